// Copyright (c) 2024, Jay Shah, Ganesh Bikshandi, Ying Zhang, Vijay Thakkar, Pradeep Ramani, Tri Dao.
// Splitting the different template instantiations to different files to speed up compilation.
// This file is auto-generated. See "generate_kernels.py"

#include "flash_fwd_launch_template.h"

#ifndef FLASHATTENTION_DISABLE_HDIM192
template void run_mha_fwd_<90, cutlass::float_e4m3_t, 192, 192, false, false, false, false>(Flash_fwd_params &params, cudaStream_t stream);
#endif


// ===== COMPILED SASS (sm_90a) =====

	.target	sm_90a

	.elftype	@"ET_EXEC"


//--------------------- .note.nv.tkinfo           --------------------------
	.section	.note.nv.tkinfo,"",@"SHT_NOTE"
	.sectionflags	@"SHF_NOTE_NV_TKINFO"
	.tkinfo
        /*0018*/ 	.word	0x00000002
        /*0030*/ 	.string	""
        /*0030*/ 	.string	"ptxas"
        /*0030*/ 	.string	"Cuda compilation tools, release 13.0, V13.0.88"
        /*0030*/ 	.string	"Build cuda_13.0.r13.0/compiler.36424714_0"
        /*0030*/ 	.string	"-arch sm_90a -m 64 "



//--------------------- .note.nv.cuinfo           --------------------------
	.section	.note.nv.cuinfo,"",@"SHT_NOTE"
	.sectionflags	@"SHF_NOTE_NV_CUINFO"
        /*0018*/ 	.short	0x0002
        /*001a*/ 	.short	0x005a
        /*001c*/ 	.short	0x0082
	.zero		2


//--------------------- .nv.info                  --------------------------
	.section	.nv.info,"",@"SHT_CUDA_INFO"
	.align	4


	//----- nvinfo : EIATTR_REGCOUNT
	.align		4
        /*0000*/ 	.byte	0x04, 0x2f
        /*0002*/ 	.short	(.L_21 - .L_20)
	.align		4
.L_20:
        /*0004*/ 	.word	index@(_ZN7cutlass13device_kernelIN5flash11enable_sm90INS1_16FlashAttnFwdSm90INS1_25CollectiveMainloopFwdSm90ILi2EN4cute5tupleIJNS5_1CILi1EEES8_S8_EEENS6_IJNS7_ILi128EEENS7_ILi160EEENS7_ILi192EEEEEELi192ENS_12float_e4m3_tEfNS_4arch4Sm90ELb1ELb0ELb0ELb1ELb0ELb1ELb0ELb1ELb1ELb0ELb0ELb0EEENS1_21CollectiveEpilogueFwdINS6_IJSA_SC_SB_EEES9_NS_10bfloat16_tESG_Li256ELb1ELb0ELb0ELb1EEENS1_36VarlenDynamicPersistentTileSchedulerILi128ELi160ELi256ELi128ELb0ELb0ELb1ELb1ELb1ELb1EEEEEEEEEvNT_6ParamsE)
        /*0008*/ 	.word	0x000000a8


	//----- nvinfo : EIATTR_FRAME_SIZE
	.align		4
.L_21:
        /*000c*/ 	.byte	0x04, 0x11
        /*000e*/ 	.short	(.L_23 - .L_22)
	.align		4
.L_22:
        /*0010*/ 	.word	index@(_ZN7cutlass13device_kernelIN5flash11enable_sm90INS1_16FlashAttnFwdSm90INS1_25CollectiveMainloopFwdSm90ILi2EN4cute5tupleIJNS5_1CILi1EEES8_S8_EEENS6_IJNS7_ILi128EEENS7_ILi160EEENS7_ILi192EEEEEELi192ENS_12float_e4m3_tEfNS_4arch4Sm90ELb1ELb0ELb0ELb1ELb0ELb1ELb0ELb1ELb1ELb0ELb0ELb0EEENS1_21CollectiveEpilogueFwdINS6_IJSA_SC_SB_EEES9_NS_10bfloat16_tESG_Li256ELb1ELb0ELb0ELb1EEENS1_36VarlenDynamicPersistentTileSchedulerILi128ELi160ELi256ELi128ELb0ELb0ELb1ELb1ELb1ELb1EEEEEEEEEvNT_6ParamsE)
        /*0014*/ 	.word	0x00000048


	//----- nvinfo : EIATTR_REGCOUNT
	.align		4
.L_23:
        /*0018*/ 	.byte	0x04, 0x2f
        /*001a*/ 	.short	(.L_25 - .L_24)
	.align		4
.L_24:
        /*001c*/ 	.word	index@(_ZN7cutlass13device_kernelIN5flash11enable_sm90INS1_16FlashAttnFwdSm90INS1_25CollectiveMainloopFwdSm90ILi2EN4cute5tupleIJNS5_1CILi1EEES8_S8_EEENS6_IJNS7_ILi128EEENS7_ILi160EEENS7_ILi192EEEEEELi192ENS_12float_e4m3_tEfNS_4arch4Sm90ELb1ELb0ELb0ELb1ELb0ELb0ELb0ELb1ELb1ELb0ELb0ELb0EEENS1_21CollectiveEpilogueFwdINS6_IJSA_SC_SB_EEES9_NS_10bfloat16_tESG_Li256ELb1ELb0ELb0ELb1EEENS1_36VarlenDynamicPersistentTileSchedulerILi128ELi160ELi256ELi128ELb0ELb0ELb1ELb1ELb1ELb1EEEEEEEEEvNT_6ParamsE)
        /*0020*/ 	.word	0x000000a8


	//----- nvinfo : EIATTR_FRAME_SIZE
	.align		4
.L_25:
        /*0024*/ 	.byte	0x04, 0x11
        /*0026*/ 	.short	(.L_27 - .L_26)
	.align		4
.L_26:
        /*0028*/ 	.word	index@(_ZN7cutlass13device_kernelIN5flash11enable_sm90INS1_16FlashAttnFwdSm90INS1_25CollectiveMainloopFwdSm90ILi2EN4cute5tupleIJNS5_1CILi1EEES8_S8_EEENS6_IJNS7_ILi128EEENS7_ILi160EEENS7_ILi192EEEEEELi192ENS_12float_e4m3_tEfNS_4arch4Sm90ELb1ELb0ELb0ELb1ELb0ELb0ELb0ELb1ELb1ELb0ELb0ELb0EEENS1_21CollectiveEpilogueFwdINS6_IJSA_SC_SB_EEES9_NS_10bfloat16_tESG_Li256ELb1ELb0ELb0ELb1EEENS1_36VarlenDynamicPersistentTileSchedulerILi128ELi160ELi256ELi128ELb0ELb0ELb1ELb1ELb1ELb1EEEEEEEEEvNT_6ParamsE)
        /*002c*/ 	.word	0x00000028


	//----- nvinfo : EIATTR_REGCOUNT
	.align		4
.L_27:
        /*0030*/ 	.byte	0x04, 0x2f
        /*0032*/ 	.short	(.L_29 - .L_28)
	.align		4
.L_28:
        /*0034*/ 	.word	index@(_ZN7cutlass13device_kernelIN5flash11enable_sm90INS1_16FlashAttnFwdSm90INS1_25CollectiveMainloopFwdSm90ILi2EN4cute5tupleIJNS5_1CILi1EEES8_S8_EEENS6_IJNS7_ILi128EEENS7_ILi160EEENS7_ILi192EEEEEELi192ENS_12float_e4m3_tEfNS_4arch4Sm90ELb1ELb0ELb0ELb0ELb0ELb0ELb0ELb1ELb1ELb0ELb0ELb0EEENS1_21CollectiveEpilogueFwdINS6_IJSA_SC_SB_EEES9_NS_10bfloat16_tESG_Li256ELb0ELb0ELb0ELb1EEENS1_30DynamicPersistentTileSchedulerILi256ELi128ELb0ELb0ELb1EEEEEEEEEvNT_6ParamsE)
        /*0038*/ 	.word	0x000000a8


	//----- nvinfo : EIATTR_FRAME_SIZE
	.align		4
.L_29:
        /*003c*/ 	.byte	0x04, 0x11
        /*003e*/ 	.short	(.L_31 - .L_30)
	.align		4
.L_30:
        /*0040*/ 	.word	index@(_ZN7cutlass13device_kernelIN5flash11enable_sm90INS1_16FlashAttnFwdSm90INS1_25CollectiveMainloopFwdSm90ILi2EN4cute5tupleIJNS5_1CILi1EEES8_S8_EEENS6_IJNS7_ILi128EEENS7_ILi160EEENS7_ILi192EEEEEELi192ENS_12float_e4m3_tEfNS_4arch4Sm90ELb1ELb0ELb0ELb0ELb0ELb0ELb0ELb1ELb1ELb0ELb0ELb0EEENS1_21CollectiveEpilogueFwdINS6_IJSA_SC_SB_EEES9_NS_10bfloat16_tESG_Li256ELb0ELb0ELb0ELb1EEENS1_30DynamicPersistentTileSchedulerILi256ELi128ELb0ELb0ELb1EEEEEEEEEvNT_6ParamsE)
        /*0044*/ 	.word	0x00000020


	//----- nvinfo : EIATTR_REGCOUNT
	.align		4
.L_31:
        /*0048*/ 	.byte	0x04, 0x2f
        /*004a*/ 	.short	(.L_33 - .L_32)
	.align		4
.L_32:
        /*004c*/ 	.word	index@(_ZN7cutlass13device_kernelIN5flash11enable_sm90INS1_16FlashAttnFwdSm90INS1_25CollectiveMainloopFwdSm90ILi2EN4cute5tupleIJNS5_1CILi1EEES8_S8_EEENS6_IJNS7_ILi128EEENS7_ILi160EEENS7_ILi192EEEEEELi192ENS_12float_e4m3_tEfNS_4arch4Sm90ELb0ELb1ELb0ELb1ELb0ELb1ELb0ELb1ELb1ELb0ELb0ELb0EEENS1_21CollectiveEpilogueFwdINS6_IJSA_SC_SB_EEES9_NS_10bfloat16_tESG_Li256ELb1ELb0ELb0ELb1EEENS1_36VarlenDynamicPersistentTileSchedulerILi128ELi160ELi256ELi128ELb0ELb0ELb1ELb1ELb0ELb1EEEEEEEEEvNT_6ParamsE)
        /*0050*/ 	.word	0x000000a8


	//----- nvinfo : EIATTR_FRAME_SIZE
	.align		4
.L_33:
        /*0054*/ 	.byte	0x04, 0x11
        /*0056*/ 	.short	(.L_35 - .L_34)
	.align		4
.L_34:
        /*0058*/ 	.word	index@($_ZN7cutlass13device_kernelIN5flash11enable_sm90INS1_16FlashAttnFwdSm90INS1_25CollectiveMainloopFwdSm90ILi2EN4cute5tupleIJNS5_1CILi1EEES8_S8_EEENS6_IJNS7_ILi128EEENS7_ILi160EEENS7_ILi192EEEEEELi192ENS_12float_e4m3_tEfNS_4arch4Sm90ELb0ELb1ELb0ELb1ELb0ELb1ELb0ELb1ELb1ELb0ELb0ELb0EEENS1_21CollectiveEpilogueFwdINS6_IJSA_SC_SB_EEES9_NS_10bfloat16_tESG_Li256ELb1ELb0ELb0ELb1EEENS1_36VarlenDynamicPersistentTileSchedulerILi128ELi160ELi256ELi128ELb0ELb0ELb1ELb1ELb0ELb1EEEEEEEEEvNT_6ParamsE$_ZZN5flash25CollectiveMainloopFwdSm90ILi2EN4cute5tupleIJNS1_1CILi1EEES4_S4_EEENS2_IJNS3_ILi128EEENS3_ILi160EEENS3_ILi192EEEEEELi192EN7cutlass12float_e4m3_tEfNSA_4arch4Sm90ELb0ELb1ELb0ELb1ELb0ELb1ELb0ELb1ELb1ELb0ELb0ELb0EE12store_kv_newINS_16FlashAttnFwdSm90ISE_NS_21CollectiveEpilogueFwdINS2_IJS6_S8_S7_EEES5_NSA_10bfloat16_tESD_Li256ELb1ELb0ELb0ELb1EEENS_36VarlenDynamicPersistentTileSchedulerILi128ELi160ELi256ELi128ELb0ELb0ELb1ELb1ELb0ELb1EEEE13SharedStorageEEEbRKNSE_6ParamsENSA_25PipelineTmaAsyncNoClusterILi2ENSA_16PipelineTmaAsyncILi2EEEEESV_RNSA_13PipelineStateILj2EEEiRT_RKNS_16SeqlenInfoQKNewKILb1ELb1EEENS2_IJiiiiEEEENKUliRKT_E_clISX_EEDaiS18_)
        /*005c*/ 	.word	0x00000310


	//----- nvinfo : EIATTR_FRAME_SIZE
	.align		4
.L_35:
        /*0060*/ 	.byte	0x04, 0x11
        /*0062*/ 	.short	(.L_37 - .L_36)
	.align		4
.L_36:
        /*0064*/ 	.word	index@(_ZN7cutlass13device_kernelIN5flash11enable_sm90INS1_16FlashAttnFwdSm90INS1_25CollectiveMainloopFwdSm90ILi2EN4cute5tupleIJNS5_1CILi1EEES8_S8_EEENS6_IJNS7_ILi128EEENS7_ILi160EEENS7_ILi192EEEEEELi192ENS_12float_e4m3_tEfNS_4arch4Sm90ELb0ELb1ELb0ELb1ELb0ELb1ELb0ELb1ELb1ELb0ELb0ELb0EEENS1_21CollectiveEpilogueFwdINS6_IJSA_SC_SB_EEES9_NS_10bfloat16_tESG_Li256ELb1ELb0ELb0ELb1EEENS1_36VarlenDynamicPersistentTileSchedulerILi128ELi160ELi256ELi128ELb0ELb0ELb1ELb1ELb0ELb1EEEEEEEEEvNT_6ParamsE)
        /*0068*/ 	.word	0x00000310


	//----- nvinfo : EIATTR_REGCOUNT
	.align		4
.L_37:
        /*006c*/ 	.byte	0x04, 0x2f
        /*006e*/ 	.short	(.L_39 - .L_38)
	.align		4
.L_38:
        /*0070*/ 	.word	index@(_ZN7cutlass13device_kernelIN5flash11enable_sm90INS1_16FlashAttnFwdSm90INS1_25CollectiveMainloopFwdSm90ILi2EN4cute5tupleIJNS5_1CILi1EEES8_S8_EEENS6_IJNS7_ILi128EEENS7_ILi160EEENS7_ILi192EEEEEELi192ENS_12float_e4m3_tEfNS_4arch4Sm90ELb0ELb1ELb0ELb1ELb0ELb0ELb0ELb1ELb1ELb0ELb0ELb0EEENS1_21CollectiveEpilogueFwdINS6_IJSA_SC_SB_EEES9_NS_10bfloat16_tESG_Li256ELb1ELb0ELb0ELb1EEENS1_36VarlenDynamicPersistentTileSchedulerILi128ELi160ELi256ELi128ELb0ELb0ELb1ELb1ELb0ELb1EEEEEEEEEvNT_6ParamsE)
        /*0074*/ 	.word	0x000000a8


	//----- nvinfo : EIATTR_FRAME_SIZE
	.align		4
.L_39:
        /*0078*/ 	.byte	0x04, 0x11
        /*007a*/ 	.short	(.L_41 - .L_40)
	.align		4
.L_40:
        /*007c*/ 	.word	index@(_ZN7cutlass13device_kernelIN5flash11enable_sm90INS1_16FlashAttnFwdSm90INS1_25CollectiveMainloopFwdSm90ILi2EN4cute5tupleIJNS5_1CILi1EEES8_S8_EEENS6_IJNS7_ILi128EEENS7_ILi160EEENS7_ILi192EEEEEELi192ENS_12float_e4m3_tEfNS_4arch4Sm90ELb0ELb1ELb0ELb1ELb0ELb0ELb0ELb1ELb1ELb0ELb0ELb0EEENS1_21CollectiveEpilogueFwdINS6_IJSA_SC_SB_EEES9_NS_10bfloat16_tESG_Li256ELb1ELb0ELb0ELb1EEENS1_36VarlenDynamicPersistentTileSchedulerILi128ELi160ELi256ELi128ELb0ELb0ELb1ELb1ELb0ELb1EEEEEEEEEvNT_6ParamsE)
        /*0080*/ 	.word	0x00000028


	//----- nvinfo : EIATTR_REGCOUNT
	.align		4
.L_41:
        /*0084*/ 	.byte	0x04, 0x2f
        /*0086*/ 	.short	(.L_43 - .L_42)
	.align		4
.L_42:
        /*0088*/ 	.word	index@(_ZN7cutlass13device_kernelIN5flash11enable_sm90INS1_16FlashAttnFwdSm90INS1_25CollectiveMainloopFwdSm90ILi2EN4cute5tupleIJNS5_1CILi1EEES8_S8_EEENS6_IJNS7_ILi128EEENS7_ILi160EEENS7_ILi192EEEEEELi192ENS_12float_e4m3_tEfNS_4arch4Sm90ELb0ELb1ELb0ELb0ELb0ELb0ELb0ELb1ELb1ELb0ELb0ELb0EEENS1_21CollectiveEpilogueFwdINS6_IJSA_SC_SB_EEES9_NS_10bfloat16_tESG_Li256ELb0ELb0ELb0ELb1EEENS1_30DynamicPersistentTileSchedulerILi256ELi128ELb0ELb0ELb1EEEEEEEEEvNT_6ParamsE)
        /*008c*/ 	.word	0x000000a8


	//----- nvinfo : EIATTR_FRAME_SIZE
	.align		4
.L_43:
        /*0090*/ 	.byte	0x04, 0x11
        /*0092*/ 	.short	(.L_45 - .L_44)
	.align		4
.L_44:
        /*0094*/ 	.word	index@(_ZN7cutlass13device_kernelIN5flash11enable_sm90INS1_16FlashAttnFwdSm90INS1_25CollectiveMainloopFwdSm90ILi2EN4cute5tupleIJNS5_1CILi1EEES8_S8_EEENS6_IJNS7_ILi128EEENS7_ILi160EEENS7_ILi192EEEEEELi192ENS_12float_e4m3_tEfNS_4arch4Sm90ELb0ELb1ELb0ELb0ELb0ELb0ELb0ELb1ELb1ELb0ELb0ELb0EEENS1_21CollectiveEpilogueFwdINS6_IJSA_SC_SB_EEES9_NS_10bfloat16_tESG_Li256ELb0ELb0ELb0ELb1EEENS1_30DynamicPersistentTileSchedulerILi256ELi128ELb0ELb0ELb1EEEEEEEEEvNT_6ParamsE)
        /*0098*/ 	.word	0x00000018


	//----- nvinfo : EIATTR_REGCOUNT
	.align		4
.L_45:
        /*009c*/ 	.byte	0x04, 0x2f
        /*009e*/ 	.short	(.L_47 - .L_46)
	.align		4
.L_46:
        /*00a0*/ 	.word	index@(_ZN7cutlass13device_kernelIN5flash11enable_sm90INS1_16FlashAttnFwdSm90INS1_25CollectiveMainloopFwdSm90ILi2EN4cute5tupleIJNS5_1CILi1EEES8_S8_EEENS6_IJNS7_ILi128EEENS7_ILi160EEENS7_ILi192EEEEEELi192ENS_12float_e4m3_tEfNS_4arch4Sm90ELb0ELb0ELb0ELb1ELb0ELb1ELb0ELb1ELb1ELb0ELb0ELb0EEENS1_21CollectiveEpilogueFwdINS6_IJSA_SC_SB_EEES9_NS_10bfloat16_tESG_Li256ELb1ELb0ELb0ELb1EEENS1_36VarlenDynamicPersistentTileSchedulerILi128ELi160ELi256ELi128ELb0ELb0ELb1ELb0ELb1ELb1EEEEEEEEEvNT_6ParamsE)
        /*00a4*/ 	.word	0x000000a8


	//----- nvinfo : EIATTR_FRAME_SIZE
	.align		4
.L_47:
        /*00a8*/ 	.byte	0x04, 0x11
        /*00aa*/ 	.short	(.L_49 - .L_48)
	.align		4
.L_48:
        /*00ac*/ 	.word	index@(_ZN7cutlass13device_kernelIN5flash11enable_sm90INS1_16FlashAttnFwdSm90INS1_25CollectiveMainloopFwdSm90ILi2EN4cute5tupleIJNS5_1CILi1EEES8_S8_EEENS6_IJNS7_ILi128EEENS7_ILi160EEENS7_ILi192EEEEEELi192ENS_12float_e4m3_tEfNS_4arch4Sm90ELb0ELb0ELb0ELb1ELb0ELb1ELb0ELb1ELb1ELb0ELb0ELb0EEENS1_21CollectiveEpilogueFwdINS6_IJSA_SC_SB_EEES9_NS_10bfloat16_tESG_Li256ELb1ELb0ELb0ELb1EEENS1_36VarlenDynamicPersistentTileSchedulerILi128ELi160ELi256ELi128ELb0ELb0ELb1ELb0ELb1ELb1EEEEEEEEEvNT_6ParamsE)
        /*00b0*/ 	.word	0x00000050


	//----- nvinfo : EIATTR_REGCOUNT
	.align		4
.L_49:
        /*00b4*/ 	.byte	0x04, 0x2f
        /*00b6*/ 	.short	(.L_51 - .L_50)
	.align		4
.L_50:
        /*00b8*/ 	.word	index@(_ZN7cutlass13device_kernelIN5flash11enable_sm90INS1_16FlashAttnFwdSm90INS1_25CollectiveMainloopFwdSm90ILi2EN4cute5tupleIJNS5_1CILi1EEES8_S8_EEENS6_IJNS7_ILi128EEENS7_ILi160EEENS7_ILi192EEEEEELi192ENS_12float_e4m3_tEfNS_4arch4Sm90ELb0ELb0ELb0ELb1ELb0ELb0ELb0ELb1ELb1ELb0ELb0ELb0EEENS1_21CollectiveEpilogueFwdINS6_IJSA_SC_SB_EEES9_NS_10bfloat16_tESG_Li256ELb1ELb0ELb0ELb1EEENS1_36VarlenDynamicPersistentTileSchedulerILi128ELi160ELi256ELi128ELb0ELb0ELb1ELb0ELb1ELb1EEEEEEEEEvNT_6ParamsE)
        /*00bc*/ 	.word	0x000000a8


	//----- nvinfo : EIATTR_FRAME_SIZE
	.align		4
.L_51:
        /*00c0*/ 	.byte	0x04, 0x11
        /*00c2*/ 	.short	(.L_53 - .L_52)
	.align		4
.L_52:
        /*00c4*/ 	.word	index@(_ZN7cutlass13device_kernelIN5flash11enable_sm90INS1_16FlashAttnFwdSm90INS1_25CollectiveMainloopFwdSm90ILi2EN4cute5tupleIJNS5_1CILi1EEES8_S8_EEENS6_IJNS7_ILi128EEENS7_ILi160EEENS7_ILi192EEEEEELi192ENS_12float_e4m3_tEfNS_4arch4Sm90ELb0ELb0ELb0ELb1ELb0ELb0ELb0ELb1ELb1ELb0ELb0ELb0EEENS1_21CollectiveEpilogueFwdINS6_IJSA_SC_SB_EEES9_NS_10bfloat16_tESG_Li256ELb1ELb0ELb0ELb1EEENS1_36VarlenDynamicPersistentTileSchedulerILi128ELi160ELi256ELi128ELb0ELb0ELb1ELb0ELb1ELb1EEEEEEEEEvNT_6ParamsE)
        /*00c8*/ 	.word	0x00000020


	//----- nvinfo : EIATTR_REGCOUNT
	.align		4
.L_53:
        /*00cc*/ 	.byte	0x04, 0x2f
        /*00ce*/ 	.short	(.L_55 - .L_54)
	.align		4
.L_54:
        /*00d0*/ 	.word	index@(_ZN7cutlass13device_kernelIN5flash11enable_sm90INS1_16FlashAttnFwdSm90INS1_25CollectiveMainloopFwdSm90ILi2EN4cute5tupleIJNS5_1CILi2EEENS7_ILi1EEES9_EEENS6_IJNS7_ILi128EEENS7_ILi160EEENS7_ILi192EEEEEELi192ENS_12float_e4m3_tEfNS_4arch4Sm90ELb0ELb0ELb0ELb0ELb0ELb0ELb0ELb1ELb1ELb0ELb0ELb0EEENS1_21CollectiveEpilogueFwdINS6_IJSB_SD_SC_EEESA_NS_10bfloat16_tESH_Li256ELb0ELb0ELb0ELb1EEENS1_29StaticPersistentTileSchedulerILb0EEEEEEEEEvNT_6ParamsE)
        /*00d4*/ 	.word	0x000000a8


	//----- nvinfo : EIATTR_FRAME_SIZE
	.align		4
.L_55:
        /*00d8*/ 	.byte	0x04, 0x11
        /*00da*/ 	.short	(.L_57 - .L_56)
	.align		4
.L_56:
        /*00dc*/ 	.word	index@(_ZN7cutlass13device_kernelIN5flash11enable_sm90INS1_16FlashAttnFwdSm90INS1_25CollectiveMainloopFwdSm90ILi2EN4cute5tupleIJNS5_1CILi2EEENS7_ILi1EEES9_EEENS6_IJNS7_ILi128EEENS7_ILi160EEENS7_ILi192EEEEEELi192ENS_12float_e4m3_tEfNS_4arch4Sm90ELb0ELb0ELb0ELb0ELb0ELb0ELb0ELb1ELb1ELb0ELb0ELb0EEENS1_21CollectiveEpilogueFwdINS6_IJSB_SD_SC_EEESA_NS_10bfloat16_tESH_Li256ELb0ELb0ELb0ELb1EEENS1_29StaticPersistentTileSchedulerILb0EEEEEEEEEvNT_6ParamsE)
        /*00e0*/ 	.word	0x00000018


	//----- nvinfo : EIATTR_REGCOUNT
	.align		4
.L_57:
        /*00e4*/ 	.byte	0x04, 0x2f
        /*00e6*/ 	.short	(.L_59 - .L_58)
	.align		4
.L_58:
        /*00e8*/ 	.word	index@(_ZN7cutlass13device_kernelIN5flash11enable_sm90INS1_16FlashAttnFwdSm90INS1_25CollectiveMainloopFwdSm90ILi2EN4cute5tupleIJNS5_1CILi1EEES8_S8_EEENS6_IJNS7_ILi128EEENS7_ILi160EEENS7_ILi192EEEEEELi192ENS_12float_e4m3_tEfNS_4arch4Sm90ELb0ELb0ELb0ELb0ELb0ELb0ELb0ELb1ELb1ELb0ELb0ELb0EEENS1_21CollectiveEpilogueFwdINS6_IJSA_SC_SB_EEES9_NS_10bfloat16_tESG_Li256ELb0ELb0ELb0ELb1EEENS1_29StaticPersistentTileSchedulerILb0EEEEEEEEEvNT_6ParamsE)
        /*00ec*/ 	.word	0x000000a8


	//----- nvinfo : EIATTR_FRAME_SIZE
	.align		4
.L_59:
        /*00f0*/ 	.byte	0x04, 0x11
        /*00f2*/ 	.short	(.L_61 - .L_60)
	.align		4
.L_60:
        /*00f4*/ 	.word	index@(_ZN7cutlass13device_kernelIN5flash11enable_sm90INS1_16FlashAttnFwdSm90INS1_25CollectiveMainloopFwdSm90ILi2EN4cute5tupleIJNS5_1CILi1EEES8_S8_EEENS6_IJNS7_ILi128EEENS7_ILi160EEENS7_ILi192EEEEEELi192ENS_12float_e4m3_tEfNS_4arch4Sm90ELb0ELb0ELb0ELb0ELb0ELb0ELb0ELb1ELb1ELb0ELb0ELb0EEENS1_21CollectiveEpilogueFwdINS6_IJSA_SC_SB_EEES9_NS_10bfloat16_tESG_Li256ELb0ELb0ELb0ELb1EEENS1_29StaticPersistentTileSchedulerILb0EEEEEEEEEvNT_6ParamsE)
        /*00f8*/ 	.word	0x00000008


	//----- nvinfo : EIATTR_MIN_STACK_SIZE
	.align		4
.L_61:
        /*00fc*/ 	.byte	0x04, 0x12
        /*00fe*/ 	.short	(.L_63 - .L_62)
	.align		4
.L_62:
        /*0100*/ 	.word	index@(_ZN7cutlass13device_kernelIN5flash11enable_sm90INS1_16FlashAttnFwdSm90INS1_25CollectiveMainloopFwdSm90ILi2EN4cute5tupleIJNS5_1CILi1EEES8_S8_EEENS6_IJNS7_ILi128EEENS7_ILi160EEENS7_ILi192EEEEEELi192ENS_12float_e4m3_tEfNS_4arch4Sm90ELb0ELb0ELb0ELb0ELb0ELb0ELb0ELb1ELb1ELb0ELb0ELb0EEENS1_21CollectiveEpilogueFwdINS6_IJSA_SC_SB_EEES9_NS_10bfloat16_tESG_Li256ELb0ELb0ELb0ELb1EEENS1_29StaticPersistentTileSchedulerILb0EEEEEEEEEvNT_6ParamsE)
        /*0104*/ 	.word	0x00000008


	//----- nvinfo : EIATTR_MIN_STACK_SIZE
	.align		4
.L_63:
        /*0108*/ 	.byte	0x04, 0x12
        /*010a*/ 	.short	(.L_65 - .L_64)
	.align		4
.L_64:
        /*010c*/ 	.word	index@(_ZN7cutlass13device_kernelIN5flash11enable_sm90INS1_16FlashAttnFwdSm90INS1_25CollectiveMainloopFwdSm90ILi2EN4cute5tupleIJNS5_1CILi2EEENS7_ILi1EEES9_EEENS6_IJNS7_ILi128EEENS7_ILi160EEENS7_ILi192EEEEEELi192ENS_12float_e4m3_tEfNS_4arch4Sm90ELb0ELb0ELb0ELb0ELb0ELb0ELb0ELb1ELb1ELb0ELb0ELb0EEENS1_21CollectiveEpilogueFwdINS6_IJSB_SD_SC_EEESA_NS_10bfloat16_tESH_Li256ELb0ELb0ELb0ELb1EEENS1_29StaticPersistentTileSchedulerILb0EEEEEEEEEvNT_6ParamsE)
        /*0110*/ 	.word	0x00000018


	//----- nvinfo : EIATTR_MIN_STACK_SIZE
	.align		4
.L_65:
        /*0114*/ 	.byte	0x04, 0x12
        /*0116*/ 	.short	(.L_67 - .L_66)
	.align		4
.L_66:
        /*0118*/ 	.word	index@(_ZN7cutlass13device_kernelIN5flash11enable_sm90INS1_16FlashAttnFwdSm90INS1_25CollectiveMainloopFwdSm90ILi2EN4cute5tupleIJNS5_1CILi1EEES8_S8_EEENS6_IJNS7_ILi128EEENS7_ILi160EEENS7_ILi192EEEEEELi192ENS_12float_e4m3_tEfNS_4arch4Sm90ELb0ELb0ELb0ELb1ELb0ELb0ELb0ELb1ELb1ELb0ELb0ELb0EEENS1_21CollectiveEpilogueFwdINS6_IJSA_SC_SB_EEES9_NS_10bfloat16_tESG_Li256ELb1ELb0ELb0ELb1EEENS1_36VarlenDynamicPersistentTileSchedulerILi128ELi160ELi256ELi128ELb0ELb0ELb1ELb0ELb1ELb1EEEEEEEEEvNT_6ParamsE)
        /*011c*/ 	.word	0x00000020


	//----- nvinfo : EIATTR_MIN_STACK_SIZE
	.align		4
.L_67:
        /*0120*/ 	.byte	0x04, 0x12
        /*0122*/ 	.short	(.L_69 - .L_68)
	.align		4
.L_68:
        /*0124*/ 	.word	index@(_ZN7cutlass13device_kernelIN5flash11enable_sm90INS1_16FlashAttnFwdSm90INS1_25CollectiveMainloopFwdSm90ILi2EN4cute5tupleIJNS5_1CILi1EEES8_S8_EEENS6_IJNS7_ILi128EEENS7_ILi160EEENS7_ILi192EEEEEELi192ENS_12float_e4m3_tEfNS_4arch4Sm90ELb0ELb0ELb0ELb1ELb0ELb1ELb0ELb1ELb1ELb0ELb0ELb0EEENS1_21CollectiveEpilogueFwdINS6_IJSA_SC_SB_EEES9_NS_10bfloat16_tESG_Li256ELb1ELb0ELb0ELb1EEENS1_36VarlenDynamicPersistentTileSchedulerILi128ELi160ELi256ELi128ELb0ELb0ELb1ELb0ELb1ELb1EEEEEEEEEvNT_6ParamsE)
        /*0128*/ 	.word	0x00000050


	//----- nvinfo : EIATTR_MIN_STACK_SIZE
	.align		4
.L_69:
        /*012c*/ 	.byte	0x04, 0x12
        /*012e*/ 	.short	(.L_71 - .L_70)
	.align		4
.L_70:
        /*0130*/ 	.word	index@(_ZN7cutlass13device_kernelIN5flash11enable_sm90INS1_16FlashAttnFwdSm90INS1_25CollectiveMainloopFwdSm90ILi2EN4cute5tupleIJNS5_1CILi1EEES8_S8_EEENS6_IJNS7_ILi128EEENS7_ILi160EEENS7_ILi192EEEEEELi192ENS_12float_e4m3_tEfNS_4arch4Sm90ELb0ELb1ELb0ELb0ELb0ELb0ELb0ELb1ELb1ELb0ELb0ELb0EEENS1_21CollectiveEpilogueFwdINS6_IJSA_SC_SB_EEES9_NS_10bfloat16_tESG_Li256ELb0ELb0ELb0ELb1EEENS1_30DynamicPersistentTileSchedulerILi256ELi128ELb0ELb0ELb1EEEEEEEEEvNT_6ParamsE)
        /*0134*/ 	.word	0x00000018


	//----- nvinfo : EIATTR_MIN_STACK_SIZE
	.align		4
.L_71:
        /*0138*/ 	.byte	0x04, 0x12
        /*013a*/ 	.short	(.L_73 - .L_72)
	.align		4
.L_72:
        /*013c*/ 	.word	index@(_ZN7cutlass13device_kernelIN5flash11enable_sm90INS1_16FlashAttnFwdSm90INS1_25CollectiveMainloopFwdSm90ILi2EN4cute5tupleIJNS5_1CILi1EEES8_S8_EEENS6_IJNS7_ILi128EEENS7_ILi160EEENS7_ILi192EEEEEELi192ENS_12float_e4m3_tEfNS_4arch4Sm90ELb0ELb1ELb0ELb1ELb0ELb0ELb0ELb1ELb1ELb0ELb0ELb0EEENS1_21CollectiveEpilogueFwdINS6_IJSA_SC_SB_EEES9_NS_10bfloat16_tESG_Li256ELb1ELb0ELb0ELb1EEENS1_36VarlenDynamicPersistentTileSchedulerILi128ELi160ELi256ELi128ELb0ELb0ELb1ELb1ELb0ELb1EEEEEEEEEvNT_6ParamsE)
        /*0140*/ 	.word	0x00000028


	//----- nvinfo : EIATTR_MIN_STACK_SIZE
	.align		4
.L_73:
        /*0144*/ 	.byte	0x04, 0x12
        /*0146*/ 	.short	(.L_75 - .L_74)
	.align		4
.L_74:
        /*0148*/ 	.word	index@(_ZN7cutlass13device_kernelIN5flash11enable_sm90INS1_16FlashAttnFwdSm90INS1_25CollectiveMainloopFwdSm90ILi2EN4cute5tupleIJNS5_1CILi1EEES8_S8_EEENS6_IJNS7_ILi128EEENS7_ILi160EEENS7_ILi192EEEEEELi192ENS_12float_e4m3_tEfNS_4arch4Sm90ELb0ELb1ELb0ELb1ELb0ELb1ELb0ELb1ELb1ELb0ELb0ELb0EEENS1_21CollectiveEpilogueFwdINS6_IJSA_SC_SB_EEES9_NS_10bfloat16_tESG_Li256ELb1ELb0ELb0ELb1EEENS1_36VarlenDynamicPersistentTileSchedulerILi128ELi160ELi256ELi128ELb0ELb0ELb1ELb1ELb0ELb1EEEEEEEEEvNT_6ParamsE)
        /*014c*/ 	.word	0x00000310


	//----- nvinfo : EIATTR_MIN_STACK_SIZE
	.align		4
.L_75:
        /*0150*/ 	.byte	0x04, 0x12
        /*0152*/ 	.short	(.L_77 - .L_76)
	.align		4
.L_76:
        /*0154*/ 	.word	index@(_ZN7cutlass13device_kernelIN5flash11enable_sm90INS1_16FlashAttnFwdSm90INS1_25CollectiveMainloopFwdSm90ILi2EN4cute5tupleIJNS5_1CILi1EEES8_S8_EEENS6_IJNS7_ILi128EEENS7_ILi160EEENS7_ILi192EEEEEELi192ENS_12float_e4m3_tEfNS_4arch4Sm90ELb1ELb0ELb0ELb0ELb0ELb0ELb0ELb1ELb1ELb0ELb0ELb0EEENS1_21CollectiveEpilogueFwdINS6_IJSA_SC_SB_EEES9_NS_10bfloat16_tESG_Li256ELb0ELb0ELb0ELb1EEENS1_30DynamicPersistentTileSchedulerILi256ELi128ELb0ELb0ELb1EEEEEEEEEvNT_6ParamsE)
        /*0158*/ 	.word	0x00000020


	//----- nvinfo : EIATTR_MIN_STACK_SIZE
	.align		4
.L_77:
        /*015c*/ 	.byte	0x04, 0x12
        /*015e*/ 	.short	(.L_79 - .L_78)
	.align		4
.L_78:
        /*0160*/ 	.word	index@(_ZN7cutlass13device_kernelIN5flash11enable_sm90INS1_16FlashAttnFwdSm90INS1_25CollectiveMainloopFwdSm90ILi2EN4cute5tupleIJNS5_1CILi1EEES8_S8_EEENS6_IJNS7_ILi128EEENS7_ILi160EEENS7_ILi192EEEEEELi192ENS_12float_e4m3_tEfNS_4arch4Sm90ELb1ELb0ELb0ELb1ELb0ELb0ELb0ELb1ELb1ELb0ELb0ELb0EEENS1_21CollectiveEpilogueFwdINS6_IJSA_SC_SB_EEES9_NS_10bfloat16_tESG_Li256ELb1ELb0ELb0ELb1EEENS1_36VarlenDynamicPersistentTileSchedulerILi128ELi160ELi256ELi128ELb0ELb0ELb1ELb1ELb1ELb1EEEEEEEEEvNT_6ParamsE)
        /*0164*/ 	.word	0x00000028


	//----- nvinfo : EIATTR_MIN_STACK_SIZE
	.align		4
.L_79:
        /*0168*/ 	.byte	0x04, 0x12
        /*016a*/ 	.short	(.L_81 - .L_80)
	.align		4
.L_80:
        /*016c*/ 	.word	index@(_ZN7cutlass13device_kernelIN5flash11enable_sm90INS1_16FlashAttnFwdSm90INS1_25CollectiveMainloopFwdSm90ILi2EN4cute5tupleIJNS5_1CILi1EEES8_S8_EEENS6_IJNS7_ILi128EEENS7_ILi160EEENS7_ILi192EEEEEELi192ENS_12float_e4m3_tEfNS_4arch4Sm90ELb1ELb0ELb0ELb1ELb0ELb1ELb0ELb1ELb1ELb0ELb0ELb0EEENS1_21CollectiveEpilogueFwdINS6_IJSA_SC_SB_EEES9_NS_10bfloat16_tESG_Li256ELb1ELb0ELb0ELb1EEENS1_36VarlenDynamicPersistentTileSchedulerILi128ELi160ELi256ELi128ELb0ELb0ELb1ELb1ELb1ELb1EEEEEEEEEvNT_6ParamsE)
        /*0170*/ 	.word	0x00000048
.L_81:


//--------------------- .nv.compat                --------------------------
	.section	.nv.compat,"",@"SHT_CUDA_COMPAT_INFO"
	.align	4
        /*0000*/ 	.byte	0x02, 0x09, 0x01, 0x00, 0x02, 0x02, 0x04, 0x00, 0x02, 0x05, 0x05, 0x00, 0x03, 0x07, 0x01, 0x01
        /*0010*/ 	.byte	0x02, 0x03, 0x01, 0x00, 0x02, 0x06, 0x01, 0x00, 0x04, 0x0b, 0x08, 0x00, 0x00, 0x00, 0x00, 0x00
        /*0020*/ 	.byte	0x00, 0x00, 0x00, 0x00


//--------------------- .nv.info._ZN7cutlass13device_kernelIN5flash11enable_sm90INS1_16FlashAttnFwdSm90INS1_25CollectiveMainloopFwdSm90ILi2EN4cute5tupleIJNS5_1CILi1EEES8_S8_EEENS6_IJNS7_ILi128EEENS7_ILi160EEENS7_ILi192EEEEEELi192ENS_12float_e4m3_tEfNS_4arch4Sm90ELb0ELb0ELb0ELb0ELb0ELb0ELb0ELb1ELb1ELb0ELb0ELb0EEENS1_21CollectiveEpilogueFwdINS6_IJSA_SC_SB_EEES9_NS_10bfloat16_tESG_Li256ELb0ELb0ELb0ELb1EEENS1_29StaticPersistentTileSchedulerILb0EEEEEEEEEvNT_6ParamsE --------------------------
	.section	.nv.info._ZN7cutlass13device_kernelIN5flash11enable_sm90INS1_16FlashAttnFwdSm90INS1_25CollectiveMainloopFwdSm90ILi2EN4cute5tupleIJNS5_1CILi1EEES8_S8_EEENS6_IJNS7_ILi128EEENS7_ILi160EEENS7_ILi192EEEEEELi192ENS_12float_e4m3_tEfNS_4arch4Sm90ELb0ELb0ELb0ELb0ELb0ELb0ELb0ELb1ELb1ELb0ELb0ELb0EEENS1_21CollectiveEpilogueFwdINS6_IJSA_SC_SB_EEES9_NS_10bfloat16_tESG_Li256ELb0ELb0ELb0ELb1EEENS1_29StaticPersistentTileSchedulerILb0EEEEEEEEEvNT_6ParamsE,"",@"SHT_CUDA_INFO"
	.sectionflags	@""
	.align	4


	//----- nvinfo : EIATTR_CUDA_API_VERSION
	.align		4
        /*0000*/ 	.byte	0x04, 0x37
        /*0002*/ 	.short	(.L_83 - .L_82)
.L_82:
        /*0004*/ 	.word	0x00000082


	//----- nvinfo : EIATTR_KPARAM_INFO
	.align		4
.L_83:
        /*0008*/ 	.byte	0x04, 0x17
        /*000a*/ 	.short	(.L_85 - .L_84)
.L_84:
        /*000c*/ 	.word	0x00000000
        /*0010*/ 	.short	0x0000
        /*0012*/ 	.short	0x0070
        /*0014*/ 	.byte	0x00, 0xf0, 0x01, 0x2e


	//----- nvinfo : EIATTR_SPARSE_MMA_MASK
	.align		4
.L_85:
        /*0018*/ 	.byte	0x03, 0x50
        /*001a*/ 	.short	0x0000


	//----- nvinfo : EIATTR_MAXREG_COUNT
	.align		4
        /*001c*/ 	.byte	0x03, 0x1b
        /*001e*/ 	.short	0x00a8


	//----- nvinfo : EIATTR_NUM_BARRIERS
	.align		4
        /*0020*/ 	.byte	0x02, 0x4c
        /*0022*/ 	.byte	0x10
	.zero		1


	//----- nvinfo : EIATTR_EXTERNS
	.align		4
        /*0024*/ 	.byte	0x04, 0x0f
        /*0026*/ 	.short	(.L_87 - .L_86)


	//   ....[0]....
	.align		4
.L_86:
        /*0028*/ 	.word	index@(__assertfail)


	//----- nvinfo : EIATTR_ANNOTATIONS
	.align		4
.L_87:
        /*002c*/ 	.byte	0x04, 0x55
        /*002e*/ 	.short	(.L_89 - .L_88)


	//   ....[0]....
.L_88:
        /*0030*/ 	.word	0x00000001
        /*0034*/ 	.byte	0x30, 0x9f, 0x00, 0x00, 0x01, 0x00, 0x00, 0x00, 0x40, 0x9f, 0x00, 0x00, 0x01, 0x00, 0x00, 0x00
        /*0044*/ 	.byte	0x80, 0xbd, 0x00, 0x00, 0x01, 0x00, 0x00, 0x00, 0x90, 0xbd, 0x00, 0x00, 0x01, 0x00, 0x00, 0x00
        /*0054*/ 	.byte	0xc0, 0xc5, 0x00, 0x00, 0x01, 0x00, 0x00, 0x00, 0xd0, 0xc5, 0x00, 0x00


	//----- nvinfo : EIATTR_MERCURY_ISA_VERSION
	.align		4
.L_89:
        /*0060*/ 	.byte	0x03, 0x5f
        /*0062*/ 	.short	0x0101


	//----- nvinfo : EIATTR_INT_WARP_WIDE_INSTR_OFFSETS
	.align		4
        /*0064*/ 	.byte	0x04, 0x31
        /*0066*/ 	.short	(.L_91 - .L_90)


	//   ....[0]....
.L_90:
        /*0068*/ 	.word	0x00000190


	//   ....[1]....
        /*006c*/ 	.word	0x000001c0


	//   ....[2]....
        /*0070*/ 	.word	0x000001d0


	//   ....[3]....
        /*0074*/ 	.word	0x0000a7a0


	//----- nvinfo : EIATTR_COOP_GROUP_MASK_REGIDS
	.align		4
.L_91:
        /*0078*/ 	.byte	0x04, 0x29
        /*007a*/ 	.short	(.L_93 - .L_92)


	//   ....[0]....
.L_92:
        /*007c*/ 	.word	0xffffffff


	//   ....[1]....
        /*0080*/ 	.word	0xffffffff


	//   ....[2]....
        /*0084*/ 	.word	0xffffffff


	//   ....[3]....
        /*0088*/ 	.word	0xffffffff


	//   ....[4]....
        /*008c*/ 	.word	0xffffffff


	//   ....[5]....
        /*0090*/ 	.word	0xffffffff


	//   ....[6]....
        /*0094*/ 	.word	0xffffffff


	//   ....[7]....
        /*0098*/ 	.word	0xffffffff


	//   ....[8]....
        /*009c*/ 	.word	0xffffffff


	//   ....[9]....
        /*00a0*/ 	.word	0xffffffff


	//   ....[10]....
        /*00a4*/ 	.word	0xffffffff


	//   ....[11]....
        /*00a8*/ 	.word	0xffffffff


	//   ....[12]....
        /*00ac*/ 	.word	0xffffffff


	//   ....[13]....
        /*00b0*/ 	.word	0xffffffff


	//   ....[14]....
        /*00b4*/ 	.word	0xffffffff


	//   ....[15]....
        /*00b8*/ 	.word	0xffffffff


	//   ....[16]....
        /*00bc*/ 	.word	0xffffffff


	//   ....[17]....
        /*00c0*/ 	.word	0xffffffff


	//   ....[18]....
        /*00c4*/ 	.word	0xffffffff


	//   ....[19]....
        /*00c8*/ 	.word	0xffffffff


	//   ....[20]....
        /*00cc*/ 	.word	0xffffffff


	//   ....[21]....
        /*00d0*/ 	.word	0xffffffff


	//   ....[22]....
        /*00d4*/ 	.word	0xffffffff


	//   ....[23]....
        /*00d8*/ 	.word	0xffffffff


	//   ....[24]....
        /*00dc*/ 	.word	0xffffffff


	//   ....[25]....
        /*00e0*/ 	.word	0xffffffff


	//   ....[26]....
        /*00e4*/ 	.word	0xffffffff


	//   ....[27]....
        /*00e8*/ 	.word	0xffffffff


	//   ....[28]....
        /*00ec*/ 	.word	0xffffffff


	//   ....[29]....
        /*00f0*/ 	.word	0xffffffff


	//   ....[30]....
        /*00f4*/ 	.word	0xffffffff


	//   ....[31]....
        /*00f8*/ 	.word	0xffffffff


	//   ....[32]....
        /*00fc*/ 	.word	0xffffffff


	//   ....[33]....
        /*0100*/ 	.word	0xffffffff


	//   ....[34]....
        /*0104*/ 	.word	0xffffffff


	//   ....[35]....
        /*0108*/ 	.word	0xffffffff


	//   ....[36]....
        /*010c*/ 	.word	0xffffffff


	//   ....[37]....
        /*0110*/ 	.word	0xffffffff


	//   ....[38]....
        /*0114*/ 	.word	0xffffffff


	//   ....[39]....
        /*0118*/ 	.word	0xffffffff


	//   ....[40]....
        /*011c*/ 	.word	0xffffffff


	//   ....[41]....
        /*0120*/ 	.word	0xffffffff


	//   ....[42]....
        /*0124*/ 	.word	0xffffffff


	//   ....[43]....
        /*0128*/ 	.word	0xffffffff


	//   ....[44]....
        /*012c*/ 	.word	0xffffffff


	//   ....[45]....
        /*0130*/ 	.word	0xffffffff


	//   ....[46]....
        /*0134*/ 	.word	0xffffffff


	//   ....[47]....
        /*0138*/ 	.word	0xffffffff


	//   ....[48]....
        /*013c*/ 	.word	0xffffffff


	//   ....[49]....
        /*0140*/ 	.word	0xffffffff


	//   ....[50]....
        /*0144*/ 	.word	0xffffffff


	//   ....[51]....
        /*0148*/ 	.word	0xffffffff


	//   ....[52]....
        /*014c*/ 	.word	0xffffffff


	//   ....[53]....
        /*0150*/ 	.word	0xffffffff


	//   ....[54]....
        /*0154*/ 	.word	0xffffffff


	//   ....[55]....
        /*0158*/ 	.word	0xffffffff


	//   ....[56]....
        /*015c*/ 	.word	0xffffffff


	//   ....[57]....
        /*0160*/ 	.word	0xffffffff


	//   ....[58]....
        /*0164*/ 	.word	0xffffffff


	//   ....[59]....
        /*0168*/ 	.word	0xffffffff


	//   ....[60]....
        /*016c*/ 	.word	0xffffffff


	//   ....[61]....
        /*0170*/ 	.word	0xffffffff


	//   ....[62]....
        /*0174*/ 	.word	0xffffffff


	//   ....[63]....
        /*0178*/ 	.word	0xffffffff


	//   ....[64]....
        /*017c*/ 	.word	0xffffffff


	//   ....[65]....
        /*0180*/ 	.word	0xffffffff


	//   ....[66]....
        /*0184*/ 	.word	0xffffffff


	//   ....[67]....
        /*0188*/ 	.word	0xffffffff


	//   ....[68]....
        /*018c*/ 	.word	0xffffffff


	//   ....[69]....
        /*0190*/ 	.word	0xffffffff


	//   ....[70]....
        /*0194*/ 	.word	0xffffffff


	//   ....[71]....
        /*0198*/ 	.word	0x0500000f


	//----- nvinfo : EIATTR_COOP_GROUP_INSTR_OFFSETS
	.align		4
.L_93:
        /*019c*/ 	.byte	0x04, 0x28
        /*019e*/ 	.short	(.L_95 - .L_94)


	//   ....[0]....
.L_94:
        /*01a0*/ 	.word	0x00000070


	//   ....[1]....
        /*01a4*/ 	.word	0x000001a0


	//   ....[2]....
        /*01a8*/ 	.word	0x000001f0


	//   ....[3]....
        /*01ac*/ 	.word	0x000003e0


	//   ....[4]....
        /*01b0*/ 	.word	0x00000540


	//   ....[5]....
        /*01b4*/ 	.word	0x00000660


	//   ....[6]....
        /*01b8*/ 	.word	0x000007c0


	//   ....[7]....
        /*01bc*/ 	.word	0x00000e10


	//   ....[8]....
        /*01c0*/ 	.word	0x00002d80


	//   ....[9]....
        /*01c4*/ 	.word	0x00002e50


	//   ....[10]....
        /*01c8*/ 	.word	0x00003270


	//   ....[11]....
        /*01cc*/ 	.word	0x00003410


	//   ....[12]....
        /*01d0*/ 	.word	0x00005ee0


	//   ....[13]....
        /*01d4*/ 	.word	0x00005ef0


	//   ....[14]....
        /*01d8*/ 	.word	0x00005f30


	//   ....[15]....
        /*01dc*/ 	.word	0x00005f40


	//   ....[16]....
        /*01e0*/ 	.word	0x00007dc0


	//   ....[17]....
        /*01e4*/ 	.word	0x00007dd0


	//   ....[18]....
        /*01e8*/ 	.word	0x00007e00


	//   ....[19]....
        /*01ec*/ 	.word	0x00007e10


	//   ....[20]....
        /*01f0*/ 	.word	0x00009020


	//   ....[21]....
        /*01f4*/ 	.word	0x00009050


	//   ....[22]....
        /*01f8*/ 	.word	0x00009080


	//   ....[23]....
        /*01fc*/ 	.word	0x000090c0


	//   ....[24]....
        /*0200*/ 	.word	0x00009100


	//   ....[25]....
        /*0204*/ 	.word	0x00009140


	//   ....[26]....
        /*0208*/ 	.word	0x00009170


	//   ....[27]....
        /*020c*/ 	.word	0x000091a0


	//   ....[28]....
        /*0210*/ 	.word	0x000091d0


	//   ....[29]....
        /*0214*/ 	.word	0x00009200


	//   ....[30]....
        /*0218*/ 	.word	0x00009230


	//   ....[31]....
        /*021c*/ 	.word	0x00009260


	//   ....[32]....
        /*0220*/ 	.word	0x00009290


	//   ....[33]....
        /*0224*/ 	.word	0x000092c0


	//   ....[34]....
        /*0228*/ 	.word	0x000092f0


	//   ....[35]....
        /*022c*/ 	.word	0x00009320


	//   ....[36]....
        /*0230*/ 	.word	0x00009350


	//   ....[37]....
        /*0234*/ 	.word	0x00009380


	//   ....[38]....
        /*0238*/ 	.word	0x000093c0


	//   ....[39]....
        /*023c*/ 	.word	0x00009440


	//   ....[40]....
        /*0240*/ 	.word	0x00009470


	//   ....[41]....
        /*0244*/ 	.word	0x000094b0


	//   ....[42]....
        /*0248*/ 	.word	0x000094e0


	//   ....[43]....
        /*024c*/ 	.word	0x00009510


	//   ....[44]....
        /*0250*/ 	.word	0x00009540


	//   ....[45]....
        /*0254*/ 	.word	0x00009570


	//   ....[46]....
        /*0258*/ 	.word	0x00009590


	//   ....[47]....
        /*025c*/ 	.word	0x000095a0


	//   ....[48]....
        /*0260*/ 	.word	0x000095b0


	//   ....[49]....
        /*0264*/ 	.word	0x000095c0


	//   ....[50]....
        /*0268*/ 	.word	0x000095d0


	//   ....[51]....
        /*026c*/ 	.word	0x000095e0


	//   ....[52]....
        /*0270*/ 	.word	0x000095f0


	//   ....[53]....
        /*0274*/ 	.word	0x00009600


	//   ....[54]....
        /*0278*/ 	.word	0x00009610


	//   ....[55]....
        /*027c*/ 	.word	0x00009620


	//   ....[56]....
        /*0280*/ 	.word	0x00009630


	//   ....[57]....
        /*0284*/ 	.word	0x00009640


	//   ....[58]....
        /*0288*/ 	.word	0x00009650


	//   ....[59]....
        /*028c*/ 	.word	0x00009660


	//   ....[60]....
        /*0290*/ 	.word	0x00009670


	//   ....[61]....
        /*0294*/ 	.word	0x00009680


	//   ....[62]....
        /*0298*/ 	.word	0x00009690


	//   ....[63]....
        /*029c*/ 	.word	0x000096a0


	//   ....[64]....
        /*02a0*/ 	.word	0x000096b0


	//   ....[65]....
        /*02a4*/ 	.word	0x000096c0


	//   ....[66]....
        /*02a8*/ 	.word	0x000096d0


	//   ....[67]....
        /*02ac*/ 	.word	0x000096e0


	//   ....[68]....
        /*02b0*/ 	.word	0x00009a20


	//   ....[69]....
        /*02b4*/ 	.word	0x0000a8f0


	//   ....[70]....
        /*02b8*/ 	.word	0x0000cdf0


	//   ....[71]....
        /*02bc*/ 	.word	0x0000d2e0


	//----- nvinfo : EIATTR_REG_RECONFIG
	.align		4
.L_95:
        /*02c0*/ 	.byte	0x01, 0x54
	.zero		2


	//----- nvinfo : EIATTR_SYSCALL_OFFSETS
	.align		4
        /*02c4*/ 	.byte	0x04, 0x46
        /*02c6*/ 	.short	(.L_97 - .L_96)


	//   ....[0]....
.L_96:
        /*02c8*/ 	.word	0x000014a0


	//   ....[1]....
        /*02cc*/ 	.word	0x0000a250


	//   ....[2]....
        /*02d0*/ 	.word	0x0000a390


	//   ....[3]....
        /*02d4*/ 	.word	0x0000a4d0


	//   ....[4]....
        /*02d8*/ 	.word	0x0000a5f0


	//----- nvinfo : EIATTR_MBARRIER_INSTR_OFFSETS
	.align		4
.L_97:
        /*02dc*/ 	.byte	0x04, 0x39
        /*02de*/ 	.short	(.L_99 - .L_98)


	//   ....[0]....
.L_98:
        /*02e0*/ 	.word	0x00000290
        /*02e4*/ 	.word	0x000000ff
        /*02e8*/ 	.word	0x00033400
        /*02ec*/ 	.short	0x0100
        /*02ee*/ 	.byte	0x06
	.zero		1


	//   ....[1]....
        /*02f0*/ 	.word	0x000002a0
        /*02f4*/ 	.word	0x000000ff
        /*02f8*/ 	.word	0x00033420
        /*02fc*/ 	.short	0x0100
        /*02fe*/ 	.byte	0x06
	.zero		1


	//   ....[2]....
        /*0300*/ 	.word	0x00000390
        /*0304*/ 	.word	0x000000ff
        /*0308*/ 	.word	0x00033430
        /*030c*/ 	.short	0x0100
        /*030e*/ 	.byte	0x08
	.zero		1


	//   ....[3]....
        /*0310*/ 	.word	0x000003a0
        /*0314*/ 	.word	0x000000ff
        /*0318*/ 	.word	0x00033440
        /*031c*/ 	.short	0x0100
        /*031e*/ 	.byte	0x08
	.zero		1


	//   ....[4]....
        /*0320*/ 	.word	0x000003b0
        /*0324*/ 	.word	0x000000ff
        /*0328*/ 	.word	0x00033438
        /*032c*/ 	.short	0x0100
        /*032e*/ 	.byte	0x08
	.zero		1


	//   ....[5]....
        /*0330*/ 	.word	0x000003c0
        /*0334*/ 	.word	0x000000ff
        /*0338*/ 	.word	0x00033448
        /*033c*/ 	.short	0x0100
        /*033e*/ 	.byte	0x08
	.zero		1


	//   ....[6]....
        /*0340*/ 	.word	0x000004f0
        /*0344*/ 	.word	0x000000ff
        /*0348*/ 	.word	0x00033450
        /*034c*/ 	.short	0x0100
        /*034e*/ 	.byte	0x08
	.zero		1


	//   ....[7]....
        /*0350*/ 	.word	0x00000500
        /*0354*/ 	.word	0x000000ff
        /*0358*/ 	.word	0x00033460
        /*035c*/ 	.short	0x0100
        /*035e*/ 	.byte	0x08
	.zero		1


	//   ....[8]....
        /*0360*/ 	.word	0x00000510
        /*0364*/ 	.word	0x000000ff
        /*0368*/ 	.word	0x00033458
        /*036c*/ 	.short	0x0100
        /*036e*/ 	.byte	0x08
	.zero		1


	//   ....[9]....
        /*0370*/ 	.word	0x00000520
        /*0374*/ 	.word	0x000000ff
        /*0378*/ 	.word	0x00033468
        /*037c*/ 	.short	0x0100
        /*037e*/ 	.byte	0x08
	.zero		1


	//   ....[10]....
        /*0380*/ 	.word	0x00000610
        /*0384*/ 	.word	0x000000ff
        /*0388*/ 	.word	0x00033470
        /*038c*/ 	.short	0x0100
        /*038e*/ 	.byte	0x06
	.zero		1


	//   ....[11]....
        /*0390*/ 	.word	0x00000620
        /*0394*/ 	.word	0x000000ff
        /*0398*/ 	.word	0x00033480
        /*039c*/ 	.short	0x0100
        /*039e*/ 	.byte	0x06
	.zero		1


	//   ....[12]....
        /*03a0*/ 	.word	0x00000630
        /*03a4*/ 	.word	0x000000ff
        /*03a8*/ 	.word	0x00033478
        /*03ac*/ 	.short	0x0100
        /*03ae*/ 	.byte	0x06
	.zero		1


	//   ....[13]....
        /*03b0*/ 	.word	0x00000640
        /*03b4*/ 	.word	0x000000ff
        /*03b8*/ 	.word	0x00033488
        /*03bc*/ 	.short	0x0100
        /*03be*/ 	.byte	0x06
	.zero		1


	//   ....[14]....
        /*03c0*/ 	.word	0x00000770
        /*03c4*/ 	.word	0x000000ff
        /*03c8*/ 	.word	0x00033490
        /*03cc*/ 	.short	0x0100
        /*03ce*/ 	.byte	0x08
	.zero		1


	//   ....[15]....
        /*03d0*/ 	.word	0x00000780
        /*03d4*/ 	.word	0x000000ff
        /*03d8*/ 	.word	0x000334a0
        /*03dc*/ 	.short	0x0100
        /*03de*/ 	.byte	0x08
	.zero		1


	//   ....[16]....
        /*03e0*/ 	.word	0x00000790
        /*03e4*/ 	.word	0x000000ff
        /*03e8*/ 	.word	0x00033498
        /*03ec*/ 	.short	0x0100
        /*03ee*/ 	.byte	0x08
	.zero		1


	//   ....[17]....
        /*03f0*/ 	.word	0x000007a0
        /*03f4*/ 	.word	0x000000ff
        /*03f8*/ 	.word	0x000334a8
        /*03fc*/ 	.short	0x0100
        /*03fe*/ 	.byte	0x08
	.zero		1


	//   ....[18]....
        /*0400*/ 	.word	0x000008d0
        /*0404*/ 	.word	0x000000ff
        /*0408*/ 	.word	0x000334b0
        /*040c*/ 	.short	0x0100
        /*040e*/ 	.byte	0x08
	.zero		1


	//   ....[19]....
        /*0410*/ 	.word	0x000008e0
        /*0414*/ 	.word	0x000000ff
        /*0418*/ 	.word	0x000334c0
        /*041c*/ 	.short	0x0100
        /*041e*/ 	.byte	0x08
	.zero		1


	//   ....[20]....
        /*0420*/ 	.word	0x000008f0
        /*0424*/ 	.word	0x000000ff
        /*0428*/ 	.word	0x000334b8
        /*042c*/ 	.short	0x0100
        /*042e*/ 	.byte	0x08
	.zero		1


	//   ....[21]....
        /*0430*/ 	.word	0x00000900
        /*0434*/ 	.word	0x000000ff
        /*0438*/ 	.word	0x000334c8
        /*043c*/ 	.short	0x0100
        /*043e*/ 	.byte	0x08
	.zero		1


	//   ....[22]....
        /*0440*/ 	.word	0x00001500
        /*0444*/ 	.word	0x000000ff
        /*0448*/ 	.word	0x00033400
        /*044c*/ 	.short	0x010a
        /*044e*/ 	.byte	0x26
	.zero		1


	//   ....[23]....
        /*0450*/ 	.word	0x00001580
        /*0454*/ 	.word	0x00000003
        /*0458*/ 	.word	0x00033430
        /*045c*/ 	.short	0x010a
        /*045e*/ 	.byte	0x3f
	.zero		1


	//   ....[24]....
        /*0460*/ 	.word	0x000015f0
        /*0464*/ 	.word	0x00000003
        /*0468*/ 	.word	0x00033430
        /*046c*/ 	.short	0x010a
        /*046e*/ 	.byte	0x3f
	.zero		1


	//   ....[25]....
        /*0470*/ 	.word	0x000032e0
        /*0474*/ 	.word	0x00000003
        /*0478*/ 	.word	0x00000000
        /*047c*/ 	.short	0x0101
        /*047e*/ 	.byte	0x3f
	.zero		1


	//   ....[26]....
        /*0480*/ 	.word	0x00004c50
        /*0484*/ 	.word	0x000000ff
        /*0488*/ 	.word	0x00033430
        /*048c*/ 	.short	0x010a
        /*048e*/ 	.byte	0x06
	.zero		1


	//   ....[27]....
        /*0490*/ 	.word	0x00004c90
        /*0494*/ 	.word	0x000000ff
        /*0498*/ 	.word	0x00033430
        /*049c*/ 	.short	0x010a
        /*049e*/ 	.byte	0x06
	.zero		1


	//   ....[28]....
        /*04a0*/ 	.word	0x000058b0
        /*04a4*/ 	.word	0x000000ff
        /*04a8*/ 	.word	0x00033450
        /*04ac*/ 	.short	0x010a
        /*04ae*/ 	.byte	0x06
	.zero		1


	//   ....[29]....
        /*04b0*/ 	.word	0x000058f0
        /*04b4*/ 	.word	0x000000ff
        /*04b8*/ 	.word	0x00033450
        /*04bc*/ 	.short	0x010a
        /*04be*/ 	.byte	0x06
	.zero		1


	//   ....[30]....
        /*04c0*/ 	.word	0x00007000
        /*04c4*/ 	.word	0x00000003
        /*04c8*/ 	.word	0x00000000
        /*04cc*/ 	.short	0x0101
        /*04ce*/ 	.byte	0x3f
	.zero		1


	//   ....[31]....
        /*04d0*/ 	.word	0x000071e0
        /*04d4*/ 	.word	0x000000ff
        /*04d8*/ 	.word	0x00000000
        /*04dc*/ 	.short	0x0101
        /*04de*/ 	.byte	0x06
	.zero		1


	//   ....[32]....
        /*04e0*/ 	.word	0x00007a60
        /*04e4*/ 	.word	0x000000ff
        /*04e8*/ 	.word	0x00033450
        /*04ec*/ 	.short	0x010a
        /*04ee*/ 	.byte	0x08
	.zero		1


	//   ....[33]....
        /*04f0*/ 	.word	0x00007aa0
        /*04f4*/ 	.word	0x000000ff
        /*04f8*/ 	.word	0x00033450
        /*04fc*/ 	.short	0x010a
        /*04fe*/ 	.byte	0x08
	.zero		1


	//   ....[34]....
        /*0500*/ 	.word	0x00008a40
        /*0504*/ 	.word	0x000000ff
        /*0508*/ 	.word	0x00000000
        /*050c*/ 	.short	0x0101
        /*050e*/ 	.byte	0x08
	.zero		1


	//   ....[35]....
        /*0510*/ 	.word	0x00009c30
        /*0514*/ 	.word	0x000000ff
        /*0518*/ 	.word	0x00000000
        /*051c*/ 	.short	0x0101
        /*051e*/ 	.byte	0x06
	.zero		1


	//   ....[36]....
        /*0520*/ 	.word	0x0000aaf0
        /*0524*/ 	.word	0x00000005
        /*0528*/ 	.word	0x00033480
        /*052c*/ 	.short	0x010a
        /*052e*/ 	.byte	0x3f
	.zero		1


	//   ....[37]....
        /*0530*/ 	.word	0x0000ad30
        /*0534*/ 	.word	0x00000005
        /*0538*/ 	.word	0x00033440
        /*053c*/ 	.short	0x010a
        /*053e*/ 	.byte	0x3f
	.zero		1


	//   ....[38]....
        /*0540*/ 	.word	0x0000b170
        /*0544*/ 	.word	0x000000ff
        /*0548*/ 	.word	0x00033420
        /*054c*/ 	.short	0x010a
        /*054e*/ 	.byte	0x28
	.zero		1


	//   ....[39]....
        /*0550*/ 	.word	0x0000b410
        /*0554*/ 	.word	0x00000006
        /*0558*/ 	.word	0x00033480
        /*055c*/ 	.short	0x010a
        /*055e*/ 	.byte	0x3f
	.zero		1


	//   ....[40]....
        /*0560*/ 	.word	0x0000b840
        /*0564*/ 	.word	0x00000006
        /*0568*/ 	.word	0x00033440
        /*056c*/ 	.short	0x010a
        /*056e*/ 	.byte	0x3f
	.zero		1


	//   ....[41]....
        /*0570*/ 	.word	0x0000bcf0
        /*0574*/ 	.word	0x0000000d
        /*0578*/ 	.word	0x00033470
        /*057c*/ 	.short	0x010a
        /*057e*/ 	.byte	0x3f
	.zero		1


	//   ....[42]....
        /*0580*/ 	.word	0x0000bd60
        /*0584*/ 	.word	0x0000000d
        /*0588*/ 	.word	0x00033460
        /*058c*/ 	.short	0x010a
        /*058e*/ 	.byte	0x3f
	.zero		1


	//   ....[43]....
        /*0590*/ 	.word	0x0000c400
        /*0594*/ 	.word	0x0000000d
        /*0598*/ 	.word	0x00033450
        /*059c*/ 	.short	0x0101
        /*059e*/ 	.byte	0x3f
	.zero		1


	//   ....[44]....
        /*05a0*/ 	.word	0x0000c470
        /*05a4*/ 	.word	0x00000002
        /*05a8*/ 	.word	0x00000000
        /*05ac*/ 	.short	0x0101
        /*05ae*/ 	.byte	0x3f
	.zero		1


	//   ....[45]....
        /*05b0*/ 	.word	0x0000c540
        /*05b4*/ 	.word	0x00000003
        /*05b8*/ 	.word	0x00033470
        /*05bc*/ 	.short	0x010a
        /*05be*/ 	.byte	0x3f
	.zero		1


	//   ....[46]....
        /*05c0*/ 	.word	0x0000c5a0
        /*05c4*/ 	.word	0x00000003
        /*05c8*/ 	.word	0x00033460
        /*05cc*/ 	.short	0x010a
        /*05ce*/ 	.byte	0x3f
	.zero		1


	//   ....[47]....
        /*05d0*/ 	.word	0x0000ccb0
        /*05d4*/ 	.word	0x00000003
        /*05d8*/ 	.word	0x00033450
        /*05dc*/ 	.short	0x0101
        /*05de*/ 	.byte	0x3f
	.zero		1


	//   ....[48]....
        /*05e0*/ 	.word	0x0000cd20
        /*05e4*/ 	.word	0x00000000
        /*05e8*/ 	.word	0x00000000
        /*05ec*/ 	.short	0x0101
        /*05ee*/ 	.byte	0x3f
	.zero		1


	//   ....[49]....
        /*05f0*/ 	.word	0x0000cda0
        /*05f4*/ 	.word	0x00000006
        /*05f8*/ 	.word	0x00033420
        /*05fc*/ 	.short	0x010a
        /*05fe*/ 	.byte	0x3f
	.zero		1


	//   ....[50]....
        /*0600*/ 	.word	0x0000cef0
        /*0604*/ 	.word	0x00000005
        /*0608*/ 	.word	0x00000000
        /*060c*/ 	.short	0x010a
        /*060e*/ 	.byte	0x3f
	.zero		1


	//   ....[51]....
        /*0610*/ 	.word	0x0000cf60
        /*0614*/ 	.word	0x00000007
        /*0618*/ 	.word	0x00000000
        /*061c*/ 	.short	0x010a
        /*061e*/ 	.byte	0x3f
	.zero		1


	//   ....[52]....
        /*0620*/ 	.word	0x0000cfb0
        /*0624*/ 	.word	0x00000011
        /*0628*/ 	.word	0x00033460
        /*062c*/ 	.short	0x010a
        /*062e*/ 	.byte	0x3f
	.zero		1


	//   ....[53]....
        /*0630*/ 	.word	0x0000d000
        /*0634*/ 	.word	0x00000003
        /*0638*/ 	.word	0x00033460
        /*063c*/ 	.short	0x010a
        /*063e*/ 	.byte	0x3f
	.zero		1


	//   ....[54]....
        /*0640*/ 	.word	0x0000d040
        /*0644*/ 	.word	0x00000011
        /*0648*/ 	.word	0x00033480
        /*064c*/ 	.short	0x010a
        /*064e*/ 	.byte	0x3f
	.zero		1


	//   ....[55]....
        /*0650*/ 	.word	0x0000d060
        /*0654*/ 	.word	0x00000003
        /*0658*/ 	.word	0x00033480
        /*065c*/ 	.short	0x010a
        /*065e*/ 	.byte	0x3f
	.zero		1


	//   ....[56]....
        /*0660*/ 	.word	0x0000d0d0
        /*0664*/ 	.word	0x00000003
        /*0668*/ 	.word	0x00033400
        /*066c*/ 	.short	0x010a
        /*066e*/ 	.byte	0x3f
	.zero		1


	//   ....[57]....
        /*0670*/ 	.word	0x0000d120
        /*0674*/ 	.word	0x00000003
        /*0678*/ 	.word	0x00033430
        /*067c*/ 	.short	0x010a
        /*067e*/ 	.byte	0x3f
	.zero		1


	//   ....[58]....
        /*0680*/ 	.word	0x0000d180
        /*0684*/ 	.word	0x00000005
        /*0688*/ 	.word	0x00033430
        /*068c*/ 	.short	0x010a
        /*068e*/ 	.byte	0x3f
	.zero		1


	//   ....[59]....
        /*0690*/ 	.word	0x0000d1e0
        /*0694*/ 	.word	0x00000005
        /*0698*/ 	.word	0x00033450
        /*069c*/ 	.short	0x010a
        /*069e*/ 	.byte	0x3f
	.zero		1


	//   ....[60]....
        /*06a0*/ 	.word	0x0000d240
        /*06a4*/ 	.word	0x00000007
        /*06a8*/ 	.word	0x00033450
        /*06ac*/ 	.short	0x010a
        /*06ae*/ 	.byte	0x3f
	.zero		1


	//   ....[61]....
        /*06b0*/ 	.word	0x0000d390
        /*06b4*/ 	.word	0x00000005
        /*06b8*/ 	.word	0x00033480
        /*06bc*/ 	.short	0x010a
        /*06be*/ 	.byte	0x3f
	.zero		1


	//   ....[62]....
        /*06c0*/ 	.word	0x0000d3e0
        /*06c4*/ 	.word	0x00000005
        /*06c8*/ 	.word	0x00033440
        /*06cc*/ 	.short	0x010a
        /*06ce*/ 	.byte	0x3f
	.zero		1


	//   ....[63]....
        /*06d0*/ 	.word	0x0000d440
        /*06d4*/ 	.word	0x00000003
        /*06d8*/ 	.word	0x00033420
        /*06dc*/ 	.short	0x010a
        /*06de*/ 	.byte	0x3f
	.zero		1


	//   ....[64]....
        /*06e0*/ 	.word	0x0000d490
        /*06e4*/ 	.word	0x00000006
        /*06e8*/ 	.word	0x00033480
        /*06ec*/ 	.short	0x010a
        /*06ee*/ 	.byte	0x3f
	.zero		1


	//   ....[65]....
        /*06f0*/ 	.word	0x0000d4e0
        /*06f4*/ 	.word	0x00000006
        /*06f8*/ 	.word	0x00033440
        /*06fc*/ 	.short	0x010a
        /*06fe*/ 	.byte	0x3f
	.zero		1


	//   ....[66]....
        /*0700*/ 	.word	0x0000d530
        /*0704*/ 	.word	0x0000000d
        /*0708*/ 	.word	0x00033470
        /*070c*/ 	.short	0x010a
        /*070e*/ 	.byte	0x3f
	.zero		1


	//   ....[67]....
        /*0710*/ 	.word	0x0000d580
        /*0714*/ 	.word	0x0000000d
        /*0718*/ 	.word	0x00033460
        /*071c*/ 	.short	0x010a
        /*071e*/ 	.byte	0x3f
	.zero		1


	//   ....[68]....
        /*0720*/ 	.word	0x0000d5d0
        /*0724*/ 	.word	0x00000003
        /*0728*/ 	.word	0x00033470
        /*072c*/ 	.short	0x010a
        /*072e*/ 	.byte	0x3f
	.zero		1


	//   ....[69]....
        /*0730*/ 	.word	0x0000d620
        /*0734*/ 	.word	0x00000003
        /*0738*/ 	.word	0x00033460
        /*073c*/ 	.short	0x010a
        /*073e*/ 	.byte	0x3f
	.zero		1


	//   ....[70]....
        /*0740*/ 	.word	0x0000d670
        /*0744*/ 	.word	0x00000006
        /*0748*/ 	.word	0x00033420
        /*074c*/ 	.short	0x010a
        /*074e*/ 	.byte	0x3f
	.zero		1


	//   ....[71]....
        /*0750*/ 	.word	0x0000d6c0
        /*0754*/ 	.word	0x00000005
        /*0758*/ 	.word	0x00000000
        /*075c*/ 	.short	0x010a
        /*075e*/ 	.byte	0x3f
	.zero		1


	//   ....[72]....
        /*0760*/ 	.word	0x0000d710
        /*0764*/ 	.word	0x00000007
        /*0768*/ 	.word	0x00000000
        /*076c*/ 	.short	0x010a
        /*076e*/ 	.byte	0x3f
	.zero		1


	//   ....[73]....
        /*0770*/ 	.word	0x0000d760
        /*0774*/ 	.word	0x00000011
        /*0778*/ 	.word	0x00033460
        /*077c*/ 	.short	0x010a
        /*077e*/ 	.byte	0x3f
	.zero		1


	//   ....[74]....
        /*0780*/ 	.word	0x0000d7b0
        /*0784*/ 	.word	0x00000003
        /*0788*/ 	.word	0x00033460
        /*078c*/ 	.short	0x010a
        /*078e*/ 	.byte	0x3f
	.zero		1


	//   ....[75]....
        /*0790*/ 	.word	0x0000d800
        /*0794*/ 	.word	0x00000011
        /*0798*/ 	.word	0x00033480
        /*079c*/ 	.short	0x010a
        /*079e*/ 	.byte	0x3f
	.zero		1


	//----- nvinfo : EIATTR_NUM_MBARRIERS
	.align		4
.L_99:
        /*07a0*/ 	.byte	0x03, 0x38
        /*07a2*/ 	.short	0x0016


	//----- nvinfo : EIATTR_EXIT_INSTR_OFFSETS
	.align		4
        /*07a4*/ 	.byte	0x04, 0x1c
        /*07a6*/ 	.short	(.L_101 - .L_100)


	//   ....[0]....
.L_100:
        /*07a8*/ 	.word	0x00000a50


	//   ....[1]....
        /*07ac*/ 	.word	0x00009ce0


	//   ....[2]....
        /*07b0*/ 	.word	0x0000ce10


	//   ....[3]....
        /*07b4*/ 	.word	0x0000d0b0


	//----- nvinfo : EIATTR_MAX_THREADS
	.align		4
.L_101:
        /*07b8*/ 	.byte	0x04, 0x05
        /*07ba*/ 	.short	(.L_103 - .L_102)
.L_102:
        /*07bc*/ 	.word	0x00000180
        /*07c0*/ 	.word	0x00000001
        /*07c4*/ 	.word	0x00000001


	//----- nvinfo : EIATTR_CRS_STACK_SIZE
	.align		4
.L_103:
        /*07c8*/ 	.byte	0x04, 0x1e
        /*07ca*/ 	.short	(.L_105 - .L_104)
.L_104:
        /*07cc*/ 	.word	0x00000000


	//----- nvinfo : EIATTR_CBANK_PARAM_SIZE
	.align		4
.L_105:
        /*07d0*/ 	.byte	0x03, 0x19
        /*07d2*/ 	.short	0x0bf0


	//----- nvinfo : EIATTR_PARAM_CBANK
	.align		4
        /*07d4*/ 	.byte	0x04, 0x0a
        /*07d6*/ 	.short	(.L_107 - .L_106)
	.align		4
.L_106:
        /*07d8*/ 	.word	index@(.nv.constant0._ZN7cutlass13device_kernelIN5flash11enable_sm90INS1_16FlashAttnFwdSm90INS1_25CollectiveMainloopFwdSm90ILi2EN4cute5tupleIJNS5_1CILi1EEES8_S8_EEENS6_IJNS7_ILi128EEENS7_ILi160EEENS7_ILi192EEEEEELi192ENS_12float_e4m3_tEfNS_4arch4Sm90ELb0ELb0ELb0ELb0ELb0ELb0ELb0ELb1ELb1ELb0ELb0ELb0EEENS1_21CollectiveEpilogueFwdINS6_IJSA_SC_SB_EEES9_NS_10bfloat16_tESG_Li256ELb0ELb0ELb0ELb1EEENS1_29StaticPersistentTileSchedulerILb0EEEEEEEEEvNT_6ParamsE)
        /*07dc*/ 	.short	0x0210
        /*07de*/ 	.short	0x0bf0


	//----- nvinfo : EIATTR_SW_WAR
	.align		4
.L_107:
        /*07e0*/ 	.byte	0x04, 0x36
        /*07e2*/ 	.short	(.L_109 - .L_108)
.L_108:
        /*07e4*/ 	.word	0x00000008
.L_109:


//--------------------- .nv.info._ZN7cutlass13device_kernelIN5flash11enable_sm90INS1_16FlashAttnFwdSm90INS1_25CollectiveMainloopFwdSm90ILi2EN4cute5tupleIJNS5_1CILi2EEENS7_ILi1EEES9_EEENS6_IJNS7_ILi128EEENS7_ILi160EEENS7_ILi192EEEEEELi192ENS_12float_e4m3_tEfNS_4arch4Sm90ELb0ELb0ELb0ELb0ELb0ELb0ELb0ELb1ELb1ELb0ELb0ELb0EEENS1_21CollectiveEpilogueFwdINS6_IJSB_SD_SC_EEESA_NS_10bfloat16_tESH_Li256ELb0ELb0ELb0ELb1EEENS1_29StaticPersistentTileSchedulerILb0EEEEEEEEEvNT_6ParamsE --------------------------
	.section	.nv.info._ZN7cutlass13device_kernelIN5flash11enable_sm90INS1_16FlashAttnFwdSm90INS1_25CollectiveMainloopFwdSm90ILi2EN4cute5tupleIJNS5_1CILi2EEENS7_ILi1EEES9_EEENS6_IJNS7_ILi128EEENS7_ILi160EEENS7_ILi192EEEEEELi192ENS_12float_e4m3_tEfNS_4arch4Sm90ELb0ELb0ELb0ELb0ELb0ELb0ELb0ELb1ELb1ELb0ELb0ELb0EEENS1_21CollectiveEpilogueFwdINS6_IJSB_SD_SC_EEESA_NS_10bfloat16_tESH_Li256ELb0ELb0ELb0ELb1EEENS1_29StaticPersistentTileSchedulerILb0EEEEEEEEEvNT_6ParamsE,"",@"SHT_CUDA_INFO"
	.sectionflags	@""
	.align	4


	//----- nvinfo : EIATTR_CUDA_API_VERSION
	.align		4
        /*0000*/ 	.byte	0x04, 0x37
        /*0002*/ 	.short	(.L_111 - .L_110)
.L_110:
        /*0004*/ 	.word	0x00000082


	//----- nvinfo : EIATTR_KPARAM_INFO
	.align		4
.L_111:
        /*0008*/ 	.byte	0x04, 0x17
        /*000a*/ 	.short	(.L_113 - .L_112)
.L_112:
        /*000c*/ 	.word	0x00000000
        /*0010*/ 	.short	0x0000
        /*0012*/ 	.short	0x0070
        /*0014*/ 	.byte	0x00, 0xf0, 0x01, 0x2e


	//----- nvinfo : EIATTR_SPARSE_MMA_MASK
	.align		4
.L_113:
        /*0018*/ 	.byte	0x03, 0x50
        /*001a*/ 	.short	0x0000


	//----- nvinfo : EIATTR_MAXREG_COUNT
	.align		4
        /*001c*/ 	.byte	0x03, 0x1b
        /*001e*/ 	.short	0x00a8


	//----- nvinfo : EIATTR_NUM_BARRIERS
	.align		4
        /*0020*/ 	.byte	0x02, 0x4c
        /*0022*/ 	.byte	0x10
	.zero		1


	//----- nvinfo : EIATTR_EXTERNS
	.align		4
        /*0024*/ 	.byte	0x04, 0x0f
        /*0026*/ 	.short	(.L_115 - .L_114)


	//   ....[0]....
	.align		4
.L_114:
        /*0028*/ 	.word	index@(__assertfail)


	//----- nvinfo : EIATTR_ANNOTATIONS
	.align		4
.L_115:
        /*002c*/ 	.byte	0x04, 0x55
        /*002e*/ 	.short	(.L_117 - .L_116)


	//   ....[0]....
.L_116:
        /*0030*/ 	.word	0x00000001
        /*0034*/ 	.byte	0xa0, 0x0b, 0x00, 0x00, 0x01, 0x00, 0x00, 0x00, 0x00, 0x0e, 0x00, 0x00, 0x01, 0x00, 0x00, 0x00
        /* <DEDUP_REMOVED lines=8> */
        /*00c4*/ 	.byte	0xe0, 0xcf, 0x00, 0x00, 0x01, 0x00, 0x00, 0x00, 0xf0, 0xcf, 0x00, 0x00


	//----- nvinfo : EIATTR_MERCURY_ISA_VERSION
	.align		4
.L_117:
        /*00d0*/ 	.byte	0x03, 0x5f
        /*00d2*/ 	.short	0x0101


	//----- nvinfo : EIATTR_INT_WARP_WIDE_INSTR_OFFSETS
	.align		4
        /*00d4*/ 	.byte	0x04, 0x31
        /*00d6*/ 	.short	(.L_119 - .L_118)


	//   ....[0]....
.L_118:
        /*00d8*/ 	.word	0x00000190


	//   ....[1]....
        /*00dc*/ 	.word	0x000001d0


	//   ....[2]....
        /*00e0*/ 	.word	0x00000240


	//   ....[3]....
        /*00e4*/ 	.word	0x0000a8e0


	//----- nvinfo : EIATTR_COOP_GROUP_MASK_REGIDS
	.align		4
.L_119:
        /*00e8*/ 	.byte	0x04, 0x29
        /*00ea*/ 	.short	(.L_121 - .L_120)


	//   ....[0]....
.L_120:
        /*00ec*/ 	.word	0xffffffff


	//   ....[1]....
        /*00f0*/ 	.word	0xffffffff


	//   ....[2]....
        /*00f4*/ 	.word	0xffffffff


	//   ....[3]....
        /*00f8*/ 	.word	0xffffffff


	//   ....[4]....
        /*00fc*/ 	.word	0xffffffff


	//   ....[5]....
        /*0100*/ 	.word	0xffffffff


	//   ....[6]....
        /*0104*/ 	.word	0xffffffff


	//   ....[7]....
        /*0108*/ 	.word	0xffffffff


	//   ....[8]....
        /*010c*/ 	.word	0xffffffff


	//   ....[9]....
        /*0110*/ 	.word	0xffffffff


	//   ....[10]....
        /*0114*/ 	.word	0xffffffff


	//   ....[11]....
        /*0118*/ 	.word	0xffffffff


	//   ....[12]....
        /*011c*/ 	.word	0xffffffff


	//   ....[13]....
        /*0120*/ 	.word	0xffffffff


	//   ....[14]....
        /*0124*/ 	.word	0xffffffff


	//   ....[15]....
        /*0128*/ 	.word	0xffffffff


	//   ....[16]....
        /*012c*/ 	.word	0xffffffff


	//   ....[17]....
        /*0130*/ 	.word	0xffffffff


	//   ....[18]....
        /*0134*/ 	.word	0xffffffff


	//   ....[19]....
        /*0138*/ 	.word	0xffffffff


	//   ....[20]....
        /*013c*/ 	.word	0xffffffff


	//   ....[21]....
        /*0140*/ 	.word	0xffffffff


	//   ....[22]....
        /*0144*/ 	.word	0xffffffff


	//   ....[23]....
        /*0148*/ 	.word	0xffffffff


	//   ....[24]....
        /*014c*/ 	.word	0xffffffff


	//   ....[25]....
        /*0150*/ 	.word	0xffffffff


	//   ....[26]....
        /*0154*/ 	.word	0xffffffff


	//   ....[27]....
        /*0158*/ 	.word	0xffffffff


	//   ....[28]....
        /*015c*/ 	.word	0xffffffff


	//   ....[29]....
        /*0160*/ 	.word	0xffffffff


	//   ....[30]....
        /*0164*/ 	.word	0xffffffff


	//   ....[31]....
        /*0168*/ 	.word	0xffffffff


	//   ....[32]....
        /*016c*/ 	.word	0xffffffff


	//   ....[33]....
        /*0170*/ 	.word	0xffffffff


	//   ....[34]....
        /*0174*/ 	.word	0xffffffff


	//   ....[35]....
        /*0178*/ 	.word	0xffffffff


	//   ....[36]....
        /*017c*/ 	.word	0xffffffff


	//   ....[37]....
        /*0180*/ 	.word	0xffffffff


	//   ....[38]....
        /*0184*/ 	.word	0xffffffff


	//   ....[39]....
        /*0188*/ 	.word	0xffffffff


	//   ....[40]....
        /*018c*/ 	.word	0xffffffff


	//   ....[41]....
        /*0190*/ 	.word	0xffffffff


	//   ....[42]....
        /*0194*/ 	.word	0xffffffff


	//   ....[43]....
        /*0198*/ 	.word	0xffffffff


	//   ....[44]....
        /*019c*/ 	.word	0xffffffff


	//   ....[45]....
        /*01a0*/ 	.word	0xffffffff


	//   ....[46]....
        /*01a4*/ 	.word	0xffffffff


	//   ....[47]....
        /*01a8*/ 	.word	0xffffffff


	//   ....[48]....
        /*01ac*/ 	.word	0xffffffff


	//   ....[49]....
        /*01b0*/ 	.word	0xffffffff


	//   ....[50]....
        /*01b4*/ 	.word	0xffffffff


	//   ....[51]....
        /*01b8*/ 	.word	0xffffffff


	//   ....[52]....
        /*01bc*/ 	.word	0xffffffff


	//   ....[53]....
        /*01c0*/ 	.word	0xffffffff


	//   ....[54]....
        /*01c4*/ 	.word	0xffffffff


	//   ....[55]....
        /*01c8*/ 	.word	0xffffffff


	//   ....[56]....
        /*01cc*/ 	.word	0xffffffff


	//   ....[57]....
        /*01d0*/ 	.word	0xffffffff


	//   ....[58]....
        /*01d4*/ 	.word	0xffffffff


	//   ....[59]....
        /*01d8*/ 	.word	0xffffffff


	//   ....[60]....
        /*01dc*/ 	.word	0xffffffff


	//   ....[61]....
        /*01e0*/ 	.word	0xffffffff


	//   ....[62]....
        /*01e4*/ 	.word	0xffffffff


	//   ....[63]....
        /*01e8*/ 	.word	0xffffffff


	//   ....[64]....
        /*01ec*/ 	.word	0xffffffff


	//   ....[65]....
        /*01f0*/ 	.word	0xffffffff


	//   ....[66]....
        /*01f4*/ 	.word	0xffffffff


	//   ....[67]....
        /*01f8*/ 	.word	0xffffffff


	//   ....[68]....
        /*01fc*/ 	.word	0xffffffff


	//   ....[69]....
        /*0200*/ 	.word	0xffffffff


	//   ....[70]....
        /*0204*/ 	.word	0xffffffff


	//   ....[71]....
        /*0208*/ 	.word	0xffffffff


	//   ....[72]....
        /*020c*/ 	.word	0x0500000f


	//----- nvinfo : EIATTR_COOP_GROUP_INSTR_OFFSETS
	.align		4
.L_121:
        /*0210*/ 	.byte	0x04, 0x28
        /*0212*/ 	.short	(.L_123 - .L_122)


	//   ....[0]....
.L_122:
        /*0214*/ 	.word	0x00000070


	//   ....[1]....
        /*0218*/ 	.word	0x000001a0


	//   ....[2]....
        /*021c*/ 	.word	0x000001f0


	//   ....[3]....
        /*0220*/ 	.word	0x00000430


	//   ....[4]....
        /*0224*/ 	.word	0x00000650


	//   ....[5]....
        /*0228*/ 	.word	0x00000880


	//   ....[6]....
        /*022c*/ 	.word	0x00000b00


	//   ....[7]....
        /*0230*/ 	.word	0x00000e40


	//   ....[8]....
        /*0234*/ 	.word	0x00001370


	//   ....[9]....
        /*0238*/ 	.word	0x00003320


	//   ....[10]....
        /*023c*/ 	.word	0x000033f0


	//   ....[11]....
        /*0240*/ 	.word	0x00003850


	//   ....[12]....
        /*0244*/ 	.word	0x00003990


	//   ....[13]....
        /*0248*/ 	.word	0x00006060


	//   ....[14]....
        /*024c*/ 	.word	0x00006070


	//   ....[15]....
        /*0250*/ 	.word	0x000060a0


	//   ....[16]....
        /*0254*/ 	.word	0x000060b0


	//   ....[17]....
        /*0258*/ 	.word	0x00007de0


	//   ....[18]....
        /*025c*/ 	.word	0x00007df0


	//   ....[19]....
        /*0260*/ 	.word	0x00007e20


	//   ....[20]....
        /*0264*/ 	.word	0x00007e30


	//   ....[21]....
        /*0268*/ 	.word	0x00009150


	//   ....[22]....
        /*026c*/ 	.word	0x00009180


	//   ....[23]....
        /*0270*/ 	.word	0x000091b0


	//   ....[24]....
        /*0274*/ 	.word	0x000091e0


	//   ....[25]....
        /*0278*/ 	.word	0x00009210


	//   ....[26]....
        /*027c*/ 	.word	0x00009240


	//   ....[27]....
        /*0280*/ 	.word	0x00009280


	//   ....[28]....
        /*0284*/ 	.word	0x000092b0


	//   ....[29]....
        /*0288*/ 	.word	0x000092e0


	//   ....[30]....
        /*028c*/ 	.word	0x00009310


	//   ....[31]....
        /*0290*/ 	.word	0x00009340


	//   ....[32]....
        /*0294*/ 	.word	0x00009370


	//   ....[33]....
        /*0298*/ 	.word	0x000093f0


	//   ....[34]....
        /*029c*/ 	.word	0x00009420


	//   ....[35]....
        /*02a0*/ 	.word	0x00009450


	//   ....[36]....
        /*02a4*/ 	.word	0x00009480


	//   ....[37]....
        /*02a8*/ 	.word	0x000094b0


	//   ....[38]....
        /*02ac*/ 	.word	0x000094c0


	//   ....[39]....
        /*02b0*/ 	.word	0x000094d0


	//   ....[40]....
        /*02b4*/ 	.word	0x000094e0


	//   ....[41]....
        /*02b8*/ 	.word	0x000094f0


	//   ....[42]....
        /*02bc*/ 	.word	0x00009520


	//   ....[43]....
        /*02c0*/ 	.word	0x00009550


	//   ....[44]....
        /*02c4*/ 	.word	0x00009560


	//   ....[45]....
        /*02c8*/ 	.word	0x00009570


	//   ....[46]....
        /*02cc*/ 	.word	0x00009590


	//   ....[47]....
        /*02d0*/ 	.word	0x000095b0


	//   ....[48]....
        /*02d4*/ 	.word	0x000095c0


	//   ....[49]....
        /*02d8*/ 	.word	0x000095d0


	//   ....[50]....
        /*02dc*/ 	.word	0x000095e0


	//   ....[51]....
        /*02e0*/ 	.word	0x000095f0


	//   ....[52]....
        /*02e4*/ 	.word	0x00009600


	//   ....[53]....
        /*02e8*/ 	.word	0x00009610


	//   ....[54]....
        /*02ec*/ 	.word	0x00009620


	//   ....[55]....
        /*02f0*/ 	.word	0x00009630


	//   ....[56]....
        /*02f4*/ 	.word	0x00009640


	//   ....[57]....
        /*02f8*/ 	.word	0x00009650


	//   ....[58]....
        /*02fc*/ 	.word	0x00009660


	//   ....[59]....
        /*0300*/ 	.word	0x00009670


	//   ....[60]....
        /*0304*/ 	.word	0x00009680


	//   ....[61]....
        /*0308*/ 	.word	0x00009690


	//   ....[62]....
        /*030c*/ 	.word	0x000096a0


	//   ....[63]....
        /*0310*/ 	.word	0x000096b0


	//   ....[64]....
        /*0314*/ 	.word	0x000096c0


	//   ....[65]....
        /*0318*/ 	.word	0x000096d0


	//   ....[66]....
        /*031c*/ 	.word	0x000096e0


	//   ....[67]....
        /*0320*/ 	.word	0x000096f0


	//   ....[68]....
        /*0324*/ 	.word	0x00009700


	//   ....[69]....
        /*0328*/ 	.word	0x00009a40


	//   ....[70]....
        /*032c*/ 	.word	0x0000aa40


	//   ....[71]....
        /*0330*/ 	.word	0x0000d1a0


	//   ....[72]....
        /*0334*/ 	.word	0x0000d690


	//----- nvinfo : EIATTR_REG_RECONFIG
	.align		4
.L_123:
        /*0338*/ 	.byte	0x01, 0x54
	.zero		2


	//----- nvinfo : EIATTR_SYSCALL_OFFSETS
	.align		4
        /*033c*/ 	.byte	0x04, 0x46
        /*033e*/ 	.short	(.L_125 - .L_124)


	//   ....[0]....
.L_124:
        /*0340*/ 	.word	0x00001a00


	//   ....[1]....
        /*0344*/ 	.word	0x0000a310


	//   ....[2]....
        /*0348*/ 	.word	0x0000a490


	//   ....[3]....
        /*034c*/ 	.word	0x0000a5d0


	//   ....[4]....
        /*0350*/ 	.word	0x0000a6f0


	//----- nvinfo : EIATTR_MBARRIER_INSTR_OFFSETS
	.align		4
.L_125:
        /*0354*/ 	.byte	0x04, 0x39
        /*0356*/ 	.short	(.L_127 - .L_126)


	//   ....[0]....
.L_126:
        /*0358*/ 	.word	0x000002d0
        /*035c*/ 	.word	0x000000ff
        /*0360*/ 	.word	0x00033400
        /*0364*/ 	.short	0x0100
        /*0366*/ 	.byte	0x08
	.zero		1


	//   ....[1]....
        /*0368*/ 	.word	0x000002e0
        /*036c*/ 	.word	0x000000ff
        /*0370*/ 	.word	0x00033420
        /*0374*/ 	.short	0x0100
        /*0376*/ 	.byte	0x08
	.zero		1


	//   ....[2]....
        /*0378*/ 	.word	0x000003d0
        /*037c*/ 	.word	0x000000ff
        /*0380*/ 	.word	0x00033430
        /*0384*/ 	.short	0x0100
        /*0386*/ 	.byte	0x08
	.zero		1


	//   ....[3]....
        /*0388*/ 	.word	0x000003e0
        /*038c*/ 	.word	0x000000ff
        /*0390*/ 	.word	0x00033440
        /*0394*/ 	.short	0x0100
        /*0396*/ 	.byte	0x08
	.zero		1


	//   ....[4]....
        /*0398*/ 	.word	0x000003f0
        /*039c*/ 	.word	0x000000ff
        /*03a0*/ 	.word	0x00033438
        /*03a4*/ 	.short	0x0100
        /*03a6*/ 	.byte	0x08
	.zero		1


	//   ....[5]....
        /*03a8*/ 	.word	0x00000400
        /*03ac*/ 	.word	0x000000ff
        /*03b0*/ 	.word	0x00033448
        /*03b4*/ 	.short	0x0100
        /*03b6*/ 	.byte	0x08
	.zero		1


	//   ....[6]....
        /*03b8*/ 	.word	0x00000600
        /*03bc*/ 	.word	0x000000ff
        /*03c0*/ 	.word	0x00033450
        /*03c4*/ 	.short	0x0100
        /*03c6*/ 	.byte	0x08
	.zero		1


	//   ....[7]....
        /*03c8*/ 	.word	0x00000610
        /*03cc*/ 	.word	0x000000ff
        /*03d0*/ 	.word	0x00033460
        /*03d4*/ 	.short	0x0100
        /*03d6*/ 	.byte	0x08
	.zero		1


	//   ....[8]....
        /*03d8*/ 	.word	0x00000620
        /*03dc*/ 	.word	0x000000ff
        /*03e0*/ 	.word	0x00033458
        /*03e4*/ 	.short	0x0100
        /*03e6*/ 	.byte	0x08
	.zero		1


	//   ....[9]....
        /*03e8*/ 	.word	0x00000630
        /*03ec*/ 	.word	0x000000ff
        /*03f0*/ 	.word	0x00033468
        /*03f4*/ 	.short	0x0100
        /*03f6*/ 	.byte	0x08
	.zero		1


	//   ....[10]....
        /*03f8*/ 	.word	0x00000830
        /*03fc*/ 	.word	0x000000ff
        /*0400*/ 	.word	0x00033470
        /*0404*/ 	.short	0x0100
        /*0406*/ 	.byte	0x08
	.zero		1


	//   ....[11]....
        /*0408*/ 	.word	0x00000840
        /*040c*/ 	.word	0x000000ff
        /*0410*/ 	.word	0x00033480
        /*0414*/ 	.short	0x0100
        /*0416*/ 	.byte	0x08
	.zero		1


	//   ....[12]....
        /*0418*/ 	.word	0x00000850
        /*041c*/ 	.word	0x000000ff
        /*0420*/ 	.word	0x00033478
        /*0424*/ 	.short	0x0100
        /*0426*/ 	.byte	0x08
	.zero		1


	//   ....[13]....
        /*0428*/ 	.word	0x00000860
        /*042c*/ 	.word	0x000000ff
        /*0430*/ 	.word	0x00033488
        /*0434*/ 	.short	0x0100
        /*0436*/ 	.byte	0x08
	.zero		1


	//   ....[14]....
        /*0438*/ 	.word	0x00000ab0
        /*043c*/ 	.word	0x000000ff
        /*0440*/ 	.word	0x00033490
        /*0444*/ 	.short	0x0100
        /*0446*/ 	.byte	0x08
	.zero		1


	//   ....[15]....
        /*0448*/ 	.word	0x00000ac0
        /*044c*/ 	.word	0x000000ff
        /*0450*/ 	.word	0x000334a0
        /*0454*/ 	.short	0x0100
        /*0456*/ 	.byte	0x08
	.zero		1


	//   ....[16]....
        /*0458*/ 	.word	0x00000ad0
        /*045c*/ 	.word	0x000000ff
        /*0460*/ 	.word	0x00033498
        /*0464*/ 	.short	0x0100
        /*0466*/ 	.byte	0x08
	.zero		1


	//   ....[17]....
        /*0468*/ 	.word	0x00000ae0
        /*046c*/ 	.word	0x000000ff
        /*0470*/ 	.word	0x000334a8
        /*0474*/ 	.short	0x0100
        /*0476*/ 	.byte	0x08
	.zero		1


	//   ....[18]....
        /*0478*/ 	.word	0x00000d90
        /*047c*/ 	.word	0x000000ff
        /*0480*/ 	.word	0x000334b0
        /*0484*/ 	.short	0x0100
        /*0486*/ 	.byte	0x08
	.zero		1


	//   ....[19]....
        /*0488*/ 	.word	0x00000da0
        /*048c*/ 	.word	0x000000ff
        /*0490*/ 	.word	0x000334c0
        /*0494*/ 	.short	0x0100
        /*0496*/ 	.byte	0x08
	.zero		1


	//   ....[20]....
        /*0498*/ 	.word	0x00000db0
        /*049c*/ 	.word	0x000000ff
        /*04a0*/ 	.word	0x000334b8
        /*04a4*/ 	.short	0x0100
        /*04a6*/ 	.byte	0x08
	.zero		1


	//   ....[21]....
        /*04a8*/ 	.word	0x00000dc0
        /*04ac*/ 	.word	0x000000ff
        /*04b0*/ 	.word	0x000334c8
        /*04b4*/ 	.short	0x0100
        /*04b6*/ 	.byte	0x08
	.zero		1


	//   ....[22]....
        /*04b8*/ 	.word	0x00001a60
        /*04bc*/ 	.word	0x000000ff
        /*04c0*/ 	.word	0x00033400
        /*04c4*/ 	.short	0x010a
        /*04c6*/ 	.byte	0x26
	.zero		1


	//   ....[23]....
        /*04c8*/ 	.word	0x00001ae0
        /*04cc*/ 	.word	0x00000003
        /*04d0*/ 	.word	0x00033430
        /*04d4*/ 	.short	0x010a
        /*04d6*/ 	.byte	0x3f
	.zero		1


	//   ....[24]....
        /*04d8*/ 	.word	0x00001b20
        /*04dc*/ 	.word	0x00000003
        /*04e0*/ 	.word	0x00033430
        /*04e4*/ 	.short	0x010a
        /*04e6*/ 	.byte	0x3f
	.zero		1


	//   ....[25]....
        /*04e8*/ 	.word	0x00003be0
        /*04ec*/ 	.word	0x00000003
        /*04f0*/ 	.word	0x00000000
        /*04f4*/ 	.short	0x0101
        /*04f6*/ 	.byte	0x3f
	.zero		1


	//   ....[26]....
        /*04f8*/ 	.word	0x00004c60
        /*04fc*/ 	.word	0x000000ff
        /*0500*/ 	.word	0x00033430
        /*0504*/ 	.short	0x010a
        /*0506*/ 	.byte	0x06
	.zero		1


	//   ....[27]....
        /*0508*/ 	.word	0x00004ca0
        /*050c*/ 	.word	0x000000ff
        /*0510*/ 	.word	0x00033430
        /*0514*/ 	.short	0x010a
        /*0516*/ 	.byte	0x06
	.zero		1


	//   ....[28]....
        /*0518*/ 	.word	0x000058c0
        /*051c*/ 	.word	0x000000ff
        /*0520*/ 	.word	0x00033450
        /*0524*/ 	.short	0x010a
        /*0526*/ 	.byte	0x06
	.zero		1


	//   ....[29]....
        /*0528*/ 	.word	0x00005900
        /*052c*/ 	.word	0x000000ff
        /*0530*/ 	.word	0x00033450
        /*0534*/ 	.short	0x010a
        /*0536*/ 	.byte	0x06
	.zero		1


	//   ....[30]....
        /*0538*/ 	.word	0x00006f10
        /*053c*/ 	.word	0x00000003
        /*0540*/ 	.word	0x00000000
        /*0544*/ 	.short	0x0101
        /*0546*/ 	.byte	0x3f
	.zero		1


	//   ....[31]....
        /*0548*/ 	.word	0x00007200
        /*054c*/ 	.word	0x000000ff
        /*0550*/ 	.word	0x00000000
        /*0554*/ 	.short	0x0101
        /*0556*/ 	.byte	0x06
	.zero		1


	//   ....[32]....
        /*0558*/ 	.word	0x00007a80
        /*055c*/ 	.word	0x000000ff
        /*0560*/ 	.word	0x00033450
        /*0564*/ 	.short	0x010a
        /*0566*/ 	.byte	0x08
	.zero		1


	//   ....[33]....
        /*0568*/ 	.word	0x00007ac0
        /*056c*/ 	.word	0x000000ff
        /*0570*/ 	.word	0x00033450
        /*0574*/ 	.short	0x010a
        /*0576*/ 	.byte	0x08
	.zero		1


	//   ....[34]....
        /*0578*/ 	.word	0x00008a50
        /*057c*/ 	.word	0x000000ff
        /*0580*/ 	.word	0x00000000
        /*0584*/ 	.short	0x0101
        /*0586*/ 	.byte	0x08
	.zero		1


	//   ....[35]....
        /*0588*/ 	.word	0x00009c70
        /*058c*/ 	.word	0x000000ff
        /*0590*/ 	.word	0x00000000
        /*0594*/ 	.short	0x0101
        /*0596*/ 	.byte	0x07
	.zero		1


	//   ....[36]....
        /*0598*/ 	.word	0x00009c80
        /*059c*/ 	.word	0x000000ff
        /*05a0*/ 	.word	0x00000000
        /*05a4*/ 	.short	0x0101
        /*05a6*/ 	.byte	0x06
	.zero		1


	//   ....[37]....
        /*05a8*/ 	.word	0x0000ac20
        /*05ac*/ 	.word	0x00000000
        /*05b0*/ 	.word	0x00033480
        /*05b4*/ 	.short	0x010a
        /*05b6*/ 	.byte	0x3f
	.zero		1


	//   ....[38]....
        /*05b8*/ 	.word	0x0000af00
        /*05bc*/ 	.word	0x00000000
        /*05c0*/ 	.word	0x00033440
        /*05c4*/ 	.short	0x010a
        /*05c6*/ 	.byte	0x3f
	.zero		1


	//   ....[39]....
        /*05c8*/ 	.word	0x0000b390
        /*05cc*/ 	.word	0x000000ff
        /*05d0*/ 	.word	0x00033420
        /*05d4*/ 	.short	0x010a
        /*05d6*/ 	.byte	0x28
	.zero		1


	//   ....[40]....
        /*05d8*/ 	.word	0x0000b600
        /*05dc*/ 	.word	0x00000006
        /*05e0*/ 	.word	0x00033480
        /*05e4*/ 	.short	0x010a
        /*05e6*/ 	.byte	0x3f
	.zero		1


	//   ....[41]....
        /*05e8*/ 	.word	0x0000baf0
        /*05ec*/ 	.word	0x00000006
        /*05f0*/ 	.word	0x00033440
        /*05f4*/ 	.short	0x010a
        /*05f6*/ 	.byte	0x3f
	.zero		1


	//   ....[42]....
        /*05f8*/ 	.word	0x0000bfe0
        /*05fc*/ 	.word	0x0000000d
        /*0600*/ 	.word	0x00033470
        /*0604*/ 	.short	0x010a
        /*0606*/ 	.byte	0x3f
	.zero		1


	//   ....[43]....
        /*0608*/ 	.word	0x0000c050
        /*060c*/ 	.word	0x0000000d
        /*0610*/ 	.word	0x00033460
        /*0614*/ 	.short	0x010a
        /*0616*/ 	.byte	0x3f
	.zero		1


	//   ....[44]....
        /*0618*/ 	.word	0x0000c6f0
        /*061c*/ 	.word	0x0000000d
        /*0620*/ 	.word	0x00033450
        /*0624*/ 	.short	0x0101
        /*0626*/ 	.byte	0x3f
	.zero		1


	//   ....[45]....
        /*0628*/ 	.word	0x0000c780
        /*062c*/ 	.word	0x0000000d
        /*0630*/ 	.word	0x00000000
        /*0634*/ 	.short	0x0101
        /*0636*/ 	.byte	0x3f
	.zero		1


	//   ....[46]....
        /*0638*/ 	.word	0x0000c890
        /*063c*/ 	.word	0x00000003
        /*0640*/ 	.word	0x00033470
        /*0644*/ 	.short	0x010a
        /*0646*/ 	.byte	0x3f
	.zero		1


	//   ....[47]....
        /*0648*/ 	.word	0x0000c8f0
        /*064c*/ 	.word	0x00000003
        /*0650*/ 	.word	0x00033460
        /*0654*/ 	.short	0x010a
        /*0656*/ 	.byte	0x3f
	.zero		1


	//   ....[48]....
        /*0658*/ 	.word	0x0000cfa0
        /*065c*/ 	.word	0x00000003
        /*0660*/ 	.word	0x00033450
        /*0664*/ 	.short	0x0101
        /*0666*/ 	.byte	0x3f
	.zero		1


	//   ....[49]....
        /*0668*/ 	.word	0x0000d030
        /*066c*/ 	.word	0x00000003
        /*0670*/ 	.word	0x00000000
        /*0674*/ 	.short	0x0101
        /*0676*/ 	.byte	0x3f
	.zero		1


	//   ....[50]....
        /*0678*/ 	.word	0x0000d150
        /*067c*/ 	.word	0x00000006
        /*0680*/ 	.word	0x00033420
        /*0684*/ 	.short	0x010a
        /*0686*/ 	.byte	0x3f
	.zero		1


	//   ....[51]....
        /*0688*/ 	.word	0x0000d2a0
        /*068c*/ 	.word	0x00000005
        /*0690*/ 	.word	0x00000000
        /*0694*/ 	.short	0x010a
        /*0696*/ 	.byte	0x3f
	.zero		1


	//   ....[52]....
        /*0698*/ 	.word	0x0000d310
        /*069c*/ 	.word	0x00000007
        /*06a0*/ 	.word	0x00000000
        /*06a4*/ 	.short	0x010a
        /*06a6*/ 	.byte	0x3f
	.zero		1


	//   ....[53]....
        /*06a8*/ 	.word	0x0000d360
        /*06ac*/ 	.word	0x00000011
        /*06b0*/ 	.word	0x00033460
        /*06b4*/ 	.short	0x010a
        /*06b6*/ 	.byte	0x3f
	.zero		1


	//   ....[54]....
        /*06b8*/ 	.word	0x0000d3b0
        /*06bc*/ 	.word	0x00000003
        /*06c0*/ 	.word	0x00033460
        /*06c4*/ 	.short	0x010a
        /*06c6*/ 	.byte	0x3f
	.zero		1


	//   ....[55]....
        /*06c8*/ 	.word	0x0000d3f0
        /*06cc*/ 	.word	0x00000011
        /*06d0*/ 	.word	0x00033480
        /*06d4*/ 	.short	0x010a
        /*06d6*/ 	.byte	0x3f
	.zero		1


	//   ....[56]....
        /*06d8*/ 	.word	0x0000d410
        /*06dc*/ 	.word	0x00000003
        /*06e0*/ 	.word	0x00033480
        /*06e4*/ 	.short	0x010a
        /*06e6*/ 	.byte	0x3f
	.zero		1


	//   ....[57]....
        /*06e8*/ 	.word	0x0000d480
        /*06ec*/ 	.word	0x00000003
        /*06f0*/ 	.word	0x00033400
        /*06f4*/ 	.short	0x010a
        /*06f6*/ 	.byte	0x3f
	.zero		1


	//   ....[58]....
        /*06f8*/ 	.word	0x0000d4d0
        /*06fc*/ 	.word	0x00000003
        /*0700*/ 	.word	0x00033430
        /*0704*/ 	.short	0x010a
        /*0706*/ 	.byte	0x3f
	.zero		1


	//   ....[59]....
        /*0708*/ 	.word	0x0000d530
        /*070c*/ 	.word	0x00000005
        /*0710*/ 	.word	0x00033430
        /*0714*/ 	.short	0x010a
        /*0716*/ 	.byte	0x3f
	.zero		1


	//   ....[60]....
        /*0718*/ 	.word	0x0000d590
        /*071c*/ 	.word	0x00000005
        /*0720*/ 	.word	0x00033450
        /*0724*/ 	.short	0x010a
        /*0726*/ 	.byte	0x3f
	.zero		1


	//   ....[61]....
        /*0728*/ 	.word	0x0000d5f0
        /*072c*/ 	.word	0x00000007
        /*0730*/ 	.word	0x00033450
        /*0734*/ 	.short	0x010a
        /*0736*/ 	.byte	0x3f
	.zero		1


	//   ....[62]....
        /*0738*/ 	.word	0x0000d740
        /*073c*/ 	.word	0x00000000
        /*0740*/ 	.word	0x00033480
        /*0744*/ 	.short	0x010a
        /*0746*/ 	.byte	0x3f
	.zero		1


	//   ....[63]....
        /*0748*/ 	.word	0x0000d790
        /*074c*/ 	.word	0x00000000
        /*0750*/ 	.word	0x00033440
        /*0754*/ 	.short	0x010a
        /*0756*/ 	.byte	0x3f
	.zero		1


	//   ....[64]....
        /*0758*/ 	.word	0x0000d7f0
        /*075c*/ 	.word	0x00000003
        /*0760*/ 	.word	0x00033420
        /*0764*/ 	.short	0x010a
        /*0766*/ 	.byte	0x3f
	.zero		1


	//   ....[65]....
        /*0768*/ 	.word	0x0000d840
        /*076c*/ 	.word	0x00000006
        /*0770*/ 	.word	0x00033480
        /*0774*/ 	.short	0x010a
        /*0776*/ 	.byte	0x3f
	.zero		1


	//   ....[66]....
        /*0778*/ 	.word	0x0000d890
        /*077c*/ 	.word	0x00000006
        /*0780*/ 	.word	0x00033440
        /*0784*/ 	.short	0x010a
        /*0786*/ 	.byte	0x3f
	.zero		1


	//   ....[67]....
        /*0788*/ 	.word	0x0000d8e0
        /*078c*/ 	.word	0x0000000d
        /*0790*/ 	.word	0x00033470
        /*0794*/ 	.short	0x010a
        /*0796*/ 	.byte	0x3f
	.zero		1


	//   ....[68]....
        /*0798*/ 	.word	0x0000d930
        /*079c*/ 	.word	0x0000000d
        /*07a0*/ 	.word	0x00033460
        /*07a4*/ 	.short	0x010a
        /*07a6*/ 	.byte	0x3f
	.zero		1


	//   ....[69]....
        /*07a8*/ 	.word	0x0000d980
        /*07ac*/ 	.word	0x00000003
        /*07b0*/ 	.word	0x00033470
        /*07b4*/ 	.short	0x010a
        /*07b6*/ 	.byte	0x3f
	.zero		1


	//   ....[70]....
        /*07b8*/ 	.word	0x0000d9d0
        /*07bc*/ 	.word	0x00000003
        /*07c0*/ 	.word	0x00033460
        /*07c4*/ 	.short	0x010a
        /*07c6*/ 	.byte	0x3f
	.zero		1


	//   ....[71]....
        /*07c8*/ 	.word	0x0000da20
        /*07cc*/ 	.word	0x00000006
        /*07d0*/ 	.word	0x00033420
        /*07d4*/ 	.short	0x010a
        /*07d6*/ 	.byte	0x3f
	.zero		1


	//   ....[72]....
        /*07d8*/ 	.word	0x0000da70
        /*07dc*/ 	.word	0x00000005
        /*07e0*/ 	.word	0x00000000
        /*07e4*/ 	.short	0x010a
        /*07e6*/ 	.byte	0x3f
	.zero		1


	//   ....[73]....
        /*07e8*/ 	.word	0x0000dac0
        /*07ec*/ 	.word	0x00000007
        /*07f0*/ 	.word	0x00000000
        /*07f4*/ 	.short	0x010a
        /*07f6*/ 	.byte	0x3f
	.zero		1


	//   ....[74]....
        /*07f8*/ 	.word	0x0000db10
        /*07fc*/ 	.word	0x00000011
        /*0800*/ 	.word	0x00033460
        /*0804*/ 	.short	0x010a
        /*0806*/ 	.byte	0x3f
	.zero		1


	//   ....[75]....
        /*0808*/ 	.word	0x0000db60
        /*080c*/ 	.word	0x00000003
        /*0810*/ 	.word	0x00033460
        /*0814*/ 	.short	0x010a
        /*0816*/ 	.byte	0x3f
	.zero		1


	//   ....[76]....
        /*0818*/ 	.word	0x0000dbb0
        /*081c*/ 	.word	0x00000011
        /*0820*/ 	.word	0x00033480
        /*0824*/ 	.short	0x010a
        /*0826*/ 	.byte	0x3f
	.zero		1


	//----- nvinfo : EIATTR_NUM_MBARRIERS
	.align		4
.L_127:
        /*0828*/ 	.byte	0x03, 0x38
        /*082a*/ 	.short	0x0016


	//----- nvinfo : EIATTR_EXIT_INSTR_OFFSETS
	.align		4
        /*082c*/ 	.byte	0x04, 0x1c
        /*082e*/ 	.short	(.L_129 - .L_128)


	//   ....[0]....
.L_128:
        /*0830*/ 	.word	0x00000fb0


	//   ....[1]....
        /*0834*/ 	.word	0x00009d30


	//   ....[2]....
        /*0838*/ 	.word	0x0000d1c0


	//   ....[3]....
        /*083c*/ 	.word	0x0000d460


	//----- nvinfo : EIATTR_MAX_THREADS
	.align		4
.L_129:
        /*0840*/ 	.byte	0x04, 0x05
        /*0842*/ 	.short	(.L_131 - .L_130)
.L_130:
        /*0844*/ 	.word	0x00000180
        /*0848*/ 	.word	0x00000001
        /*084c*/ 	.word	0x00000001


	//----- nvinfo : EIATTR_CRS_STACK_SIZE
	.align		4
.L_131:
        /*0850*/ 	.byte	0x04, 0x1e
        /*0852*/ 	.short	(.L_133 - .L_132)
.L_132:
        /*0854*/ 	.word	0x00000000


	//----- nvinfo : EIATTR_CBANK_PARAM_SIZE
	.align		4
.L_133:
        /*0858*/ 	.byte	0x03, 0x19
        /*085a*/ 	.short	0x0bf0


	//----- nvinfo : EIATTR_PARAM_CBANK
	.align		4
        /*085c*/ 	.byte	0x04, 0x0a
        /*085e*/ 	.short	(.L_135 - .L_134)
	.align		4
.L_134:
        /*0860*/ 	.word	index@(.nv.constant0._ZN7cutlass13device_kernelIN5flash11enable_sm90INS1_16FlashAttnFwdSm90INS1_25CollectiveMainloopFwdSm90ILi2EN4cute5tupleIJNS5_1CILi2EEENS7_ILi1EEES9_EEENS6_IJNS7_ILi128EEENS7_ILi160EEENS7_ILi192EEEEEELi192ENS_12float_e4m3_tEfNS_4arch4Sm90ELb0ELb0ELb0ELb0ELb0ELb0ELb0ELb1ELb1ELb0ELb0ELb0EEENS1_21CollectiveEpilogueFwdINS6_IJSB_SD_SC_EEESA_NS_10bfloat16_tESH_Li256ELb0ELb0ELb0ELb1EEENS1_29StaticPersistentTileSchedulerILb0EEEEEEEEEvNT_6ParamsE)
        /*0864*/ 	.short	0x0210
        /*0866*/ 	.short	0x0bf0


	//----- nvinfo : EIATTR_SW_WAR
	.align		4
.L_135:
        /*0868*/ 	.byte	0x04, 0x36
        /*086a*/ 	.short	(.L_137 - .L_136)
.L_136:
        /*086c*/ 	.word	0x00000008
.L_137:


//--------------------- .nv.info._ZN7cutlass13device_kernelIN5flash11enable_sm90INS1_16FlashAttnFwdSm90INS1_25CollectiveMainloopFwdSm90ILi2EN4cute5tupleIJNS5_1CILi1EEES8_S8_EEENS6_IJNS7_ILi128EEENS7_ILi160EEENS7_ILi192EEEEEELi192ENS_12float_e4m3_tEfNS_4arch4Sm90ELb0ELb0ELb0ELb1ELb0ELb0ELb0ELb1ELb1ELb0ELb0ELb0EEENS1_21CollectiveEpilogueFwdINS6_IJSA_SC_SB_EEES9_NS_10bfloat16_tESG_Li256ELb1ELb0ELb0ELb1EEENS1_36VarlenDynamicPersistentTileSchedulerILi128ELi160ELi256ELi128ELb0ELb0ELb1ELb0ELb1ELb1EEEEEEEEEvNT_6ParamsE --------------------------
	.section	.nv.info._ZN7cutlass13device_kernelIN5flash11enable_sm90INS1_16FlashAttnFwdSm90INS1_25CollectiveMainloopFwdSm90ILi2EN4cute5tupleIJNS5_1CILi1EEES8_S8_EEENS6_IJNS7_ILi128EEENS7_ILi160EEENS7_ILi192EEEEEELi192ENS_12float_e4m3_tEfNS_4arch4Sm90ELb0ELb0ELb0ELb1ELb0ELb0ELb0ELb1ELb1ELb0ELb0ELb0EEENS1_21CollectiveEpilogueFwdINS6_IJSA_SC_SB_EEES9_NS_10bfloat16_tESG_Li256ELb1ELb0ELb0ELb1EEENS1_36VarlenDynamicPersistentTileSchedulerILi128ELi160ELi256ELi128ELb0ELb0ELb1ELb0ELb1ELb1EEEEEEEEEvNT_6ParamsE,"",@"SHT_CUDA_INFO"
	.sectionflags	@""
	.align	4


	//----- nvinfo : EIATTR_CUDA_API_VERSION
	.align		4
        /*0000*/ 	.byte	0x04, 0x37
        /*0002*/ 	.short	(.L_139 - .L_138)
.L_138:
        /*0004*/ 	.word	0x00000082


	//----- nvinfo : EIATTR_KPARAM_INFO
	.align		4
.L_139:
        /*0008*/ 	.byte	0x04, 0x17
        /*000a*/ 	.short	(.L_141 - .L_140)
.L_140:
        /*000c*/ 	.word	0x00000000
        /*0010*/ 	.short	0x0000
        /*0012*/ 	.short	0x0070
        /*0014*/ 	.byte	0x00, 0xf0, 0x01, 0x28


	//----- nvinfo : EIATTR_SPARSE_MMA_MASK
	.align		4
.L_141:
        /*0018*/ 	.byte	0x03, 0x50
        /*001a*/ 	.short	0x0000


	//----- nvinfo : EIATTR_MAXREG_COUNT
	.align		4
        /*001c*/ 	.byte	0x03, 0x1b
        /*001e*/ 	.short	0x00a8


	//----- nvinfo : EIATTR_NUM_BARRIERS
	.align		4
        /*0020*/ 	.byte	0x02, 0x4c
        /*0022*/ 	.byte	0x10
	.zero		1


	//----- nvinfo : EIATTR_EXTERNS
	.align		4
        /*0024*/ 	.byte	0x04, 0x0f
        /*0026*/ 	.short	(.L_143 - .L_142)


	//   ....[0]....
	.align		4
.L_142:
        /*0028*/ 	.word	index@(__assertfail)


	//----- nvinfo : EIATTR_ANNOTATIONS
	.align		4
.L_143:
        /*002c*/ 	.byte	0x04, 0x55
        /*002e*/ 	.short	(.L_145 - .L_144)


	//   ....[0]....
.L_144:
        /* <DEDUP_REMOVED lines=21> */


	//----- nvinfo : EIATTR_MERCURY_ISA_VERSION
	.align		4
.L_145:
        /*0170*/ 	.byte	0x03, 0x5f
        /*0172*/ 	.short	0x0101


	//----- nvinfo : EIATTR_UNUSED_LOAD_BYTE_OFFSET
	.align		4
        /*0174*/ 	.byte	0x04, 0x44
        /*0176*/ 	.short	(.L_147 - .L_146)


	//   ....[0]....
.L_146:
        /*0178*/ 	.word	0x00000a70
        /*017c*/ 	.word	0x0000fff0


	//   ....[1]....
        /*0180*/ 	.word	0x00008e70
        /*0184*/ 	.word	0x0000fff0


	//----- nvinfo : EIATTR_INT_WARP_WIDE_INSTR_OFFSETS
	.align		4
.L_147:
        /*0188*/ 	.byte	0x04, 0x31
        /*018a*/ 	.short	(.L_149 - .L_148)


	//   ....[0]....
.L_148:
        /*018c*/ 	.word	0x00000160


	//   ....[1]....
        /*0190*/ 	.word	0x000001a0


	//   ....[2]....
        /*0194*/ 	.word	0x00000210


	//   ....[3]....
        /*0198*/ 	.word	0x0000cdd0


	//   ....[4]....
        /*019c*/ 	.word	0x0000ce60


	//   ....[5]....
        /*01a0*/ 	.word	0x0000d5c0


	//   ....[6]....
        /*01a4*/ 	.word	0x0000f3f0


	//   ....[7]....
        /*01a8*/ 	.word	0x0000f480


	//----- nvinfo : EIATTR_COOP_GROUP_MASK_REGIDS
	.align		4
.L_149:
        /*01ac*/ 	.byte	0x04, 0x29
        /*01ae*/ 	.short	(.L_151 - .L_150)


	//   ....[0]....
.L_150:
        /*01b0*/ 	.word	0xffffffff


	//   ....[1]....
        /*01b4*/ 	.word	0xffffffff


	//   ....[2]....
        /*01b8*/ 	.word	0xffffffff


	//   ....[3]....
        /*01bc*/ 	.word	0xffffffff


	//   ....[4]....
        /*01c0*/ 	.word	0xffffffff


	//   ....[5]....
        /*01c4*/ 	.word	0xffffffff


	//   ....[6]....
        /*01c8*/ 	.word	0xffffffff


	//   ....[7]....
        /*01cc*/ 	.word	0xffffffff


	//   ....[8]....
        /*01d0*/ 	.word	0xffffffff


	//   ....[9]....
        /*01d4*/ 	.word	0xffffffff


	//   ....[10]....
        /*01d8*/ 	.word	0xffffffff


	//   ....[11]....
        /*01dc*/ 	.word	0xffffffff


	//   ....[12]....
        /*01e0*/ 	.word	0xffffffff


	//   ....[13]....
        /*01e4*/ 	.word	0xffffffff


	//   ....[14]....
        /*01e8*/ 	.word	0xffffffff


	//   ....[15]....
        /*01ec*/ 	.word	0xffffffff


	//   ....[16]....
        /*01f0*/ 	.word	0xffffffff


	//   ....[17]....
        /*01f4*/ 	.word	0xffffffff


	//   ....[18]....
        /*01f8*/ 	.word	0xffffffff


	//   ....[19]....
        /*01fc*/ 	.word	0xffffffff


	//   ....[20]....
        /*0200*/ 	.word	0xffffffff


	//   ....[21]....
        /*0204*/ 	.word	0xffffffff


	//   ....[22]....
        /*0208*/ 	.word	0xffffffff


	//   ....[23]....
        /*020c*/ 	.word	0xffffffff


	//   ....[24]....
        /*0210*/ 	.word	0xffffffff


	//   ....[25]....
        /*0214*/ 	.word	0xffffffff


	//   ....[26]....
        /*0218*/ 	.word	0xffffffff


	//   ....[27]....
        /*021c*/ 	.word	0xffffffff


	//   ....[28]....
        /*0220*/ 	.word	0xffffffff


	//   ....[29]....
        /*0224*/ 	.word	0xffffffff


	//   ....[30]....
        /*0228*/ 	.word	0xffffffff


	//   ....[31]....
        /*022c*/ 	.word	0xffffffff


	//   ....[32]....
        /*0230*/ 	.word	0xffffffff


	//   ....[33]....
        /*0234*/ 	.word	0xffffffff


	//   ....[34]....
        /*0238*/ 	.word	0xffffffff


	//   ....[35]....
        /*023c*/ 	.word	0xffffffff


	//   ....[36]....
        /*0240*/ 	.word	0xffffffff


	//   ....[37]....
        /*0244*/ 	.word	0xffffffff


	//   ....[38]....
        /*0248*/ 	.word	0xffffffff


	//   ....[39]....
        /*024c*/ 	.word	0xffffffff


	//   ....[40]....
        /*0250*/ 	.word	0xffffffff


	//   ....[41]....
        /*0254*/ 	.word	0xffffffff


	//   ....[42]....
        /*0258*/ 	.word	0xffffffff


	//   ....[43]....
        /*025c*/ 	.word	0xffffffff


	//   ....[44]....
        /*0260*/ 	.word	0xffffffff


	//   ....[45]....
        /*0264*/ 	.word	0xffffffff


	//   ....[46]....
        /*0268*/ 	.word	0xffffffff


	//   ....[47]....
        /*026c*/ 	.word	0xffffffff


	//   ....[48]....
        /*0270*/ 	.word	0xffffffff


	//   ....[49]....
        /*0274*/ 	.word	0xffffffff


	//   ....[50]....
        /*0278*/ 	.word	0xffffffff


	//   ....[51]....
        /*027c*/ 	.word	0xffffffff


	//   ....[52]....
        /*0280*/ 	.word	0xffffffff


	//   ....[53]....
        /*0284*/ 	.word	0xffffffff


	//   ....[54]....
        /*0288*/ 	.word	0xffffffff


	//   ....[55]....
        /*028c*/ 	.word	0xffffffff


	//   ....[56]....
        /*0290*/ 	.word	0xffffffff


	//   ....[57]....
        /*0294*/ 	.word	0xffffffff


	//   ....[58]....
        /*0298*/ 	.word	0xffffffff


	//   ....[59]....
        /*029c*/ 	.word	0xffffffff


	//   ....[60]....
        /*02a0*/ 	.word	0xffffffff


	//   ....[61]....
        /*02a4*/ 	.word	0xffffffff


	//   ....[62]....
        /*02a8*/ 	.word	0xffffffff


	//   ....[63]....
        /*02ac*/ 	.word	0xffffffff


	//   ....[64]....
        /*02b0*/ 	.word	0xffffffff


	//   ....[65]....
        /*02b4*/ 	.word	0xffffffff


	//   ....[66]....
        /*02b8*/ 	.word	0xffffffff


	//   ....[67]....
        /*02bc*/ 	.word	0xffffffff


	//   ....[68]....
        /*02c0*/ 	.word	0xffffffff


	//   ....[69]....
        /*02c4*/ 	.word	0xffffffff


	//   ....[70]....
        /*02c8*/ 	.word	0xffffffff


	//   ....[71]....
        /*02cc*/ 	.word	0xffffffff


	//   ....[72]....
        /*02d0*/ 	.word	0xffffffff


	//   ....[73]....
        /*02d4*/ 	.word	0xffffffff


	//   ....[74]....
        /*02d8*/ 	.word	0xffffffff


	//   ....[75]....
        /*02dc*/ 	.word	0xffffffff


	//   ....[76]....
        /*02e0*/ 	.word	0xffffffff


	//   ....[77]....
        /*02e4*/ 	.word	0xffffffff


	//   ....[78]....
        /*02e8*/ 	.word	0xffffffff


	//   ....[79]....
        /*02ec*/ 	.word	0xffffffff


	//   ....[80]....
        /*02f0*/ 	.word	0xffffffff


	//   ....[81]....
        /*02f4*/ 	.word	0xffffffff


	//   ....[82]....
        /*02f8*/ 	.word	0xffffffff


	//   ....[83]....
        /*02fc*/ 	.word	0xffffffff


	//   ....[84]....
        /*0300*/ 	.word	0xffffffff


	//   ....[85]....
        /*0304*/ 	.word	0xffffffff


	//   ....[86]....
        /*0308*/ 	.word	0xffffffff


	//   ....[87]....
        /*030c*/ 	.word	0xffffffff


	//   ....[88]....
        /*0310*/ 	.word	0xffffffff


	//   ....[89]....
        /*0314*/ 	.word	0xffffffff


	//   ....[90]....
        /*0318*/ 	.word	0xffffffff


	//   ....[91]....
        /*031c*/ 	.word	0xffffffff


	//   ....[92]....
        /*0320*/ 	.word	0xffffffff


	//   ....[93]....
        /*0324*/ 	.word	0xffffffff


	//   ....[94]....
        /*0328*/ 	.word	0xffffffff


	//   ....[95]....
        /*032c*/ 	.word	0xffffffff


	//   ....[96]....
        /*0330*/ 	.word	0xffffffff


	//   ....[97]....
        /*0334*/ 	.word	0xffffffff


	//   ....[98]....
        /*0338*/ 	.word	0xffffffff


	//   ....[99]....
        /*033c*/ 	.word	0xffffffff


	//   ....[100]....
        /*0340*/ 	.word	0xffffffff


	//   ....[101]....
        /*0344*/ 	.word	0xffffffff


	//   ....[102]....
        /*0348*/ 	.word	0xffffffff


	//   ....[103]....
        /*034c*/ 	.word	0x0500000f


	//   ....[104]....
        /*0350*/ 	.word	0x0500000f


	//----- nvinfo : EIATTR_COOP_GROUP_INSTR_OFFSETS
	.align		4
.L_151:
        /*0354*/ 	.byte	0x04, 0x28
        /*0356*/ 	.short	(.L_153 - .L_152)


	//   ....[0]....
.L_152:
        /*0358*/ 	.word	0x00000070


	//   ....[1]....
        /*035c*/ 	.word	0x00000170


	//   ....[2]....
        /*0360*/ 	.word	0x000001c0


	//   ....[3]....
        /*0364*/ 	.word	0x000003f0


	//   ....[4]....
        /*0368*/ 	.word	0x00000550


	//   ....[5]....
        /*036c*/ 	.word	0x00000670


	//   ....[6]....
        /*0370*/ 	.word	0x000007d0


	//   ....[7]....
        /*0374*/ 	.word	0x00001830


	//   ....[8]....
        /*0378*/ 	.word	0x00003280


	//   ....[9]....
        /*037c*/ 	.word	0x00003370


	//   ....[10]....
        /*0380*/ 	.word	0x00003a80


	//   ....[11]....
        /*0384*/ 	.word	0x00003b40


	//   ....[12]....
        /*0388*/ 	.word	0x00006570


	//   ....[13]....
        /*038c*/ 	.word	0x00006580


	//   ....[14]....
        /*0390*/ 	.word	0x000065c0


	//   ....[15]....
        /*0394*/ 	.word	0x000065d0


	//   ....[16]....
        /*0398*/ 	.word	0x00008520


	//   ....[17]....
        /*039c*/ 	.word	0x00008530


	//   ....[18]....
        /*03a0*/ 	.word	0x00008560


	//   ....[19]....
        /*03a4*/ 	.word	0x00008570


	//   ....[20]....
        /*03a8*/ 	.word	0x00009a00


	//   ....[21]....
        /*03ac*/ 	.word	0x00009a30


	//   ....[22]....
        /*03b0*/ 	.word	0x00009a60


	//   ....[23]....
        /*03b4*/ 	.word	0x00009a90


	//   ....[24]....
        /*03b8*/ 	.word	0x00009ab0


	//   ....[25]....
        /*03bc*/ 	.word	0x00009ac0


	//   ....[26]....
        /*03c0*/ 	.word	0x00009ad0


	//   ....[27]....
        /*03c4*/ 	.word	0x00009ae0


	//   ....[28]....
        /*03c8*/ 	.word	0x00009af0


	//   ....[29]....
        /*03cc*/ 	.word	0x00009b20


	//   ....[30]....
        /*03d0*/ 	.word	0x00009b30


	//   ....[31]....
        /*03d4*/ 	.word	0x00009b60


	//   ....[32]....
        /*03d8*/ 	.word	0x00009b90


	//   ....[33]....
        /*03dc*/ 	.word	0x00009ba0


	//   ....[34]....
        /*03e0*/ 	.word	0x00009bd0


	//   ....[35]....
        /*03e4*/ 	.word	0x00009be0


	//   ....[36]....
        /*03e8*/ 	.word	0x00009bf0


	//   ....[37]....
        /*03ec*/ 	.word	0x00009c20


	//   ....[38]....
        /*03f0*/ 	.word	0x00009c50


	//   ....[39]....
        /*03f4*/ 	.word	0x00009c60


	//   ....[40]....
        /*03f8*/ 	.word	0x00009c70


	//   ....[41]....
        /*03fc*/ 	.word	0x00009c80


	//   ....[42]....
        /*0400*/ 	.word	0x00009cb0


	//   ....[43]....
        /*0404*/ 	.word	0x00009ce0


	//   ....[44]....
        /*0408*/ 	.word	0x00009d10


	//   ....[45]....
        /*040c*/ 	.word	0x00009d20


	//   ....[46]....
        /*0410*/ 	.word	0x00009d30


	//   ....[47]....
        /*0414*/ 	.word	0x00009d50


	//   ....[48]....
        /*0418*/ 	.word	0x00009d90


	//   ....[49]....
        /*041c*/ 	.word	0x00009db0


	//   ....[50]....
        /*0420*/ 	.word	0x00009dc0


	//   ....[51]....
        /*0424*/ 	.word	0x00009dd0


	//   ....[52]....
        /*0428*/ 	.word	0x00009de0


	//   ....[53]....
        /*042c*/ 	.word	0x00009df0


	//   ....[54]....
        /*0430*/ 	.word	0x00009e00


	//   ....[55]....
        /*0434*/ 	.word	0x00009e10


	//   ....[56]....
        /*0438*/ 	.word	0x00009e20


	//   ....[57]....
        /*043c*/ 	.word	0x00009e30


	//   ....[58]....
        /*0440*/ 	.word	0x00009e40


	//   ....[59]....
        /*0444*/ 	.word	0x00009e50


	//   ....[60]....
        /*0448*/ 	.word	0x00009e60


	//   ....[61]....
        /*044c*/ 	.word	0x00009e70


	//   ....[62]....
        /*0450*/ 	.word	0x00009e90


	//   ....[63]....
        /*0454*/ 	.word	0x00009ec0


	//   ....[64]....
        /*0458*/ 	.word	0x00009ed0


	//   ....[65]....
        /*045c*/ 	.word	0x00009ef0


	//   ....[66]....
        /*0460*/ 	.word	0x00009f20


	//   ....[67]....
        /*0464*/ 	.word	0x00009f30


	//   ....[68]....
        /*0468*/ 	.word	0x0000bcf0


	//   ....[69]....
        /*046c*/ 	.word	0x0000bf00


	//   ....[70]....
        /*0470*/ 	.word	0x0000bf30


	//   ....[71]....
        /*0474*/ 	.word	0x0000bf60


	//   ....[72]....
        /*0478*/ 	.word	0x0000bfa0


	//   ....[73]....
        /*047c*/ 	.word	0x0000bfd0


	//   ....[74]....
        /*0480*/ 	.word	0x0000c000


	//   ....[75]....
        /*0484*/ 	.word	0x0000c190


	//   ....[76]....
        /*0488*/ 	.word	0x0000c1c0


	//   ....[77]....
        /*048c*/ 	.word	0x0000c1f0


	//   ....[78]....
        /*0490*/ 	.word	0x0000c220


	//   ....[79]....
        /*0494*/ 	.word	0x0000c250


	//   ....[80]....
        /*0498*/ 	.word	0x0000c290


	//   ....[81]....
        /*049c*/ 	.word	0x0000c320


	//   ....[82]....
        /*04a0*/ 	.word	0x0000c360


	//   ....[83]....
        /*04a4*/ 	.word	0x0000c3f0


	//   ....[84]....
        /*04a8*/ 	.word	0x0000d750


	//   ....[85]....
        /*04ac*/ 	.word	0x0000ff30


	//   ....[86]....
        /*04b0*/ 	.word	0x0000ff60


	//   ....[87]....
        /*04b4*/ 	.word	0x0000ff90


	//   ....[88]....
        /*04b8*/ 	.word	0x0000ffc0


	//   ....[89]....
        /*04bc*/ 	.word	0x0000fff0


	//   ....[90]....
        /*04c0*/ 	.word	0x00010000


	//   ....[91]....
        /*04c4*/ 	.word	0x00010040


	//   ....[92]....
        /*04c8*/ 	.word	0x00010050


	//   ....[93]....
        /*04cc*/ 	.word	0x00010190


	//   ....[94]....
        /*04d0*/ 	.word	0x000101c0


	//   ....[95]....
        /*04d4*/ 	.word	0x000101f0


	//   ....[96]....
        /*04d8*/ 	.word	0x00010220


	//   ....[97]....
        /*04dc*/ 	.word	0x00010250


	//   ....[98]....
        /*04e0*/ 	.word	0x00010290


	//   ....[99]....
        /*04e4*/ 	.word	0x00010320


	//   ....[100]....
        /*04e8*/ 	.word	0x00010360


	//   ....[101]....
        /*04ec*/ 	.word	0x000103f0


	//   ....[102]....
        /*04f0*/ 	.word	0x00010860


	//   ....[103]....
        /*04f4*/ 	.word	0x00010d50


	//   ....[104]....
        /*04f8*/ 	.word	0x000111c0


	//----- nvinfo : EIATTR_REG_RECONFIG
	.align		4
.L_153:
        /*04fc*/ 	.byte	0x01, 0x54
	.zero		2


	//----- nvinfo : EIATTR_SYSCALL_OFFSETS
	.align		4
        /*0500*/ 	.byte	0x04, 0x46
        /*0502*/ 	.short	(.L_155 - .L_154)


	//   ....[0]....
.L_154:
        /*0504*/ 	.word	0x00001a10


	//   ....[1]....
        /*0508*/ 	.word	0x0000d000


	//   ....[2]....
        /*050c*/ 	.word	0x0000d180


	//   ....[3]....
        /*0510*/ 	.word	0x0000d2c0


	//   ....[4]....
        /*0514*/ 	.word	0x0000d3e0


	//----- nvinfo : EIATTR_MBARRIER_INSTR_OFFSETS
	.align		4
.L_155:
        /*0518*/ 	.byte	0x04, 0x39
        /*051a*/ 	.short	(.L_157 - .L_156)


	//   ....[0]....
.L_156:
        /*051c*/ 	.word	0x000002a0
        /*0520*/ 	.word	0x000000ff
        /*0524*/ 	.word	0x00033400
        /*0528*/ 	.short	0x0100
        /*052a*/ 	.byte	0x08
	.zero		1


	//   ....[1]....
        /*052c*/ 	.word	0x000002b0
        /*0530*/ 	.word	0x000000ff
        /*0534*/ 	.word	0x00033420
        /*0538*/ 	.short	0x0100
        /*053a*/ 	.byte	0x08
	.zero		1


	//   ....[2]....
        /*053c*/ 	.word	0x000003a0
        /*0540*/ 	.word	0x000000ff
        /*0544*/ 	.word	0x00033430
        /*0548*/ 	.short	0x0100
        /*054a*/ 	.byte	0x08
	.zero		1


	//   ....[3]....
        /*054c*/ 	.word	0x000003b0
        /*0550*/ 	.word	0x000000ff
        /*0554*/ 	.word	0x00033440
        /*0558*/ 	.short	0x0100
        /*055a*/ 	.byte	0x08
	.zero		1


	//   ....[4]....
        /*055c*/ 	.word	0x000003c0
        /*0560*/ 	.word	0x000000ff
        /*0564*/ 	.word	0x00033438
        /*0568*/ 	.short	0x0100
        /*056a*/ 	.byte	0x08
	.zero		1


	//   ....[5]....
        /*056c*/ 	.word	0x000003d0
        /*0570*/ 	.word	0x000000ff
        /*0574*/ 	.word	0x00033448
        /*0578*/ 	.short	0x0100
        /*057a*/ 	.byte	0x08
	.zero		1


	//   ....[6]....
        /*057c*/ 	.word	0x00000500
        /*0580*/ 	.word	0x000000ff
        /*0584*/ 	.word	0x00033450
        /*0588*/ 	.short	0x0100
        /*058a*/ 	.byte	0x08
	.zero		1


	//   ....[7]....
        /*058c*/ 	.word	0x00000510
        /*0590*/ 	.word	0x000000ff
        /*0594*/ 	.word	0x00033460
        /*0598*/ 	.short	0x0100
        /*059a*/ 	.byte	0x08
	.zero		1


	//   ....[8]....
        /*059c*/ 	.word	0x00000520
        /*05a0*/ 	.word	0x000000ff
        /*05a4*/ 	.word	0x00033458
        /*05a8*/ 	.short	0x0100
        /*05aa*/ 	.byte	0x08
	.zero		1


	//   ....[9]....
        /*05ac*/ 	.word	0x00000530
        /*05b0*/ 	.word	0x000000ff
        /*05b4*/ 	.word	0x00033468
        /*05b8*/ 	.short	0x0100
        /*05ba*/ 	.byte	0x08
	.zero		1


	//   ....[10]....
        /*05bc*/ 	.word	0x00000620
        /*05c0*/ 	.word	0x000000ff
        /*05c4*/ 	.word	0x00033470
        /*05c8*/ 	.short	0x0100
        /*05ca*/ 	.byte	0x06
	.zero		1


	//   ....[11]....
        /*05cc*/ 	.word	0x00000630
        /*05d0*/ 	.word	0x000000ff
        /*05d4*/ 	.word	0x00033480
        /*05d8*/ 	.short	0x0100
        /*05da*/ 	.byte	0x06
	.zero		1


	//   ....[12]....
        /*05dc*/ 	.word	0x00000640
        /*05e0*/ 	.word	0x000000ff
        /*05e4*/ 	.word	0x00033478
        /*05e8*/ 	.short	0x0100
        /*05ea*/ 	.byte	0x06
	.zero		1


	//   ....[13]....
        /*05ec*/ 	.word	0x00000650
        /*05f0*/ 	.word	0x000000ff
        /*05f4*/ 	.word	0x00033488
        /*05f8*/ 	.short	0x0100
        /*05fa*/ 	.byte	0x06
	.zero		1


	//   ....[14]....
        /*05fc*/ 	.word	0x00000780
        /*0600*/ 	.word	0x000000ff
        /*0604*/ 	.word	0x00033490
        /*0608*/ 	.short	0x0100
        /*060a*/ 	.byte	0x08
	.zero		1


	//   ....[15]....
        /*060c*/ 	.word	0x00000790
        /*0610*/ 	.word	0x000000ff
        /*0614*/ 	.word	0x000334a0
        /*0618*/ 	.short	0x0100
        /*061a*/ 	.byte	0x08
	.zero		1


	//   ....[16]....
        /*061c*/ 	.word	0x000007a0
        /*0620*/ 	.word	0x000000ff
        /*0624*/ 	.word	0x00033498
        /*0628*/ 	.short	0x0100
        /*062a*/ 	.byte	0x08
	.zero		1


	//   ....[17]....
        /*062c*/ 	.word	0x000007b0
        /*0630*/ 	.word	0x000000ff
        /*0634*/ 	.word	0x000334a8
        /*0638*/ 	.short	0x0100
        /*063a*/ 	.byte	0x08
	.zero		1


	//   ....[18]....
        /*063c*/ 	.word	0x000008e0
        /*0640*/ 	.word	0x000000ff
        /*0644*/ 	.word	0x000334b0
        /*0648*/ 	.short	0x0100
        /*064a*/ 	.byte	0x08
	.zero		1


	//   ....[19]....
        /*064c*/ 	.word	0x000008f0
        /*0650*/ 	.word	0x000000ff
        /*0654*/ 	.word	0x000334c0
        /*0658*/ 	.short	0x0100
        /*065a*/ 	.byte	0x08
	.zero		1


	//   ....[20]....
        /*065c*/ 	.word	0x00000900
        /*0660*/ 	.word	0x000000ff
        /*0664*/ 	.word	0x000334b8
        /*0668*/ 	.short	0x0100
        /*066a*/ 	.byte	0x08
	.zero		1


	//   ....[21]....
        /*066c*/ 	.word	0x00000910
        /*0670*/ 	.word	0x000000ff
        /*0674*/ 	.word	0x000334c8
        /*0678*/ 	.short	0x0100
        /*067a*/ 	.byte	0x08
	.zero		1


	//   ....[22]....
        /*067c*/ 	.word	0x00001ac0
        /*0680*/ 	.word	0x00000000
        /*0684*/ 	.word	0x00033400
        /*0688*/ 	.short	0x010a
        /*068a*/ 	.byte	0x3f
	.zero		1


	//   ....[23]....
        /*068c*/ 	.word	0x00001b50
        /*0690*/ 	.word	0x00000004
        /*0694*/ 	.word	0x00033430
        /*0698*/ 	.short	0x010a
        /*069a*/ 	.byte	0x3f
	.zero		1


	//   ....[24]....
        /*069c*/ 	.word	0x00001bc0
        /*06a0*/ 	.word	0x00000004
        /*06a4*/ 	.word	0x00033430
        /*06a8*/ 	.short	0x010a
        /*06aa*/ 	.byte	0x3f
	.zero		1


	//   ....[25]....
        /*06ac*/ 	.word	0x00003ad0
        /*06b0*/ 	.word	0x00000004
        /*06b4*/ 	.word	0x00000000
        /*06b8*/ 	.short	0x0101
        /*06ba*/ 	.byte	0x3f
	.zero		1


	//   ....[26]....
        /*06bc*/ 	.word	0x00005260
        /*06c0*/ 	.word	0x000000ff
        /*06c4*/ 	.word	0x00033430
        /*06c8*/ 	.short	0x010a
        /*06ca*/ 	.byte	0x06
	.zero		1


	//   ....[27]....
        /*06cc*/ 	.word	0x000052a0
        /*06d0*/ 	.word	0x000000ff
        /*06d4*/ 	.word	0x00033430
        /*06d8*/ 	.short	0x010a
        /*06da*/ 	.byte	0x06
	.zero		1


	//   ....[28]....
        /*06dc*/ 	.word	0x00005ef0
        /*06e0*/ 	.word	0x000000ff
        /*06e4*/ 	.word	0x00033450
        /*06e8*/ 	.short	0x010a
        /*06ea*/ 	.byte	0x06
	.zero		1


	//   ....[29]....
        /*06ec*/ 	.word	0x00005f30
        /*06f0*/ 	.word	0x000000ff
        /*06f4*/ 	.word	0x00033450
        /*06f8*/ 	.short	0x010a
        /*06fa*/ 	.byte	0x06
	.zero		1


	//   ....[30]....
        /*06fc*/ 	.word	0x000076a0
        /*0700*/ 	.word	0x00000004
        /*0704*/ 	.word	0x00000000
        /*0708*/ 	.short	0x0101
        /*070a*/ 	.byte	0x3f
	.zero		1


	//   ....[31]....
        /*070c*/ 	.word	0x00007880
        /*0710*/ 	.word	0x00000009
        /*0714*/ 	.word	0x00000000
        /*0718*/ 	.short	0x0101
        /*071a*/ 	.byte	0x3f
	.zero		1


	//   ....[32]....
        /*071c*/ 	.word	0x00008110
        /*0720*/ 	.word	0x0000000e
        /*0724*/ 	.word	0x00033450
        /*0728*/ 	.short	0x010a
        /*072a*/ 	.byte	0x3f
	.zero		1


	//   ....[33]....
        /*072c*/ 	.word	0x000081a0
        /*0730*/ 	.word	0x0000000e
        /*0734*/ 	.word	0x00033450
        /*0738*/ 	.short	0x010a
        /*073a*/ 	.byte	0x3f
	.zero		1


	//   ....[34]....
        /*073c*/ 	.word	0x00008810
        /*0740*/ 	.word	0x00000003
        /*0744*/ 	.word	0x00000000
        /*0748*/ 	.short	0x0101
        /*074a*/ 	.byte	0x3f
	.zero		1


	//   ....[35]....
        /*074c*/ 	.word	0x0000aaf0
        /*0750*/ 	.word	0x00000002
        /*0754*/ 	.word	0x00000000
        /*0758*/ 	.short	0x0101
        /*075a*/ 	.byte	0x3f
	.zero		1


	//   ....[36]....
        /*075c*/ 	.word	0x0000d960
        /*0760*/ 	.word	0x00000004
        /*0764*/ 	.word	0x00033480
        /*0768*/ 	.short	0x010a
        /*076a*/ 	.byte	0x3f
	.zero		1


	//   ....[37]....
        /*076c*/ 	.word	0x0000dbb0
        /*0770*/ 	.word	0x00000004
        /*0774*/ 	.word	0x00033440
        /*0778*/ 	.short	0x010a
        /*077a*/ 	.byte	0x3f
	.zero		1


	//   ....[38]....
        /*077c*/ 	.word	0x0000e040
        /*0780*/ 	.word	0x000000ff
        /*0784*/ 	.word	0x00033420
        /*0788*/ 	.short	0x010a
        /*078a*/ 	.byte	0x29
	.zero		1


	//   ....[39]....
        /*078c*/ 	.word	0x0000e300
        /*0790*/ 	.word	0x00000006
        /*0794*/ 	.word	0x00033480
        /*0798*/ 	.short	0x010a
        /*079a*/ 	.byte	0x3f
	.zero		1


	//   ....[40]....
        /*079c*/ 	.word	0x0000e760
        /*07a0*/ 	.word	0x00000006
        /*07a4*/ 	.word	0x00033440
        /*07a8*/ 	.short	0x010a
        /*07aa*/ 	.byte	0x3f
	.zero		1


	//   ....[41]....
        /*07ac*/ 	.word	0x0000ec10
        /*07b0*/ 	.word	0x0000000d
        /*07b4*/ 	.word	0x00033470
        /*07b8*/ 	.short	0x010a
        /*07ba*/ 	.byte	0x3f
	.zero		1


	//   ....[42]....
        /*07bc*/ 	.word	0x0000ec80
        /*07c0*/ 	.word	0x0000000d
        /*07c4*/ 	.word	0x00033460
        /*07c8*/ 	.short	0x010a
        /*07ca*/ 	.byte	0x3f
	.zero		1


	//   ....[43]....
        /*07cc*/ 	.word	0x0000f320
        /*07d0*/ 	.word	0x0000000d
        /*07d4*/ 	.word	0x00033450
        /*07d8*/ 	.short	0x0101
        /*07da*/ 	.byte	0x3f
	.zero		1


	//   ....[44]....
        /*07dc*/ 	.word	0x0000f390
        /*07e0*/ 	.word	0x00000002
        /*07e4*/ 	.word	0x00000000
        /*07e8*/ 	.short	0x0101
        /*07ea*/ 	.byte	0x3f
	.zero		1


	//   ....[45]....
        /*07ec*/ 	.word	0x0000f560
        /*07f0*/ 	.word	0x00000003
        /*07f4*/ 	.word	0x00033470
        /*07f8*/ 	.short	0x010a
        /*07fa*/ 	.byte	0x3f
	.zero		1


	//   ....[46]....
        /*07fc*/ 	.word	0x0000f5c0
        /*0800*/ 	.word	0x00000003
        /*0804*/ 	.word	0x00033460
        /*0808*/ 	.short	0x010a
        /*080a*/ 	.byte	0x3f
	.zero		1


	//   ....[47]....
        /*080c*/ 	.word	0x0000fc70
        /*0810*/ 	.word	0x00000003
        /*0814*/ 	.word	0x00033450
        /*0818*/ 	.short	0x0101
        /*081a*/ 	.byte	0x3f
	.zero		1


	//   ....[48]....
        /*081c*/ 	.word	0x0000fd00
        /*0820*/ 	.word	0x00000000
        /*0824*/ 	.word	0x00000000
        /*0828*/ 	.short	0x0101
        /*082a*/ 	.byte	0x3f
	.zero		1


	//   ....[49]....
        /*082c*/ 	.word	0x000107e0
        /*0830*/ 	.word	0x00000000
        /*0834*/ 	.word	0x00033420
        /*0838*/ 	.short	0x010a
        /*083a*/ 	.byte	0x3f
	.zero		1


	//   ....[50]....
        /*083c*/ 	.word	0x00010980
        /*0840*/ 	.word	0x00000007
        /*0844*/ 	.word	0x00000000
        /*0848*/ 	.short	0x010a
        /*084a*/ 	.byte	0x3f
	.zero		1


	//   ....[51]....
        /*084c*/ 	.word	0x000109f0
        /*0850*/ 	.word	0x00000009
        /*0854*/ 	.word	0x00000000
        /*0858*/ 	.short	0x010a
        /*085a*/ 	.byte	0x3f
	.zero		1


	//   ....[52]....
        /*085c*/ 	.word	0x00010a40
        /*0860*/ 	.word	0x00000011
        /*0864*/ 	.word	0x00033460
        /*0868*/ 	.short	0x010a
        /*086a*/ 	.byte	0x3f
	.zero		1


	//   ....[53]....
        /*086c*/ 	.word	0x00010a90
        /*0870*/ 	.word	0x00000003
        /*0874*/ 	.word	0x00033460
        /*0878*/ 	.short	0x010a
        /*087a*/ 	.byte	0x3f
	.zero		1


	//   ....[54]....
        /*087c*/ 	.word	0x00010ad0
        /*0880*/ 	.word	0x00000011
        /*0884*/ 	.word	0x00033480
        /*0888*/ 	.short	0x010a
        /*088a*/ 	.byte	0x3f
	.zero		1


	//   ....[55]....
        /*088c*/ 	.word	0x00010af0
        /*0890*/ 	.word	0x00000003
        /*0894*/ 	.word	0x00033480
        /*0898*/ 	.short	0x010a
        /*089a*/ 	.byte	0x3f
	.zero		1


	//   ....[56]....
        /*089c*/ 	.word	0x00010b50
        /*08a0*/ 	.word	0x00000000
        /*08a4*/ 	.word	0x00033400
        /*08a8*/ 	.short	0x010a
        /*08aa*/ 	.byte	0x3f
	.zero		1


	//   ....[57]....
        /*08ac*/ 	.word	0x00010ba0
        /*08b0*/ 	.word	0x00000004
        /*08b4*/ 	.word	0x00033430
        /*08b8*/ 	.short	0x010a
        /*08ba*/ 	.byte	0x3f
	.zero		1


	//   ....[58]....
        /*08bc*/ 	.word	0x00010c00
        /*08c0*/ 	.word	0x00000003
        /*08c4*/ 	.word	0x00033430
        /*08c8*/ 	.short	0x010a
        /*08ca*/ 	.byte	0x3f
	.zero		1


	//   ....[59]....
        /*08cc*/ 	.word	0x00010c60
        /*08d0*/ 	.word	0x00000003
        /*08d4*/ 	.word	0x00033450
        /*08d8*/ 	.short	0x010a
        /*08da*/ 	.byte	0x3f
	.zero		1


	//   ....[60]....
        /*08dc*/ 	.word	0x00010cb0
        /*08e0*/ 	.word	0x0000000e
        /*08e4*/ 	.word	0x00033450
        /*08e8*/ 	.short	0x010a
        /*08ea*/ 	.byte	0x3f
	.zero		1


	//   ....[61]....
        /*08ec*/ 	.word	0x00010e00
        /*08f0*/ 	.word	0x00000004
        /*08f4*/ 	.word	0x00033480
        /*08f8*/ 	.short	0x010a
        /*08fa*/ 	.byte	0x3f
	.zero		1


	//   ....[62]....
        /*08fc*/ 	.word	0x00010e50
        /*0900*/ 	.word	0x00000004
        /*0904*/ 	.word	0x00033440
        /*0908*/ 	.short	0x010a
        /*090a*/ 	.byte	0x3f
	.zero		1


	//   ....[63]....
        /*090c*/ 	.word	0x00010eb0
        /*0910*/ 	.word	0x00000003
        /*0914*/ 	.word	0x00033420
        /*0918*/ 	.short	0x010a
        /*091a*/ 	.byte	0x3f
	.zero		1


	//   ....[64]....
        /*091c*/ 	.word	0x00010f00
        /*0920*/ 	.word	0x00000006
        /*0924*/ 	.word	0x00033480
        /*0928*/ 	.short	0x010a
        /*092a*/ 	.byte	0x3f
	.zero		1


	//   ....[65]....
        /*092c*/ 	.word	0x00010f50
        /*0930*/ 	.word	0x00000006
        /*0934*/ 	.word	0x00033440
        /*0938*/ 	.short	0x010a
        /*093a*/ 	.byte	0x3f
	.zero		1


	//   ....[66]....
        /*093c*/ 	.word	0x00010fa0
        /*0940*/ 	.word	0x0000000d
        /*0944*/ 	.word	0x00033470
        /*0948*/ 	.short	0x010a
        /*094a*/ 	.byte	0x3f
	.zero		1


	//   ....[67]....
        /*094c*/ 	.word	0x00010ff0
        /*0950*/ 	.word	0x0000000d
        /*0954*/ 	.word	0x00033460
        /*0958*/ 	.short	0x010a
        /*095a*/ 	.byte	0x3f
	.zero		1


	//   ....[68]....
        /*095c*/ 	.word	0x00011040
        /*0960*/ 	.word	0x00000003
        /*0964*/ 	.word	0x00033470
        /*0968*/ 	.short	0x010a
        /*096a*/ 	.byte	0x3f
	.zero		1


	//   ....[69]....
        /*096c*/ 	.word	0x00011090
        /*0970*/ 	.word	0x00000003
        /*0974*/ 	.word	0x00033460
        /*0978*/ 	.short	0x010a
        /*097a*/ 	.byte	0x3f
	.zero		1


	//   ....[70]....
        /*097c*/ 	.word	0x000110e0
        /*0980*/ 	.word	0x00000000
        /*0984*/ 	.word	0x00033420
        /*0988*/ 	.short	0x010a
        /*098a*/ 	.byte	0x3f
	.zero		1


	//   ....[71]....
        /*098c*/ 	.word	0x00011280
        /*0990*/ 	.word	0x00000007
        /*0994*/ 	.word	0x00000000
        /*0998*/ 	.short	0x010a
        /*099a*/ 	.byte	0x3f
	.zero		1


	//   ....[72]....
        /*099c*/ 	.word	0x000112d0
        /*09a0*/ 	.word	0x00000009
        /*09a4*/ 	.word	0x00000000
        /*09a8*/ 	.short	0x010a
        /*09aa*/ 	.byte	0x3f
	.zero		1


	//   ....[73]....
        /*09ac*/ 	.word	0x00011320
        /*09b0*/ 	.word	0x00000011
        /*09b4*/ 	.word	0x00033460
        /*09b8*/ 	.short	0x010a
        /*09ba*/ 	.byte	0x3f
	.zero		1


	//   ....[74]....
        /*09bc*/ 	.word	0x00011370
        /*09c0*/ 	.word	0x00000003
        /*09c4*/ 	.word	0x00033460
        /*09c8*/ 	.short	0x010a
        /*09ca*/ 	.byte	0x3f
	.zero		1


	//   ....[75]....
        /*09cc*/ 	.word	0x000113c0
        /*09d0*/ 	.word	0x00000011
        /*09d4*/ 	.word	0x00033480
        /*09d8*/ 	.short	0x010a
        /*09da*/ 	.byte	0x3f
	.zero		1


	//----- nvinfo : EIATTR_NUM_MBARRIERS
	.align		4
.L_157:
        /*09dc*/ 	.byte	0x03, 0x38
        /*09de*/ 	.short	0x0016


	//----- nvinfo : EIATTR_EXIT_INSTR_OFFSETS
	.align		4
        /*09e0*/ 	.byte	0x04, 0x1c
        /*09e2*/ 	.short	(.L_159 - .L_158)


	//   ....[0]....
.L_158:
        /*09e4*/ 	.word	0x00000ab0


	//   ....[1]....
        /*09e8*/ 	.word	0x0000bca0


	//   ....[2]....
        /*09ec*/ 	.word	0x00010b40


	//----- nvinfo : EIATTR_MAX_THREADS
	.align		4
.L_159:
        /*09f0*/ 	.byte	0x04, 0x05
        /*09f2*/ 	.short	(.L_161 - .L_160)
.L_160:
        /*09f4*/ 	.word	0x00000180
        /*09f8*/ 	.word	0x00000001
        /*09fc*/ 	.word	0x00000001


	//----- nvinfo : EIATTR_CRS_STACK_SIZE
	.align		4
.L_161:
        /*0a00*/ 	.byte	0x04, 0x1e
        /*0a02*/ 	.short	(.L_163 - .L_162)
.L_162:
        /*0a04*/ 	.word	0x00000000


	//----- nvinfo : EIATTR_CBANK_PARAM_SIZE
	.align		4
.L_163:
        /*0a08*/ 	.byte	0x03, 0x19
        /*0a0a*/ 	.short	0x0a70


	//----- nvinfo : EIATTR_PARAM_CBANK
	.align		4
        /*0a0c*/ 	.byte	0x04, 0x0a
        /*0a0e*/ 	.short	(.L_165 - .L_164)
	.align		4
.L_164:
        /*0a10*/ 	.word	index@(.nv.constant0._ZN7cutlass13device_kernelIN5flash11enable_sm90INS1_16FlashAttnFwdSm90INS1_25CollectiveMainloopFwdSm90ILi2EN4cute5tupleIJNS5_1CILi1EEES8_S8_EEENS6_IJNS7_ILi128EEENS7_ILi160EEENS7_ILi192EEEEEELi192ENS_12float_e4m3_tEfNS_4arch4Sm90ELb0ELb0ELb0ELb1ELb0ELb0ELb0ELb1ELb1ELb0ELb0ELb0EEENS1_21CollectiveEpilogueFwdINS6_IJSA_SC_SB_EEES9_NS_10bfloat16_tESG_Li256ELb1ELb0ELb0ELb1EEENS1_36VarlenDynamicPersistentTileSchedulerILi128ELi160ELi256ELi128ELb0ELb0ELb1ELb0ELb1ELb1EEEEEEEEEvNT_6ParamsE)
        /*0a14*/ 	.short	0x0210
        /*0a16*/ 	.short	0x0a70


	//----- nvinfo : EIATTR_SW_WAR
	.align		4
.L_165:
        /*0a18*/ 	.byte	0x04, 0x36
        /*0a1a*/ 	.short	(.L_167 - .L_166)
.L_166:
        /*0a1c*/ 	.word	0x00000008
.L_167:


//--------------------- .nv.info._ZN7cutlass13device_kernelIN5flash11enable_sm90INS1_16FlashAttnFwdSm90INS1_25CollectiveMainloopFwdSm90ILi2EN4cute5tupleIJNS5_1CILi1EEES8_S8_EEENS6_IJNS7_ILi128EEENS7_ILi160EEENS7_ILi192EEEEEELi192ENS_12float_e4m3_tEfNS_4arch4Sm90ELb0ELb0ELb0ELb1ELb0ELb1ELb0ELb1ELb1ELb0ELb0ELb0EEENS1_21CollectiveEpilogueFwdINS6_IJSA_SC_SB_EEES9_NS_10bfloat16_tESG_Li256ELb1ELb0ELb0ELb1EEENS1_36VarlenDynamicPersistentTileSchedulerILi128ELi160ELi256ELi128ELb0ELb0ELb1ELb0ELb1ELb1EEEEEEEEEvNT_6ParamsE --------------------------
	.section	.nv.info._ZN7cutlass13device_kernelIN5flash11enable_sm90INS1_16FlashAttnFwdSm90INS1_25CollectiveMainloopFwdSm90ILi2EN4cute5tupleIJNS5_1CILi1EEES8_S8_EEENS6_IJNS7_ILi128EEENS7_ILi160EEENS7_ILi192EEEEEELi192ENS_12float_e4m3_tEfNS_4arch4Sm90ELb0ELb0ELb0ELb1ELb0ELb1ELb0ELb1ELb1ELb0ELb0ELb0EEENS1_21CollectiveEpilogueFwdINS6_IJSA_SC_SB_EEES9_NS_10bfloat16_tESG_Li256ELb1ELb0ELb0ELb1EEENS1_36VarlenDynamicPersistentTileSchedulerILi128ELi160ELi256ELi128ELb0ELb0ELb1ELb0ELb1ELb1EEEEEEEEEvNT_6ParamsE,"",@"SHT_CUDA_INFO"
	.sectionflags	@""
	.align	4


	//----- nvinfo : EIATTR_CUDA_API_VERSION
	.align		4
        /*0000*/ 	.byte	0x04, 0x37
        /*0002*/ 	.short	(.L_169 - .L_168)
.L_168:
        /*0004*/ 	.word	0x00000082


	//----- nvinfo : EIATTR_KPARAM_INFO
	.align		4
.L_169:
        /*0008*/ 	.byte	0x04, 0x17
        /*000a*/ 	.short	(.L_171 - .L_170)
.L_170:
        /*000c*/ 	.word	0x00000000
        /*0010*/ 	.short	0x0000
        /*0012*/ 	.short	0x0070
        /*0014*/ 	.byte	0x00, 0xf0, 0x01, 0x28


	//----- nvinfo : EIATTR_SPARSE_MMA_MASK
	.align		4
.L_171:
        /*0018*/ 	.byte	0x03, 0x50
        /*001a*/ 	.short	0x0000


	//----- nvinfo : EIATTR_MAXREG_COUNT
	.align		4
        /*001c*/ 	.byte	0x03, 0x1b
        /*001e*/ 	.short	0x00a8


	//----- nvinfo : EIATTR_NUM_BARRIERS
	.align		4
        /*0020*/ 	.byte	0x02, 0x4c
        /*0022*/ 	.byte	0x10
	.zero		1


	//----- nvinfo : EIATTR_EXTERNS
	.align		4
        /*0024*/ 	.byte	0x04, 0x0f
        /*0026*/ 	.short	(.L_173 - .L_172)


	//   ....[0]....
	.align		4
.L_172:
        /*0028*/ 	.word	index@(__assertfail)


	//----- nvinfo : EIATTR_ANNOTATIONS
	.align		4
.L_173:
        /*002c*/ 	.byte	0x04, 0x55
        /*002e*/ 	.short	(.L_175 - .L_174)


	//   ....[0]....
.L_174:
        /* <DEDUP_REMOVED lines=61> */


	//----- nvinfo : EIATTR_MERCURY_ISA_VERSION
	.align		4
.L_175:
        /*03f0*/ 	.byte	0x03, 0x5f
        /*03f2*/ 	.short	0x0101


	//----- nvinfo : EIATTR_UNUSED_LOAD_BYTE_OFFSET
	.align		4
        /*03f4*/ 	.byte	0x04, 0x44
        /*03f6*/ 	.short	(.L_177 - .L_176)


	//   ....[0]....
.L_176:
        /*03f8*/ 	.word	0x00000b10
        /*03fc*/ 	.word	0x0000fff0


	//   ....[1]....
        /*0400*/ 	.word	0x0001ec50
        /*0404*/ 	.word	0x0000fff0


	//----- nvinfo : EIATTR_INT_WARP_WIDE_INSTR_OFFSETS
	.align		4
.L_177:
        /*0408*/ 	.byte	0x04, 0x31
        /*040a*/ 	.short	(.L_179 - .L_178)


	//   ....[0]....
.L_178:
        /*040c*/ 	.word	0x000001c0


	//   ....[1]....
        /*0410*/ 	.word	0x00000200


	//   ....[2]....
        /*0414*/ 	.word	0x00000270


	//   ....[3]....
        /*0418*/ 	.word	0x000241f0


	//   ....[4]....
        /*041c*/ 	.word	0x00024280


	//   ....[5]....
        /*0420*/ 	.word	0x00024960


	//   ....[6]....
        /*0424*/ 	.word	0x00024990


	//   ....[7]....
        /*0428*/ 	.word	0x00024ae0


	//   ....[8]....
        /*042c*/ 	.word	0x00024ba0


	//   ....[9]....
        /*0430*/ 	.word	0x00026be0


	//   ....[10]....
        /*0434*/ 	.word	0x00026c70


	//----- nvinfo : EIATTR_COOP_GROUP_MASK_REGIDS
	.align		4
.L_179:
        /*0438*/ 	.byte	0x04, 0x29
        /*043a*/ 	.short	(.L_181 - .L_180)


	//   ....[0]....
.L_180:
        /*043c*/ 	.word	0xffffffff


	//   ....[1]....
        /*0440*/ 	.word	0xffffffff


	//   ....[2]....
        /*0444*/ 	.word	0xffffffff


	//   ....[3]....
        /*0448*/ 	.word	0xffffffff


	//   ....[4]....
        /*044c*/ 	.word	0xffffffff


	//   ....[5]....
        /*0450*/ 	.word	0xffffffff


	//   ....[6]....
        /*0454*/ 	.word	0xffffffff


	//   ....[7]....
        /*0458*/ 	.word	0xffffffff


	//   ....[8]....
        /*045c*/ 	.word	0xffffffff


	//   ....[9]....
        /*0460*/ 	.word	0xffffffff


	//   ....[10]....
        /*0464*/ 	.word	0xffffffff


	//   ....[11]....
        /*0468*/ 	.word	0xffffffff


	//   ....[12]....
        /*046c*/ 	.word	0xffffffff


	//   ....[13]....
        /*0470*/ 	.word	0xffffffff


	//   ....[14]....
        /*0474*/ 	.word	0xffffffff


	//   ....[15]....
        /*0478*/ 	.word	0xffffffff


	//   ....[16]....
        /*047c*/ 	.word	0xffffffff


	//   ....[17]....
        /*0480*/ 	.word	0xffffffff


	//   ....[18]....
        /*0484*/ 	.word	0xffffffff


	//   ....[19]....
        /*0488*/ 	.word	0xffffffff


	//   ....[20]....
        /*048c*/ 	.word	0xffffffff


	//   ....[21]....
        /*0490*/ 	.word	0xffffffff


	//   ....[22]....
        /*0494*/ 	.word	0xffffffff


	//   ....[23]....
        /*0498*/ 	.word	0xffffffff


	//   ....[24]....
        /*049c*/ 	.word	0xffffffff


	//   ....[25]....
        /*04a0*/ 	.word	0xffffffff


	//   ....[26]....
        /*04a4*/ 	.word	0xffffffff


	//   ....[27]....
        /*04a8*/ 	.word	0xffffffff


	//   ....[28]....
        /*04ac*/ 	.word	0xffffffff


	//   ....[29]....
        /*04b0*/ 	.word	0xffffffff


	//   ....[30]....
        /*04b4*/ 	.word	0xffffffff


	//   ....[31]....
        /*04b8*/ 	.word	0xffffffff


	//   ....[32]....
        /*04bc*/ 	.word	0xffffffff


	//   ....[33]....
        /*04c0*/ 	.word	0xffffffff


	//   ....[34]....
        /*04c4*/ 	.word	0xffffffff


	//   ....[35]....
        /*04c8*/ 	.word	0xffffffff


	//   ....[36]....
        /*04cc*/ 	.word	0xffffffff


	//   ....[37]....
        /*04d0*/ 	.word	0xffffffff


	//   ....[38]....
        /*04d4*/ 	.word	0xffffffff


	//   ....[39]....
        /*04d8*/ 	.word	0xffffffff


	//   ....[40]....
        /*04dc*/ 	.word	0xffffffff


	//   ....[41]....
        /*04e0*/ 	.word	0xffffffff


	//   ....[42]....
        /*04e4*/ 	.word	0xffffffff


	//   ....[43]....
        /*04e8*/ 	.word	0xffffffff


	//   ....[44]....
        /*04ec*/ 	.word	0xffffffff


	//   ....[45]....
        /*04f0*/ 	.word	0xffffffff


	//   ....[46]....
        /*04f4*/ 	.word	0xffffffff


	//   ....[47]....
        /*04f8*/ 	.word	0xffffffff


	//   ....[48]....
        /*04fc*/ 	.word	0xffffffff


	//   ....[49]....
        /*0500*/ 	.word	0xffffffff


	//   ....[50]....
        /*0504*/ 	.word	0xffffffff


	//   ....[51]....
        /*0508*/ 	.word	0xffffffff


	//   ....[52]....
        /*050c*/ 	.word	0xffffffff


	//   ....[53]....
        /*0510*/ 	.word	0xffffffff


	//   ....[54]....
        /*0514*/ 	.word	0xffffffff


	//   ....[55]....
        /*0518*/ 	.word	0xffffffff


	//   ....[56]....
        /*051c*/ 	.word	0xffffffff


	//   ....[57]....
        /*0520*/ 	.word	0xffffffff


	//   ....[58]....
        /*0524*/ 	.word	0xffffffff


	//   ....[59]....
        /*0528*/ 	.word	0xffffffff


	//   ....[60]....
        /*052c*/ 	.word	0xffffffff


	//   ....[61]....
        /*0530*/ 	.word	0xffffffff


	//   ....[62]....
        /*0534*/ 	.word	0xffffffff


	//   ....[63]....
        /*0538*/ 	.word	0xffffffff


	//   ....[64]....
        /*053c*/ 	.word	0xffffffff


	//   ....[65]....
        /*0540*/ 	.word	0xffffffff


	//   ....[66]....
        /*0544*/ 	.word	0xffffffff


	//   ....[67]....
        /*0548*/ 	.word	0xffffffff


	//   ....[68]....
        /*054c*/ 	.word	0xffffffff


	//   ....[69]....
        /*0550*/ 	.word	0xffffffff


	//   ....[70]....
        /*0554*/ 	.word	0xffffffff


	//   ....[71]....
        /*0558*/ 	.word	0xffffffff


	//   ....[72]....
        /*055c*/ 	.word	0xffffffff


	//   ....[73]....
        /*0560*/ 	.word	0xffffffff


	//   ....[74]....
        /*0564*/ 	.word	0xffffffff


	//   ....[75]....
        /*0568*/ 	.word	0xffffffff


	//   ....[76]....
        /*056c*/ 	.word	0xffffffff


	//   ....[77]....
        /*0570*/ 	.word	0xffffffff


	//   ....[78]....
        /*0574*/ 	.word	0xffffffff


	//   ....[79]....
        /*0578*/ 	.word	0xffffffff


	//   ....[80]....
        /*057c*/ 	.word	0xffffffff


	//   ....[81]....
        /*0580*/ 	.word	0xffffffff


	//   ....[82]....
        /*0584*/ 	.word	0xffffffff


	//   ....[83]....
        /*0588*/ 	.word	0xffffffff


	//   ....[84]....
        /*058c*/ 	.word	0xffffffff


	//   ....[85]....
        /*0590*/ 	.word	0xffffffff


	//   ....[86]....
        /*0594*/ 	.word	0xffffffff


	//   ....[87]....
        /*0598*/ 	.word	0xffffffff


	//   ....[88]....
        /*059c*/ 	.word	0xffffffff


	//   ....[89]....
        /*05a0*/ 	.word	0xffffffff


	//   ....[90]....
        /*05a4*/ 	.word	0xffffffff


	//   ....[91]....
        /*05a8*/ 	.word	0xffffffff


	//   ....[92]....
        /*05ac*/ 	.word	0xffffffff


	//   ....[93]....
        /*05b0*/ 	.word	0xffffffff


	//   ....[94]....
        /*05b4*/ 	.word	0xffffffff


	//   ....[95]....
        /*05b8*/ 	.word	0xffffffff


	//   ....[96]....
        /*05bc*/ 	.word	0xffffffff


	//   ....[97]....
        /*05c0*/ 	.word	0xffffffff


	//   ....[98]....
        /*05c4*/ 	.word	0xffffffff


	//   ....[99]....
        /*05c8*/ 	.word	0xffffffff


	//   ....[100]....
        /*05cc*/ 	.word	0xffffffff


	//   ....[101]....
        /*05d0*/ 	.word	0xffffffff


	//   ....[102]....
        /*05d4*/ 	.word	0xffffffff


	//   ....[103]....
        /*05d8*/ 	.word	0xffffffff


	//   ....[104]....
        /*05dc*/ 	.word	0x0500000f


	//   ....[105]....
        /*05e0*/ 	.word	0x0500000f


	//   ....[106]....
        /*05e4*/ 	.word	0x0500000f


	//   ....[107]....
        /*05e8*/ 	.word	0x0500000f


	//   ....[108]....
        /*05ec*/ 	.word	0x0500000f


	//   ....[109]....
        /*05f0*/ 	.word	0x0500000f


	//   ....[110]....
        /*05f4*/ 	.word	0x0500000f


	//   ....[111]....
        /*05f8*/ 	.word	0x0500000f


	//   ....[112]....
        /*05fc*/ 	.word	0x0500000f


	//   ....[113]....
        /*0600*/ 	.word	0x0500000f


	//   ....[114]....
        /*0604*/ 	.word	0x0500000f


	//   ....[115]....
        /*0608*/ 	.word	0x0500000f


	//   ....[116]....
        /*060c*/ 	.word	0x0500000f


	//   ....[117]....
        /*0610*/ 	.word	0x0500000f


	//   ....[118]....
        /*0614*/ 	.word	0x0500000f


	//   ....[119]....
        /*0618*/ 	.word	0x0500000f


	//   ....[120]....
        /*061c*/ 	.word	0x0500000f


	//   ....[121]....
        /*0620*/ 	.word	0x0500000f


	//   ....[122]....
        /*0624*/ 	.word	0x0500000f


	//   ....[123]....
        /*0628*/ 	.word	0x0500000f


	//   ....[124]....
        /*062c*/ 	.word	0x0500000f


	//   ....[125]....
        /*0630*/ 	.word	0x0500000f


	//   ....[126]....
        /*0634*/ 	.word	0x0500000f


	//   ....[127]....
        /*0638*/ 	.word	0x0500000f


	//   ....[128]....
        /*063c*/ 	.word	0x0500000f


	//   ....[129]....
        /*0640*/ 	.word	0x0500000f


	//   ....[130]....
        /*0644*/ 	.word	0x0500000f


	//   ....[131]....
        /*0648*/ 	.word	0x0500000f


	//   ....[132]....
        /*064c*/ 	.word	0x0500000f


	//   ....[133]....
        /*0650*/ 	.word	0x0500000f


	//   ....[134]....
        /*0654*/ 	.word	0x0500000f


	//   ....[135]....
        /*0658*/ 	.word	0x0500000f


	//   ....[136]....
        /*065c*/ 	.word	0x0500000f


	//   ....[137]....
        /*0660*/ 	.word	0x0500000f


	//   ....[138]....
        /*0664*/ 	.word	0x0500000f


	//   ....[139]....
        /*0668*/ 	.word	0x0500000f


	//   ....[140]....
        /*066c*/ 	.word	0x0500000f


	//   ....[141]....
        /*0670*/ 	.word	0x0500000f


	//   ....[142]....
        /*0674*/ 	.word	0x0500000f


	//   ....[143]....
        /*0678*/ 	.word	0x0500000f


	//   ....[144]....
        /*067c*/ 	.word	0x0500000f


	//   ....[145]....
        /*0680*/ 	.word	0x0500000f


	//   ....[146]....
        /*0684*/ 	.word	0x0500000f


	//   ....[147]....
        /*0688*/ 	.word	0x0500000f


	//   ....[148]....
        /*068c*/ 	.word	0x0500000f


	//   ....[149]....
        /*0690*/ 	.word	0x0500000f


	//   ....[150]....
        /*0694*/ 	.word	0x0500000f


	//   ....[151]....
        /*0698*/ 	.word	0x0500000f


	//   ....[152]....
        /*069c*/ 	.word	0x0500000f


	//   ....[153]....
        /*06a0*/ 	.word	0x0500000f


	//   ....[154]....
        /*06a4*/ 	.word	0x0500000f


	//   ....[155]....
        /*06a8*/ 	.word	0x0500000f


	//   ....[156]....
        /*06ac*/ 	.word	0x0500000f


	//   ....[157]....
        /*06b0*/ 	.word	0x0500000f


	//   ....[158]....
        /*06b4*/ 	.word	0x0500000f


	//   ....[159]....
        /*06b8*/ 	.word	0x0500000f


	//   ....[160]....
        /*06bc*/ 	.word	0x0500000f


	//   ....[161]....
        /*06c0*/ 	.word	0x0500000f


	//   ....[162]....
        /*06c4*/ 	.word	0x0500000f


	//   ....[163]....
        /*06c8*/ 	.word	0x0500000f


	//   ....[164]....
        /*06cc*/ 	.word	0x0500000f


	//   ....[165]....
        /*06d0*/ 	.word	0x0500000f


	//   ....[166]....
        /*06d4*/ 	.word	0x0500000f


	//   ....[167]....
        /*06d8*/ 	.word	0x0500000f


	//   ....[168]....
        /*06dc*/ 	.word	0x0500000f


	//   ....[169]....
        /*06e0*/ 	.word	0x0500000f


	//   ....[170]....
        /*06e4*/ 	.word	0x0500000f


	//   ....[171]....
        /*06e8*/ 	.word	0x0500000f


	//   ....[172]....
        /*06ec*/ 	.word	0x0500000f


	//   ....[173]....
        /*06f0*/ 	.word	0x0500000f


	//   ....[174]....
        /*06f4*/ 	.word	0x0500000f


	//   ....[175]....
        /*06f8*/ 	.word	0x0500000f


	//   ....[176]....
        /*06fc*/ 	.word	0x0500000f


	//   ....[177]....
        /*0700*/ 	.word	0x0500000f


	//   ....[178]....
        /*0704*/ 	.word	0x0500000f


	//   ....[179]....
        /*0708*/ 	.word	0x0500000f


	//   ....[180]....
        /*070c*/ 	.word	0x0500000f


	//----- nvinfo : EIATTR_COOP_GROUP_INSTR_OFFSETS
	.align		4
.L_181:
        /*0710*/ 	.byte	0x04, 0x28
        /*0712*/ 	.short	(.L_183 - .L_182)


	//   ....[0]....
.L_182:
        /*0714*/ 	.word	0x00000070


	//   ....[1]....
        /*0718*/ 	.word	0x000001d0


	//   ....[2]....
        /*071c*/ 	.word	0x00000220


	//   ....[3]....
        /*0720*/ 	.word	0x00000450


	//   ....[4]....
        /*0724*/ 	.word	0x000005b0


	//   ....[5]....
        /*0728*/ 	.word	0x000006d0


	//   ....[6]....
        /*072c*/ 	.word	0x00000830


	//   ....[7]....
        /*0730*/ 	.word	0x00010280


	//   ....[8]....
        /*0734*/ 	.word	0x00018c80


	//   ....[9]....
        /*0738*/ 	.word	0x00018cb0


	//   ....[10]....
        /*073c*/ 	.word	0x000193a0


	//   ....[11]....
        /*0740*/ 	.word	0x00019420


	//   ....[12]....
        /*0744*/ 	.word	0x0001c0a0


	//   ....[13]....
        /*0748*/ 	.word	0x0001c470


	//   ....[14]....
        /*074c*/ 	.word	0x0001c4d0


	//   ....[15]....
        /*0750*/ 	.word	0x0001c4f0


	//   ....[16]....
        /*0754*/ 	.word	0x0001e2a0


	//   ....[17]....
        /*0758*/ 	.word	0x0001e300


	//   ....[18]....
        /*075c*/ 	.word	0x0001e320


	//   ....[19]....
        /*0760*/ 	.word	0x0001e340


	//   ....[20]....
        /*0764*/ 	.word	0x0001f520


	//   ....[21]....
        /*0768*/ 	.word	0x0001f5a0


	//   ....[22]....
        /*076c*/ 	.word	0x0001f5d0


	//   ....[23]....
        /*0770*/ 	.word	0x0001f600


	//   ....[24]....
        /*0774*/ 	.word	0x0001f630


	//   ....[25]....
        /*0778*/ 	.word	0x0001f660


	//   ....[26]....
        /*077c*/ 	.word	0x0001f690


	//   ....[27]....
        /*0780*/ 	.word	0x0001f6c0


	//   ....[28]....
        /*0784*/ 	.word	0x0001f6f0


	//   ....[29]....
        /*0788*/ 	.word	0x0001f720


	//   ....[30]....
        /*078c*/ 	.word	0x0001f750


	//   ....[31]....
        /*0790*/ 	.word	0x0001f780


	//   ....[32]....
        /*0794*/ 	.word	0x0001f7b0


	//   ....[33]....
        /*0798*/ 	.word	0x0001f7e0


	//   ....[34]....
        /*079c*/ 	.word	0x0001f810


	//   ....[35]....
        /*07a0*/ 	.word	0x0001f840


	//   ....[36]....
        /*07a4*/ 	.word	0x0001f870


	//   ....[37]....
        /*07a8*/ 	.word	0x0001f8a0


	//   ....[38]....
        /*07ac*/ 	.word	0x0001f8d0


	//   ....[39]....
        /*07b0*/ 	.word	0x0001f900


	//   ....[40]....
        /*07b4*/ 	.word	0x0001f930


	//   ....[41]....
        /*07b8*/ 	.word	0x0001f960


	//   ....[42]....
        /*07bc*/ 	.word	0x0001f990


	//   ....[43]....
        /*07c0*/ 	.word	0x0001f9c0


	//   ....[44]....
        /*07c4*/ 	.word	0x0001f9f0


	//   ....[45]....
        /*07c8*/ 	.word	0x0001fa20


	//   ....[46]....
        /*07cc*/ 	.word	0x0001fa50


	//   ....[47]....
        /*07d0*/ 	.word	0x0001fa80


	//   ....[48]....
        /*07d4*/ 	.word	0x0001fab0


	//   ....[49]....
        /*07d8*/ 	.word	0x0001fac0


	//   ....[50]....
        /*07dc*/ 	.word	0x0001fad0


	//   ....[51]....
        /*07e0*/ 	.word	0x0001faf0


	//   ....[52]....
        /*07e4*/ 	.word	0x0001fb10


	//   ....[53]....
        /*07e8*/ 	.word	0x0001fb20


	//   ....[54]....
        /*07ec*/ 	.word	0x0001fb50


	//   ....[55]....
        /*07f0*/ 	.word	0x0001fb70


	//   ....[56]....
        /*07f4*/ 	.word	0x0001fba0


	//   ....[57]....
        /*07f8*/ 	.word	0x0001fbc0


	//   ....[58]....
        /*07fc*/ 	.word	0x0001fbe0


	//   ....[59]....
        /*0800*/ 	.word	0x0001fc10


	//   ....[60]....
        /*0804*/ 	.word	0x0001fc40


	//   ....[61]....
        /*0808*/ 	.word	0x0001fc60


	//   ....[62]....
        /*080c*/ 	.word	0x0001fc90


	//   ....[63]....
        /*0810*/ 	.word	0x0001fcc0


	//   ....[64]....
        /*0814*/ 	.word	0x0001fcf0


	//   ....[65]....
        /*0818*/ 	.word	0x0001fd20


	//   ....[66]....
        /*081c*/ 	.word	0x0001fd50


	//   ....[67]....
        /*0820*/ 	.word	0x0001fd60


	//   ....[68]....
        /*0824*/ 	.word	0x00021aa0


	//   ....[69]....
        /*0828*/ 	.word	0x00021c90


	//   ....[70]....
        /*082c*/ 	.word	0x00021cc0


	//   ....[71]....
        /*0830*/ 	.word	0x00021cf0


	//   ....[72]....
        /*0834*/ 	.word	0x00021d20


	//   ....[73]....
        /*0838*/ 	.word	0x00021d50


	//   ....[74]....
        /*083c*/ 	.word	0x00021d80


	//   ....[75]....
        /*0840*/ 	.word	0x00021ef0


	//   ....[76]....
        /*0844*/ 	.word	0x00021f20


	//   ....[77]....
        /*0848*/ 	.word	0x00021f50


	//   ....[78]....
        /*084c*/ 	.word	0x00021f80


	//   ....[79]....
        /*0850*/ 	.word	0x00021fb0


	//   ....[80]....
        /*0854*/ 	.word	0x00021fe0


	//   ....[81]....
        /*0858*/ 	.word	0x00022080


	//   ....[82]....
        /*085c*/ 	.word	0x000220b0


	//   ....[83]....
        /*0860*/ 	.word	0x00022140


	//   ....[84]....
        /*0864*/ 	.word	0x00022c50


	//   ....[85]....
        /*0868*/ 	.word	0x00024d00


	//   ....[86]....
        /*086c*/ 	.word	0x00027770


	//   ....[87]....
        /*0870*/ 	.word	0x000277a0


	//   ....[88]....
        /*0874*/ 	.word	0x000277e0


	//   ....[89]....
        /*0878*/ 	.word	0x00027810


	//   ....[90]....
        /*087c*/ 	.word	0x00027840


	//   ....[91]....
        /*0880*/ 	.word	0x00027870


	//   ....[92]....
        /*0884*/ 	.word	0x000278a0


	//   ....[93]....
        /*0888*/ 	.word	0x000278d0


	//   ....[94]....
        /*088c*/ 	.word	0x00027a50


	//   ....[95]....
        /*0890*/ 	.word	0x00027a80


	//   ....[96]....
        /*0894*/ 	.word	0x00027ab0


	//   ....[97]....
        /*0898*/ 	.word	0x00027ae0


	//   ....[98]....
        /*089c*/ 	.word	0x00027b10


	//   ....[99]....
        /*08a0*/ 	.word	0x00027b40


	//   ....[100]....
        /*08a4*/ 	.word	0x00027c00


	//   ....[101]....
        /*08a8*/ 	.word	0x00027c20


	//   ....[102]....
        /*08ac*/ 	.word	0x00027c90


	//   ....[103]....
        /*08b0*/ 	.word	0x00028100


	//   ....[104]....
        /*08b4*/ 	.word	0x00028600


	//   ....[105]....
        /*08b8*/ 	.word	0x000286b0


	//   ....[106]....
        /*08bc*/ 	.word	0x00028750


	//   ....[107]....
        /*08c0*/ 	.word	0x000287f0


	//   ....[108]....
        /*08c4*/ 	.word	0x00028890


	//   ....[109]....
        /*08c8*/ 	.word	0x00028980


	//   ....[110]....
        /*08cc*/ 	.word	0x00028a20


	//   ....[111]....
        /*08d0*/ 	.word	0x00028ac0


	//   ....[112]....
        /*08d4*/ 	.word	0x00028b60


	//   ....[113]....
        /*08d8*/ 	.word	0x00028df0


	//   ....[114]....
        /*08dc*/ 	.word	0x00028f10


	//   ....[115]....
        /*08e0*/ 	.word	0x00029040


	//   ....[116]....
        /*08e4*/ 	.word	0x00029160


	//   ....[117]....
        /*08e8*/ 	.word	0x000291f0


	//   ....[118]....
        /*08ec*/ 	.word	0x00029270


	//   ....[119]....
        /*08f0*/ 	.word	0x000292d0


	//   ....[120]....
        /*08f4*/ 	.word	0x00029350


	//   ....[121]....
        /*08f8*/ 	.word	0x000293b0


	//   ....[122]....
        /*08fc*/ 	.word	0x00029430


	//   ....[123]....
        /*0900*/ 	.word	0x00029490


	//   ....[124]....
        /*0904*/ 	.word	0x00029510


	//   ....[125]....
        /*0908*/ 	.word	0x00029570


	//   ....[126]....
        /*090c*/ 	.word	0x000295f0


	//   ....[127]....
        /*0910*/ 	.word	0x00029650


	//   ....[128]....
        /*0914*/ 	.word	0x000296b0


	//   ....[129]....
        /*0918*/ 	.word	0x00029710


	//   ....[130]....
        /*091c*/ 	.word	0x00029770


	//   ....[131]....
        /*0920*/ 	.word	0x000297d0


	//   ....[132]....
        /*0924*/ 	.word	0x00029830


	//   ....[133]....
        /*0928*/ 	.word	0x00029890


	//   ....[134]....
        /*092c*/ 	.word	0x00029900


	//   ....[135]....
        /*0930*/ 	.word	0x00029960


	//   ....[136]....
        /*0934*/ 	.word	0x000299f0


	//   ....[137]....
        /*0938*/ 	.word	0x00029a50


	//   ....[138]....
        /*093c*/ 	.word	0x00029ab0


	//   ....[139]....
        /*0940*/ 	.word	0x00029b10


	//   ....[140]....
        /*0944*/ 	.word	0x00029bb0


	//   ....[141]....
        /*0948*/ 	.word	0x00029c10


	//   ....[142]....
        /*094c*/ 	.word	0x00029ca0


	//   ....[143]....
        /*0950*/ 	.word	0x00029d00


	//   ....[144]....
        /*0954*/ 	.word	0x00029d80


	//   ....[145]....
        /*0958*/ 	.word	0x00029de0


	//   ....[146]....
        /*095c*/ 	.word	0x00029e40


	//   ....[147]....
        /*0960*/ 	.word	0x00029ea0


	//   ....[148]....
        /*0964*/ 	.word	0x00029f20


	//   ....[149]....
        /*0968*/ 	.word	0x00029f80


	//   ....[150]....
        /*096c*/ 	.word	0x0002a000


	//   ....[151]....
        /*0970*/ 	.word	0x0002a060


	//   ....[152]....
        /*0974*/ 	.word	0x0002a0c0


	//   ....[153]....
        /*0978*/ 	.word	0x0002a120


	//   ....[154]....
        /*097c*/ 	.word	0x0002a190


	//   ....[155]....
        /*0980*/ 	.word	0x0002a1f0


	//   ....[156]....
        /*0984*/ 	.word	0x0002a270


	//   ....[157]....
        /*0988*/ 	.word	0x0002a2d0


	//   ....[158]....
        /*098c*/ 	.word	0x0002a340


	//   ....[159]....
        /*0990*/ 	.word	0x0002a3b0


	//   ....[160]....
        /*0994*/ 	.word	0x0002a420


	//   ....[161]....
        /*0998*/ 	.word	0x0002a5b0


	//   ....[162]....
        /*099c*/ 	.word	0x0002a890


	//   ....[163]....
        /*09a0*/ 	.word	0x0002acb0


	//   ....[164]....
        /*09a4*/ 	.word	0x0002ad50


	//   ....[165]....
        /*09a8*/ 	.word	0x0002ae70


	//   ....[166]....
        /*09ac*/ 	.word	0x0002aee0


	//   ....[167]....
        /*09b0*/ 	.word	0x0002af50


	//   ....[168]....
        /*09b4*/ 	.word	0x0002afc0


	//   ....[169]....
        /*09b8*/ 	.word	0x0002b030


	//   ....[170]....
        /*09bc*/ 	.word	0x0002b0b0


	//   ....[171]....
        /*09c0*/ 	.word	0x0002b140


	//   ....[172]....
        /*09c4*/ 	.word	0x0002b1d0


	//   ....[173]....
        /*09c8*/ 	.word	0x0002b240


	//   ....[174]....
        /*09cc*/ 	.word	0x0002b2b0


	//   ....[175]....
        /*09d0*/ 	.word	0x0002b320


	//   ....[176]....
        /*09d4*/ 	.word	0x0002b3a0


	//   ....[177]....
        /*09d8*/ 	.word	0x0002b410


	//   ....[178]....
        /*09dc*/ 	.word	0x0002b4b0


	//   ....[179]....
        /*09e0*/ 	.word	0x0002b540


	//   ....[180]....
        /*09e4*/ 	.word	0x0002b660


	//----- nvinfo : EIATTR_REG_RECONFIG
	.align		4
.L_183:
        /*09e8*/ 	.byte	0x01, 0x54
	.zero		2


	//----- nvinfo : EIATTR_SYSCALL_OFFSETS
	.align		4
        /*09ec*/ 	.byte	0x04, 0x46
        /*09ee*/ 	.short	(.L_185 - .L_184)


	//   ....[0]....
.L_184:
        /*09f0*/ 	.word	0x00001a80


	//   ....[1]....
        /*09f4*/ 	.word	0x00001bd0


	//   ....[2]....
        /*09f8*/ 	.word	0x00010410


	//   ....[3]....
        /*09fc*/ 	.word	0x00010860


	//   ....[4]....
        /*0a00*/ 	.word	0x00024410


	//   ....[5]....
        /*0a04*/ 	.word	0x000245c0


	//   ....[6]....
        /*0a08*/ 	.word	0x00024700


	//   ....[7]....
        /*0a0c*/ 	.word	0x00024830


	//----- nvinfo : EIATTR_MBARRIER_INSTR_OFFSETS
	.align		4
.L_185:
        /*0a10*/ 	.byte	0x04, 0x39
        /*0a12*/ 	.short	(.L_187 - .L_186)


	//   ....[0]....
.L_186:
        /*0a14*/ 	.word	0x00000300
        /*0a18*/ 	.word	0x000000ff
        /*0a1c*/ 	.word	0x00033400
        /*0a20*/ 	.short	0x0100
        /*0a22*/ 	.byte	0x08
	.zero		1


	//   ....[1]....
        /*0a24*/ 	.word	0x00000310
        /*0a28*/ 	.word	0x000000ff
        /*0a2c*/ 	.word	0x00033420
        /*0a30*/ 	.short	0x0100
        /*0a32*/ 	.byte	0x08
	.zero		1


	//   ....[2]....
        /*0a34*/ 	.word	0x00000400
        /*0a38*/ 	.word	0x000000ff
        /*0a3c*/ 	.word	0x00033430
        /*0a40*/ 	.short	0x0100
        /*0a42*/ 	.byte	0x08
	.zero		1


	//   ....[3]....
        /*0a44*/ 	.word	0x00000410
        /*0a48*/ 	.word	0x000000ff
        /*0a4c*/ 	.word	0x00033440
        /*0a50*/ 	.short	0x0100
        /*0a52*/ 	.byte	0x08
	.zero		1


	//   ....[4]....
        /*0a54*/ 	.word	0x00000420
        /*0a58*/ 	.word	0x000000ff
        /*0a5c*/ 	.word	0x00033438
        /*0a60*/ 	.short	0x0100
        /*0a62*/ 	.byte	0x08
	.zero		1


	//   ....[5]....
        /*0a64*/ 	.word	0x00000430
        /*0a68*/ 	.word	0x000000ff
        /*0a6c*/ 	.word	0x00033448
        /*0a70*/ 	.short	0x0100
        /*0a72*/ 	.byte	0x08
	.zero		1


	//   ....[6]....
        /*0a74*/ 	.word	0x00000560
        /*0a78*/ 	.word	0x000000ff
        /*0a7c*/ 	.word	0x00033450
        /*0a80*/ 	.short	0x0100
        /*0a82*/ 	.byte	0x08
	.zero		1


	//   ....[7]....
        /*0a84*/ 	.word	0x00000570
        /*0a88*/ 	.word	0x000000ff
        /*0a8c*/ 	.word	0x00033460
        /*0a90*/ 	.short	0x0100
        /*0a92*/ 	.byte	0x08
	.zero		1


	//   ....[8]....
        /*0a94*/ 	.word	0x00000580
        /*0a98*/ 	.word	0x000000ff
        /*0a9c*/ 	.word	0x00033458
        /*0aa0*/ 	.short	0x0100
        /*0aa2*/ 	.byte	0x08
	.zero		1


	//   ....[9]....
        /*0aa4*/ 	.word	0x00000590
        /*0aa8*/ 	.word	0x000000ff
        /*0aac*/ 	.word	0x00033468
        /*0ab0*/ 	.short	0x0100
        /*0ab2*/ 	.byte	0x08
	.zero		1


	//   ....[10]....
        /*0ab4*/ 	.word	0x00000680
        /*0ab8*/ 	.word	0x000000ff
        /*0abc*/ 	.word	0x00033470
        /*0ac0*/ 	.short	0x0100
        /*0ac2*/ 	.byte	0x06
	.zero		1


	//   ....[11]....
        /*0ac4*/ 	.word	0x00000690
        /*0ac8*/ 	.word	0x000000ff
        /*0acc*/ 	.word	0x00033480
        /*0ad0*/ 	.short	0x0100
        /*0ad2*/ 	.byte	0x06
	.zero		1


	//   ....[12]....
        /*0ad4*/ 	.word	0x000006a0
        /*0ad8*/ 	.word	0x000000ff
        /*0adc*/ 	.word	0x00033478
        /*0ae0*/ 	.short	0x0100
        /*0ae2*/ 	.byte	0x06
	.zero		1


	//   ....[13]....
        /*0ae4*/ 	.word	0x000006b0
        /*0ae8*/ 	.word	0x000000ff
        /*0aec*/ 	.word	0x00033488
        /*0af0*/ 	.short	0x0100
        /*0af2*/ 	.byte	0x06
	.zero		1


	//   ....[14]....
        /*0af4*/ 	.word	0x000007e0
        /*0af8*/ 	.word	0x000000ff
        /*0afc*/ 	.word	0x00033490
        /*0b00*/ 	.short	0x0100
        /*0b02*/ 	.byte	0x08
	.zero		1


	//   ....[15]....
        /*0b04*/ 	.word	0x000007f0
        /*0b08*/ 	.word	0x000000ff
        /*0b0c*/ 	.word	0x000334a0
        /*0b10*/ 	.short	0x0100
        /*0b12*/ 	.byte	0x08
	.zero		1


	//   ....[16]....
        /*0b14*/ 	.word	0x00000800
        /*0b18*/ 	.word	0x000000ff
        /*0b1c*/ 	.word	0x00033498
        /*0b20*/ 	.short	0x0100
        /*0b22*/ 	.byte	0x08
	.zero		1


	//   ....[17]....
        /*0b24*/ 	.word	0x00000810
        /*0b28*/ 	.word	0x000000ff
        /*0b2c*/ 	.word	0x000334a8
        /*0b30*/ 	.short	0x0100
        /*0b32*/ 	.byte	0x08
	.zero		1


	//   ....[18]....
        /*0b34*/ 	.word	0x00000940
        /*0b38*/ 	.word	0x000000ff
        /*0b3c*/ 	.word	0x000334b0
        /*0b40*/ 	.short	0x0100
        /*0b42*/ 	.byte	0x08
	.zero		1


	//   ....[19]....
        /*0b44*/ 	.word	0x00000950
        /*0b48*/ 	.word	0x000000ff
        /*0b4c*/ 	.word	0x000334c0
        /*0b50*/ 	.short	0x0100
        /*0b52*/ 	.byte	0x08
	.zero		1


	//   ....[20]....
        /*0b54*/ 	.word	0x00000960
        /*0b58*/ 	.word	0x000000ff
        /*0b5c*/ 	.word	0x000334b8
        /*0b60*/ 	.short	0x0100
        /*0b62*/ 	.byte	0x08
	.zero		1


	//   ....[21]....
        /*0b64*/ 	.word	0x00000970
        /*0b68*/ 	.word	0x000000ff
        /*0b6c*/ 	.word	0x000334c8
        /*0b70*/ 	.short	0x0100
        /*0b72*/ 	.byte	0x08
	.zero		1


	//   ....[22]....
        /*0b74*/ 	.word	0x00003470
        /*0b78*/ 	.word	0x0000002b
        /*0b7c*/ 	.word	0x00033490
        /*0b80*/ 	.short	0x010a
        /*0b82*/ 	.byte	0x3f
	.zero		1


	//   ....[23]....
        /*0b84*/ 	.word	0x00009250
        /*0b88*/ 	.word	0x0000002b
        /*0b8c*/ 	.word	0x00033490
        /*0b90*/ 	.short	0x010a
        /*0b92*/ 	.byte	0x3f
	.zero		1


	//   ....[24]....
        /*0b94*/ 	.word	0x0000f130
        /*0b98*/ 	.word	0x0000002b
        /*0b9c*/ 	.word	0x00033490
        /*0ba0*/ 	.short	0x010a
        /*0ba2*/ 	.byte	0x3f
	.zero		1


	//   ....[25]....
        /*0ba4*/ 	.word	0x0000f510
        /*0ba8*/ 	.word	0x0000002c
        /*0bac*/ 	.word	0x00000000
        /*0bb0*/ 	.short	0x0101
        /*0bb2*/ 	.byte	0x3f
	.zero		1


	//   ....[26]....
        /*0bb4*/ 	.word	0x0000f550
        /*0bb8*/ 	.word	0x0000002b
        /*0bbc*/ 	.word	0x000334b0
        /*0bc0*/ 	.short	0x010a
        /*0bc2*/ 	.byte	0x3f
	.zero		1


	//   ....[27]....
        /*0bc4*/ 	.word	0x0000fa70
        /*0bc8*/ 	.word	0x0000002b
        /*0bcc*/ 	.word	0x00000000
        /*0bd0*/ 	.short	0x0101
        /*0bd2*/ 	.byte	0x3f
	.zero		1


	//   ....[28]....
        /*0bd4*/ 	.word	0x000104a0
        /*0bd8*/ 	.word	0x00000012
        /*0bdc*/ 	.word	0x00033400
        /*0be0*/ 	.short	0x010a
        /*0be2*/ 	.byte	0x3f
	.zero		1


	//   ....[29]....
        /*0be4*/ 	.word	0x000104f0
        /*0be8*/ 	.word	0x00000012
        /*0bec*/ 	.word	0x00033400
        /*0bf0*/ 	.short	0x010a
        /*0bf2*/ 	.byte	0x3f
	.zero		1


	//   ....[30]....
        /*0bf4*/ 	.word	0x00010cf0
        /*0bf8*/ 	.word	0x00000012
        /*0bfc*/ 	.word	0x00033400
        /*0c00*/ 	.short	0x010a
        /*0c02*/ 	.byte	0x3f
	.zero		1


	//   ....[31]....
        /*0c04*/ 	.word	0x00013f80
        /*0c08*/ 	.word	0x00000012
        /*0c0c*/ 	.word	0x00033400
        /*0c10*/ 	.short	0x010a
        /*0c12*/ 	.byte	0x3f
	.zero		1


	//   ....[32]....
        /*0c14*/ 	.word	0x000170a0
        /*0c18*/ 	.word	0x00000000
        /*0c1c*/ 	.word	0x00033430
        /*0c20*/ 	.short	0x010a
        /*0c22*/ 	.byte	0x3f
	.zero		1


	//   ....[33]....
        /*0c24*/ 	.word	0x00017120
        /*0c28*/ 	.word	0x00000000
        /*0c2c*/ 	.word	0x00033430
        /*0c30*/ 	.short	0x010a
        /*0c32*/ 	.byte	0x3f
	.zero		1


	//   ....[34]....
        /*0c34*/ 	.word	0x000196e0
        /*0c38*/ 	.word	0x00000015
        /*0c3c*/ 	.word	0x00000000
        /*0c40*/ 	.short	0x0101
        /*0c42*/ 	.byte	0x3f
	.zero		1


	//   ....[35]....
        /*0c44*/ 	.word	0x0001ab60
        /*0c48*/ 	.word	0x00000009
        /*0c4c*/ 	.word	0x00033430
        /*0c50*/ 	.short	0x010a
        /*0c52*/ 	.byte	0x3f
	.zero		1


	//   ....[36]....
        /*0c54*/ 	.word	0x0001abb0
        /*0c58*/ 	.word	0x00000009
        /*0c5c*/ 	.word	0x00033430
        /*0c60*/ 	.short	0x010a
        /*0c62*/ 	.byte	0x3f
	.zero		1


	//   ....[37]....
        /*0c64*/ 	.word	0x0001bcb0
        /*0c68*/ 	.word	0x0000000a
        /*0c6c*/ 	.word	0x00033450
        /*0c70*/ 	.short	0x010a
        /*0c72*/ 	.byte	0x3f
	.zero		1


	//   ....[38]....
        /*0c74*/ 	.word	0x0001bcf0
        /*0c78*/ 	.word	0x0000000a
        /*0c7c*/ 	.word	0x00033450
        /*0c80*/ 	.short	0x010a
        /*0c82*/ 	.byte	0x3f
	.zero		1


	//   ....[39]....
        /*0c84*/ 	.word	0x0001d330
        /*0c88*/ 	.word	0x00000003
        /*0c8c*/ 	.word	0x00000000
        /*0c90*/ 	.short	0x0101
        /*0c92*/ 	.byte	0x3f
	.zero		1


	//   ....[40]....
        /*0c94*/ 	.word	0x0001d690
        /*0c98*/ 	.word	0x00000007
        /*0c9c*/ 	.word	0x00000000
        /*0ca0*/ 	.short	0x0101
        /*0ca2*/ 	.byte	0x3f
	.zero		1


	//   ....[41]....
        /*0ca4*/ 	.word	0x0001df10
        /*0ca8*/ 	.word	0x0000000f
        /*0cac*/ 	.word	0x00033450
        /*0cb0*/ 	.short	0x010a
        /*0cb2*/ 	.byte	0x3f
	.zero		1


	//   ....[42]....
        /*0cb4*/ 	.word	0x0001df90
        /*0cb8*/ 	.word	0x0000000f
        /*0cbc*/ 	.word	0x00033450
        /*0cc0*/ 	.short	0x010a
        /*0cc2*/ 	.byte	0x3f
	.zero		1


	//   ....[43]....
        /*0cc4*/ 	.word	0x0001e5e0
        /*0cc8*/ 	.word	0x00000002
        /*0ccc*/ 	.word	0x00000000
        /*0cd0*/ 	.short	0x0101
        /*0cd2*/ 	.byte	0x3f
	.zero		1


	//   ....[44]....
        /*0cd4*/ 	.word	0x00020900
        /*0cd8*/ 	.word	0x00000000
        /*0cdc*/ 	.word	0x00000000
        /*0ce0*/ 	.short	0x0101
        /*0ce2*/ 	.byte	0x3f
	.zero		1


	//   ....[45]....
        /*0ce4*/ 	.word	0x00022d60
        /*0ce8*/ 	.word	0x0000000b
        /*0cec*/ 	.word	0x00033420
        /*0cf0*/ 	.short	0x010a
        /*0cf2*/ 	.byte	0x3f
	.zero		1


	//   ....[46]....
        /*0cf4*/ 	.word	0x00022e30
        /*0cf8*/ 	.word	0x00000007
        /*0cfc*/ 	.word	0x000334a0
        /*0d00*/ 	.short	0x010a
        /*0d02*/ 	.byte	0x3f
	.zero		1


	//   ....[47]....
        /*0d04*/ 	.word	0x00023270
        /*0d08*/ 	.word	0x00000007
        /*0d0c*/ 	.word	0x000334c0
        /*0d10*/ 	.short	0x010a
        /*0d12*/ 	.byte	0x3f
	.zero		1


	//   ....[48]....
        /*0d14*/ 	.word	0x00023830
        /*0d18*/ 	.word	0x00000007
        /*0d1c*/ 	.word	0x000334a0
        /*0d20*/ 	.short	0x010a
        /*0d22*/ 	.byte	0x3f
	.zero		1


	//   ....[49]....
        /*0d24*/ 	.word	0x00023c50
        /*0d28*/ 	.word	0x00000007
        /*0d2c*/ 	.word	0x000334c0
        /*0d30*/ 	.short	0x010a
        /*0d32*/ 	.byte	0x3f
	.zero		1


	//   ....[50]....
        /*0d34*/ 	.word	0x00024f90
        /*0d38*/ 	.word	0x00000004
        /*0d3c*/ 	.word	0x00033480
        /*0d40*/ 	.short	0x010a
        /*0d42*/ 	.byte	0x3f
	.zero		1


	//   ....[51]....
        /*0d44*/ 	.word	0x00025210
        /*0d48*/ 	.word	0x00000004
        /*0d4c*/ 	.word	0x00033440
        /*0d50*/ 	.short	0x010a
        /*0d52*/ 	.byte	0x3f
	.zero		1


	//   ....[52]....
        /*0d54*/ 	.word	0x00025740
        /*0d58*/ 	.word	0x00000004
        /*0d5c*/ 	.word	0x00033420
        /*0d60*/ 	.short	0x010a
        /*0d62*/ 	.byte	0x3f
	.zero		1


	//   ....[53]....
        /*0d64*/ 	.word	0x00025a70
        /*0d68*/ 	.word	0x00000005
        /*0d6c*/ 	.word	0x00033480
        /*0d70*/ 	.short	0x010a
        /*0d72*/ 	.byte	0x3f
	.zero		1


	//   ....[54]....
        /*0d74*/ 	.word	0x00025ee0
        /*0d78*/ 	.word	0x00000005
        /*0d7c*/ 	.word	0x00033440
        /*0d80*/ 	.short	0x010a
        /*0d82*/ 	.byte	0x3f
	.zero		1


	//   ....[55]....
        /*0d84*/ 	.word	0x000263c0
        /*0d88*/ 	.word	0x0000000e
        /*0d8c*/ 	.word	0x00033470
        /*0d90*/ 	.short	0x010a
        /*0d92*/ 	.byte	0x3f
	.zero		1


	//   ....[56]....
        /*0d94*/ 	.word	0x00026430
        /*0d98*/ 	.word	0x0000000e
        /*0d9c*/ 	.word	0x00033460
        /*0da0*/ 	.short	0x010a
        /*0da2*/ 	.byte	0x3f
	.zero		1


	//   ....[57]....
        /*0da4*/ 	.word	0x00026b20
        /*0da8*/ 	.word	0x0000000e
        /*0dac*/ 	.word	0x00033450
        /*0db0*/ 	.short	0x0101
        /*0db2*/ 	.byte	0x3f
	.zero		1


	//   ....[58]....
        /*0db4*/ 	.word	0x00026b90
        /*0db8*/ 	.word	0x0000000e
        /*0dbc*/ 	.word	0x00000000
        /*0dc0*/ 	.short	0x0101
        /*0dc2*/ 	.byte	0x3f
	.zero		1


	//   ....[59]....
        /*0dc4*/ 	.word	0x00026d70
        /*0dc8*/ 	.word	0x00000003
        /*0dcc*/ 	.word	0x00033470
        /*0dd0*/ 	.short	0x010a
        /*0dd2*/ 	.byte	0x3f
	.zero		1


	//   ....[60]....
        /*0dd4*/ 	.word	0x00026e50
        /*0dd8*/ 	.word	0x00000003
        /*0ddc*/ 	.word	0x00033460
        /*0de0*/ 	.short	0x010a
        /*0de2*/ 	.byte	0x3f
	.zero		1


	//   ....[61]....
        /*0de4*/ 	.word	0x00027510
        /*0de8*/ 	.word	0x00000003
        /*0dec*/ 	.word	0x00033450
        /*0df0*/ 	.short	0x0101
        /*0df2*/ 	.byte	0x3f
	.zero		1


	//   ....[62]....
        /*0df4*/ 	.word	0x00027560
        /*0df8*/ 	.word	0x00000000
        /*0dfc*/ 	.word	0x00000000
        /*0e00*/ 	.short	0x0101
        /*0e02*/ 	.byte	0x3f
	.zero		1


	//   ....[63]....
        /*0e04*/ 	.word	0x00028080
        /*0e08*/ 	.word	0x00000000
        /*0e0c*/ 	.word	0x00033420
        /*0e10*/ 	.short	0x010a
        /*0e12*/ 	.byte	0x3f
	.zero		1


	//   ....[64]....
        /*0e14*/ 	.word	0x00028230
        /*0e18*/ 	.word	0x00000006
        /*0e1c*/ 	.word	0x00000000
        /*0e20*/ 	.short	0x010a
        /*0e22*/ 	.byte	0x3f
	.zero		1


	//   ....[65]....
        /*0e24*/ 	.word	0x000282a0
        /*0e28*/ 	.word	0x00000007
        /*0e2c*/ 	.word	0x00000000
        /*0e30*/ 	.short	0x010a
        /*0e32*/ 	.byte	0x3f
	.zero		1


	//   ....[66]....
        /*0e34*/ 	.word	0x00028300
        /*0e38*/ 	.word	0x00000004
        /*0e3c*/ 	.word	0x00033460
        /*0e40*/ 	.short	0x010a
        /*0e42*/ 	.byte	0x3f
	.zero		1


	//   ....[67]....
        /*0e44*/ 	.word	0x00028350
        /*0e48*/ 	.word	0x00000003
        /*0e4c*/ 	.word	0x00033460
        /*0e50*/ 	.short	0x010a
        /*0e52*/ 	.byte	0x3f
	.zero		1


	//   ....[68]....
        /*0e54*/ 	.word	0x00028390
        /*0e58*/ 	.word	0x00000004
        /*0e5c*/ 	.word	0x00033480
        /*0e60*/ 	.short	0x010a
        /*0e62*/ 	.byte	0x3f
	.zero		1


	//   ....[69]....
        /*0e64*/ 	.word	0x000283b0
        /*0e68*/ 	.word	0x00000003
        /*0e6c*/ 	.word	0x00033480
        /*0e70*/ 	.short	0x010a
        /*0e72*/ 	.byte	0x3f
	.zero		1


	//   ....[70]....
        /*0e74*/ 	.word	0x00028410
        /*0e78*/ 	.word	0x0000002b
        /*0e7c*/ 	.word	0x00033490
        /*0e80*/ 	.short	0x010a
        /*0e82*/ 	.byte	0x3f
	.zero		1


	//   ....[71]....
        /*0e84*/ 	.word	0x00028460
        /*0e88*/ 	.word	0x0000002b
        /*0e8c*/ 	.word	0x00033490
        /*0e90*/ 	.short	0x010a
        /*0e92*/ 	.byte	0x3f
	.zero		1


	//   ....[72]....
        /*0e94*/ 	.word	0x000284b0
        /*0e98*/ 	.word	0x0000002b
        /*0e9c*/ 	.word	0x00033490
        /*0ea0*/ 	.short	0x010a
        /*0ea2*/ 	.byte	0x3f
	.zero		1


	//   ....[73]....
        /*0ea4*/ 	.word	0x00028500
        /*0ea8*/ 	.word	0x0000002b
        /*0eac*/ 	.word	0x000334b0
        /*0eb0*/ 	.short	0x010a
        /*0eb2*/ 	.byte	0x3f
	.zero		1


	//   ....[74]....
        /*0eb4*/ 	.word	0x000288d0
        /*0eb8*/ 	.word	0x00000012
        /*0ebc*/ 	.word	0x00033400
        /*0ec0*/ 	.short	0x010a
        /*0ec2*/ 	.byte	0x3f
	.zero		1


	//   ....[75]....
        /*0ec4*/ 	.word	0x00028ba0
        /*0ec8*/ 	.word	0x00000012
        /*0ecc*/ 	.word	0x00033400
        /*0ed0*/ 	.short	0x010a
        /*0ed2*/ 	.byte	0x3f
	.zero		1


	//   ....[76]....
        /*0ed4*/ 	.word	0x00028bf0
        /*0ed8*/ 	.word	0x00000000
        /*0edc*/ 	.word	0x00033430
        /*0ee0*/ 	.short	0x010a
        /*0ee2*/ 	.byte	0x3f
	.zero		1


	//   ....[77]....
        /*0ee4*/ 	.word	0x00028c40
        /*0ee8*/ 	.word	0x00000009
        /*0eec*/ 	.word	0x00033430
        /*0ef0*/ 	.short	0x010a
        /*0ef2*/ 	.byte	0x3f
	.zero		1


	//   ....[78]....
        /*0ef4*/ 	.word	0x00028c90
        /*0ef8*/ 	.word	0x0000000a
        /*0efc*/ 	.word	0x00033450
        /*0f00*/ 	.short	0x010a
        /*0f02*/ 	.byte	0x3f
	.zero		1


	//   ....[79]....
        /*0f04*/ 	.word	0x00028ce0
        /*0f08*/ 	.word	0x0000000f
        /*0f0c*/ 	.word	0x00033450
        /*0f10*/ 	.short	0x010a
        /*0f12*/ 	.byte	0x3f
	.zero		1


	//   ....[80]....
        /*0f14*/ 	.word	0x0002a670
        /*0f18*/ 	.word	0x0000000b
        /*0f1c*/ 	.word	0x00033420
        /*0f20*/ 	.short	0x010a
        /*0f22*/ 	.byte	0x3f
	.zero		1


	//   ....[81]....
        /*0f24*/ 	.word	0x0002a6c0
        /*0f28*/ 	.word	0x00000007
        /*0f2c*/ 	.word	0x000334a0
        /*0f30*/ 	.short	0x010a
        /*0f32*/ 	.byte	0x3f
	.zero		1


	//   ....[82]....
        /*0f34*/ 	.word	0x0002a710
        /*0f38*/ 	.word	0x00000007
        /*0f3c*/ 	.word	0x000334c0
        /*0f40*/ 	.short	0x010a
        /*0f42*/ 	.byte	0x3f
	.zero		1


	//   ....[83]....
        /*0f44*/ 	.word	0x0002a760
        /*0f48*/ 	.word	0x00000007
        /*0f4c*/ 	.word	0x000334a0
        /*0f50*/ 	.short	0x010a
        /*0f52*/ 	.byte	0x3f
	.zero		1


	//   ....[84]....
        /*0f54*/ 	.word	0x0002a7b0
        /*0f58*/ 	.word	0x00000007
        /*0f5c*/ 	.word	0x000334c0
        /*0f60*/ 	.short	0x010a
        /*0f62*/ 	.byte	0x3f
	.zero		1


	//   ....[85]....
        /*0f64*/ 	.word	0x0002a950
        /*0f68*/ 	.word	0x00000004
        /*0f6c*/ 	.word	0x00033480
        /*0f70*/ 	.short	0x010a
        /*0f72*/ 	.byte	0x3f
	.zero		1


	//   ....[86]....
        /*0f74*/ 	.word	0x0002a9a0
        /*0f78*/ 	.word	0x00000004
        /*0f7c*/ 	.word	0x00033440
        /*0f80*/ 	.short	0x010a
        /*0f82*/ 	.byte	0x3f
	.zero		1


	//   ....[87]....
        /*0f84*/ 	.word	0x0002aa20
        /*0f88*/ 	.word	0x00000004
        /*0f8c*/ 	.word	0x00033420
        /*0f90*/ 	.short	0x010a
        /*0f92*/ 	.byte	0x3f
	.zero		1


	//   ....[88]....
        /*0f94*/ 	.word	0x0002aa70
        /*0f98*/ 	.word	0x00000005
        /*0f9c*/ 	.word	0x00033480
        /*0fa0*/ 	.short	0x010a
        /*0fa2*/ 	.byte	0x3f
	.zero		1


	//   ....[89]....
        /*0fa4*/ 	.word	0x0002aac0
        /*0fa8*/ 	.word	0x00000005
        /*0fac*/ 	.word	0x00033440
        /*0fb0*/ 	.short	0x010a
        /*0fb2*/ 	.byte	0x3f
	.zero		1


	//   ....[90]....
        /*0fb4*/ 	.word	0x0002ab10
        /*0fb8*/ 	.word	0x0000000e
        /*0fbc*/ 	.word	0x00033470
        /*0fc0*/ 	.short	0x010a
        /*0fc2*/ 	.byte	0x3f
	.zero		1


	//   ....[91]....
        /*0fc4*/ 	.word	0x0002ab60
        /*0fc8*/ 	.word	0x0000000e
        /*0fcc*/ 	.word	0x00033460
        /*0fd0*/ 	.short	0x010a
        /*0fd2*/ 	.byte	0x3f
	.zero		1


	//   ....[92]....
        /*0fd4*/ 	.word	0x0002abb0
        /*0fd8*/ 	.word	0x00000003
        /*0fdc*/ 	.word	0x00033470
        /*0fe0*/ 	.short	0x010a
        /*0fe2*/ 	.byte	0x3f
	.zero		1


	//   ....[93]....
        /*0fe4*/ 	.word	0x0002ac00
        /*0fe8*/ 	.word	0x00000003
        /*0fec*/ 	.word	0x00033460
        /*0ff0*/ 	.short	0x010a
        /*0ff2*/ 	.byte	0x3f
	.zero		1


	//   ....[94]....
        /*0ff4*/ 	.word	0x0002b580
        /*0ff8*/ 	.word	0x00000000
        /*0ffc*/ 	.word	0x00033420
        /*1000*/ 	.short	0x010a
        /*1002*/ 	.byte	0x3f
	.zero		1


	//   ....[95]....
        /*1004*/ 	.word	0x0002b720
        /*1008*/ 	.word	0x00000006
        /*100c*/ 	.word	0x00000000
        /*1010*/ 	.short	0x010a
        /*1012*/ 	.byte	0x3f
	.zero		1


	//   ....[96]....
        /*1014*/ 	.word	0x0002b770
        /*1018*/ 	.word	0x00000007
        /*101c*/ 	.word	0x00000000
        /*1020*/ 	.short	0x010a
        /*1022*/ 	.byte	0x3f
	.zero		1


	//   ....[97]....
        /*1024*/ 	.word	0x0002b7c0
        /*1028*/ 	.word	0x00000004
        /*102c*/ 	.word	0x00033460
        /*1030*/ 	.short	0x010a
        /*1032*/ 	.byte	0x3f
	.zero		1


	//   ....[98]....
        /*1034*/ 	.word	0x0002b810
        /*1038*/ 	.word	0x00000003
        /*103c*/ 	.word	0x00033460
        /*1040*/ 	.short	0x010a
        /*1042*/ 	.byte	0x3f
	.zero		1


	//   ....[99]....
        /*1044*/ 	.word	0x0002b860
        /*1048*/ 	.word	0x00000004
        /*104c*/ 	.word	0x00033480
        /*1050*/ 	.short	0x010a
        /*1052*/ 	.byte	0x3f
	.zero		1


	//----- nvinfo : EIATTR_NUM_MBARRIERS
	.align		4
.L_187:
        /*1054*/ 	.byte	0x03, 0x38
        /*1056*/ 	.short	0x0016


	//----- nvinfo : EIATTR_EXIT_INSTR_OFFSETS
	.align		4
        /*1058*/ 	.byte	0x04, 0x1c
        /*105a*/ 	.short	(.L_189 - .L_188)


	//   ....[0]....
.L_188:
        /*105c*/ 	.word	0x00028400


	//----- nvinfo : EIATTR_MAX_THREADS
	.align		4
.L_189:
        /*1060*/ 	.byte	0x04, 0x05
        /*1062*/ 	.short	(.L_191 - .L_190)
.L_190:
        /*1064*/ 	.word	0x00000180
        /*1068*/ 	.word	0x00000001
        /*106c*/ 	.word	0x00000001


	//----- nvinfo : EIATTR_CRS_STACK_SIZE
	.align		4
.L_191:
        /*1070*/ 	.byte	0x04, 0x1e
        /*1072*/ 	.short	(.L_193 - .L_192)
.L_192:
        /*1074*/ 	.word	0x00000000


	//----- nvinfo : EIATTR_CBANK_PARAM_SIZE
	.align		4
.L_193:
        /*1078*/ 	.byte	0x03, 0x19
        /*107a*/ 	.short	0x0a70


	//----- nvinfo : EIATTR_PARAM_CBANK
	.align		4
        /*107c*/ 	.byte	0x04, 0x0a
        /*107e*/ 	.short	(.L_195 - .L_194)
	.align		4
.L_194:
        /*1080*/ 	.word	index@(.nv.constant0._ZN7cutlass13device_kernelIN5flash11enable_sm90INS1_16FlashAttnFwdSm90INS1_25CollectiveMainloopFwdSm90ILi2EN4cute5tupleIJNS5_1CILi1EEES8_S8_EEENS6_IJNS7_ILi128EEENS7_ILi160EEENS7_ILi192EEEEEELi192ENS_12float_e4m3_tEfNS_4arch4Sm90ELb0ELb0ELb0ELb1ELb0ELb1ELb0ELb1ELb1ELb0ELb0ELb0EEENS1_21CollectiveEpilogueFwdINS6_IJSA_SC_SB_EEES9_NS_10bfloat16_tESG_Li256ELb1ELb0ELb0ELb1EEENS1_36VarlenDynamicPersistentTileSchedulerILi128ELi160ELi256ELi128ELb0ELb0ELb1ELb0ELb1ELb1EEEEEEEEEvNT_6ParamsE)
        /*1084*/ 	.short	0x0210
        /*1086*/ 	.short	0x0a70


	//----- nvinfo : EIATTR_SW_WAR
	.align		4
.L_195:
        /*1088*/ 	.byte	0x04, 0x36
        /*108a*/ 	.short	(.L_197 - .L_196)
.L_196:
        /*108c*/ 	.word	0x00000008
.L_197:


//--------------------- .nv.info._ZN7cutlass13device_kernelIN5flash11enable_sm90INS1_16FlashAttnFwdSm90INS1_25CollectiveMainloopFwdSm90ILi2EN4cute5tupleIJNS5_1CILi1EEES8_S8_EEENS6_IJNS7_ILi128EEENS7_ILi160EEENS7_ILi192EEEEEELi192ENS_12float_e4m3_tEfNS_4arch4Sm90ELb0ELb1ELb0ELb0ELb0ELb0ELb0ELb1ELb1ELb0ELb0ELb0EEENS1_21CollectiveEpilogueFwdINS6_IJSA_SC_SB_EEES9_NS_10bfloat16_tESG_Li256ELb0ELb0ELb0ELb1EEENS1_30DynamicPersistentTileSchedulerILi256ELi128ELb0ELb0ELb1EEEEEEEEEvNT_6ParamsE --------------------------
	.section	.nv.info._ZN7cutlass13device_kernelIN5flash11enable_sm90INS1_16FlashAttnFwdSm90INS1_25CollectiveMainloopFwdSm90ILi2EN4cute5tupleIJNS5_1CILi1EEES8_S8_EEENS6_IJNS7_ILi128EEENS7_ILi160EEENS7_ILi192EEEEEELi192ENS_12float_e4m3_tEfNS_4arch4Sm90ELb0ELb1ELb0ELb0ELb0ELb0ELb0ELb1ELb1ELb0ELb0ELb0EEENS1_21CollectiveEpilogueFwdINS6_IJSA_SC_SB_EEES9_NS_10bfloat16_tESG_Li256ELb0ELb0ELb0ELb1EEENS1_30DynamicPersistentTileSchedulerILi256ELi128ELb0ELb0ELb1EEEEEEEEEvNT_6ParamsE,"",@"SHT_CUDA_INFO"
	.sectionflags	@""
	.align	4


	//----- nvinfo : EIATTR_CUDA_API_VERSION
	.align		4
        /*0000*/ 	.byte	0x04, 0x37
        /*0002*/ 	.short	(.L_199 - .L_198)
.L_198:
        /*0004*/ 	.word	0x00000082


	//----- nvinfo : EIATTR_KPARAM_INFO
	.align		4
.L_199:
        /*0008*/ 	.byte	0x04, 0x17
        /*000a*/ 	.short	(.L_201 - .L_200)
.L_200:
        /*000c*/ 	.word	0x00000000
        /*0010*/ 	.short	0x0000
        /*0012*/ 	.short	0x0070
        /*0014*/ 	.byte	0x00, 0xf0, 0x01, 0x2e


	//----- nvinfo : EIATTR_SPARSE_MMA_MASK
	.align		4
.L_201:
        /*0018*/ 	.byte	0x03, 0x50
        /*001a*/ 	.short	0x0000


	//----- nvinfo : EIATTR_MAXREG_COUNT
	.align		4
        /*001c*/ 	.byte	0x03, 0x1b
        /*001e*/ 	.short	0x00a8


	//----- nvinfo : EIATTR_NUM_BARRIERS
	.align		4
        /*0020*/ 	.byte	0x02, 0x4c
        /*0022*/ 	.byte	0x10
	.zero		1


	//----- nvinfo : EIATTR_EXTERNS
	.align		4
        /*0024*/ 	.byte	0x04, 0x0f
        /*0026*/ 	.short	(.L_203 - .L_202)


	//   ....[0]....
	.align		4
.L_202:
        /*0028*/ 	.word	index@(__assertfail)


	//----- nvinfo : EIATTR_ANNOTATIONS
	.align		4
.L_203:
        /*002c*/ 	.byte	0x04, 0x55
        /*002e*/ 	.short	(.L_205 - .L_204)


	//   ....[0]....
.L_204:
        /* <DEDUP_REMOVED lines=12> */


	//----- nvinfo : EIATTR_MERCURY_ISA_VERSION
	.align		4
.L_205:
        /*00e0*/ 	.byte	0x03, 0x5f
        /*00e2*/ 	.short	0x0101


	//----- nvinfo : EIATTR_INT_WARP_WIDE_INSTR_OFFSETS
	.align		4
        /*00e4*/ 	.byte	0x04, 0x31
        /*00e6*/ 	.short	(.L_207 - .L_206)


	//   ....[0]....
.L_206:
        /*00e8*/ 	.word	0x00000190


	//   ....[1]....
        /*00ec*/ 	.word	0x000001c0


	//   ....[2]....
        /*00f0*/ 	.word	0x000001d0


	//   ....[3]....
        /*00f4*/ 	.word	0x00016220


	//   ....[4]....
        /*00f8*/ 	.word	0x000162b0


	//   ....[5]....
        /*00fc*/ 	.word	0x000169c0


	//   ....[6]....
        /*0100*/ 	.word	0x00018700


	//   ....[7]....
        /*0104*/ 	.word	0x00018790


	//----- nvinfo : EIATTR_COOP_GROUP_MASK_REGIDS
	.align		4
.L_207:
        /*0108*/ 	.byte	0x04, 0x29
        /*010a*/ 	.short	(.L_209 - .L_208)


	//   ....[0]....
.L_208:
        /*010c*/ 	.word	0xffffffff


	//   ....[1]....
        /*0110*/ 	.word	0xffffffff


	//   ....[2]....
        /*0114*/ 	.word	0xffffffff


	//   ....[3]....
        /*0118*/ 	.word	0xffffffff


	//   ....[4]....
        /*011c*/ 	.word	0xffffffff


	//   ....[5]....
        /*0120*/ 	.word	0xffffffff


	//   ....[6]....
        /*0124*/ 	.word	0xffffffff


	//   ....[7]....
        /*0128*/ 	.word	0xffffffff


	//   ....[8]....
        /*012c*/ 	.word	0xffffffff


	//   ....[9]....
        /*0130*/ 	.word	0xffffffff


	//   ....[10]....
        /*0134*/ 	.word	0xffffffff


	//   ....[11]....
        /*0138*/ 	.word	0xffffffff


	//   ....[12]....
        /*013c*/ 	.word	0xffffffff


	//   ....[13]....
        /*0140*/ 	.word	0xffffffff


	//   ....[14]....
        /*0144*/ 	.word	0xffffffff


	//   ....[15]....
        /*0148*/ 	.word	0xffffffff


	//   ....[16]....
        /*014c*/ 	.word	0xffffffff


	//   ....[17]....
        /*0150*/ 	.word	0xffffffff


	//   ....[18]....
        /*0154*/ 	.word	0xffffffff


	//   ....[19]....
        /*0158*/ 	.word	0xffffffff


	//   ....[20]....
        /*015c*/ 	.word	0xffffffff


	//   ....[21]....
        /*0160*/ 	.word	0xffffffff


	//   ....[22]....
        /*0164*/ 	.word	0xffffffff


	//   ....[23]....
        /*0168*/ 	.word	0xffffffff


	//   ....[24]....
        /*016c*/ 	.word	0xffffffff


	//   ....[25]....
        /*0170*/ 	.word	0xffffffff


	//   ....[26]....
        /*0174*/ 	.word	0xffffffff


	//   ....[27]....
        /*0178*/ 	.word	0xffffffff


	//   ....[28]....
        /*017c*/ 	.word	0xffffffff


	//   ....[29]....
        /*0180*/ 	.word	0xffffffff


	//   ....[30]....
        /*0184*/ 	.word	0xffffffff


	//   ....[31]....
        /*0188*/ 	.word	0xffffffff


	//   ....[32]....
        /*018c*/ 	.word	0xffffffff


	//   ....[33]....
        /*0190*/ 	.word	0xffffffff


	//   ....[34]....
        /*0194*/ 	.word	0xffffffff


	//   ....[35]....
        /*0198*/ 	.word	0xffffffff


	//   ....[36]....
        /*019c*/ 	.word	0xffffffff


	//   ....[37]....
        /*01a0*/ 	.word	0xffffffff


	//   ....[38]....
        /*01a4*/ 	.word	0xffffffff


	//   ....[39]....
        /*01a8*/ 	.word	0xffffffff


	//   ....[40]....
        /*01ac*/ 	.word	0xffffffff


	//   ....[41]....
        /*01b0*/ 	.word	0xffffffff


	//   ....[42]....
        /*01b4*/ 	.word	0xffffffff


	//   ....[43]....
        /*01b8*/ 	.word	0xffffffff


	//   ....[44]....
        /*01bc*/ 	.word	0xffffffff


	//   ....[45]....
        /*01c0*/ 	.word	0xffffffff


	//   ....[46]....
        /*01c4*/ 	.word	0xffffffff


	//   ....[47]....
        /*01c8*/ 	.word	0xffffffff


	//   ....[48]....
        /*01cc*/ 	.word	0xffffffff


	//   ....[49]....
        /*01d0*/ 	.word	0xffffffff


	//   ....[50]....
        /*01d4*/ 	.word	0xffffffff


	//   ....[51]....
        /*01d8*/ 	.word	0xffffffff


	//   ....[52]....
        /*01dc*/ 	.word	0xffffffff


	//   ....[53]....
        /*01e0*/ 	.word	0xffffffff


	//   ....[54]....
        /*01e4*/ 	.word	0xffffffff


	//   ....[55]....
        /*01e8*/ 	.word	0xffffffff


	//   ....[56]....
        /*01ec*/ 	.word	0xffffffff


	//   ....[57]....
        /*01f0*/ 	.word	0xffffffff


	//   ....[58]....
        /*01f4*/ 	.word	0xffffffff


	//   ....[59]....
        /*01f8*/ 	.word	0xffffffff


	//   ....[60]....
        /*01fc*/ 	.word	0xffffffff


	//   ....[61]....
        /*0200*/ 	.word	0xffffffff


	//   ....[62]....
        /*0204*/ 	.word	0xffffffff


	//   ....[63]....
        /*0208*/ 	.word	0xffffffff


	//   ....[64]....
        /*020c*/ 	.word	0xffffffff


	//   ....[65]....
        /*0210*/ 	.word	0xffffffff


	//   ....[66]....
        /*0214*/ 	.word	0xffffffff


	//   ....[67]....
        /*0218*/ 	.word	0xffffffff


	//   ....[68]....
        /*021c*/ 	.word	0xffffffff


	//   ....[69]....
        /*0220*/ 	.word	0xffffffff


	//   ....[70]....
        /*0224*/ 	.word	0xffffffff


	//   ....[71]....
        /*0228*/ 	.word	0xffffffff


	//   ....[72]....
        /*022c*/ 	.word	0xffffffff


	//   ....[73]....
        /*0230*/ 	.word	0xffffffff


	//   ....[74]....
        /*0234*/ 	.word	0xffffffff


	//   ....[75]....
        /*0238*/ 	.word	0xffffffff


	//   ....[76]....
        /*023c*/ 	.word	0xffffffff


	//   ....[77]....
        /*0240*/ 	.word	0xffffffff


	//   ....[78]....
        /*0244*/ 	.word	0xffffffff


	//   ....[79]....
        /*0248*/ 	.word	0xffffffff


	//   ....[80]....
        /*024c*/ 	.word	0xffffffff


	//   ....[81]....
        /*0250*/ 	.word	0x0500000f


	//   ....[82]....
        /*0254*/ 	.word	0x0500000f


	//----- nvinfo : EIATTR_COOP_GROUP_INSTR_OFFSETS
	.align		4
.L_209:
        /*0258*/ 	.byte	0x04, 0x28
        /*025a*/ 	.short	(.L_211 - .L_210)


	//   ....[0]....
.L_210:
        /*025c*/ 	.word	0x00000070


	//   ....[1]....
        /*0260*/ 	.word	0x000001a0


	//   ....[2]....
        /*0264*/ 	.word	0x000001f0


	//   ....[3]....
        /*0268*/ 	.word	0x000003e0


	//   ....[4]....
        /*026c*/ 	.word	0x00000540


	//   ....[5]....
        /*0270*/ 	.word	0x00000660


	//   ....[6]....
        /*0274*/ 	.word	0x000007c0


	//   ....[7]....
        /*0278*/ 	.word	0x00001c00


	//   ....[8]....
        /*027c*/ 	.word	0x000043a0


	//   ....[9]....
        /*0280*/ 	.word	0x000044b0


	//   ....[10]....
        /*0284*/ 	.word	0x00004f50


	//   ....[11]....
        /*0288*/ 	.word	0x00004fa0


	//   ....[12]....
        /*028c*/ 	.word	0x00008b50


	//   ....[13]....
        /*0290*/ 	.word	0x00008c60


	//   ....[14]....
        /*0294*/ 	.word	0x000097b0


	//   ....[15]....
        /*0298*/ 	.word	0x00009820


	//   ....[16]....
        /*029c*/ 	.word	0x0000c380


	//   ....[17]....
        /*02a0*/ 	.word	0x0000c390


	//   ....[18]....
        /*02a4*/ 	.word	0x0000c3d0


	//   ....[19]....
        /*02a8*/ 	.word	0x0000c3e0


	//   ....[20]....
        /*02ac*/ 	.word	0x00010800


	//   ....[21]....
        /*02b0*/ 	.word	0x00010910


	//   ....[22]....
        /*02b4*/ 	.word	0x00011440


	//   ....[23]....
        /*02b8*/ 	.word	0x000114d0


	//   ....[24]....
        /*02bc*/ 	.word	0x00012e40


	//   ....[25]....
        /*02c0*/ 	.word	0x00012e50


	//   ....[26]....
        /*02c4*/ 	.word	0x00012e80


	//   ....[27]....
        /*02c8*/ 	.word	0x00012e90


	//   ....[28]....
        /*02cc*/ 	.word	0x00014350


	//   ....[29]....
        /*02d0*/ 	.word	0x00014380


	//   ....[30]....
        /*02d4*/ 	.word	0x000143c0


	//   ....[31]....
        /*02d8*/ 	.word	0x000143f0


	//   ....[32]....
        /*02dc*/ 	.word	0x00014420


	//   ....[33]....
        /*02e0*/ 	.word	0x00014450


	//   ....[34]....
        /*02e4*/ 	.word	0x00014480


	//   ....[35]....
        /*02e8*/ 	.word	0x000144b0


	//   ....[36]....
        /*02ec*/ 	.word	0x000144c0


	//   ....[37]....
        /*02f0*/ 	.word	0x000144f0


	//   ....[38]....
        /*02f4*/ 	.word	0x00014520


	//   ....[39]....
        /*02f8*/ 	.word	0x00014570


	//   ....[40]....
        /*02fc*/ 	.word	0x000145a0


	//   ....[41]....
        /*0300*/ 	.word	0x000145b0


	//   ....[42]....
        /*0304*/ 	.word	0x000145d0


	//   ....[43]....
        /*0308*/ 	.word	0x00014600


	//   ....[44]....
        /*030c*/ 	.word	0x00014610


	//   ....[45]....
        /*0310*/ 	.word	0x00014620


	//   ....[46]....
        /*0314*/ 	.word	0x00014650


	//   ....[47]....
        /*0318*/ 	.word	0x00014660


	//   ....[48]....
        /*031c*/ 	.word	0x00014670


	//   ....[49]....
        /*0320*/ 	.word	0x000146a0


	//   ....[50]....
        /*0324*/ 	.word	0x000146d0


	//   ....[51]....
        /*0328*/ 	.word	0x000146e0


	//   ....[52]....
        /*032c*/ 	.word	0x000146f0


	//   ....[53]....
        /*0330*/ 	.word	0x00014700


	//   ....[54]....
        /*0334*/ 	.word	0x00014720


	//   ....[55]....
        /*0338*/ 	.word	0x00014730


	//   ....[56]....
        /*033c*/ 	.word	0x00014740


	//   ....[57]....
        /*0340*/ 	.word	0x00014750


	//   ....[58]....
        /*0344*/ 	.word	0x00014760


	//   ....[59]....
        /*0348*/ 	.word	0x00014770


	//   ....[60]....
        /*034c*/ 	.word	0x00014780


	//   ....[61]....
        /*0350*/ 	.word	0x000147a0


	//   ....[62]....
        /*0354*/ 	.word	0x000147b0


	//   ....[63]....
        /*0358*/ 	.word	0x000147c0


	//   ....[64]....
        /*035c*/ 	.word	0x000147d0


	//   ....[65]....
        /*0360*/ 	.word	0x000147e0


	//   ....[66]....
        /*0364*/ 	.word	0x000147f0


	//   ....[67]....
        /*0368*/ 	.word	0x00014800


	//   ....[68]....
        /*036c*/ 	.word	0x00014810


	//   ....[69]....
        /*0370*/ 	.word	0x00014830


	//   ....[70]....
        /*0374*/ 	.word	0x00014840


	//   ....[71]....
        /*0378*/ 	.word	0x00014850


	//   ....[72]....
        /*037c*/ 	.word	0x00014860


	//   ....[73]....
        /*0380*/ 	.word	0x00014870


	//   ....[74]....
        /*0384*/ 	.word	0x00014880


	//   ....[75]....
        /*0388*/ 	.word	0x00014890


	//   ....[76]....
        /*038c*/ 	.word	0x00014bd0


	//   ....[77]....
        /*0390*/ 	.word	0x00015830


	//   ....[78]....
        /*0394*/ 	.word	0x00016ac0


	//   ....[79]....
        /*0398*/ 	.word	0x00019150


	//   ....[80]....
        /*039c*/ 	.word	0x000192f0


	//   ....[81]....
        /*03a0*/ 	.word	0x00019980


	//   ....[82]....
        /*03a4*/ 	.word	0x00019df0


	//----- nvinfo : EIATTR_REG_RECONFIG
	.align		4
.L_211:
        /*03a8*/ 	.byte	0x01, 0x54
	.zero		2


	//----- nvinfo : EIATTR_SYSCALL_OFFSETS
	.align		4
        /*03ac*/ 	.byte	0x04, 0x46
        /*03ae*/ 	.short	(.L_213 - .L_212)


	//   ....[0]....
.L_212:
        /*03b0*/ 	.word	0x00001d80


	//   ....[1]....
        /*03b4*/ 	.word	0x00016450


	//   ....[2]....
        /*03b8*/ 	.word	0x000165b0


	//   ....[3]....
        /*03bc*/ 	.word	0x000166f0


	//   ....[4]....
        /*03c0*/ 	.word	0x00016810


	//----- nvinfo : EIATTR_MBARRIER_INSTR_OFFSETS
	.align		4
.L_213:
        /*03c4*/ 	.byte	0x04, 0x39
        /*03c6*/ 	.short	(.L_215 - .L_214)


	//   ....[0]....
.L_214:
        /*03c8*/ 	.word	0x00000290
        /*03cc*/ 	.word	0x000000ff
        /*03d0*/ 	.word	0x00033400
        /*03d4*/ 	.short	0x0100
        /*03d6*/ 	.byte	0x06
	.zero		1


	//   ....[1]....
        /*03d8*/ 	.word	0x000002a0
        /*03dc*/ 	.word	0x000000ff
        /*03e0*/ 	.word	0x00033420
        /*03e4*/ 	.short	0x0100
        /*03e6*/ 	.byte	0x06
	.zero		1


	//   ....[2]....
        /*03e8*/ 	.word	0x00000390
        /*03ec*/ 	.word	0x000000ff
        /*03f0*/ 	.word	0x00033430
        /*03f4*/ 	.short	0x0100
        /*03f6*/ 	.byte	0x08
	.zero		1


	//   ....[3]....
        /*03f8*/ 	.word	0x000003a0
        /*03fc*/ 	.word	0x000000ff
        /*0400*/ 	.word	0x00033440
        /*0404*/ 	.short	0x0100
        /*0406*/ 	.byte	0x08
	.zero		1


	//   ....[4]....
        /*0408*/ 	.word	0x000003b0
        /*040c*/ 	.word	0x000000ff
        /*0410*/ 	.word	0x00033438
        /*0414*/ 	.short	0x0100
        /*0416*/ 	.byte	0x08
	.zero		1


	//   ....[5]....
        /*0418*/ 	.word	0x000003c0
        /*041c*/ 	.word	0x000000ff
        /*0420*/ 	.word	0x00033448
        /*0424*/ 	.short	0x0100
        /*0426*/ 	.byte	0x08
	.zero		1


	//   ....[6]....
        /*0428*/ 	.word	0x000004f0
        /*042c*/ 	.word	0x000000ff
        /*0430*/ 	.word	0x00033450
        /*0434*/ 	.short	0x0100
        /*0436*/ 	.byte	0x08
	.zero		1


	//   ....[7]....
        /*0438*/ 	.word	0x00000500
        /*043c*/ 	.word	0x000000ff
        /*0440*/ 	.word	0x00033460
        /*0444*/ 	.short	0x0100
        /*0446*/ 	.byte	0x08
	.zero		1


	//   ....[8]....
        /*0448*/ 	.word	0x00000510
        /*044c*/ 	.word	0x000000ff
        /*0450*/ 	.word	0x00033458
        /*0454*/ 	.short	0x0100
        /*0456*/ 	.byte	0x08
	.zero		1


	//   ....[9]....
        /*0458*/ 	.word	0x00000520
        /*045c*/ 	.word	0x000000ff
        /*0460*/ 	.word	0x00033468
        /*0464*/ 	.short	0x0100
        /*0466*/ 	.byte	0x08
	.zero		1


	//   ....[10]....
        /*0468*/ 	.word	0x00000610
        /*046c*/ 	.word	0x000000ff
        /*0470*/ 	.word	0x00033470
        /*0474*/ 	.short	0x0100
        /*0476*/ 	.byte	0x06
	.zero		1


	//   ....[11]....
        /*0478*/ 	.word	0x00000620
        /*047c*/ 	.word	0x000000ff
        /*0480*/ 	.word	0x00033480
        /*0484*/ 	.short	0x0100
        /*0486*/ 	.byte	0x06
	.zero		1


	//   ....[12]....
        /*0488*/ 	.word	0x00000630
        /*048c*/ 	.word	0x000000ff
        /*0490*/ 	.word	0x00033478
        /*0494*/ 	.short	0x0100
        /*0496*/ 	.byte	0x06
	.zero		1


	//   ....[13]....
        /*0498*/ 	.word	0x00000640
        /*049c*/ 	.word	0x000000ff
        /*04a0*/ 	.word	0x00033488
        /*04a4*/ 	.short	0x0100
        /*04a6*/ 	.byte	0x06
	.zero		1


	//   ....[14]....
        /*04a8*/ 	.word	0x00000770
        /*04ac*/ 	.word	0x000000ff
        /*04b0*/ 	.word	0x00033490
        /*04b4*/ 	.short	0x0100
        /*04b6*/ 	.byte	0x08
	.zero		1


	//   ....[15]....
        /*04b8*/ 	.word	0x00000780
        /*04bc*/ 	.word	0x000000ff
        /*04c0*/ 	.word	0x000334a0
        /*04c4*/ 	.short	0x0100
        /*04c6*/ 	.byte	0x08
	.zero		1


	//   ....[16]....
        /*04c8*/ 	.word	0x00000790
        /*04cc*/ 	.word	0x000000ff
        /*04d0*/ 	.word	0x00033498
        /*04d4*/ 	.short	0x0100
        /*04d6*/ 	.byte	0x08
	.zero		1


	//   ....[17]....
        /*04d8*/ 	.word	0x000007a0
        /*04dc*/ 	.word	0x000000ff
        /*04e0*/ 	.word	0x000334a8
        /*04e4*/ 	.short	0x0100
        /*04e6*/ 	.byte	0x08
	.zero		1


	//   ....[18]....
        /*04e8*/ 	.word	0x000008d0
        /*04ec*/ 	.word	0x000000ff
        /*04f0*/ 	.word	0x000334b0
        /*04f4*/ 	.short	0x0100
        /*04f6*/ 	.byte	0x08
	.zero		1


	//   ....[19]....
        /*04f8*/ 	.word	0x000008e0
        /*04fc*/ 	.word	0x000000ff
        /*0500*/ 	.word	0x000334c0
        /*0504*/ 	.short	0x0100
        /*0506*/ 	.byte	0x08
	.zero		1


	//   ....[20]....
        /*0508*/ 	.word	0x000008f0
        /*050c*/ 	.word	0x000000ff
        /*0510*/ 	.word	0x000334b8
        /*0514*/ 	.short	0x0100
        /*0516*/ 	.byte	0x08
	.zero		1


	//   ....[21]....
        /*0518*/ 	.word	0x00000900
        /*051c*/ 	.word	0x000000ff
        /*0520*/ 	.word	0x000334c8
        /*0524*/ 	.short	0x0100
        /*0526*/ 	.byte	0x08
	.zero		1


	//   ....[22]....
        /*0528*/ 	.word	0x00001e00
        /*052c*/ 	.word	0x000000ff
        /*0530*/ 	.word	0x00033400
        /*0534*/ 	.short	0x010a
        /*0536*/ 	.byte	0x26
	.zero		1


	//   ....[23]....
        /*0538*/ 	.word	0x00001e80
        /*053c*/ 	.word	0x00000003
        /*0540*/ 	.word	0x00033430
        /*0544*/ 	.short	0x010a
        /*0546*/ 	.byte	0x3f
	.zero		1


	//   ....[24]....
        /*0548*/ 	.word	0x00001f00
        /*054c*/ 	.word	0x00000003
        /*0550*/ 	.word	0x00033430
        /*0554*/ 	.short	0x010a
        /*0556*/ 	.byte	0x3f
	.zero		1


	//   ....[25]....
        /*0558*/ 	.word	0x00002cb0
        /*055c*/ 	.word	0x00000000
        /*0560*/ 	.word	0x00000000
        /*0564*/ 	.short	0x0101
        /*0566*/ 	.byte	0x3f
	.zero		1


	//   ....[26]....
        /*0568*/ 	.word	0x000063b0
        /*056c*/ 	.word	0x000000ff
        /*0570*/ 	.word	0x00033430
        /*0574*/ 	.short	0x010a
        /*0576*/ 	.byte	0x06
	.zero		1


	//   ....[27]....
        /*0578*/ 	.word	0x000063f0
        /*057c*/ 	.word	0x000000ff
        /*0580*/ 	.word	0x00033430
        /*0584*/ 	.short	0x010a
        /*0586*/ 	.byte	0x06
	.zero		1


	//   ....[28]....
        /*0588*/ 	.word	0x00007000
        /*058c*/ 	.word	0x000000ff
        /*0590*/ 	.word	0x00033450
        /*0594*/ 	.short	0x010a
        /*0596*/ 	.byte	0x06
	.zero		1


	//   ....[29]....
        /*0598*/ 	.word	0x00007040
        /*059c*/ 	.word	0x000000ff
        /*05a0*/ 	.word	0x00033450
        /*05a4*/ 	.short	0x010a
        /*05a6*/ 	.byte	0x06
	.zero		1


	//   ....[30]....
        /*05a8*/ 	.word	0x00007360
        /*05ac*/ 	.word	0x0000000b
        /*05b0*/ 	.word	0x00000000
        /*05b4*/ 	.short	0x0101
        /*05b6*/ 	.byte	0x3f
	.zero		1


	//   ....[31]....
        /*05b8*/ 	.word	0x0000a570
        /*05bc*/ 	.word	0x000000ff
        /*05c0*/ 	.word	0x00000000
        /*05c4*/ 	.short	0x0101
        /*05c6*/ 	.byte	0x06
	.zero		1


	//   ....[32]....
        /*05c8*/ 	.word	0x0000b0d0
        /*05cc*/ 	.word	0x000000ff
        /*05d0*/ 	.word	0x00033430
        /*05d4*/ 	.short	0x010a
        /*05d6*/ 	.byte	0x06
	.zero		1


	//   ....[33]....
        /*05d8*/ 	.word	0x0000b110
        /*05dc*/ 	.word	0x000000ff
        /*05e0*/ 	.word	0x00033430
        /*05e4*/ 	.short	0x010a
        /*05e6*/ 	.byte	0x06
	.zero		1


	//   ....[34]....
        /*05e8*/ 	.word	0x0000bd50
        /*05ec*/ 	.word	0x000000ff
        /*05f0*/ 	.word	0x00033450
        /*05f4*/ 	.short	0x010a
        /*05f6*/ 	.byte	0x06
	.zero		1


	//   ....[35]....
        /*05f8*/ 	.word	0x0000bd90
        /*05fc*/ 	.word	0x000000ff
        /*0600*/ 	.word	0x00033450
        /*0604*/ 	.short	0x010a
        /*0606*/ 	.byte	0x06
	.zero		1


	//   ....[36]....
        /*0608*/ 	.word	0x0000d4c0
        /*060c*/ 	.word	0x00000005
        /*0610*/ 	.word	0x00000000
        /*0614*/ 	.short	0x0101
        /*0616*/ 	.byte	0x3f
	.zero		1


	//   ....[37]....
        /*0618*/ 	.word	0x0000d6a0
        /*061c*/ 	.word	0x000000ff
        /*0620*/ 	.word	0x00000000
        /*0624*/ 	.short	0x0101
        /*0626*/ 	.byte	0x06
	.zero		1


	//   ....[38]....
        /*0628*/ 	.word	0x0000e030
        /*062c*/ 	.word	0x000000ff
        /*0630*/ 	.word	0x00033430
        /*0634*/ 	.short	0x010a
        /*0636*/ 	.byte	0x06
	.zero		1


	//   ....[39]....
        /*0638*/ 	.word	0x0000e070
        /*063c*/ 	.word	0x000000ff
        /*0640*/ 	.word	0x00033430
        /*0644*/ 	.short	0x010a
        /*0646*/ 	.byte	0x06
	.zero		1


	//   ....[40]....
        /*0648*/ 	.word	0x0000ecb0
        /*064c*/ 	.word	0x000000ff
        /*0650*/ 	.word	0x00033450
        /*0654*/ 	.short	0x010a
        /*0656*/ 	.byte	0x06
	.zero		1


	//   ....[41]....
        /*0658*/ 	.word	0x0000ecf0
        /*065c*/ 	.word	0x000000ff
        /*0660*/ 	.word	0x00033450
        /*0664*/ 	.short	0x010a
        /*0666*/ 	.byte	0x06
	.zero		1


	//   ....[42]....
        /*0668*/ 	.word	0x0000efc0
        /*066c*/ 	.word	0x00000000
        /*0670*/ 	.word	0x00000000
        /*0674*/ 	.short	0x0101
        /*0676*/ 	.byte	0x3f
	.zero		1


	//   ....[43]....
        /*0678*/ 	.word	0x00012220
        /*067c*/ 	.word	0x000000ff
        /*0680*/ 	.word	0x00000000
        /*0684*/ 	.short	0x0101
        /*0686*/ 	.byte	0x06
	.zero		1


	//   ....[44]....
        /*0688*/ 	.word	0x00012aa0
        /*068c*/ 	.word	0x000000ff
        /*0690*/ 	.word	0x00033450
        /*0694*/ 	.short	0x010a
        /*0696*/ 	.byte	0x09
	.zero		1


	//   ....[45]....
        /*0698*/ 	.word	0x00012ae0
        /*069c*/ 	.word	0x000000ff
        /*06a0*/ 	.word	0x00033450
        /*06a4*/ 	.short	0x010a
        /*06a6*/ 	.byte	0x09
	.zero		1


	//   ....[46]....
        /*06a8*/ 	.word	0x00013260
        /*06ac*/ 	.word	0x000000ff
        /*06b0*/ 	.word	0x00000000
        /*06b4*/ 	.short	0x0101
        /*06b6*/ 	.byte	0x04
	.zero		1


	//   ....[47]....
        /*06b8*/ 	.word	0x00014dc0
        /*06bc*/ 	.word	0x000000ff
        /*06c0*/ 	.word	0x00000000
        /*06c4*/ 	.short	0x0101
        /*06c6*/ 	.byte	0x05
	.zero		1


	//   ....[48]....
        /*06c8*/ 	.word	0x00016cc0
        /*06cc*/ 	.word	0x00000002
        /*06d0*/ 	.word	0x00033480
        /*06d4*/ 	.short	0x010a
        /*06d6*/ 	.byte	0x3f
	.zero		1


	//   ....[49]....
        /*06d8*/ 	.word	0x00016f00
        /*06dc*/ 	.word	0x00000002
        /*06e0*/ 	.word	0x00033440
        /*06e4*/ 	.short	0x010a
        /*06e6*/ 	.byte	0x3f
	.zero		1


	//   ....[50]....
        /*06e8*/ 	.word	0x000173c0
        /*06ec*/ 	.word	0x000000ff
        /*06f0*/ 	.word	0x00033420
        /*06f4*/ 	.short	0x010a
        /*06f6*/ 	.byte	0x28
	.zero		1


	//   ....[51]....
        /*06f8*/ 	.word	0x00017640
        /*06fc*/ 	.word	0x00000006
        /*0700*/ 	.word	0x00033480
        /*0704*/ 	.short	0x010a
        /*0706*/ 	.byte	0x3f
	.zero		1


	//   ....[52]....
        /*0708*/ 	.word	0x00017a70
        /*070c*/ 	.word	0x00000006
        /*0710*/ 	.word	0x00033440
        /*0714*/ 	.short	0x010a
        /*0716*/ 	.byte	0x3f
	.zero		1


	//   ....[53]....
        /*0718*/ 	.word	0x00017f20
        /*071c*/ 	.word	0x0000000d
        /*0720*/ 	.word	0x00033470
        /*0724*/ 	.short	0x010a
        /*0726*/ 	.byte	0x3f
	.zero		1


	//   ....[54]....
        /*0728*/ 	.word	0x00017f90
        /*072c*/ 	.word	0x0000000d
        /*0730*/ 	.word	0x00033460
        /*0734*/ 	.short	0x010a
        /*0736*/ 	.byte	0x3f
	.zero		1


	//   ....[55]....
        /*0738*/ 	.word	0x00018630
        /*073c*/ 	.word	0x0000000d
        /*0740*/ 	.word	0x00033450
        /*0744*/ 	.short	0x0101
        /*0746*/ 	.byte	0x3f
	.zero		1


	//   ....[56]....
        /*0748*/ 	.word	0x000186a0
        /*074c*/ 	.word	0x00000002
        /*0750*/ 	.word	0x00000000
        /*0754*/ 	.short	0x0101
        /*0756*/ 	.byte	0x3f
	.zero		1


	//   ....[57]....
        /*0758*/ 	.word	0x00018870
        /*075c*/ 	.word	0x00000003
        /*0760*/ 	.word	0x00033470
        /*0764*/ 	.short	0x010a
        /*0766*/ 	.byte	0x3f
	.zero		1


	//   ....[58]....
        /*0768*/ 	.word	0x000188d0
        /*076c*/ 	.word	0x00000003
        /*0770*/ 	.word	0x00033460
        /*0774*/ 	.short	0x010a
        /*0776*/ 	.byte	0x3f
	.zero		1


	//   ....[59]....
        /*0778*/ 	.word	0x00018f80
        /*077c*/ 	.word	0x00000003
        /*0780*/ 	.word	0x00033450
        /*0784*/ 	.short	0x0101
        /*0786*/ 	.byte	0x3f
	.zero		1


	//   ....[60]....
        /*0788*/ 	.word	0x00018ff0
        /*078c*/ 	.word	0x00000000
        /*0790*/ 	.word	0x00000000
        /*0794*/ 	.short	0x0101
        /*0796*/ 	.byte	0x3f
	.zero		1


	//   ....[61]....
        /*0798*/ 	.word	0x00019270
        /*079c*/ 	.word	0x00000003
        /*07a0*/ 	.word	0x00033420
        /*07a4*/ 	.short	0x010a
        /*07a6*/ 	.byte	0x3f
	.zero		1


	//   ....[62]....
        /*07a8*/ 	.word	0x00019410
        /*07ac*/ 	.word	0x00000007
        /*07b0*/ 	.word	0x00000000
        /*07b4*/ 	.short	0x010a
        /*07b6*/ 	.byte	0x3f
	.zero		1


	//   ....[63]....
        /*07b8*/ 	.word	0x00019480
        /*07bc*/ 	.word	0x00000005
        /*07c0*/ 	.word	0x00000000
        /*07c4*/ 	.short	0x010a
        /*07c6*/ 	.byte	0x3f
	.zero		1


	//   ....[64]....
        /*07c8*/ 	.word	0x000194d0
        /*07cc*/ 	.word	0x00000005
        /*07d0*/ 	.word	0x00033460
        /*07d4*/ 	.short	0x010a
        /*07d6*/ 	.byte	0x3f
	.zero		1


	//   ....[65]....
        /*07d8*/ 	.word	0x00019520
        /*07dc*/ 	.word	0x00000003
        /*07e0*/ 	.word	0x00033460
        /*07e4*/ 	.short	0x010a
        /*07e6*/ 	.byte	0x3f
	.zero		1


	//   ....[66]....
        /*07e8*/ 	.word	0x00019560
        /*07ec*/ 	.word	0x00000005
        /*07f0*/ 	.word	0x00033480
        /*07f4*/ 	.short	0x010a
        /*07f6*/ 	.byte	0x3f
	.zero		1


	//   ....[67]....
        /*07f8*/ 	.word	0x00019580
        /*07fc*/ 	.word	0x00000003
        /*0800*/ 	.word	0x00033480
        /*0804*/ 	.short	0x010a
        /*0806*/ 	.byte	0x3f
	.zero		1


	//   ....[68]....
        /*0808*/ 	.word	0x000195f0
        /*080c*/ 	.word	0x00000003
        /*0810*/ 	.word	0x00033400
        /*0814*/ 	.short	0x010a
        /*0816*/ 	.byte	0x3f
	.zero		1


	//   ....[69]....
        /*0818*/ 	.word	0x00019640
        /*081c*/ 	.word	0x00000003
        /*0820*/ 	.word	0x00033430
        /*0824*/ 	.short	0x010a
        /*0826*/ 	.byte	0x3f
	.zero		1


	//   ....[70]....
        /*0828*/ 	.word	0x000196a0
        /*082c*/ 	.word	0x0000000b
        /*0830*/ 	.word	0x00033430
        /*0834*/ 	.short	0x010a
        /*0836*/ 	.byte	0x3f
	.zero		1


	//   ....[71]....
        /*0838*/ 	.word	0x00019700
        /*083c*/ 	.word	0x0000000b
        /*0840*/ 	.word	0x00033450
        /*0844*/ 	.short	0x010a
        /*0846*/ 	.byte	0x3f
	.zero		1


	//   ....[72]....
        /*0848*/ 	.word	0x00019760
        /*084c*/ 	.word	0x00000003
        /*0850*/ 	.word	0x00033430
        /*0854*/ 	.short	0x010a
        /*0856*/ 	.byte	0x3f
	.zero		1


	//   ....[73]....
        /*0858*/ 	.word	0x000197c0
        /*085c*/ 	.word	0x00000003
        /*0860*/ 	.word	0x00033450
        /*0864*/ 	.short	0x010a
        /*0866*/ 	.byte	0x3f
	.zero		1


	//   ....[74]....
        /*0868*/ 	.word	0x00019820
        /*086c*/ 	.word	0x00000003
        /*0870*/ 	.word	0x00033430
        /*0874*/ 	.short	0x010a
        /*0876*/ 	.byte	0x3f
	.zero		1


	//   ....[75]....
        /*0878*/ 	.word	0x00019880
        /*087c*/ 	.word	0x00000003
        /*0880*/ 	.word	0x00033450
        /*0884*/ 	.short	0x010a
        /*0886*/ 	.byte	0x3f
	.zero		1


	//   ....[76]....
        /*0888*/ 	.word	0x000198e0
        /*088c*/ 	.word	0x00000007
        /*0890*/ 	.word	0x00033450
        /*0894*/ 	.short	0x010a
        /*0896*/ 	.byte	0x3f
	.zero		1


	//   ....[77]....
        /*0898*/ 	.word	0x00019a30
        /*089c*/ 	.word	0x00000002
        /*08a0*/ 	.word	0x00033480
        /*08a4*/ 	.short	0x010a
        /*08a6*/ 	.byte	0x3f
	.zero		1


	//   ....[78]....
        /*08a8*/ 	.word	0x00019a80
        /*08ac*/ 	.word	0x00000002
        /*08b0*/ 	.word	0x00033440
        /*08b4*/ 	.short	0x010a
        /*08b6*/ 	.byte	0x3f
	.zero		1


	//   ....[79]....
        /*08b8*/ 	.word	0x00019ae0
        /*08bc*/ 	.word	0x00000005
        /*08c0*/ 	.word	0x00033420
        /*08c4*/ 	.short	0x010a
        /*08c6*/ 	.byte	0x3f
	.zero		1


	//   ....[80]....
        /*08c8*/ 	.word	0x00019b30
        /*08cc*/ 	.word	0x00000006
        /*08d0*/ 	.word	0x00033480
        /*08d4*/ 	.short	0x010a
        /*08d6*/ 	.byte	0x3f
	.zero		1


	//   ....[81]....
        /*08d8*/ 	.word	0x00019b80
        /*08dc*/ 	.word	0x00000006
        /*08e0*/ 	.word	0x00033440
        /*08e4*/ 	.short	0x010a
        /*08e6*/ 	.byte	0x3f
	.zero		1


	//   ....[82]....
        /*08e8*/ 	.word	0x00019bd0
        /*08ec*/ 	.word	0x0000000d
        /*08f0*/ 	.word	0x00033470
        /*08f4*/ 	.short	0x010a
        /*08f6*/ 	.byte	0x3f
	.zero		1


	//   ....[83]....
        /*08f8*/ 	.word	0x00019c20
        /*08fc*/ 	.word	0x0000000d
        /*0900*/ 	.word	0x00033460
        /*0904*/ 	.short	0x010a
        /*0906*/ 	.byte	0x3f
	.zero		1


	//   ....[84]....
        /*0908*/ 	.word	0x00019c70
        /*090c*/ 	.word	0x00000003
        /*0910*/ 	.word	0x00033470
        /*0914*/ 	.short	0x010a
        /*0916*/ 	.byte	0x3f
	.zero		1


	//   ....[85]....
        /*0918*/ 	.word	0x00019cc0
        /*091c*/ 	.word	0x00000003
        /*0920*/ 	.word	0x00033460
        /*0924*/ 	.short	0x010a
        /*0926*/ 	.byte	0x3f
	.zero		1


	//   ....[86]....
        /*0928*/ 	.word	0x00019d10
        /*092c*/ 	.word	0x00000003
        /*0930*/ 	.word	0x00033420
        /*0934*/ 	.short	0x010a
        /*0936*/ 	.byte	0x3f
	.zero		1


	//   ....[87]....
        /*0938*/ 	.word	0x00019eb0
        /*093c*/ 	.word	0x00000007
        /*0940*/ 	.word	0x00000000
        /*0944*/ 	.short	0x010a
        /*0946*/ 	.byte	0x3f
	.zero		1


	//   ....[88]....
        /*0948*/ 	.word	0x00019f00
        /*094c*/ 	.word	0x00000005
        /*0950*/ 	.word	0x00000000
        /*0954*/ 	.short	0x010a
        /*0956*/ 	.byte	0x3f
	.zero		1


	//   ....[89]....
        /*0958*/ 	.word	0x00019f50
        /*095c*/ 	.word	0x00000005
        /*0960*/ 	.word	0x00033460
        /*0964*/ 	.short	0x010a
        /*0966*/ 	.byte	0x3f
	.zero		1


	//   ....[90]....
        /*0968*/ 	.word	0x00019fa0
        /*096c*/ 	.word	0x00000003
        /*0970*/ 	.word	0x00033460
        /*0974*/ 	.short	0x010a
        /*0976*/ 	.byte	0x3f
	.zero		1


	//   ....[91]....
        /*0978*/ 	.word	0x00019ff0
        /*097c*/ 	.word	0x00000005
        /*0980*/ 	.word	0x00033480
        /*0984*/ 	.short	0x010a
        /*0986*/ 	.byte	0x3f
	.zero		1


	//----- nvinfo : EIATTR_NUM_MBARRIERS
	.align		4
.L_215:
        /*0988*/ 	.byte	0x03, 0x38
        /*098a*/ 	.short	0x0016


	//----- nvinfo : EIATTR_EXIT_INSTR_OFFSETS
	.align		4
        /*098c*/ 	.byte	0x04, 0x1c
        /*098e*/ 	.short	(.L_217 - .L_216)


	//   ....[0]....
.L_216:
        /*0990*/ 	.word	0x00000a60


	//   ....[1]....
        /*0994*/ 	.word	0x000157a0


	//   ....[2]....
        /*0998*/ 	.word	0x000195d0


	//----- nvinfo : EIATTR_MAX_THREADS
	.align		4
.L_217:
        /*099c*/ 	.byte	0x04, 0x05
        /*099e*/ 	.short	(.L_219 - .L_218)
.L_218:
        /*09a0*/ 	.word	0x00000180
        /*09a4*/ 	.word	0x00000001
        /*09a8*/ 	.word	0x00000001


	//----- nvinfo : EIATTR_CRS_STACK_SIZE
	.align		4
.L_219:
        /*09ac*/ 	.byte	0x04, 0x1e
        /*09ae*/ 	.short	(.L_221 - .L_220)
.L_220:
        /*09b0*/ 	.word	0x00000000


	//----- nvinfo : EIATTR_CBANK_PARAM_SIZE
	.align		4
.L_221:
        /*09b4*/ 	.byte	0x03, 0x19
        /*09b6*/ 	.short	0x0bf0


	//----- nvinfo : EIATTR_PARAM_CBANK
	.align		4
        /*09b8*/ 	.byte	0x04, 0x0a
        /*09ba*/ 	.short	(.L_223 - .L_222)
	.align		4
.L_222:
        /*09bc*/ 	.word	index@(.nv.constant0._ZN7cutlass13device_kernelIN5flash11enable_sm90INS1_16FlashAttnFwdSm90INS1_25CollectiveMainloopFwdSm90ILi2EN4cute5tupleIJNS5_1CILi1EEES8_S8_EEENS6_IJNS7_ILi128EEENS7_ILi160EEENS7_ILi192EEEEEELi192ENS_12float_e4m3_tEfNS_4arch4Sm90ELb0ELb1ELb0ELb0ELb0ELb0ELb0ELb1ELb1ELb0ELb0ELb0EEENS1_21CollectiveEpilogueFwdINS6_IJSA_SC_SB_EEES9_NS_10bfloat16_tESG_Li256ELb0ELb0ELb0ELb1EEENS1_30DynamicPersistentTileSchedulerILi256ELi128ELb0ELb0ELb1EEEEEEEEEvNT_6ParamsE)
        /*09c0*/ 	.short	0x0210
        /*09c2*/ 	.short	0x0bf0


	//----- nvinfo : EIATTR_SW_WAR
	.align		4
.L_223:
        /*09c4*/ 	.byte	0x04, 0x36
        /*09c6*/ 	.short	(.L_225 - .L_224)
.L_224:
        /*09c8*/ 	.word	0x00000008
.L_225:


//--------------------- .nv.info._ZN7cutlass13device_kernelIN5flash11enable_sm90INS1_16FlashAttnFwdSm90INS1_25CollectiveMainloopFwdSm90ILi2EN4cute5tupleIJNS5_1CILi1EEES8_S8_EEENS6_IJNS7_ILi128EEENS7_ILi160EEENS7_ILi192EEEEEELi192ENS_12float_e4m3_tEfNS_4arch4Sm90ELb0ELb1ELb0ELb1ELb0ELb0ELb0ELb1ELb1ELb0ELb0ELb0EEENS1_21CollectiveEpilogueFwdINS6_IJSA_SC_SB_EEES9_NS_10bfloat16_tESG_Li256ELb1ELb0ELb0ELb1EEENS1_36VarlenDynamicPersistentTileSchedulerILi128ELi160ELi256ELi128ELb0ELb0ELb1ELb1ELb0ELb1EEEEEEEEEvNT_6ParamsE --------------------------
	.section	.nv.info._ZN7cutlass13device_kernelIN5flash11enable_sm90INS1_16FlashAttnFwdSm90INS1_25CollectiveMainloopFwdSm90ILi2EN4cute5tupleIJNS5_1CILi1EEES8_S8_EEENS6_IJNS7_ILi128EEENS7_ILi160EEENS7_ILi192EEEEEELi192ENS_12float_e4m3_tEfNS_4arch4Sm90ELb0ELb1ELb0ELb1ELb0ELb0ELb0ELb1ELb1ELb0ELb0ELb0EEENS1_21CollectiveEpilogueFwdINS6_IJSA_SC_SB_EEES9_NS_10bfloat16_tESG_Li256ELb1ELb0ELb0ELb1EEENS1_36VarlenDynamicPersistentTileSchedulerILi128ELi160ELi256ELi128ELb0ELb0ELb1ELb1ELb0ELb1EEEEEEEEEvNT_6ParamsE,"",@"SHT_CUDA_INFO"
	.sectionflags	@""
	.align	4


	//----- nvinfo : EIATTR_CUDA_API_VERSION
	.align		4
        /*0000*/ 	.byte	0x04, 0x37
        /*0002*/ 	.short	(.L_227 - .L_226)
.L_226:
        /*0004*/ 	.word	0x00000082


	//----- nvinfo : EIATTR_KPARAM_INFO
	.align		4
.L_227:
        /*0008*/ 	.byte	0x04, 0x17
        /*000a*/ 	.short	(.L_229 - .L_228)
.L_228:
        /*000c*/ 	.word	0x00000000
        /*0010*/ 	.short	0x0000
        /*0012*/ 	.short	0x0070
        /*0014*/ 	.byte	0x00, 0xf0, 0x01, 0x28


	//----- nvinfo : EIATTR_SPARSE_MMA_MASK
	.align		4
.L_229:
        /*0018*/ 	.byte	0x03, 0x50
        /*001a*/ 	.short	0x0000


	//----- nvinfo : EIATTR_MAXREG_COUNT
	.align		4
        /*001c*/ 	.byte	0x03, 0x1b
        /*001e*/ 	.short	0x00a8


	//----- nvinfo : EIATTR_NUM_BARRIERS
	.align		4
        /*0020*/ 	.byte	0x02, 0x4c
        /*0022*/ 	.byte	0x10
	.zero		1


	//----- nvinfo : EIATTR_EXTERNS
	.align		4
        /*0024*/ 	.byte	0x04, 0x0f
        /*0026*/ 	.short	(.L_231 - .L_230)


	//   ....[0]....
	.align		4
.L_230:
        /*0028*/ 	.word	index@(__assertfail)


	//----- nvinfo : EIATTR_ANNOTATIONS
	.align		4
.L_231:
        /*002c*/ 	.byte	0x04, 0x55
        /*002e*/ 	.short	(.L_233 - .L_232)


	//   ....[0]....
.L_232:
        /* <DEDUP_REMOVED lines=22> */


	//----- nvinfo : EIATTR_MERCURY_ISA_VERSION
	.align		4
.L_233:
        /*0180*/ 	.byte	0x03, 0x5f
        /*0182*/ 	.short	0x0101


	//----- nvinfo : EIATTR_UNUSED_LOAD_BYTE_OFFSET
	.align		4
        /*0184*/ 	.byte	0x04, 0x44
        /*0186*/ 	.short	(.L_235 - .L_234)


	//   ....[0]....
.L_234:
        /*0188*/ 	.word	0x00000a70
        /*018c*/ 	.word	0x0000fff0


	//   ....[1]....
        /*0190*/ 	.word	0x00013840
        /*0194*/ 	.word	0x0000fff0


	//----- nvinfo : EIATTR_INT_WARP_WIDE_INSTR_OFFSETS
	.align		4
.L_235:
        /*0198*/ 	.byte	0x04, 0x31
        /*019a*/ 	.short	(.L_237 - .L_236)


	//   ....[0]....
.L_236:
        /*019c*/ 	.word	0x00000160


	//   ....[1]....
        /*01a0*/ 	.word	0x000001a0


	//   ....[2]....
        /*01a4*/ 	.word	0x00000210


	//   ....[3]....
        /*01a8*/ 	.word	0x00017e20


	//   ....[4]....
        /*01ac*/ 	.word	0x00017eb0


	//   ....[5]....
        /*01b0*/ 	.word	0x00018650


	//   ....[6]....
        /*01b4*/ 	.word	0x0001a440


	//   ....[7]....
        /*01b8*/ 	.word	0x0001a4d0


	//----- nvinfo : EIATTR_COOP_GROUP_MASK_REGIDS
	.align		4
.L_237:
        /*01bc*/ 	.byte	0x04, 0x29
        /*01be*/ 	.short	(.L_239 - .L_238)


	//   ....[0]....
.L_238:
        /*01c0*/ 	.word	0xffffffff


	//   ....[1]....
        /*01c4*/ 	.word	0xffffffff


	//   ....[2]....
        /*01c8*/ 	.word	0xffffffff


	//   ....[3]....
        /*01cc*/ 	.word	0xffffffff


	//   ....[4]....
        /*01d0*/ 	.word	0xffffffff


	//   ....[5]....
        /*01d4*/ 	.word	0xffffffff


	//   ....[6]....
        /*01d8*/ 	.word	0xffffffff


	//   ....[7]....
        /*01dc*/ 	.word	0xffffffff


	//   ....[8]....
        /*01e0*/ 	.word	0xffffffff


	//   ....[9]....
        /*01e4*/ 	.word	0xffffffff


	//   ....[10]....
        /*01e8*/ 	.word	0xffffffff


	//   ....[11]....
        /*01ec*/ 	.word	0xffffffff


	//   ....[12]....
        /*01f0*/ 	.word	0xffffffff


	//   ....[13]....
        /*01f4*/ 	.word	0xffffffff


	//   ....[14]....
        /*01f8*/ 	.word	0xffffffff


	//   ....[15]....
        /*01fc*/ 	.word	0xffffffff


	//   ....[16]....
        /*0200*/ 	.word	0xffffffff


	//   ....[17]....
        /*0204*/ 	.word	0xffffffff


	//   ....[18]....
        /*0208*/ 	.word	0xffffffff


	//   ....[19]....
        /*020c*/ 	.word	0xffffffff


	//   ....[20]....
        /*0210*/ 	.word	0xffffffff


	//   ....[21]....
        /*0214*/ 	.word	0xffffffff


	//   ....[22]....
        /*0218*/ 	.word	0xffffffff


	//   ....[23]....
        /*021c*/ 	.word	0xffffffff


	//   ....[24]....
        /*0220*/ 	.word	0xffffffff


	//   ....[25]....
        /*0224*/ 	.word	0xffffffff


	//   ....[26]....
        /*0228*/ 	.word	0xffffffff


	//   ....[27]....
        /*022c*/ 	.word	0xffffffff


	//   ....[28]....
        /*0230*/ 	.word	0xffffffff


	//   ....[29]....
        /*0234*/ 	.word	0xffffffff


	//   ....[30]....
        /*0238*/ 	.word	0xffffffff


	//   ....[31]....
        /*023c*/ 	.word	0xffffffff


	//   ....[32]....
        /*0240*/ 	.word	0xffffffff


	//   ....[33]....
        /*0244*/ 	.word	0xffffffff


	//   ....[34]....
        /*0248*/ 	.word	0xffffffff


	//   ....[35]....
        /*024c*/ 	.word	0xffffffff


	//   ....[36]....
        /*0250*/ 	.word	0xffffffff


	//   ....[37]....
        /*0254*/ 	.word	0xffffffff


	//   ....[38]....
        /*0258*/ 	.word	0xffffffff


	//   ....[39]....
        /*025c*/ 	.word	0xffffffff


	//   ....[40]....
        /*0260*/ 	.word	0xffffffff


	//   ....[41]....
        /*0264*/ 	.word	0xffffffff


	//   ....[42]....
        /*0268*/ 	.word	0xffffffff


	//   ....[43]....
        /*026c*/ 	.word	0xffffffff


	//   ....[44]....
        /*0270*/ 	.word	0xffffffff


	//   ....[45]....
        /*0274*/ 	.word	0xffffffff


	//   ....[46]....
        /*0278*/ 	.word	0xffffffff


	//   ....[47]....
        /*027c*/ 	.word	0xffffffff


	//   ....[48]....
        /*0280*/ 	.word	0xffffffff


	//   ....[49]....
        /*0284*/ 	.word	0xffffffff


	//   ....[50]....
        /*0288*/ 	.word	0xffffffff


	//   ....[51]....
        /*028c*/ 	.word	0xffffffff


	//   ....[52]....
        /*0290*/ 	.word	0xffffffff


	//   ....[53]....
        /*0294*/ 	.word	0xffffffff


	//   ....[54]....
        /*0298*/ 	.word	0xffffffff


	//   ....[55]....
        /*029c*/ 	.word	0xffffffff


	//   ....[56]....
        /*02a0*/ 	.word	0xffffffff


	//   ....[57]....
        /*02a4*/ 	.word	0xffffffff


	//   ....[58]....
        /*02a8*/ 	.word	0xffffffff


	//   ....[59]....
        /*02ac*/ 	.word	0xffffffff


	//   ....[60]....
        /*02b0*/ 	.word	0xffffffff


	//   ....[61]....
        /*02b4*/ 	.word	0xffffffff


	//   ....[62]....
        /*02b8*/ 	.word	0xffffffff


	//   ....[63]....
        /*02bc*/ 	.word	0xffffffff


	//   ....[64]....
        /*02c0*/ 	.word	0xffffffff


	//   ....[65]....
        /*02c4*/ 	.word	0xffffffff


	//   ....[66]....
        /*02c8*/ 	.word	0xffffffff


	//   ....[67]....
        /*02cc*/ 	.word	0xffffffff


	//   ....[68]....
        /*02d0*/ 	.word	0xffffffff


	//   ....[69]....
        /*02d4*/ 	.word	0xffffffff


	//   ....[70]....
        /*02d8*/ 	.word	0xffffffff


	//   ....[71]....
        /*02dc*/ 	.word	0xffffffff


	//   ....[72]....
        /*02e0*/ 	.word	0xffffffff


	//   ....[73]....
        /*02e4*/ 	.word	0xffffffff


	//   ....[74]....
        /*02e8*/ 	.word	0xffffffff


	//   ....[75]....
        /*02ec*/ 	.word	0xffffffff


	//   ....[76]....
        /*02f0*/ 	.word	0xffffffff


	//   ....[77]....
        /*02f4*/ 	.word	0xffffffff


	//   ....[78]....
        /*02f8*/ 	.word	0xffffffff


	//   ....[79]....
        /*02fc*/ 	.word	0xffffffff


	//   ....[80]....
        /*0300*/ 	.word	0xffffffff


	//   ....[81]....
        /*0304*/ 	.word	0xffffffff


	//   ....[82]....
        /*0308*/ 	.word	0xffffffff


	//   ....[83]....
        /*030c*/ 	.word	0xffffffff


	//   ....[84]....
        /*0310*/ 	.word	0xffffffff


	//   ....[85]....
        /*0314*/ 	.word	0xffffffff


	//   ....[86]....
        /*0318*/ 	.word	0xffffffff


	//   ....[87]....
        /*031c*/ 	.word	0xffffffff


	//   ....[88]....
        /*0320*/ 	.word	0xffffffff


	//   ....[89]....
        /*0324*/ 	.word	0xffffffff


	//   ....[90]....
        /*0328*/ 	.word	0xffffffff


	//   ....[91]....
        /*032c*/ 	.word	0xffffffff


	//   ....[92]....
        /*0330*/ 	.word	0xffffffff


	//   ....[93]....
        /*0334*/ 	.word	0xffffffff


	//   ....[94]....
        /*0338*/ 	.word	0xffffffff


	//   ....[95]....
        /*033c*/ 	.word	0xffffffff


	//   ....[96]....
        /*0340*/ 	.word	0xffffffff


	//   ....[97]....
        /*0344*/ 	.word	0xffffffff


	//   ....[98]....
        /*0348*/ 	.word	0xffffffff


	//   ....[99]....
        /*034c*/ 	.word	0xffffffff


	//   ....[100]....
        /*0350*/ 	.word	0xffffffff


	//   ....[101]....
        /*0354*/ 	.word	0xffffffff


	//   ....[102]....
        /*0358*/ 	.word	0xffffffff


	//   ....[103]....
        /*035c*/ 	.word	0xffffffff


	//   ....[104]....
        /*0360*/ 	.word	0xffffffff


	//   ....[105]....
        /*0364*/ 	.word	0xffffffff


	//   ....[106]....
        /*0368*/ 	.word	0xffffffff


	//   ....[107]....
        /*036c*/ 	.word	0xffffffff


	//   ....[108]....
        /*0370*/ 	.word	0xffffffff


	//   ....[109]....
        /*0374*/ 	.word	0xffffffff


	//   ....[110]....
        /*0378*/ 	.word	0xffffffff


	//   ....[111]....
        /*037c*/ 	.word	0x0500000f


	//   ....[112]....
        /*0380*/ 	.word	0x0500000f


	//----- nvinfo : EIATTR_COOP_GROUP_INSTR_OFFSETS
	.align		4
.L_239:
        /*0384*/ 	.byte	0x04, 0x28
        /*0386*/ 	.short	(.L_241 - .L_240)


	//   ....[0]....
.L_240:
        /*0388*/ 	.word	0x00000070


	//   ....[1]....
        /*038c*/ 	.word	0x00000170


	//   ....[2]....
        /*0390*/ 	.word	0x000001c0


	//   ....[3]....
        /*0394*/ 	.word	0x000003f0


	//   ....[4]....
        /*0398*/ 	.word	0x00000550


	//   ....[5]....
        /*039c*/ 	.word	0x00000670


	//   ....[6]....
        /*03a0*/ 	.word	0x000007d0


	//   ....[7]....
        /*03a4*/ 	.word	0x00001cc0


	//   ....[8]....
        /*03a8*/ 	.word	0x00004420


	//   ....[9]....
        /*03ac*/ 	.word	0x00004530


	//   ....[10]....
        /*03b0*/ 	.word	0x00005000


	//   ....[11]....
        /*03b4*/ 	.word	0x00005050


	//   ....[12]....
        /*03b8*/ 	.word	0x00008be0


	//   ....[13]....
        /*03bc*/ 	.word	0x00008cf0


	//   ....[14]....
        /*03c0*/ 	.word	0x00009840


	//   ....[15]....
        /*03c4*/ 	.word	0x000098c0


	//   ....[16]....
        /*03c8*/ 	.word	0x0000c410


	//   ....[17]....
        /*03cc*/ 	.word	0x0000c420


	//   ....[18]....
        /*03d0*/ 	.word	0x0000c460


	//   ....[19]....
        /*03d4*/ 	.word	0x0000c470


	//   ....[20]....
        /*03d8*/ 	.word	0x000108a0


	//   ....[21]....
        /*03dc*/ 	.word	0x000109b0


	//   ....[22]....
        /*03e0*/ 	.word	0x00011500


	//   ....[23]....
        /*03e4*/ 	.word	0x00011580


	//   ....[24]....
        /*03e8*/ 	.word	0x00012ee0


	//   ....[25]....
        /*03ec*/ 	.word	0x00012ef0


	//   ....[26]....
        /*03f0*/ 	.word	0x00012f20


	//   ....[27]....
        /*03f4*/ 	.word	0x00012f30


	//   ....[28]....
        /*03f8*/ 	.word	0x00014400


	//   ....[29]....
        /*03fc*/ 	.word	0x00014430


	//   ....[30]....
        /*0400*/ 	.word	0x00014460


	//   ....[31]....
        /*0404*/ 	.word	0x00014490


	//   ....[32]....
        /*0408*/ 	.word	0x000144c0


	//   ....[33]....
        /*040c*/ 	.word	0x000144e0


	//   ....[34]....
        /*0410*/ 	.word	0x000144f0


	//   ....[35]....
        /*0414*/ 	.word	0x00014500


	//   ....[36]....
        /*0418*/ 	.word	0x00014510


	//   ....[37]....
        /*041c*/ 	.word	0x00014540


	//   ....[38]....
        /*0420*/ 	.word	0x00014570


	//   ....[39]....
        /*0424*/ 	.word	0x00014580


	//   ....[40]....
        /*0428*/ 	.word	0x00014590


	//   ....[41]....
        /*042c*/ 	.word	0x000145c0


	//   ....[42]....
        /*0430*/ 	.word	0x000145f0


	//   ....[43]....
        /*0434*/ 	.word	0x00014600


	//   ....[44]....
        /*0438*/ 	.word	0x00014610


	//   ....[45]....
        /*043c*/ 	.word	0x00014640


	//   ....[46]....
        /*0440*/ 	.word	0x00014670


	//   ....[47]....
        /*0444*/ 	.word	0x00014680


	//   ....[48]....
        /*0448*/ 	.word	0x00014690


	//   ....[49]....
        /*044c*/ 	.word	0x000146c0


	//   ....[50]....
        /*0450*/ 	.word	0x000146f0


	//   ....[51]....
        /*0454*/ 	.word	0x00014700


	//   ....[52]....
        /*0458*/ 	.word	0x00014710


	//   ....[53]....
        /*045c*/ 	.word	0x00014770


	//   ....[54]....
        /*0460*/ 	.word	0x00014780


	//   ....[55]....
        /*0464*/ 	.word	0x00014790


	//   ....[56]....
        /*0468*/ 	.word	0x000147a0


	//   ....[57]....
        /*046c*/ 	.word	0x000147c0


	//   ....[58]....
        /*0470*/ 	.word	0x000147d0


	//   ....[59]....
        /*0474*/ 	.word	0x000147e0


	//   ....[60]....
        /*0478*/ 	.word	0x000147f0


	//   ....[61]....
        /*047c*/ 	.word	0x00014800


	//   ....[62]....
        /*0480*/ 	.word	0x00014810


	//   ....[63]....
        /*0484*/ 	.word	0x00014830


	//   ....[64]....
        /*0488*/ 	.word	0x00014850


	//   ....[65]....
        /*048c*/ 	.word	0x00014870


	//   ....[66]....
        /*0490*/ 	.word	0x00014880


	//   ....[67]....
        /*0494*/ 	.word	0x00014890


	//   ....[68]....
        /*0498*/ 	.word	0x000148a0


	//   ....[69]....
        /*049c*/ 	.word	0x000148b0


	//   ....[70]....
        /*04a0*/ 	.word	0x000148c0


	//   ....[71]....
        /*04a4*/ 	.word	0x000148d0


	//   ....[72]....
        /*04a8*/ 	.word	0x000148e0


	//   ....[73]....
        /*04ac*/ 	.word	0x00014910


	//   ....[74]....
        /*04b0*/ 	.word	0x00014920


	//   ....[75]....
        /*04b4*/ 	.word	0x00014930


	//   ....[76]....
        /*04b8*/ 	.word	0x00016760


	//   ....[77]....
        /*04bc*/ 	.word	0x00016930


	//   ....[78]....
        /*04c0*/ 	.word	0x00016960


	//   ....[79]....
        /*04c4*/ 	.word	0x00016990


	//   ....[80]....
        /*04c8*/ 	.word	0x000169d0


	//   ....[81]....
        /*04cc*/ 	.word	0x00016a00


	//   ....[82]....
        /*04d0*/ 	.word	0x00016a40


	//   ....[83]....
        /*04d4*/ 	.word	0x00016bd0


	//   ....[84]....
        /*04d8*/ 	.word	0x00016c00


	//   ....[85]....
        /*04dc*/ 	.word	0x00016c30


	//   ....[86]....
        /*04e0*/ 	.word	0x00016c60


	//   ....[87]....
        /*04e4*/ 	.word	0x00016c90


	//   ....[88]....
        /*04e8*/ 	.word	0x00016cd0


	//   ....[89]....
        /*04ec*/ 	.word	0x00016d70


	//   ....[90]....
        /*04f0*/ 	.word	0x00016e00


	//   ....[91]....
        /*04f4*/ 	.word	0x00016eb0


	//   ....[92]....
        /*04f8*/ 	.word	0x00018780


	//   ....[93]....
        /*04fc*/ 	.word	0x0001af70


	//   ....[94]....
        /*0500*/ 	.word	0x0001afa0


	//   ....[95]....
        /*0504*/ 	.word	0x0001afd0


	//   ....[96]....
        /*0508*/ 	.word	0x0001b000


	//   ....[97]....
        /*050c*/ 	.word	0x0001b030


	//   ....[98]....
        /*0510*/ 	.word	0x0001b040


	//   ....[99]....
        /*0514*/ 	.word	0x0001b080


	//   ....[100]....
        /*0518*/ 	.word	0x0001b090


	//   ....[101]....
        /*051c*/ 	.word	0x0001b1d0


	//   ....[102]....
        /*0520*/ 	.word	0x0001b200


	//   ....[103]....
        /*0524*/ 	.word	0x0001b230


	//   ....[104]....
        /*0528*/ 	.word	0x0001b260


	//   ....[105]....
        /*052c*/ 	.word	0x0001b290


	//   ....[106]....
        /*0530*/ 	.word	0x0001b2d0


	//   ....[107]....
        /*0534*/ 	.word	0x0001b370


	//   ....[108]....
        /*0538*/ 	.word	0x0001b400


	//   ....[109]....
        /*053c*/ 	.word	0x0001b4b0


	//   ....[110]....
        /*0540*/ 	.word	0x0001bb00


	//   ....[111]....
        /*0544*/ 	.word	0x0001c190


	//   ....[112]....
        /*0548*/ 	.word	0x0001c600


	//----- nvinfo : EIATTR_REG_RECONFIG
	.align		4
.L_241:
        /*054c*/ 	.byte	0x01, 0x54
	.zero		2


	//----- nvinfo : EIATTR_SYSCALL_OFFSETS
	.align		4
        /*0550*/ 	.byte	0x04, 0x46
        /*0552*/ 	.short	(.L_243 - .L_242)


	//   ....[0]....
.L_242:
        /*0554*/ 	.word	0x00001e40


	//   ....[1]....
        /*0558*/ 	.word	0x00018050


	//   ....[2]....
        /*055c*/ 	.word	0x000181b0


	//   ....[3]....
        /*0560*/ 	.word	0x000182f0


	//   ....[4]....
        /*0564*/ 	.word	0x00018410


	//----- nvinfo : EIATTR_MBARRIER_INSTR_OFFSETS
	.align		4
.L_243:
        /*0568*/ 	.byte	0x04, 0x39
        /*056a*/ 	.short	(.L_245 - .L_244)


	//   ....[0]....
.L_244:
        /*056c*/ 	.word	0x000002a0
        /*0570*/ 	.word	0x000000ff
        /*0574*/ 	.word	0x00033400
        /*0578*/ 	.short	0x0100
        /*057a*/ 	.byte	0x08
	.zero		1


	//   ....[1]....
        /*057c*/ 	.word	0x000002b0
        /*0580*/ 	.word	0x000000ff
        /*0584*/ 	.word	0x00033420
        /*0588*/ 	.short	0x0100
        /*058a*/ 	.byte	0x08
	.zero		1


	//   ....[2]....
        /*058c*/ 	.word	0x000003a0
        /*0590*/ 	.word	0x000000ff
        /*0594*/ 	.word	0x00033430
        /*0598*/ 	.short	0x0100
        /*059a*/ 	.byte	0x08
	.zero		1


	//   ....[3]....
        /*059c*/ 	.word	0x000003b0
        /*05a0*/ 	.word	0x000000ff
        /*05a4*/ 	.word	0x00033440
        /*05a8*/ 	.short	0x0100
        /*05aa*/ 	.byte	0x08
	.zero		1


	//   ....[4]....
        /*05ac*/ 	.word	0x000003c0
        /*05b0*/ 	.word	0x000000ff
        /*05b4*/ 	.word	0x00033438
        /*05b8*/ 	.short	0x0100
        /*05ba*/ 	.byte	0x08
	.zero		1


	//   ....[5]....
        /*05bc*/ 	.word	0x000003d0
        /*05c0*/ 	.word	0x000000ff
        /*05c4*/ 	.word	0x00033448
        /*05c8*/ 	.short	0x0100
        /*05ca*/ 	.byte	0x08
	.zero		1


	//   ....[6]....
        /*05cc*/ 	.word	0x00000500
        /*05d0*/ 	.word	0x000000ff
        /*05d4*/ 	.word	0x00033450
        /*05d8*/ 	.short	0x0100
        /*05da*/ 	.byte	0x08
	.zero		1


	//   ....[7]....
        /*05dc*/ 	.word	0x00000510
        /*05e0*/ 	.word	0x000000ff
        /*05e4*/ 	.word	0x00033460
        /*05e8*/ 	.short	0x0100
        /*05ea*/ 	.byte	0x08
	.zero		1


	//   ....[8]....
        /*05ec*/ 	.word	0x00000520
        /*05f0*/ 	.word	0x000000ff
        /*05f4*/ 	.word	0x00033458
        /*05f8*/ 	.short	0x0100
        /*05fa*/ 	.byte	0x08
	.zero		1


	//   ....[9]....
        /*05fc*/ 	.word	0x00000530
        /*0600*/ 	.word	0x000000ff
        /*0604*/ 	.word	0x00033468
        /*0608*/ 	.short	0x0100
        /*060a*/ 	.byte	0x08
	.zero		1


	//   ....[10]....
        /*060c*/ 	.word	0x00000620
        /*0610*/ 	.word	0x000000ff
        /*0614*/ 	.word	0x00033470
        /*0618*/ 	.short	0x0100
        /*061a*/ 	.byte	0x06
	.zero		1


	//   ....[11]....
        /*061c*/ 	.word	0x00000630
        /*0620*/ 	.word	0x000000ff
        /*0624*/ 	.word	0x00033480
        /*0628*/ 	.short	0x0100
        /*062a*/ 	.byte	0x06
	.zero		1


	//   ....[12]....
        /*062c*/ 	.word	0x00000640
        /*0630*/ 	.word	0x000000ff
        /*0634*/ 	.word	0x00033478
        /*0638*/ 	.short	0x0100
        /*063a*/ 	.byte	0x06
	.zero		1


	//   ....[13]....
        /*063c*/ 	.word	0x00000650
        /*0640*/ 	.word	0x000000ff
        /*0644*/ 	.word	0x00033488
        /*0648*/ 	.short	0x0100
        /*064a*/ 	.byte	0x06
	.zero		1


	//   ....[14]....
        /*064c*/ 	.word	0x00000780
        /*0650*/ 	.word	0x000000ff
        /*0654*/ 	.word	0x00033490
        /*0658*/ 	.short	0x0100
        /*065a*/ 	.byte	0x08
	.zero		1


	//   ....[15]....
        /*065c*/ 	.word	0x00000790
        /*0660*/ 	.word	0x000000ff
        /*0664*/ 	.word	0x000334a0
        /*0668*/ 	.short	0x0100
        /*066a*/ 	.byte	0x08
	.zero		1


	//   ....[16]....
        /*066c*/ 	.word	0x000007a0
        /*0670*/ 	.word	0x000000ff
        /*0674*/ 	.word	0x00033498
        /*0678*/ 	.short	0x0100
        /*067a*/ 	.byte	0x08
	.zero		1


	//   ....[17]....
        /*067c*/ 	.word	0x000007b0
        /*0680*/ 	.word	0x000000ff
        /*0684*/ 	.word	0x000334a8
        /*0688*/ 	.short	0x0100
        /*068a*/ 	.byte	0x08
	.zero		1


	//   ....[18]....
        /*068c*/ 	.word	0x000008e0
        /*0690*/ 	.word	0x000000ff
        /*0694*/ 	.word	0x000334b0
        /*0698*/ 	.short	0x0100
        /*069a*/ 	.byte	0x08
	.zero		1


	//   ....[19]....
        /*069c*/ 	.word	0x000008f0
        /*06a0*/ 	.word	0x000000ff
        /*06a4*/ 	.word	0x000334c0
        /*06a8*/ 	.short	0x0100
        /*06aa*/ 	.byte	0x08
	.zero		1


	//   ....[20]....
        /*06ac*/ 	.word	0x00000900
        /*06b0*/ 	.word	0x000000ff
        /*06b4*/ 	.word	0x000334b8
        /*06b8*/ 	.short	0x0100
        /*06ba*/ 	.byte	0x08
	.zero		1


	//   ....[21]....
        /*06bc*/ 	.word	0x00000910
        /*06c0*/ 	.word	0x000000ff
        /*06c4*/ 	.word	0x000334c8
        /*06c8*/ 	.short	0x0100
        /*06ca*/ 	.byte	0x08
	.zero		1


	//   ....[22]....
        /*06cc*/ 	.word	0x00001ec0
        /*06d0*/ 	.word	0x000000ff
        /*06d4*/ 	.word	0x00033400
        /*06d8*/ 	.short	0x010a
        /*06da*/ 	.byte	0x29
	.zero		1


	//   ....[23]....
        /*06dc*/ 	.word	0x00001f40
        /*06e0*/ 	.word	0x00000003
        /*06e4*/ 	.word	0x00033430
        /*06e8*/ 	.short	0x010a
        /*06ea*/ 	.byte	0x3f
	.zero		1


	//   ....[24]....
        /*06ec*/ 	.word	0x00001fc0
        /*06f0*/ 	.word	0x00000003
        /*06f4*/ 	.word	0x00033430
        /*06f8*/ 	.short	0x010a
        /*06fa*/ 	.byte	0x3f
	.zero		1


	//   ....[25]....
        /*06fc*/ 	.word	0x00002d60
        /*0700*/ 	.word	0x00000000
        /*0704*/ 	.word	0x00000000
        /*0708*/ 	.short	0x0101
        /*070a*/ 	.byte	0x3f
	.zero		1


	//   ....[26]....
        /*070c*/ 	.word	0x00006450
        /*0710*/ 	.word	0x000000ff
        /*0714*/ 	.word	0x00033430
        /*0718*/ 	.short	0x010a
        /*071a*/ 	.byte	0x06
	.zero		1


	//   ....[27]....
        /*071c*/ 	.word	0x00006490
        /*0720*/ 	.word	0x000000ff
        /*0724*/ 	.word	0x00033430
        /*0728*/ 	.short	0x010a
        /*072a*/ 	.byte	0x06
	.zero		1


	//   ....[28]....
        /*072c*/ 	.word	0x000070a0
        /*0730*/ 	.word	0x000000ff
        /*0734*/ 	.word	0x00033450
        /*0738*/ 	.short	0x010a
        /*073a*/ 	.byte	0x06
	.zero		1


	//   ....[29]....
        /*073c*/ 	.word	0x000070e0
        /*0740*/ 	.word	0x000000ff
        /*0744*/ 	.word	0x00033450
        /*0748*/ 	.short	0x010a
        /*074a*/ 	.byte	0x06
	.zero		1


	//   ....[30]....
        /*074c*/ 	.word	0x000073d0
        /*0750*/ 	.word	0x0000000a
        /*0754*/ 	.word	0x00000000
        /*0758*/ 	.short	0x0101
        /*075a*/ 	.byte	0x3f
	.zero		1


	//   ....[31]....
        /*075c*/ 	.word	0x0000a600
        /*0760*/ 	.word	0x000000ff
        /*0764*/ 	.word	0x00000000
        /*0768*/ 	.short	0x0101
        /*076a*/ 	.byte	0x06
	.zero		1


	//   ....[32]....
        /*076c*/ 	.word	0x0000b160
        /*0770*/ 	.word	0x000000ff
        /*0774*/ 	.word	0x00033430
        /*0778*/ 	.short	0x010a
        /*077a*/ 	.byte	0x06
	.zero		1


	//   ....[33]....
        /*077c*/ 	.word	0x0000b1a0
        /*0780*/ 	.word	0x000000ff
        /*0784*/ 	.word	0x00033430
        /*0788*/ 	.short	0x010a
        /*078a*/ 	.byte	0x06
	.zero		1


	//   ....[34]....
        /*078c*/ 	.word	0x0000bde0
        /*0790*/ 	.word	0x000000ff
        /*0794*/ 	.word	0x00033450
        /*0798*/ 	.short	0x010a
        /*079a*/ 	.byte	0x06
	.zero		1


	//   ....[35]....
        /*079c*/ 	.word	0x0000be20
        /*07a0*/ 	.word	0x000000ff
        /*07a4*/ 	.word	0x00033450
        /*07a8*/ 	.short	0x010a
        /*07aa*/ 	.byte	0x06
	.zero		1


	//   ....[36]....
        /*07ac*/ 	.word	0x0000d520
        /*07b0*/ 	.word	0x00000006
        /*07b4*/ 	.word	0x00000000
        /*07b8*/ 	.short	0x0101
        /*07ba*/ 	.byte	0x3f
	.zero		1


	//   ....[37]....
        /*07bc*/ 	.word	0x0000d730
        /*07c0*/ 	.word	0x000000ff
        /*07c4*/ 	.word	0x00000000
        /*07c8*/ 	.short	0x0101
        /*07ca*/ 	.byte	0x06
	.zero		1


	//   ....[38]....
        /*07cc*/ 	.word	0x0000e0e0
        /*07d0*/ 	.word	0x000000ff
        /*07d4*/ 	.word	0x00033430
        /*07d8*/ 	.short	0x010a
        /*07da*/ 	.byte	0x06
	.zero		1


	//   ....[39]....
        /*07dc*/ 	.word	0x0000e120
        /*07e0*/ 	.word	0x000000ff
        /*07e4*/ 	.word	0x00033430
        /*07e8*/ 	.short	0x010a
        /*07ea*/ 	.byte	0x06
	.zero		1


	//   ....[40]....
        /*07ec*/ 	.word	0x0000ed60
        /*07f0*/ 	.word	0x000000ff
        /*07f4*/ 	.word	0x00033450
        /*07f8*/ 	.short	0x010a
        /*07fa*/ 	.byte	0x06
	.zero		1


	//   ....[41]....
        /*07fc*/ 	.word	0x0000eda0
        /*0800*/ 	.word	0x000000ff
        /*0804*/ 	.word	0x00033450
        /*0808*/ 	.short	0x010a
        /*080a*/ 	.byte	0x06
	.zero		1


	//   ....[42]....
        /*080c*/ 	.word	0x0000f0c0
        /*0810*/ 	.word	0x00000000
        /*0814*/ 	.word	0x00000000
        /*0818*/ 	.short	0x0101
        /*081a*/ 	.byte	0x3f
	.zero		1


	//   ....[43]....
        /*081c*/ 	.word	0x000122c0
        /*0820*/ 	.word	0x000000ff
        /*0824*/ 	.word	0x00000000
        /*0828*/ 	.short	0x0101
        /*082a*/ 	.byte	0x06
	.zero		1


	//   ....[44]....
        /*082c*/ 	.word	0x00012b40
        /*0830*/ 	.word	0x000000ff
        /*0834*/ 	.word	0x00033450
        /*0838*/ 	.short	0x010a
        /*083a*/ 	.byte	0x09
	.zero		1


	//   ....[45]....
        /*083c*/ 	.word	0x00012b80
        /*0840*/ 	.word	0x000000ff
        /*0844*/ 	.word	0x00033450
        /*0848*/ 	.short	0x010a
        /*084a*/ 	.byte	0x09
	.zero		1


	//   ....[46]....
        /*084c*/ 	.word	0x00013310
        /*0850*/ 	.word	0x000000ff
        /*0854*/ 	.word	0x00000000
        /*0858*/ 	.short	0x0101
        /*085a*/ 	.byte	0x04
	.zero		1


	//   ....[47]....
        /*085c*/ 	.word	0x00015590
        /*0860*/ 	.word	0x00000003
        /*0864*/ 	.word	0x00000000
        /*0868*/ 	.short	0x0101
        /*086a*/ 	.byte	0x3f
	.zero		1


	//   ....[48]....
        /*086c*/ 	.word	0x000189a0
        /*0870*/ 	.word	0x00000004
        /*0874*/ 	.word	0x00033480
        /*0878*/ 	.short	0x010a
        /*087a*/ 	.byte	0x3f
	.zero		1


	//   ....[49]....
        /*087c*/ 	.word	0x00018bf0
        /*0880*/ 	.word	0x00000004
        /*0884*/ 	.word	0x00033440
        /*0888*/ 	.short	0x010a
        /*088a*/ 	.byte	0x3f
	.zero		1


	//   ....[50]....
        /*088c*/ 	.word	0x000190c0
        /*0890*/ 	.word	0x000000ff
        /*0894*/ 	.word	0x00033420
        /*0898*/ 	.short	0x010a
        /*089a*/ 	.byte	0x29
	.zero		1


	//   ....[51]....
        /*089c*/ 	.word	0x00019340
        /*08a0*/ 	.word	0x00000006
        /*08a4*/ 	.word	0x00033480
        /*08a8*/ 	.short	0x010a
        /*08aa*/ 	.byte	0x3f
	.zero		1


	//   ....[52]....
        /*08ac*/ 	.word	0x000197a0
        /*08b0*/ 	.word	0x00000006
        /*08b4*/ 	.word	0x00033440
        /*08b8*/ 	.short	0x010a
        /*08ba*/ 	.byte	0x3f
	.zero		1


	//   ....[53]....
        /*08bc*/ 	.word	0x00019c50
        /*08c0*/ 	.word	0x0000000d
        /*08c4*/ 	.word	0x00033470
        /*08c8*/ 	.short	0x010a
        /*08ca*/ 	.byte	0x3f
	.zero		1


	//   ....[54]....
        /*08cc*/ 	.word	0x00019cc0
        /*08d0*/ 	.word	0x0000000d
        /*08d4*/ 	.word	0x00033460
        /*08d8*/ 	.short	0x010a
        /*08da*/ 	.byte	0x3f
	.zero		1


	//   ....[55]....
        /*08dc*/ 	.word	0x0001a370
        /*08e0*/ 	.word	0x0000000d
        /*08e4*/ 	.word	0x00033450
        /*08e8*/ 	.short	0x0101
        /*08ea*/ 	.byte	0x3f
	.zero		1


	//   ....[56]....
        /*08ec*/ 	.word	0x0001a3c0
        /*08f0*/ 	.word	0x00000002
        /*08f4*/ 	.word	0x00000000
        /*08f8*/ 	.short	0x0101
        /*08fa*/ 	.byte	0x3f
	.zero		1


	//   ....[57]....
        /*08fc*/ 	.word	0x0001a5b0
        /*0900*/ 	.word	0x00000003
        /*0904*/ 	.word	0x00033470
        /*0908*/ 	.short	0x010a
        /*090a*/ 	.byte	0x3f
	.zero		1


	//   ....[58]....
        /*090c*/ 	.word	0x0001a610
        /*0910*/ 	.word	0x00000003
        /*0914*/ 	.word	0x00033460
        /*0918*/ 	.short	0x010a
        /*091a*/ 	.byte	0x3f
	.zero		1


	//   ....[59]....
        /*091c*/ 	.word	0x0001acc0
        /*0920*/ 	.word	0x00000003
        /*0924*/ 	.word	0x00033450
        /*0928*/ 	.short	0x0101
        /*092a*/ 	.byte	0x3f
	.zero		1


	//   ....[60]....
        /*092c*/ 	.word	0x0001ad30
        /*0930*/ 	.word	0x00000000
        /*0934*/ 	.word	0x00000000
        /*0938*/ 	.short	0x0101
        /*093a*/ 	.byte	0x3f
	.zero		1


	//   ....[61]....
        /*093c*/ 	.word	0x0001ba80
        /*0940*/ 	.word	0x00000003
        /*0944*/ 	.word	0x00033420
        /*0948*/ 	.short	0x010a
        /*094a*/ 	.byte	0x3f
	.zero		1


	//   ....[62]....
        /*094c*/ 	.word	0x0001bc20
        /*0950*/ 	.word	0x00000007
        /*0954*/ 	.word	0x00000000
        /*0958*/ 	.short	0x010a
        /*095a*/ 	.byte	0x3f
	.zero		1


	//   ....[63]....
        /*095c*/ 	.word	0x0001bc90
        /*0960*/ 	.word	0x00000005
        /*0964*/ 	.word	0x00000000
        /*0968*/ 	.short	0x010a
        /*096a*/ 	.byte	0x3f
	.zero		1


	//   ....[64]....
        /*096c*/ 	.word	0x0001bce0
        /*0970*/ 	.word	0x00000005
        /*0974*/ 	.word	0x00033460
        /*0978*/ 	.short	0x010a
        /*097a*/ 	.byte	0x3f
	.zero		1


	//   ....[65]....
        /*097c*/ 	.word	0x0001bd30
        /*0980*/ 	.word	0x00000003
        /*0984*/ 	.word	0x00033460
        /*0988*/ 	.short	0x010a
        /*098a*/ 	.byte	0x3f
	.zero		1


	//   ....[66]....
        /*098c*/ 	.word	0x0001bd70
        /*0990*/ 	.word	0x00000005
        /*0994*/ 	.word	0x00033480
        /*0998*/ 	.short	0x010a
        /*099a*/ 	.byte	0x3f
	.zero		1


	//   ....[67]....
        /*099c*/ 	.word	0x0001bd90
        /*09a0*/ 	.word	0x00000003
        /*09a4*/ 	.word	0x00033480
        /*09a8*/ 	.short	0x010a
        /*09aa*/ 	.byte	0x3f
	.zero		1


	//   ....[68]....
        /*09ac*/ 	.word	0x0001be00
        /*09b0*/ 	.word	0x00000003
        /*09b4*/ 	.word	0x00033400
        /*09b8*/ 	.short	0x010a
        /*09ba*/ 	.byte	0x3f
	.zero		1


	//   ....[69]....
        /*09bc*/ 	.word	0x0001be50
        /*09c0*/ 	.word	0x00000003
        /*09c4*/ 	.word	0x00033430
        /*09c8*/ 	.short	0x010a
        /*09ca*/ 	.byte	0x3f
	.zero		1


	//   ....[70]....
        /*09cc*/ 	.word	0x0001beb0
        /*09d0*/ 	.word	0x0000000f
        /*09d4*/ 	.word	0x00033430
        /*09d8*/ 	.short	0x010a
        /*09da*/ 	.byte	0x3f
	.zero		1


	//   ....[71]....
        /*09dc*/ 	.word	0x0001bf10
        /*09e0*/ 	.word	0x0000000f
        /*09e4*/ 	.word	0x00033450
        /*09e8*/ 	.short	0x010a
        /*09ea*/ 	.byte	0x3f
	.zero		1


	//   ....[72]....
        /*09ec*/ 	.word	0x0001bf70
        /*09f0*/ 	.word	0x00000003
        /*09f4*/ 	.word	0x00033430
        /*09f8*/ 	.short	0x010a
        /*09fa*/ 	.byte	0x3f
	.zero		1


	//   ....[73]....
        /*09fc*/ 	.word	0x0001bfd0
        /*0a00*/ 	.word	0x00000003
        /*0a04*/ 	.word	0x00033450
        /*0a08*/ 	.short	0x010a
        /*0a0a*/ 	.byte	0x3f
	.zero		1


	//   ....[74]....
        /*0a0c*/ 	.word	0x0001c030
        /*0a10*/ 	.word	0x00000003
        /*0a14*/ 	.word	0x00033430
        /*0a18*/ 	.short	0x010a
        /*0a1a*/ 	.byte	0x3f
	.zero		1


	//   ....[75]....
        /*0a1c*/ 	.word	0x0001c090
        /*0a20*/ 	.word	0x00000003
        /*0a24*/ 	.word	0x00033450
        /*0a28*/ 	.short	0x010a
        /*0a2a*/ 	.byte	0x3f
	.zero		1


	//   ....[76]....
        /*0a2c*/ 	.word	0x0001c0f0
        /*0a30*/ 	.word	0x00000005
        /*0a34*/ 	.word	0x00033450
        /*0a38*/ 	.short	0x010a
        /*0a3a*/ 	.byte	0x3f
	.zero		1


	//   ....[77]....
        /*0a3c*/ 	.word	0x0001c240
        /*0a40*/ 	.word	0x00000004
        /*0a44*/ 	.word	0x00033480
        /*0a48*/ 	.short	0x010a
        /*0a4a*/ 	.byte	0x3f
	.zero		1


	//   ....[78]....
        /*0a4c*/ 	.word	0x0001c290
        /*0a50*/ 	.word	0x00000004
        /*0a54*/ 	.word	0x00033440
        /*0a58*/ 	.short	0x010a
        /*0a5a*/ 	.byte	0x3f
	.zero		1


	//   ....[79]....
        /*0a5c*/ 	.word	0x0001c2f0
        /*0a60*/ 	.word	0x00000005
        /*0a64*/ 	.word	0x00033420
        /*0a68*/ 	.short	0x010a
        /*0a6a*/ 	.byte	0x3f
	.zero		1


	//   ....[80]....
        /*0a6c*/ 	.word	0x0001c340
        /*0a70*/ 	.word	0x00000006
        /*0a74*/ 	.word	0x00033480
        /*0a78*/ 	.short	0x010a
        /*0a7a*/ 	.byte	0x3f
	.zero		1


	//   ....[81]....
        /*0a7c*/ 	.word	0x0001c390
        /*0a80*/ 	.word	0x00000006
        /*0a84*/ 	.word	0x00033440
        /*0a88*/ 	.short	0x010a
        /*0a8a*/ 	.byte	0x3f
	.zero		1


	//   ....[82]....
        /*0a8c*/ 	.word	0x0001c3e0
        /*0a90*/ 	.word	0x0000000d
        /*0a94*/ 	.word	0x00033470
        /*0a98*/ 	.short	0x010a
        /*0a9a*/ 	.byte	0x3f
	.zero		1


	//   ....[83]....
        /*0a9c*/ 	.word	0x0001c430
        /*0aa0*/ 	.word	0x0000000d
        /*0aa4*/ 	.word	0x00033460
        /*0aa8*/ 	.short	0x010a
        /*0aaa*/ 	.byte	0x3f
	.zero		1


	//   ....[84]....
        /*0aac*/ 	.word	0x0001c480
        /*0ab0*/ 	.word	0x00000003
        /*0ab4*/ 	.word	0x00033470
        /*0ab8*/ 	.short	0x010a
        /*0aba*/ 	.byte	0x3f
	.zero		1


	//   ....[85]....
        /*0abc*/ 	.word	0x0001c4d0
        /*0ac0*/ 	.word	0x00000003
        /*0ac4*/ 	.word	0x00033460
        /*0ac8*/ 	.short	0x010a
        /*0aca*/ 	.byte	0x3f
	.zero		1


	//   ....[86]....
        /*0acc*/ 	.word	0x0001c520
        /*0ad0*/ 	.word	0x00000003
        /*0ad4*/ 	.word	0x00033420
        /*0ad8*/ 	.short	0x010a
        /*0ada*/ 	.byte	0x3f
	.zero		1


	//   ....[87]....
        /*0adc*/ 	.word	0x0001c6c0
        /*0ae0*/ 	.word	0x00000007
        /*0ae4*/ 	.word	0x00000000
        /*0ae8*/ 	.short	0x010a
        /*0aea*/ 	.byte	0x3f
	.zero		1


	//   ....[88]....
        /*0aec*/ 	.word	0x0001c710
        /*0af0*/ 	.word	0x00000005
        /*0af4*/ 	.word	0x00000000
        /*0af8*/ 	.short	0x010a
        /*0afa*/ 	.byte	0x3f
	.zero		1


	//   ....[89]....
        /*0afc*/ 	.word	0x0001c760
        /*0b00*/ 	.word	0x00000005
        /*0b04*/ 	.word	0x00033460
        /*0b08*/ 	.short	0x010a
        /*0b0a*/ 	.byte	0x3f
	.zero		1


	//   ....[90]....
        /*0b0c*/ 	.word	0x0001c7b0
        /*0b10*/ 	.word	0x00000003
        /*0b14*/ 	.word	0x00033460
        /*0b18*/ 	.short	0x010a
        /*0b1a*/ 	.byte	0x3f
	.zero		1


	//   ....[91]....
        /*0b1c*/ 	.word	0x0001c800
        /*0b20*/ 	.word	0x00000005
        /*0b24*/ 	.word	0x00033480
        /*0b28*/ 	.short	0x010a
        /*0b2a*/ 	.byte	0x3f
	.zero		1


	//----- nvinfo : EIATTR_NUM_MBARRIERS
	.align		4
.L_245:
        /*0b2c*/ 	.byte	0x03, 0x38
        /*0b2e*/ 	.short	0x0016


	//----- nvinfo : EIATTR_EXIT_INSTR_OFFSETS
	.align		4
        /*0b30*/ 	.byte	0x04, 0x1c
        /*0b32*/ 	.short	(.L_247 - .L_246)


	//   ....[0]....
.L_246:
        /*0b34*/ 	.word	0x00000ab0


	//   ....[1]....
        /*0b38*/ 	.word	0x00016700


	//   ....[2]....
        /*0b3c*/ 	.word	0x0001bde0


	//----- nvinfo : EIATTR_MAX_THREADS
	.align		4
.L_247:
        /*0b40*/ 	.byte	0x04, 0x05
        /*0b42*/ 	.short	(.L_249 - .L_248)
.L_248:
        /*0b44*/ 	.word	0x00000180
        /*0b48*/ 	.word	0x00000001
        /*0b4c*/ 	.word	0x00000001


	//----- nvinfo : EIATTR_CRS_STACK_SIZE
	.align		4
.L_249:
        /*0b50*/ 	.byte	0x04, 0x1e
        /*0b52*/ 	.short	(.L_251 - .L_250)
.L_250:
        /*0b54*/ 	.word	0x00000000


	//----- nvinfo : EIATTR_CBANK_PARAM_SIZE
	.align		4
.L_251:
        /*0b58*/ 	.byte	0x03, 0x19
        /*0b5a*/ 	.short	0x0a70


	//----- nvinfo : EIATTR_PARAM_CBANK
	.align		4
        /*0b5c*/ 	.byte	0x04, 0x0a
        /*0b5e*/ 	.short	(.L_253 - .L_252)
	.align		4
.L_252:
        /*0b60*/ 	.word	index@(.nv.constant0._ZN7cutlass13device_kernelIN5flash11enable_sm90INS1_16FlashAttnFwdSm90INS1_25CollectiveMainloopFwdSm90ILi2EN4cute5tupleIJNS5_1CILi1EEES8_S8_EEENS6_IJNS7_ILi128EEENS7_ILi160EEENS7_ILi192EEEEEELi192ENS_12float_e4m3_tEfNS_4arch4Sm90ELb0ELb1ELb0ELb1ELb0ELb0ELb0ELb1ELb1ELb0ELb0ELb0EEENS1_21CollectiveEpilogueFwdINS6_IJSA_SC_SB_EEES9_NS_10bfloat16_tESG_Li256ELb1ELb0ELb0ELb1EEENS1_36VarlenDynamicPersistentTileSchedulerILi128ELi160ELi256ELi128ELb0ELb0ELb1ELb1ELb0ELb1EEEEEEEEEvNT_6ParamsE)
        /*0b64*/ 	.short	0x0210
        /*0b66*/ 	.short	0x0a70


	//----- nvinfo : EIATTR_SW_WAR
	.align		4
.L_253:
        /*0b68*/ 	.byte	0x04, 0x36
        /*0b6a*/ 	.short	(.L_255 - .L_254)
.L_254:
        /*0b6c*/ 	.word	0x00000008
.L_255:


//--------------------- .nv.info._ZN7cutlass13device_kernelIN5flash11enable_sm90INS1_16FlashAttnFwdSm90INS1_25CollectiveMainloopFwdSm90ILi2EN4cute5tupleIJNS5_1CILi1EEES8_S8_EEENS6_IJNS7_ILi128EEENS7_ILi160EEENS7_ILi192EEEEEELi192ENS_12float_e4m3_tEfNS_4arch4Sm90ELb0ELb1ELb0ELb1ELb0ELb1ELb0ELb1ELb1ELb0ELb0ELb0EEENS1_21CollectiveEpilogueFwdINS6_IJSA_SC_SB_EEES9_NS_10bfloat16_tESG_Li256ELb1ELb0ELb0ELb1EEENS1_36VarlenDynamicPersistentTileSchedulerILi128ELi160ELi256ELi128ELb0ELb0ELb1ELb1ELb0ELb1EEEEEEEEEvNT_6ParamsE --------------------------
	.section	.nv.info._ZN7cutlass13device_kernelIN5flash11enable_sm90INS1_16FlashAttnFwdSm90INS1_25CollectiveMainloopFwdSm90ILi2EN4cute5tupleIJNS5_1CILi1EEES8_S8_EEENS6_IJNS7_ILi128EEENS7_ILi160EEENS7_ILi192EEEEEELi192ENS_12float_e4m3_tEfNS_4arch4Sm90ELb0ELb1ELb0ELb1ELb0ELb1ELb0ELb1ELb1ELb0ELb0ELb0EEENS1_21CollectiveEpilogueFwdINS6_IJSA_SC_SB_EEES9_NS_10bfloat16_tESG_Li256ELb1ELb0ELb0ELb1EEENS1_36VarlenDynamicPersistentTileSchedulerILi128ELi160ELi256ELi128ELb0ELb0ELb1ELb1ELb0ELb1EEEEEEEEEvNT_6ParamsE,"",@"SHT_CUDA_INFO"
	.sectionflags	@""
	.align	4


	//----- nvinfo : EIATTR_CUDA_API_VERSION
	.align		4
        /*0000*/ 	.byte	0x04, 0x37
        /*0002*/ 	.short	(.L_257 - .L_256)
.L_256:
        /*0004*/ 	.word	0x00000082


	//----- nvinfo : EIATTR_KPARAM_INFO
	.align		4
.L_257:
        /*0008*/ 	.byte	0x04, 0x17
        /*000a*/ 	.short	(.L_259 - .L_258)
.L_258:
        /*000c*/ 	.word	0x00000000
        /*0010*/ 	.short	0x0000
        /*0012*/ 	.short	0x0070
        /*0014*/ 	.byte	0x00, 0xf0, 0x01, 0x28


	//----- nvinfo : EIATTR_SPARSE_MMA_MASK
	.align		4
.L_259:
        /*0018*/ 	.byte	0x03, 0x50
        /*001a*/ 	.short	0x0000


	//----- nvinfo : EIATTR_MAXREG_COUNT
	.align		4
        /*001c*/ 	.byte	0x03, 0x1b
        /*001e*/ 	.short	0x00a8


	//----- nvinfo : EIATTR_NUM_BARRIERS
	.align		4
        /*0020*/ 	.byte	0x02, 0x4c
        /*0022*/ 	.byte	0x10
	.zero		1


	//----- nvinfo : EIATTR_EXTERNS
	.align		4
        /*0024*/ 	.byte	0x04, 0x0f
        /*0026*/ 	.short	(.L_261 - .L_260)


	//   ....[0]....
	.align		4
.L_260:
        /*0028*/ 	.word	index@(__assertfail)


	//----- nvinfo : EIATTR_ANNOTATIONS
	.align		4
.L_261:
        /*002c*/ 	.byte	0x04, 0x55
        /*002e*/ 	.short	(.L_263 - .L_262)


	//   ....[0]....
.L_262:
        /* <DEDUP_REMOVED lines=52> */
        /*0364*/ 	.byte	0xb0, 0x8d, 0x02, 0x00


	//----- nvinfo : EIATTR_MERCURY_ISA_VERSION
	.align		4
.L_263:
        /*0368*/ 	.byte	0x03, 0x5f
        /*036a*/ 	.short	0x0101


	//----- nvinfo : EIATTR_UNUSED_LOAD_BYTE_OFFSET
	.align		4
        /*036c*/ 	.byte	0x04, 0x44
        /*036e*/ 	.short	(.L_265 - .L_264)


	//   ....[0]....
.L_264:
        /*0370*/ 	.word	0x00000b70
        /*0374*/ 	.word	0x0000fff0


	//   ....[1]....
        /*0378*/ 	.word	0x0001d8e0
        /*037c*/ 	.word	0x0000fff0


	//----- nvinfo : EIATTR_INT_WARP_WIDE_INSTR_OFFSETS
	.align		4
.L_265:
        /*0380*/ 	.byte	0x04, 0x31
        /*0382*/ 	.short	(.L_267 - .L_266)


	//   ....[0]....
.L_266:
        /*0384*/ 	.word	0x00000210


	//   ....[1]....
        /*0388*/ 	.word	0x00000250


	//   ....[2]....
        /*038c*/ 	.word	0x000002c0


	//   ....[3]....
        /*0390*/ 	.word	0x000238a0


	//   ....[4]....
        /*0394*/ 	.word	0x00023930


	//   ....[5]....
        /*0398*/ 	.word	0x00024020


	//   ....[6]....
        /*039c*/ 	.word	0x00024090


	//   ....[7]....
        /*03a0*/ 	.word	0x00024170


	//   ....[8]....
        /*03a4*/ 	.word	0x00024240


	//   ....[9]....
        /*03a8*/ 	.word	0x00026230


	//   ....[10]....
        /*03ac*/ 	.word	0x000262c0


	//----- nvinfo : EIATTR_COOP_GROUP_MASK_REGIDS
	.align		4
.L_267:
        /*03b0*/ 	.byte	0x04, 0x29
        /*03b2*/ 	.short	(.L_269 - .L_268)


	//   ....[0]....
.L_268:
        /*03b4*/ 	.word	0xffffffff


	//   ....[1]....
        /*03b8*/ 	.word	0xffffffff


	//   ....[2]....
        /*03bc*/ 	.word	0xffffffff


	//   ....[3]....
        /*03c0*/ 	.word	0xffffffff


	//   ....[4]....
        /*03c4*/ 	.word	0xffffffff


	//   ....[5]....
        /*03c8*/ 	.word	0xffffffff


	//   ....[6]....
        /*03cc*/ 	.word	0xffffffff


	//   ....[7]....
        /*03d0*/ 	.word	0xffffffff


	//   ....[8]....
        /*03d4*/ 	.word	0xffffffff


	//   ....[9]....
        /*03d8*/ 	.word	0xffffffff


	//   ....[10]....
        /*03dc*/ 	.word	0xffffffff


	//   ....[11]....
        /*03e0*/ 	.word	0xffffffff


	//   ....[12]....
        /*03e4*/ 	.word	0xffffffff


	//   ....[13]....
        /*03e8*/ 	.word	0xffffffff


	//   ....[14]....
        /*03ec*/ 	.word	0xffffffff


	//   ....[15]....
        /*03f0*/ 	.word	0xffffffff


	//   ....[16]....
        /*03f4*/ 	.word	0xffffffff


	//   ....[17]....
        /*03f8*/ 	.word	0xffffffff


	//   ....[18]....
        /*03fc*/ 	.word	0xffffffff


	//   ....[19]....
        /*0400*/ 	.word	0xffffffff


	//   ....[20]....
        /*0404*/ 	.word	0xffffffff


	//   ....[21]....
        /*0408*/ 	.word	0xffffffff


	//   ....[22]....
        /*040c*/ 	.word	0xffffffff


	//   ....[23]....
        /*0410*/ 	.word	0xffffffff


	//   ....[24]....
        /*0414*/ 	.word	0xffffffff


	//   ....[25]....
        /*0418*/ 	.word	0xffffffff


	//   ....[26]....
        /*041c*/ 	.word	0xffffffff


	//   ....[27]....
        /*0420*/ 	.word	0xffffffff


	//   ....[28]....
        /*0424*/ 	.word	0xffffffff


	//   ....[29]....
        /*0428*/ 	.word	0xffffffff


	//   ....[30]....
        /*042c*/ 	.word	0xffffffff


	//   ....[31]....
        /*0430*/ 	.word	0xffffffff


	//   ....[32]....
        /*0434*/ 	.word	0xffffffff


	//   ....[33]....
        /*0438*/ 	.word	0xffffffff


	//   ....[34]....
        /*043c*/ 	.word	0xffffffff


	//   ....[35]....
        /*0440*/ 	.word	0xffffffff


	//   ....[36]....
        /*0444*/ 	.word	0xffffffff


	//   ....[37]....
        /*0448*/ 	.word	0xffffffff


	//   ....[38]....
        /*044c*/ 	.word	0xffffffff


	//   ....[39]....
        /*0450*/ 	.word	0xffffffff


	//   ....[40]....
        /*0454*/ 	.word	0xffffffff


	//   ....[41]....
        /*0458*/ 	.word	0xffffffff


	//   ....[42]....
        /*045c*/ 	.word	0xffffffff


	//   ....[43]....
        /*0460*/ 	.word	0xffffffff


	//   ....[44]....
        /*0464*/ 	.word	0xffffffff


	//   ....[45]....
        /*0468*/ 	.word	0xffffffff


	//   ....[46]....
        /*046c*/ 	.word	0xffffffff


	//   ....[47]....
        /*0470*/ 	.word	0xffffffff


	//   ....[48]....
        /*0474*/ 	.word	0xffffffff


	//   ....[49]....
        /*0478*/ 	.word	0xffffffff


	//   ....[50]....
        /*047c*/ 	.word	0xffffffff


	//   ....[51]....
        /*0480*/ 	.word	0xffffffff


	//   ....[52]....
        /*0484*/ 	.word	0xffffffff


	//   ....[53]....
        /*0488*/ 	.word	0xffffffff


	//   ....[54]....
        /*048c*/ 	.word	0xffffffff


	//   ....[55]....
        /*0490*/ 	.word	0xffffffff


	//   ....[56]....
        /*0494*/ 	.word	0xffffffff


	//   ....[57]....
        /*0498*/ 	.word	0xffffffff


	//   ....[58]....
        /*049c*/ 	.word	0xffffffff


	//   ....[59]....
        /*04a0*/ 	.word	0xffffffff


	//   ....[60]....
        /*04a4*/ 	.word	0xffffffff


	//   ....[61]....
        /*04a8*/ 	.word	0xffffffff


	//   ....[62]....
        /*04ac*/ 	.word	0xffffffff


	//   ....[63]....
        /*04b0*/ 	.word	0xffffffff


	//   ....[64]....
        /*04b4*/ 	.word	0xffffffff


	//   ....[65]....
        /*04b8*/ 	.word	0xffffffff


	//   ....[66]....
        /*04bc*/ 	.word	0xffffffff


	//   ....[67]....
        /*04c0*/ 	.word	0xffffffff


	//   ....[68]....
        /*04c4*/ 	.word	0xffffffff


	//   ....[69]....
        /*04c8*/ 	.word	0xffffffff


	//   ....[70]....
        /*04cc*/ 	.word	0xffffffff


	//   ....[71]....
        /*04d0*/ 	.word	0xffffffff


	//   ....[72]....
        /*04d4*/ 	.word	0xffffffff


	//   ....[73]....
        /*04d8*/ 	.word	0xffffffff


	//   ....[74]....
        /*04dc*/ 	.word	0xffffffff


	//   ....[75]....
        /*04e0*/ 	.word	0xffffffff


	//   ....[76]....
        /*04e4*/ 	.word	0xffffffff


	//   ....[77]....
        /*04e8*/ 	.word	0xffffffff


	//   ....[78]....
        /*04ec*/ 	.word	0xffffffff


	//   ....[79]....
        /*04f0*/ 	.word	0xffffffff


	//   ....[80]....
        /*04f4*/ 	.word	0xffffffff


	//   ....[81]....
        /*04f8*/ 	.word	0xffffffff


	//   ....[82]....
        /*04fc*/ 	.word	0xffffffff


	//   ....[83]....
        /*0500*/ 	.word	0xffffffff


	//   ....[84]....
        /*0504*/ 	.word	0xffffffff


	//   ....[85]....
        /*0508*/ 	.word	0xffffffff


	//   ....[86]....
        /*050c*/ 	.word	0xffffffff


	//   ....[87]....
        /*0510*/ 	.word	0xffffffff


	//   ....[88]....
        /*0514*/ 	.word	0xffffffff


	//   ....[89]....
        /*0518*/ 	.word	0xffffffff


	//   ....[90]....
        /*051c*/ 	.word	0xffffffff


	//   ....[91]....
        /*0520*/ 	.word	0xffffffff


	//   ....[92]....
        /*0524*/ 	.word	0xffffffff


	//   ....[93]....
        /*0528*/ 	.word	0xffffffff


	//   ....[94]....
        /*052c*/ 	.word	0xffffffff


	//   ....[95]....
        /*0530*/ 	.word	0xffffffff


	//   ....[96]....
        /*0534*/ 	.word	0xffffffff


	//   ....[97]....
        /*0538*/ 	.word	0xffffffff


	//   ....[98]....
        /*053c*/ 	.word	0xffffffff


	//   ....[99]....
        /*0540*/ 	.word	0xffffffff


	//   ....[100]....
        /*0544*/ 	.word	0xffffffff


	//   ....[101]....
        /*0548*/ 	.word	0xffffffff


	//   ....[102]....
        /*054c*/ 	.word	0xffffffff


	//   ....[103]....
        /*0550*/ 	.word	0xffffffff


	//   ....[104]....
        /*0554*/ 	.word	0xffffffff


	//   ....[105]....
        /*0558*/ 	.word	0xffffffff


	//   ....[106]....
        /*055c*/ 	.word	0xffffffff


	//   ....[107]....
        /*0560*/ 	.word	0xffffffff


	//   ....[108]....
        /*0564*/ 	.word	0xffffffff


	//   ....[109]....
        /*0568*/ 	.word	0xffffffff


	//   ....[110]....
        /*056c*/ 	.word	0xffffffff


	//   ....[111]....
        /*0570*/ 	.word	0xffffffff


	//   ....[112]....
        /*0574*/ 	.word	0x0500000f


	//   ....[113]....
        /*0578*/ 	.word	0x0500000f


	//   ....[114]....
        /*057c*/ 	.word	0x0500000f


	//   ....[115]....
        /*0580*/ 	.word	0x0500000f


	//   ....[116]....
        /*0584*/ 	.word	0x0500000f


	//   ....[117]....
        /*0588*/ 	.word	0x0500000f


	//   ....[118]....
        /*058c*/ 	.word	0x0500000f


	//   ....[119]....
        /*0590*/ 	.word	0x0500000f


	//   ....[120]....
        /*0594*/ 	.word	0x0500000f


	//   ....[121]....
        /*0598*/ 	.word	0x0500000f


	//   ....[122]....
        /*059c*/ 	.word	0x0500000f


	//   ....[123]....
        /*05a0*/ 	.word	0x0500000f


	//   ....[124]....
        /*05a4*/ 	.word	0x0500000f


	//   ....[125]....
        /*05a8*/ 	.word	0x0500000f


	//   ....[126]....
        /*05ac*/ 	.word	0x0500000f


	//   ....[127]....
        /*05b0*/ 	.word	0x0500000f


	//   ....[128]....
        /*05b4*/ 	.word	0x0500000f


	//   ....[129]....
        /*05b8*/ 	.word	0x0500000f


	//   ....[130]....
        /*05bc*/ 	.word	0x0500000f


	//   ....[131]....
        /*05c0*/ 	.word	0x0500000f


	//   ....[132]....
        /*05c4*/ 	.word	0x0500000f


	//   ....[133]....
        /*05c8*/ 	.word	0x0500000f


	//   ....[134]....
        /*05cc*/ 	.word	0x0500000f


	//   ....[135]....
        /*05d0*/ 	.word	0x0500000f


	//   ....[136]....
        /*05d4*/ 	.word	0x0500000f


	//   ....[137]....
        /*05d8*/ 	.word	0x0500000f


	//   ....[138]....
        /*05dc*/ 	.word	0x0500000f


	//   ....[139]....
        /*05e0*/ 	.word	0x0500000f


	//----- nvinfo : EIATTR_COOP_GROUP_INSTR_OFFSETS
	.align		4
.L_269:
        /*05e4*/ 	.byte	0x04, 0x28
        /*05e6*/ 	.short	(.L_271 - .L_270)


	//   ....[0]....
.L_270:
        /*05e8*/ 	.word	0x000000c0


	//   ....[1]....
        /*05ec*/ 	.word	0x00000220


	//   ....[2]....
        /*05f0*/ 	.word	0x00000270


	//   ....[3]....
        /*05f4*/ 	.word	0x000004a0


	//   ....[4]....
        /*05f8*/ 	.word	0x00000600


	//   ....[5]....
        /*05fc*/ 	.word	0x00000720


	//   ....[6]....
        /*0600*/ 	.word	0x00000880


	//   ....[7]....
        /*0604*/ 	.word	0x00004ca0


	//   ....[8]....
        /*0608*/ 	.word	0x0000e400


	//   ....[9]....
        /*060c*/ 	.word	0x0000e520


	//   ....[10]....
        /*0610*/ 	.word	0x0000f0a0


	//   ....[11]....
        /*0614*/ 	.word	0x0000f0f0


	//   ....[12]....
        /*0618*/ 	.word	0x00012cb0


	//   ....[13]....
        /*061c*/ 	.word	0x00012dc0


	//   ....[14]....
        /*0620*/ 	.word	0x000138d0


	//   ....[15]....
        /*0624*/ 	.word	0x00013960


	//   ....[16]....
        /*0628*/ 	.word	0x000164c0


	//   ....[17]....
        /*062c*/ 	.word	0x000164d0


	//   ....[18]....
        /*0630*/ 	.word	0x00016510


	//   ....[19]....
        /*0634*/ 	.word	0x00016520


	//   ....[20]....
        /*0638*/ 	.word	0x0001a980


	//   ....[21]....
        /*063c*/ 	.word	0x0001aa90


	//   ....[22]....
        /*0640*/ 	.word	0x0001b5b0


	//   ....[23]....
        /*0644*/ 	.word	0x0001b630


	//   ....[24]....
        /*0648*/ 	.word	0x0001cf90


	//   ....[25]....
        /*064c*/ 	.word	0x0001cfa0


	//   ....[26]....
        /*0650*/ 	.word	0x0001cfd0


	//   ....[27]....
        /*0654*/ 	.word	0x0001cfe0


	//   ....[28]....
        /*0658*/ 	.word	0x0001e400


	//   ....[29]....
        /*065c*/ 	.word	0x0001e430


	//   ....[30]....
        /*0660*/ 	.word	0x0001e460


	//   ....[31]....
        /*0664*/ 	.word	0x0001e490


	//   ....[32]....
        /*0668*/ 	.word	0x0001e4b0


	//   ....[33]....
        /*066c*/ 	.word	0x0001e4d0


	//   ....[34]....
        /*0670*/ 	.word	0x0001e4f0


	//   ....[35]....
        /*0674*/ 	.word	0x0001e510


	//   ....[36]....
        /*0678*/ 	.word	0x0001e520


	//   ....[37]....
        /*067c*/ 	.word	0x0001e530


	//   ....[38]....
        /*0680*/ 	.word	0x0001e540


	//   ....[39]....
        /*0684*/ 	.word	0x0001e550


	//   ....[40]....
        /*0688*/ 	.word	0x0001e560


	//   ....[41]....
        /*068c*/ 	.word	0x0001e570


	//   ....[42]....
        /*0690*/ 	.word	0x0001e580


	//   ....[43]....
        /*0694*/ 	.word	0x0001e590


	//   ....[44]....
        /*0698*/ 	.word	0x0001e5a0


	//   ....[45]....
        /*069c*/ 	.word	0x0001e5b0


	//   ....[46]....
        /*06a0*/ 	.word	0x0001e5c0


	//   ....[47]....
        /*06a4*/ 	.word	0x0001e5d0


	//   ....[48]....
        /*06a8*/ 	.word	0x0001e5e0


	//   ....[49]....
        /*06ac*/ 	.word	0x0001e5f0


	//   ....[50]....
        /*06b0*/ 	.word	0x0001e600


	//   ....[51]....
        /*06b4*/ 	.word	0x0001e610


	//   ....[52]....
        /*06b8*/ 	.word	0x0001e620


	//   ....[53]....
        /*06bc*/ 	.word	0x0001e630


	//   ....[54]....
        /*06c0*/ 	.word	0x0001e640


	//   ....[55]....
        /*06c4*/ 	.word	0x0001e650


	//   ....[56]....
        /*06c8*/ 	.word	0x0001e660


	//   ....[57]....
        /*06cc*/ 	.word	0x0001e670


	//   ....[58]....
        /*06d0*/ 	.word	0x0001e680


	//   ....[59]....
        /*06d4*/ 	.word	0x0001e690


	//   ....[60]....
        /*06d8*/ 	.word	0x0001e6a0


	//   ....[61]....
        /*06dc*/ 	.word	0x0001e6b0


	//   ....[62]....
        /*06e0*/ 	.word	0x0001e6c0


	//   ....[63]....
        /*06e4*/ 	.word	0x0001e6d0


	//   ....[64]....
        /*06e8*/ 	.word	0x0001e6e0


	//   ....[65]....
        /*06ec*/ 	.word	0x0001e6f0


	//   ....[66]....
        /*06f0*/ 	.word	0x0001e700


	//   ....[67]....
        /*06f4*/ 	.word	0x0001e710


	//   ....[68]....
        /*06f8*/ 	.word	0x0001e720


	//   ....[69]....
        /*06fc*/ 	.word	0x0001e730


	//   ....[70]....
        /*0700*/ 	.word	0x0001e740


	//   ....[71]....
        /*0704*/ 	.word	0x0001e750


	//   ....[72]....
        /*0708*/ 	.word	0x0001e760


	//   ....[73]....
        /*070c*/ 	.word	0x0001e770


	//   ....[74]....
        /*0710*/ 	.word	0x0001e780


	//   ....[75]....
        /*0714*/ 	.word	0x0001e790


	//   ....[76]....
        /*0718*/ 	.word	0x000207c0


	//   ....[77]....
        /*071c*/ 	.word	0x00020980


	//   ....[78]....
        /*0720*/ 	.word	0x000209b0


	//   ....[79]....
        /*0724*/ 	.word	0x000209e0


	//   ....[80]....
        /*0728*/ 	.word	0x00020a10


	//   ....[81]....
        /*072c*/ 	.word	0x00020a40


	//   ....[82]....
        /*0730*/ 	.word	0x00020a80


	//   ....[83]....
        /*0734*/ 	.word	0x00020c00


	//   ....[84]....
        /*0738*/ 	.word	0x00020c30


	//   ....[85]....
        /*073c*/ 	.word	0x00020c60


	//   ....[86]....
        /*0740*/ 	.word	0x00020c90


	//   ....[87]....
        /*0744*/ 	.word	0x00020cc0


	//   ....[88]....
        /*0748*/ 	.word	0x00020cf0


	//   ....[89]....
        /*074c*/ 	.word	0x00020d90


	//   ....[90]....
        /*0750*/ 	.word	0x00020dd0


	//   ....[91]....
        /*0754*/ 	.word	0x00020e90


	//   ....[92]....
        /*0758*/ 	.word	0x00022000


	//   ....[93]....
        /*075c*/ 	.word	0x000243b0


	//   ....[94]....
        /*0760*/ 	.word	0x00026db0


	//   ....[95]....
        /*0764*/ 	.word	0x00026dc0


	//   ....[96]....
        /*0768*/ 	.word	0x00026de0


	//   ....[97]....
        /*076c*/ 	.word	0x00026e20


	//   ....[98]....
        /*0770*/ 	.word	0x00026e50


	//   ....[99]....
        /*0774*/ 	.word	0x00026e80


	//   ....[100]....
        /*0778*/ 	.word	0x00026eb0


	//   ....[101]....
        /*077c*/ 	.word	0x00026ee0


	//   ....[102]....
        /*0780*/ 	.word	0x00027080


	//   ....[103]....
        /*0784*/ 	.word	0x000270b0


	//   ....[104]....
        /*0788*/ 	.word	0x000270e0


	//   ....[105]....
        /*078c*/ 	.word	0x00027110


	//   ....[106]....
        /*0790*/ 	.word	0x00027140


	//   ....[107]....
        /*0794*/ 	.word	0x00027170


	//   ....[108]....
        /*0798*/ 	.word	0x00027230


	//   ....[109]....
        /*079c*/ 	.word	0x00027250


	//   ....[110]....
        /*07a0*/ 	.word	0x000272c0


	//   ....[111]....
        /*07a4*/ 	.word	0x00027a50


	//   ....[112]....
        /*07a8*/ 	.word	0x00027dd0


	//   ....[113]....
        /*07ac*/ 	.word	0x00027e60


	//   ....[114]....
        /*07b0*/ 	.word	0x00027f00


	//   ....[115]....
        /*07b4*/ 	.word	0x00027fa0


	//   ....[116]....
        /*07b8*/ 	.word	0x00028080


	//   ....[117]....
        /*07bc*/ 	.word	0x00028110


	//   ....[118]....
        /*07c0*/ 	.word	0x000281b0


	//   ....[119]....
        /*07c4*/ 	.word	0x00028250


	//   ....[120]....
        /*07c8*/ 	.word	0x00028670


	//   ....[121]....
        /*07cc*/ 	.word	0x00028950


	//   ....[122]....
        /*07d0*/ 	.word	0x00028d80


	//   ....[123]....
        /*07d4*/ 	.word	0x00028e20


	//   ....[124]....
        /*07d8*/ 	.word	0x00028f50


	//   ....[125]....
        /*07dc*/ 	.word	0x00028fc0


	//   ....[126]....
        /*07e0*/ 	.word	0x00029030


	//   ....[127]....
        /*07e4*/ 	.word	0x000290a0


	//   ....[128]....
        /*07e8*/ 	.word	0x00029110


	//   ....[129]....
        /*07ec*/ 	.word	0x00029190


	//   ....[130]....
        /*07f0*/ 	.word	0x00029220


	//   ....[131]....
        /*07f4*/ 	.word	0x000292b0


	//   ....[132]....
        /*07f8*/ 	.word	0x00029320


	//   ....[133]....
        /*07fc*/ 	.word	0x00029390


	//   ....[134]....
        /*0800*/ 	.word	0x00029400


	//   ....[135]....
        /*0804*/ 	.word	0x00029480


	//   ....[136]....
        /*0808*/ 	.word	0x000294f0


	//   ....[137]....
        /*080c*/ 	.word	0x00029590


	//   ....[138]....
        /*0810*/ 	.word	0x00029620


	//   ....[139]....
        /*0814*/ 	.word	0x00029750


	//----- nvinfo : EIATTR_REG_RECONFIG
	.align		4
.L_271:
        /*0818*/ 	.byte	0x01, 0x54
	.zero		2


	//----- nvinfo : EIATTR_SYSCALL_OFFSETS
	.align		4
        /*081c*/ 	.byte	0x04, 0x46
        /*081e*/ 	.short	(.L_273 - .L_272)


	//   ....[0]....
.L_272:
        /*0820*/ 	.word	0x00001fc0


	//   ....[1]....
        /*0824*/ 	.word	0x000021b0


	//   ....[2]....
        /*0828*/ 	.word	0x00004e20


	//   ....[3]....
        /*082c*/ 	.word	0x00005160


	//   ....[4]....
        /*0830*/ 	.word	0x00023ad0


	//   ....[5]....
        /*0834*/ 	.word	0x00023c40


	//   ....[6]....
        /*0838*/ 	.word	0x00023d80


	//   ....[7]....
        /*083c*/ 	.word	0x00023eb0


	//----- nvinfo : EIATTR_MBARRIER_INSTR_OFFSETS
	.align		4
.L_273:
        /*0840*/ 	.byte	0x04, 0x39
        /*0842*/ 	.short	(.L_275 - .L_274)


	//   ....[0]....
.L_274:
        /*0844*/ 	.word	0x00000350
        /*0848*/ 	.word	0x000000ff
        /*084c*/ 	.word	0x00033400
        /*0850*/ 	.short	0x0100
        /*0852*/ 	.byte	0x08
	.zero		1


	//   ....[1]....
        /*0854*/ 	.word	0x00000360
        /*0858*/ 	.word	0x000000ff
        /*085c*/ 	.word	0x00033420
        /*0860*/ 	.short	0x0100
        /*0862*/ 	.byte	0x08
	.zero		1


	//   ....[2]....
        /*0864*/ 	.word	0x00000450
        /*0868*/ 	.word	0x000000ff
        /*086c*/ 	.word	0x00033430
        /*0870*/ 	.short	0x0100
        /*0872*/ 	.byte	0x08
	.zero		1


	//   ....[3]....
        /*0874*/ 	.word	0x00000460
        /*0878*/ 	.word	0x000000ff
        /*087c*/ 	.word	0x00033440
        /*0880*/ 	.short	0x0100
        /*0882*/ 	.byte	0x08
	.zero		1


	//   ....[4]....
        /*0884*/ 	.word	0x00000470
        /*0888*/ 	.word	0x000000ff
        /*088c*/ 	.word	0x00033438
        /*0890*/ 	.short	0x0100
        /*0892*/ 	.byte	0x08
	.zero		1


	//   ....[5]....
        /*0894*/ 	.word	0x00000480
        /*0898*/ 	.word	0x000000ff
        /*089c*/ 	.word	0x00033448
        /*08a0*/ 	.short	0x0100
        /*08a2*/ 	.byte	0x08
	.zero		1


	//   ....[6]....
        /*08a4*/ 	.word	0x000005b0
        /*08a8*/ 	.word	0x000000ff
        /*08ac*/ 	.word	0x00033450
        /*08b0*/ 	.short	0x0100
        /*08b2*/ 	.byte	0x08
	.zero		1


	//   ....[7]....
        /*08b4*/ 	.word	0x000005c0
        /*08b8*/ 	.word	0x000000ff
        /*08bc*/ 	.word	0x00033460
        /*08c0*/ 	.short	0x0100
        /*08c2*/ 	.byte	0x08
	.zero		1


	//   ....[8]....
        /*08c4*/ 	.word	0x000005d0
        /*08c8*/ 	.word	0x000000ff
        /*08cc*/ 	.word	0x00033458
        /*08d0*/ 	.short	0x0100
        /*08d2*/ 	.byte	0x08
	.zero		1


	//   ....[9]....
        /*08d4*/ 	.word	0x000005e0
        /*08d8*/ 	.word	0x000000ff
        /*08dc*/ 	.word	0x00033468
        /*08e0*/ 	.short	0x0100
        /*08e2*/ 	.byte	0x08
	.zero		1


	//   ....[10]....
        /*08e4*/ 	.word	0x000006d0
        /*08e8*/ 	.word	0x000000ff
        /*08ec*/ 	.word	0x00033470
        /*08f0*/ 	.short	0x0100
        /*08f2*/ 	.byte	0x06
	.zero		1


	//   ....[11]....
        /*08f4*/ 	.word	0x000006e0
        /*08f8*/ 	.word	0x000000ff
        /*08fc*/ 	.word	0x00033480
        /*0900*/ 	.short	0x0100
        /*0902*/ 	.byte	0x06
	.zero		1


	//   ....[12]....
        /*0904*/ 	.word	0x000006f0
        /*0908*/ 	.word	0x000000ff
        /*090c*/ 	.word	0x00033478
        /*0910*/ 	.short	0x0100
        /*0912*/ 	.byte	0x06
	.zero		1


	//   ....[13]....
        /*0914*/ 	.word	0x00000700
        /*0918*/ 	.word	0x000000ff
        /*091c*/ 	.word	0x00033488
        /*0920*/ 	.short	0x0100
        /*0922*/ 	.byte	0x06
	.zero		1


	//   ....[14]....
        /*0924*/ 	.word	0x00000830
        /*0928*/ 	.word	0x000000ff
        /*092c*/ 	.word	0x00033490
        /*0930*/ 	.short	0x0100
        /*0932*/ 	.byte	0x08
	.zero		1


	//   ....[15]....
        /*0934*/ 	.word	0x00000840
        /*0938*/ 	.word	0x000000ff
        /*093c*/ 	.word	0x000334a0
        /*0940*/ 	.short	0x0100
        /*0942*/ 	.byte	0x08
	.zero		1


	//   ....[16]....
        /*0944*/ 	.word	0x00000850
        /*0948*/ 	.word	0x000000ff
        /*094c*/ 	.word	0x00033498
        /*0950*/ 	.short	0x0100
        /*0952*/ 	.byte	0x08
	.zero		1


	//   ....[17]....
        /*0954*/ 	.word	0x00000860
        /*0958*/ 	.word	0x000000ff
        /*095c*/ 	.word	0x000334a8
        /*0960*/ 	.short	0x0100
        /*0962*/ 	.byte	0x08
	.zero		1


	//   ....[18]....
        /*0964*/ 	.word	0x00000990
        /*0968*/ 	.word	0x000000ff
        /*096c*/ 	.word	0x000334b0
        /*0970*/ 	.short	0x0100
        /*0972*/ 	.byte	0x08
	.zero		1


	//   ....[19]....
        /*0974*/ 	.word	0x000009a0
        /*0978*/ 	.word	0x000000ff
        /*097c*/ 	.word	0x000334c0
        /*0980*/ 	.short	0x0100
        /*0982*/ 	.byte	0x08
	.zero		1


	//   ....[20]....
        /*0984*/ 	.word	0x000009b0
        /*0988*/ 	.word	0x000000ff
        /*098c*/ 	.word	0x000334b8
        /*0990*/ 	.short	0x0100
        /*0992*/ 	.byte	0x08
	.zero		1


	//   ....[21]....
        /*0994*/ 	.word	0x000009c0
        /*0998*/ 	.word	0x000000ff
        /*099c*/ 	.word	0x000334c8
        /*09a0*/ 	.short	0x0100
        /*09a2*/ 	.byte	0x08
	.zero		1


	//   ....[22]....
        /*09a4*/ 	.word	0x00003b40
        /*09a8*/ 	.word	0x0000001b
        /*09ac*/ 	.word	0x000334b0
        /*09b0*/ 	.short	0x010a
        /*09b2*/ 	.byte	0x3f
	.zero		1


	//   ....[23]....
        /*09b4*/ 	.word	0x000040e0
        /*09b8*/ 	.word	0x00000000
        /*09bc*/ 	.word	0x00000000
        /*09c0*/ 	.short	0x0101
        /*09c2*/ 	.byte	0x3f
	.zero		1


	//   ....[24]....
        /*09c4*/ 	.word	0x00004ec0
        /*09c8*/ 	.word	0x00000003
        /*09cc*/ 	.word	0x00033400
        /*09d0*/ 	.short	0x010a
        /*09d2*/ 	.byte	0x3f
	.zero		1


	//   ....[25]....
        /*09d4*/ 	.word	0x00004f10
        /*09d8*/ 	.word	0x00000003
        /*09dc*/ 	.word	0x00033400
        /*09e0*/ 	.short	0x010a
        /*09e2*/ 	.byte	0x3f
	.zero		1


	//   ....[26]....
        /*09e4*/ 	.word	0x000059a0
        /*09e8*/ 	.word	0x000000ff
        /*09ec*/ 	.word	0x00033400
        /*09f0*/ 	.short	0x010a
        /*09f2*/ 	.byte	0x26
	.zero		1


	//   ....[27]....
        /*09f4*/ 	.word	0x00008ee0
        /*09f8*/ 	.word	0x000000ff
        /*09fc*/ 	.word	0x00033400
        /*0a00*/ 	.short	0x010a
        /*0a02*/ 	.byte	0x26
	.zero		1


	//   ....[28]....
        /*0a04*/ 	.word	0x0000bfe0
        /*0a08*/ 	.word	0x00000003
        /*0a0c*/ 	.word	0x00033430
        /*0a10*/ 	.short	0x010a
        /*0a12*/ 	.byte	0x3f
	.zero		1


	//   ....[29]....
        /*0a14*/ 	.word	0x0000c050
        /*0a18*/ 	.word	0x00000003
        /*0a1c*/ 	.word	0x00033430
        /*0a20*/ 	.short	0x010a
        /*0a22*/ 	.byte	0x3f
	.zero		1


	//   ....[30]....
        /*0a24*/ 	.word	0x0000cde0
        /*0a28*/ 	.word	0x00000000
        /*0a2c*/ 	.word	0x00000000
        /*0a30*/ 	.short	0x0101
        /*0a32*/ 	.byte	0x3f
	.zero		1


	//   ....[31]....
        /*0a34*/ 	.word	0x000104d0
        /*0a38*/ 	.word	0x000000ff
        /*0a3c*/ 	.word	0x00033430
        /*0a40*/ 	.short	0x010a
        /*0a42*/ 	.byte	0x06
	.zero		1


	//   ....[32]....
        /*0a44*/ 	.word	0x00010510
        /*0a48*/ 	.word	0x000000ff
        /*0a4c*/ 	.word	0x00033430
        /*0a50*/ 	.short	0x010a
        /*0a52*/ 	.byte	0x06
	.zero		1


	//   ....[33]....
        /*0a54*/ 	.word	0x00011120
        /*0a58*/ 	.word	0x000000ff
        /*0a5c*/ 	.word	0x00033450
        /*0a60*/ 	.short	0x010a
        /*0a62*/ 	.byte	0x06
	.zero		1


	//   ....[34]....
        /*0a64*/ 	.word	0x00011160
        /*0a68*/ 	.word	0x000000ff
        /*0a6c*/ 	.word	0x00033450
        /*0a70*/ 	.short	0x010a
        /*0a72*/ 	.byte	0x06
	.zero		1


	//   ....[35]....
        /*0a74*/ 	.word	0x00011430
        /*0a78*/ 	.word	0x00000009
        /*0a7c*/ 	.word	0x00000000
        /*0a80*/ 	.short	0x0101
        /*0a82*/ 	.byte	0x3f
	.zero		1


	//   ....[36]....
        /*0a84*/ 	.word	0x000146b0
        /*0a88*/ 	.word	0x000000ff
        /*0a8c*/ 	.word	0x00000000
        /*0a90*/ 	.short	0x0101
        /*0a92*/ 	.byte	0x06
	.zero		1


	//   ....[37]....
        /*0a94*/ 	.word	0x00015210
        /*0a98*/ 	.word	0x000000ff
        /*0a9c*/ 	.word	0x00033430
        /*0aa0*/ 	.short	0x010a
        /*0aa2*/ 	.byte	0x06
	.zero		1


	//   ....[38]....
        /*0aa4*/ 	.word	0x00015250
        /*0aa8*/ 	.word	0x000000ff
        /*0aac*/ 	.word	0x00033430
        /*0ab0*/ 	.short	0x010a
        /*0ab2*/ 	.byte	0x06
	.zero		1


	//   ....[39]....
        /*0ab4*/ 	.word	0x00015e90
        /*0ab8*/ 	.word	0x000000ff
        /*0abc*/ 	.word	0x00033450
        /*0ac0*/ 	.short	0x010a
        /*0ac2*/ 	.byte	0x06
	.zero		1


	//   ....[40]....
        /*0ac4*/ 	.word	0x00015ed0
        /*0ac8*/ 	.word	0x000000ff
        /*0acc*/ 	.word	0x00033450
        /*0ad0*/ 	.short	0x010a
        /*0ad2*/ 	.byte	0x06
	.zero		1


	//   ....[41]....
        /*0ad4*/ 	.word	0x00017620
        /*0ad8*/ 	.word	0x00000006
        /*0adc*/ 	.word	0x00000000
        /*0ae0*/ 	.short	0x0101
        /*0ae2*/ 	.byte	0x3f
	.zero		1


	//   ....[42]....
        /*0ae4*/ 	.word	0x000177c0
        /*0ae8*/ 	.word	0x000000ff
        /*0aec*/ 	.word	0x00000000
        /*0af0*/ 	.short	0x0101
        /*0af2*/ 	.byte	0x06
	.zero		1


	//   ....[43]....
        /*0af4*/ 	.word	0x00018160
        /*0af8*/ 	.word	0x000000ff
        /*0afc*/ 	.word	0x00033430
        /*0b00*/ 	.short	0x010a
        /*0b02*/ 	.byte	0x06
	.zero		1


	//   ....[44]....
        /*0b04*/ 	.word	0x000181a0
        /*0b08*/ 	.word	0x000000ff
        /*0b0c*/ 	.word	0x00033430
        /*0b10*/ 	.short	0x010a
        /*0b12*/ 	.byte	0x06
	.zero		1


	//   ....[45]....
        /*0b14*/ 	.word	0x00018de0
        /*0b18*/ 	.word	0x000000ff
        /*0b1c*/ 	.word	0x00033450
        /*0b20*/ 	.short	0x010a
        /*0b22*/ 	.byte	0x06
	.zero		1


	//   ....[46]....
        /*0b24*/ 	.word	0x00018e20
        /*0b28*/ 	.word	0x000000ff
        /*0b2c*/ 	.word	0x00033450
        /*0b30*/ 	.short	0x010a
        /*0b32*/ 	.byte	0x06
	.zero		1


	//   ....[47]....
        /*0b34*/ 	.word	0x00019130
        /*0b38*/ 	.word	0x00000000
        /*0b3c*/ 	.word	0x00000000
        /*0b40*/ 	.short	0x0101
        /*0b42*/ 	.byte	0x3f
	.zero		1


	//   ....[48]....
        /*0b44*/ 	.word	0x0001c390
        /*0b48*/ 	.word	0x000000ff
        /*0b4c*/ 	.word	0x00000000
        /*0b50*/ 	.short	0x0101
        /*0b52*/ 	.byte	0x06
	.zero		1


	//   ....[49]....
        /*0b54*/ 	.word	0x0001cc10
        /*0b58*/ 	.word	0x000000ff
        /*0b5c*/ 	.word	0x00033450
        /*0b60*/ 	.short	0x010a
        /*0b62*/ 	.byte	0x0e
	.zero		1


	//   ....[50]....
        /*0b64*/ 	.word	0x0001cc50
        /*0b68*/ 	.word	0x000000ff
        /*0b6c*/ 	.word	0x00033450
        /*0b70*/ 	.short	0x010a
        /*0b72*/ 	.byte	0x0e
	.zero		1


	//   ....[51]....
        /*0b74*/ 	.word	0x0001d350
        /*0b78*/ 	.word	0x000000ff
        /*0b7c*/ 	.word	0x00000000
        /*0b80*/ 	.short	0x0101
        /*0b82*/ 	.byte	0x04
	.zero		1


	//   ....[52]....
        /*0b84*/ 	.word	0x0001f5e0
        /*0b88*/ 	.word	0x000000ff
        /*0b8c*/ 	.word	0x00000000
        /*0b90*/ 	.short	0x0101
        /*0b92*/ 	.byte	0x04
	.zero		1


	//   ....[53]....
        /*0b94*/ 	.word	0x00022110
        /*0b98*/ 	.word	0x0000000c
        /*0b9c*/ 	.word	0x00033420
        /*0ba0*/ 	.short	0x010a
        /*0ba2*/ 	.byte	0x3f
	.zero		1


	//   ....[54]....
        /*0ba4*/ 	.word	0x000221d0
        /*0ba8*/ 	.word	0x00000009
        /*0bac*/ 	.word	0x000334a0
        /*0bb0*/ 	.short	0x010a
        /*0bb2*/ 	.byte	0x3f
	.zero		1


	//   ....[55]....
        /*0bb4*/ 	.word	0x00022600
        /*0bb8*/ 	.word	0x00000009
        /*0bbc*/ 	.word	0x000334c0
        /*0bc0*/ 	.short	0x010a
        /*0bc2*/ 	.byte	0x3f
	.zero		1


	//   ....[56]....
        /*0bc4*/ 	.word	0x00022bb0
        /*0bc8*/ 	.word	0x00000008
        /*0bcc*/ 	.word	0x000334a0
        /*0bd0*/ 	.short	0x010a
        /*0bd2*/ 	.byte	0x3f
	.zero		1


	//   ....[57]....
        /*0bd4*/ 	.word	0x00022fc0
        /*0bd8*/ 	.word	0x00000008
        /*0bdc*/ 	.word	0x000334c0
        /*0be0*/ 	.short	0x010a
        /*0be2*/ 	.byte	0x3f
	.zero		1


	//   ....[58]....
        /*0be4*/ 	.word	0x00024620
        /*0be8*/ 	.word	0x00000006
        /*0bec*/ 	.word	0x00033480
        /*0bf0*/ 	.short	0x010a
        /*0bf2*/ 	.byte	0x3f
	.zero		1


	//   ....[59]....
        /*0bf4*/ 	.word	0x00024890
        /*0bf8*/ 	.word	0x00000006
        /*0bfc*/ 	.word	0x00033440
        /*0c00*/ 	.short	0x010a
        /*0c02*/ 	.byte	0x3f
	.zero		1


	//   ....[60]....
        /*0c04*/ 	.word	0x00024dd0
        /*0c08*/ 	.word	0x00000004
        /*0c0c*/ 	.word	0x00033420
        /*0c10*/ 	.short	0x010a
        /*0c12*/ 	.byte	0x3f
	.zero		1


	//   ....[61]....
        /*0c14*/ 	.word	0x000250e0
        /*0c18*/ 	.word	0x00000005
        /*0c1c*/ 	.word	0x00033480
        /*0c20*/ 	.short	0x010a
        /*0c22*/ 	.byte	0x3f
	.zero		1


	//   ....[62]....
        /*0c24*/ 	.word	0x00025540
        /*0c28*/ 	.word	0x00000005
        /*0c2c*/ 	.word	0x00033440
        /*0c30*/ 	.short	0x010a
        /*0c32*/ 	.byte	0x3f
	.zero		1


	//   ....[63]....
        /*0c34*/ 	.word	0x00025a20
        /*0c38*/ 	.word	0x0000000e
        /*0c3c*/ 	.word	0x00033470
        /*0c40*/ 	.short	0x010a
        /*0c42*/ 	.byte	0x3f
	.zero		1


	//   ....[64]....
        /*0c44*/ 	.word	0x00025a90
        /*0c48*/ 	.word	0x0000000e
        /*0c4c*/ 	.word	0x00033460
        /*0c50*/ 	.short	0x010a
        /*0c52*/ 	.byte	0x3f
	.zero		1


	//   ....[65]....
        /*0c54*/ 	.word	0x00026160
        /*0c58*/ 	.word	0x0000000e
        /*0c5c*/ 	.word	0x00033450
        /*0c60*/ 	.short	0x0101
        /*0c62*/ 	.byte	0x3f
	.zero		1


	//   ....[66]....
        /*0c64*/ 	.word	0x000261c0
        /*0c68*/ 	.word	0x0000000e
        /*0c6c*/ 	.word	0x00000000
        /*0c70*/ 	.short	0x0101
        /*0c72*/ 	.byte	0x3f
	.zero		1


	//   ....[67]....
        /*0c74*/ 	.word	0x000263c0
        /*0c78*/ 	.word	0x00000003
        /*0c7c*/ 	.word	0x00033470
        /*0c80*/ 	.short	0x010a
        /*0c82*/ 	.byte	0x3f
	.zero		1


	//   ....[68]....
        /*0c84*/ 	.word	0x00026480
        /*0c88*/ 	.word	0x00000003
        /*0c8c*/ 	.word	0x00033460
        /*0c90*/ 	.short	0x010a
        /*0c92*/ 	.byte	0x3f
	.zero		1


	//   ....[69]....
        /*0c94*/ 	.word	0x00026b20
        /*0c98*/ 	.word	0x00000003
        /*0c9c*/ 	.word	0x00033450
        /*0ca0*/ 	.short	0x0101
        /*0ca2*/ 	.byte	0x3f
	.zero		1


	//   ....[70]....
        /*0ca4*/ 	.word	0x00026b90
        /*0ca8*/ 	.word	0x00000000
        /*0cac*/ 	.word	0x00000000
        /*0cb0*/ 	.short	0x0101
        /*0cb2*/ 	.byte	0x3f
	.zero		1


	//   ....[71]....
        /*0cb4*/ 	.word	0x000279d0
        /*0cb8*/ 	.word	0x00000000
        /*0cbc*/ 	.word	0x00033420
        /*0cc0*/ 	.short	0x010a
        /*0cc2*/ 	.byte	0x3f
	.zero		1


	//   ....[72]....
        /*0cc4*/ 	.word	0x00027b70
        /*0cc8*/ 	.word	0x00000006
        /*0ccc*/ 	.word	0x00000000
        /*0cd0*/ 	.short	0x010a
        /*0cd2*/ 	.byte	0x3f
	.zero		1


	//   ....[73]....
        /*0cd4*/ 	.word	0x00027be0
        /*0cd8*/ 	.word	0x00000007
        /*0cdc*/ 	.word	0x00000000
        /*0ce0*/ 	.short	0x010a
        /*0ce2*/ 	.byte	0x3f
	.zero		1


	//   ....[74]....
        /*0ce4*/ 	.word	0x00027c30
        /*0ce8*/ 	.word	0x00000004
        /*0cec*/ 	.word	0x00033460
        /*0cf0*/ 	.short	0x010a
        /*0cf2*/ 	.byte	0x3f
	.zero		1


	//   ....[75]....
        /*0cf4*/ 	.word	0x00027c80
        /*0cf8*/ 	.word	0x00000003
        /*0cfc*/ 	.word	0x00033460
        /*0d00*/ 	.short	0x010a
        /*0d02*/ 	.byte	0x3f
	.zero		1


	//   ....[76]....
        /*0d04*/ 	.word	0x00027cc0
        /*0d08*/ 	.word	0x00000004
        /*0d0c*/ 	.word	0x00033480
        /*0d10*/ 	.short	0x010a
        /*0d12*/ 	.byte	0x3f
	.zero		1


	//   ....[77]....
        /*0d14*/ 	.word	0x00027ce0
        /*0d18*/ 	.word	0x00000003
        /*0d1c*/ 	.word	0x00033480
        /*0d20*/ 	.short	0x010a
        /*0d22*/ 	.byte	0x3f
	.zero		1


	//   ....[78]....
        /*0d24*/ 	.word	0x00027d40
        /*0d28*/ 	.word	0x0000001b
        /*0d2c*/ 	.word	0x000334b0
        /*0d30*/ 	.short	0x010a
        /*0d32*/ 	.byte	0x3f
	.zero		1


	//   ....[79]....
        /*0d34*/ 	.word	0x00027ff0
        /*0d38*/ 	.word	0x00000003
        /*0d3c*/ 	.word	0x00033400
        /*0d40*/ 	.short	0x010a
        /*0d42*/ 	.byte	0x3f
	.zero		1


	//   ....[80]....
        /*0d44*/ 	.word	0x000282a0
        /*0d48*/ 	.word	0x00000003
        /*0d4c*/ 	.word	0x00033400
        /*0d50*/ 	.short	0x010a
        /*0d52*/ 	.byte	0x3f
	.zero		1


	//   ....[81]....
        /*0d54*/ 	.word	0x000282f0
        /*0d58*/ 	.word	0x00000003
        /*0d5c*/ 	.word	0x00033430
        /*0d60*/ 	.short	0x010a
        /*0d62*/ 	.byte	0x3f
	.zero		1


	//   ....[82]....
        /*0d64*/ 	.word	0x00028350
        /*0d68*/ 	.word	0x00000009
        /*0d6c*/ 	.word	0x00033430
        /*0d70*/ 	.short	0x010a
        /*0d72*/ 	.byte	0x3f
	.zero		1


	//   ....[83]....
        /*0d74*/ 	.word	0x000283b0
        /*0d78*/ 	.word	0x00000009
        /*0d7c*/ 	.word	0x00033450
        /*0d80*/ 	.short	0x010a
        /*0d82*/ 	.byte	0x3f
	.zero		1


	//   ....[84]....
        /*0d84*/ 	.word	0x00028410
        /*0d88*/ 	.word	0x00000003
        /*0d8c*/ 	.word	0x00033430
        /*0d90*/ 	.short	0x010a
        /*0d92*/ 	.byte	0x3f
	.zero		1


	//   ....[85]....
        /*0d94*/ 	.word	0x00028470
        /*0d98*/ 	.word	0x00000003
        /*0d9c*/ 	.word	0x00033450
        /*0da0*/ 	.short	0x010a
        /*0da2*/ 	.byte	0x3f
	.zero		1


	//   ....[86]....
        /*0da4*/ 	.word	0x000284d0
        /*0da8*/ 	.word	0x00000003
        /*0dac*/ 	.word	0x00033430
        /*0db0*/ 	.short	0x010a
        /*0db2*/ 	.byte	0x3f
	.zero		1


	//   ....[87]....
        /*0db4*/ 	.word	0x00028530
        /*0db8*/ 	.word	0x00000003
        /*0dbc*/ 	.word	0x00033450
        /*0dc0*/ 	.short	0x010a
        /*0dc2*/ 	.byte	0x3f
	.zero		1


	//   ....[88]....
        /*0dc4*/ 	.word	0x00028590
        /*0dc8*/ 	.word	0x00000005
        /*0dcc*/ 	.word	0x00033450
        /*0dd0*/ 	.short	0x010a
        /*0dd2*/ 	.byte	0x3f
	.zero		1


	//   ....[89]....
        /*0dd4*/ 	.word	0x00028730
        /*0dd8*/ 	.word	0x0000000c
        /*0ddc*/ 	.word	0x00033420
        /*0de0*/ 	.short	0x010a
        /*0de2*/ 	.byte	0x3f
	.zero		1


	//   ....[90]....
        /*0de4*/ 	.word	0x00028780
        /*0de8*/ 	.word	0x00000009
        /*0dec*/ 	.word	0x000334a0
        /*0df0*/ 	.short	0x010a
        /*0df2*/ 	.byte	0x3f
	.zero		1


	//   ....[91]....
        /*0df4*/ 	.word	0x000287d0
        /*0df8*/ 	.word	0x00000009
        /*0dfc*/ 	.word	0x000334c0
        /*0e00*/ 	.short	0x010a
        /*0e02*/ 	.byte	0x3f
	.zero		1


	//   ....[92]....
        /*0e04*/ 	.word	0x00028820
        /*0e08*/ 	.word	0x00000008
        /*0e0c*/ 	.word	0x000334a0
        /*0e10*/ 	.short	0x010a
        /*0e12*/ 	.byte	0x3f
	.zero		1


	//   ....[93]....
        /*0e14*/ 	.word	0x00028870
        /*0e18*/ 	.word	0x00000008
        /*0e1c*/ 	.word	0x000334c0
        /*0e20*/ 	.short	0x010a
        /*0e22*/ 	.byte	0x3f
	.zero		1


	//   ....[94]....
        /*0e24*/ 	.word	0x00028a10
        /*0e28*/ 	.word	0x00000006
        /*0e2c*/ 	.word	0x00033480
        /*0e30*/ 	.short	0x010a
        /*0e32*/ 	.byte	0x3f
	.zero		1


	//   ....[95]....
        /*0e34*/ 	.word	0x00028a60
        /*0e38*/ 	.word	0x00000006
        /*0e3c*/ 	.word	0x00033440
        /*0e40*/ 	.short	0x010a
        /*0e42*/ 	.byte	0x3f
	.zero		1


	//   ....[96]....
        /*0e44*/ 	.word	0x00028ae0
        /*0e48*/ 	.word	0x00000004
        /*0e4c*/ 	.word	0x00033420
        /*0e50*/ 	.short	0x010a
        /*0e52*/ 	.byte	0x3f
	.zero		1


	//   ....[97]....
        /*0e54*/ 	.word	0x00028b30
        /*0e58*/ 	.word	0x00000005
        /*0e5c*/ 	.word	0x00033480
        /*0e60*/ 	.short	0x010a
        /*0e62*/ 	.byte	0x3f
	.zero		1


	//   ....[98]....
        /*0e64*/ 	.word	0x00028b80
        /*0e68*/ 	.word	0x00000005
        /*0e6c*/ 	.word	0x00033440
        /*0e70*/ 	.short	0x010a
        /*0e72*/ 	.byte	0x3f
	.zero		1


	//   ....[99]....
        /*0e74*/ 	.word	0x00028bd0
        /*0e78*/ 	.word	0x0000000e
        /*0e7c*/ 	.word	0x00033470
        /*0e80*/ 	.short	0x010a
        /*0e82*/ 	.byte	0x3f
	.zero		1


	//   ....[100]....
        /*0e84*/ 	.word	0x00028c20
        /*0e88*/ 	.word	0x0000000e
        /*0e8c*/ 	.word	0x00033460
        /*0e90*/ 	.short	0x010a
        /*0e92*/ 	.byte	0x3f
	.zero		1


	//   ....[101]....
        /*0e94*/ 	.word	0x00028c70
        /*0e98*/ 	.word	0x00000003
        /*0e9c*/ 	.word	0x00033470
        /*0ea0*/ 	.short	0x010a
        /*0ea2*/ 	.byte	0x3f
	.zero		1


	//   ....[102]....
        /*0ea4*/ 	.word	0x00028cc0
        /*0ea8*/ 	.word	0x00000003
        /*0eac*/ 	.word	0x00033460
        /*0eb0*/ 	.short	0x010a
        /*0eb2*/ 	.byte	0x3f
	.zero		1


	//   ....[103]....
        /*0eb4*/ 	.word	0x00029670
        /*0eb8*/ 	.word	0x00000000
        /*0ebc*/ 	.word	0x00033420
        /*0ec0*/ 	.short	0x010a
        /*0ec2*/ 	.byte	0x3f
	.zero		1


	//   ....[104]....
        /*0ec4*/ 	.word	0x00029810
        /*0ec8*/ 	.word	0x00000006
        /*0ecc*/ 	.word	0x00000000
        /*0ed0*/ 	.short	0x010a
        /*0ed2*/ 	.byte	0x3f
	.zero		1


	//   ....[105]....
        /*0ed4*/ 	.word	0x00029860
        /*0ed8*/ 	.word	0x00000007
        /*0edc*/ 	.word	0x00000000
        /*0ee0*/ 	.short	0x010a
        /*0ee2*/ 	.byte	0x3f
	.zero		1


	//   ....[106]....
        /*0ee4*/ 	.word	0x000298b0
        /*0ee8*/ 	.word	0x00000004
        /*0eec*/ 	.word	0x00033460
        /*0ef0*/ 	.short	0x010a
        /*0ef2*/ 	.byte	0x3f
	.zero		1


	//   ....[107]....
        /*0ef4*/ 	.word	0x00029900
        /*0ef8*/ 	.word	0x00000003
        /*0efc*/ 	.word	0x00033460
        /*0f00*/ 	.short	0x010a
        /*0f02*/ 	.byte	0x3f
	.zero		1


	//   ....[108]....
        /*0f04*/ 	.word	0x00029950
        /*0f08*/ 	.word	0x00000004
        /*0f0c*/ 	.word	0x00033480
        /*0f10*/ 	.short	0x010a
        /*0f12*/ 	.byte	0x3f
	.zero		1


	//   ....[109]....
        /*0f14*/ 	.word	0x0002a780
        /*0f18*/ 	.word	0x00000007
        /*0f1c*/ 	.word	0x00000000
        /*0f20*/ 	.short	0x010a
        /*0f22*/ 	.byte	0x3f
	.zero		1


	//   ....[110]....
        /*0f24*/ 	.word	0x00032000
        /*0f28*/ 	.word	0x00000007
        /*0f2c*/ 	.word	0x00000000
        /*0f30*/ 	.short	0x010a
        /*0f32*/ 	.byte	0x3f
	.zero		1


	//   ....[111]....
        /*0f34*/ 	.word	0x00039a70
        /*0f38*/ 	.word	0x00000007
        /*0f3c*/ 	.word	0x00000000
        /*0f40*/ 	.short	0x010a
        /*0f42*/ 	.byte	0x3f
	.zero		1


	//   ....[112]....
        /*0f44*/ 	.word	0x0003a720
        /*0f48*/ 	.word	0x00000007
        /*0f4c*/ 	.word	0x00000000
        /*0f50*/ 	.short	0x0101
        /*0f52*/ 	.byte	0x3f
	.zero		1


	//   ....[113]....
        /*0f54*/ 	.word	0x0003a750
        /*0f58*/ 	.word	0x00000007
        /*0f5c*/ 	.word	0x00000000
        /*0f60*/ 	.short	0x010a
        /*0f62*/ 	.byte	0x3f
	.zero		1


	//   ....[114]....
        /*0f64*/ 	.word	0x0003a7a0
        /*0f68*/ 	.word	0x00000007
        /*0f6c*/ 	.word	0x00000000
        /*0f70*/ 	.short	0x010a
        /*0f72*/ 	.byte	0x3f
	.zero		1


	//   ....[115]....
        /*0f74*/ 	.word	0x0003a7f0
        /*0f78*/ 	.word	0x00000007
        /*0f7c*/ 	.word	0x00000000
        /*0f80*/ 	.short	0x010a
        /*0f82*/ 	.byte	0x3f
	.zero		1


	//----- nvinfo : EIATTR_NUM_MBARRIERS
	.align		4
.L_275:
        /*0f84*/ 	.byte	0x03, 0x38
        /*0f86*/ 	.short	0x0016


	//----- nvinfo : EIATTR_EXIT_INSTR_OFFSETS
	.align		4
        /*0f88*/ 	.byte	0x04, 0x1c
        /*0f8a*/ 	.short	(.L_277 - .L_276)


	//   ....[0]....
.L_276:
        /*0f8c*/ 	.word	0x00000ba0


	//   ....[1]....
        /*0f90*/ 	.word	0x00020760


	//   ....[2]....
        /*0f94*/ 	.word	0x00027d30


	//----- nvinfo : EIATTR_MAX_THREADS
	.align		4
.L_277:
        /*0f98*/ 	.byte	0x04, 0x05
        /*0f9a*/ 	.short	(.L_279 - .L_278)
.L_278:
        /*0f9c*/ 	.word	0x00000180
        /*0fa0*/ 	.word	0x00000001
        /*0fa4*/ 	.word	0x00000001


	//----- nvinfo : EIATTR_CRS_STACK_SIZE
	.align		4
.L_279:
        /*0fa8*/ 	.byte	0x04, 0x1e
        /*0faa*/ 	.short	(.L_281 - .L_280)
.L_280:
        /*0fac*/ 	.word	0x00000000


	//----- nvinfo : EIATTR_CBANK_PARAM_SIZE
	.align		4
.L_281:
        /*0fb0*/ 	.byte	0x03, 0x19
        /*0fb2*/ 	.short	0x0a70


	//----- nvinfo : EIATTR_PARAM_CBANK
	.align		4
        /*0fb4*/ 	.byte	0x04, 0x0a
        /*0fb6*/ 	.short	(.L_283 - .L_282)
	.align		4
.L_282:
        /*0fb8*/ 	.word	index@(.nv.constant0._ZN7cutlass13device_kernelIN5flash11enable_sm90INS1_16FlashAttnFwdSm90INS1_25CollectiveMainloopFwdSm90ILi2EN4cute5tupleIJNS5_1CILi1EEES8_S8_EEENS6_IJNS7_ILi128EEENS7_ILi160EEENS7_ILi192EEEEEELi192ENS_12float_e4m3_tEfNS_4arch4Sm90ELb0ELb1ELb0ELb1ELb0ELb1ELb0ELb1ELb1ELb0ELb0ELb0EEENS1_21CollectiveEpilogueFwdINS6_IJSA_SC_SB_EEES9_NS_10bfloat16_tESG_Li256ELb1ELb0ELb0ELb1EEENS1_36VarlenDynamicPersistentTileSchedulerILi128ELi160ELi256ELi128ELb0ELb0ELb1ELb1ELb0ELb1EEEEEEEEEvNT_6ParamsE)
        /*0fbc*/ 	.short	0x0210
        /*0fbe*/ 	.short	0x0a70


	//----- nvinfo : EIATTR_SW_WAR
	.align		4
.L_283:
        /*0fc0*/ 	.byte	0x04, 0x36
        /*0fc2*/ 	.short	(.L_285 - .L_284)
.L_284:
        /*0fc4*/ 	.word	0x00000008
.L_285:


//--------------------- .nv.info._ZN7cutlass13device_kernelIN5flash11enable_sm90INS1_16FlashAttnFwdSm90INS1_25CollectiveMainloopFwdSm90ILi2EN4cute5tupleIJNS5_1CILi1EEES8_S8_EEENS6_IJNS7_ILi128EEENS7_ILi160EEENS7_ILi192EEEEEELi192ENS_12float_e4m3_tEfNS_4arch4Sm90ELb1ELb0ELb0ELb0ELb0ELb0ELb0ELb1ELb1ELb0ELb0ELb0EEENS1_21CollectiveEpilogueFwdINS6_IJSA_SC_SB_EEES9_NS_10bfloat16_tESG_Li256ELb0ELb0ELb0ELb1EEENS1_30DynamicPersistentTileSchedulerILi256ELi128ELb0ELb0ELb1EEEEEEEEEvNT_6ParamsE --------------------------
	.section	.nv.info._ZN7cutlass13device_kernelIN5flash11enable_sm90INS1_16FlashAttnFwdSm90INS1_25CollectiveMainloopFwdSm90ILi2EN4cute5tupleIJNS5_1CILi1EEES8_S8_EEENS6_IJNS7_ILi128EEENS7_ILi160EEENS7_ILi192EEEEEELi192ENS_12float_e4m3_tEfNS_4arch4Sm90ELb1ELb0ELb0ELb0ELb0ELb0ELb0ELb1ELb1ELb0ELb0ELb0EEENS1_21CollectiveEpilogueFwdINS6_IJSA_SC_SB_EEES9_NS_10bfloat16_tESG_Li256ELb0ELb0ELb0ELb1EEENS1_30DynamicPersistentTileSchedulerILi256ELi128ELb0ELb0ELb1EEEEEEEEEvNT_6ParamsE,"",@"SHT_CUDA_INFO"
	.sectionflags	@""
	.align	4


	//----- nvinfo : EIATTR_CUDA_API_VERSION
	.align		4
        /*0000*/ 	.byte	0x04, 0x37
        /*0002*/ 	.short	(.L_287 - .L_286)
.L_286:
        /*0004*/ 	.word	0x00000082


	//----- nvinfo : EIATTR_KPARAM_INFO
	.align		4
.L_287:
        /*0008*/ 	.byte	0x04, 0x17
        /*000a*/ 	.short	(.L_289 - .L_288)
.L_288:
        /*000c*/ 	.word	0x00000000
        /*0010*/ 	.short	0x0000
        /*0012*/ 	.short	0x0070
        /*0014*/ 	.byte	0x00, 0xf0, 0x01, 0x2e


	//----- nvinfo : EIATTR_SPARSE_MMA_MASK
	.align		4
.L_289:
        /*0018*/ 	.byte	0x03, 0x50
        /*001a*/ 	.short	0x0000


	//----- nvinfo : EIATTR_MAXREG_COUNT
	.align		4
        /*001c*/ 	.byte	0x03, 0x1b
        /*001e*/ 	.short	0x00a8


	//----- nvinfo : EIATTR_NUM_BARRIERS
	.align		4
        /*0020*/ 	.byte	0x02, 0x4c
        /*0022*/ 	.byte	0x10
	.zero		1


	//----- nvinfo : EIATTR_EXTERNS
	.align		4
        /*0024*/ 	.byte	0x04, 0x0f
        /*0026*/ 	.short	(.L_291 - .L_290)


	//   ....[0]....
	.align		4
.L_290:
        /*0028*/ 	.word	index@(__assertfail)


	//----- nvinfo : EIATTR_ANNOTATIONS
	.align		4
.L_291:
        /*002c*/ 	.byte	0x04, 0x55
        /*002e*/ 	.short	(.L_293 - .L_292)


	//   ....[0]....
.L_292:
        /* <DEDUP_REMOVED lines=17> */


	//----- nvinfo : EIATTR_MERCURY_ISA_VERSION
	.align		4
.L_293:
        /*0128*/ 	.byte	0x03, 0x5f
        /*012a*/ 	.short	0x0101


	//----- nvinfo : EIATTR_INT_WARP_WIDE_INSTR_OFFSETS
	.align		4
        /*012c*/ 	.byte	0x04, 0x31
        /*012e*/ 	.short	(.L_295 - .L_294)


	//   ....[0]....
.L_294:
        /*0130*/ 	.word	0x00000180


	//   ....[1]....
        /*0134*/ 	.word	0x000001c0


	//   ....[2]....
        /*0138*/ 	.word	0x00000250


	//   ....[3]....
        /*013c*/ 	.word	0x0000efd0


	//   ....[4]....
        /*0140*/ 	.word	0x0000f060


	//   ....[5]....
        /*0144*/ 	.word	0x0000f750


	//   ....[6]....
        /*0148*/ 	.word	0x000114c0


	//   ....[7]....
        /*014c*/ 	.word	0x00011550


	//----- nvinfo : EIATTR_COOP_GROUP_MASK_REGIDS
	.align		4
.L_295:
        /*0150*/ 	.byte	0x04, 0x29
        /*0152*/ 	.short	(.L_297 - .L_296)


	//   ....[0]....
.L_296:
        /*0154*/ 	.word	0xffffffff


	//   ....[1]....
        /*0158*/ 	.word	0xffffffff


	//   ....[2]....
        /*015c*/ 	.word	0xffffffff


	//   ....[3]....
        /*0160*/ 	.word	0xffffffff


	//   ....[4]....
        /*0164*/ 	.word	0xffffffff


	//   ....[5]....
        /*0168*/ 	.word	0xffffffff


	//   ....[6]....
        /*016c*/ 	.word	0xffffffff


	//   ....[7]....
        /*0170*/ 	.word	0xffffffff


	//   ....[8]....
        /*0174*/ 	.word	0xffffffff


	//   ....[9]....
        /*0178*/ 	.word	0xffffffff


	//   ....[10]....
        /*017c*/ 	.word	0xffffffff


	//   ....[11]....
        /*0180*/ 	.word	0xffffffff


	//   ....[12]....
        /*0184*/ 	.word	0xffffffff


	//   ....[13]....
        /*0188*/ 	.word	0xffffffff


	//   ....[14]....
        /*018c*/ 	.word	0xffffffff


	//   ....[15]....
        /*0190*/ 	.word	0xffffffff


	//   ....[16]....
        /*0194*/ 	.word	0xffffffff


	//   ....[17]....
        /*0198*/ 	.word	0xffffffff


	//   ....[18]....
        /*019c*/ 	.word	0xffffffff


	//   ....[19]....
        /*01a0*/ 	.word	0xffffffff


	//   ....[20]....
        /*01a4*/ 	.word	0xffffffff


	//   ....[21]....
        /*01a8*/ 	.word	0xffffffff


	//   ....[22]....
        /*01ac*/ 	.word	0xffffffff


	//   ....[23]....
        /*01b0*/ 	.word	0xffffffff


	//   ....[24]....
        /*01b4*/ 	.word	0xffffffff


	//   ....[25]....
        /*01b8*/ 	.word	0xffffffff


	//   ....[26]....
        /*01bc*/ 	.word	0xffffffff


	//   ....[27]....
        /*01c0*/ 	.word	0xffffffff


	//   ....[28]....
        /*01c4*/ 	.word	0xffffffff


	//   ....[29]....
        /*01c8*/ 	.word	0xffffffff


	//   ....[30]....
        /*01cc*/ 	.word	0xffffffff


	//   ....[31]....
        /*01d0*/ 	.word	0xffffffff


	//   ....[32]....
        /*01d4*/ 	.word	0xffffffff


	//   ....[33]....
        /*01d8*/ 	.word	0xffffffff


	//   ....[34]....
        /*01dc*/ 	.word	0xffffffff


	//   ....[35]....
        /*01e0*/ 	.word	0xffffffff


	//   ....[36]....
        /*01e4*/ 	.word	0xffffffff


	//   ....[37]....
        /*01e8*/ 	.word	0xffffffff


	//   ....[38]....
        /*01ec*/ 	.word	0xffffffff


	//   ....[39]....
        /*01f0*/ 	.word	0xffffffff


	//   ....[40]....
        /*01f4*/ 	.word	0xffffffff


	//   ....[41]....
        /*01f8*/ 	.word	0xffffffff


	//   ....[42]....
        /*01fc*/ 	.word	0xffffffff


	//   ....[43]....
        /*0200*/ 	.word	0xffffffff


	//   ....[44]....
        /*0204*/ 	.word	0xffffffff


	//   ....[45]....
        /*0208*/ 	.word	0xffffffff


	//   ....[46]....
        /*020c*/ 	.word	0xffffffff


	//   ....[47]....
        /*0210*/ 	.word	0xffffffff


	//   ....[48]....
        /*0214*/ 	.word	0xffffffff


	//   ....[49]....
        /*0218*/ 	.word	0xffffffff


	//   ....[50]....
        /*021c*/ 	.word	0xffffffff


	//   ....[51]....
        /*0220*/ 	.word	0xffffffff


	//   ....[52]....
        /*0224*/ 	.word	0xffffffff


	//   ....[53]....
        /*0228*/ 	.word	0xffffffff


	//   ....[54]....
        /*022c*/ 	.word	0xffffffff


	//   ....[55]....
        /*0230*/ 	.word	0xffffffff


	//   ....[56]....
        /*0234*/ 	.word	0xffffffff


	//   ....[57]....
        /*0238*/ 	.word	0xffffffff


	//   ....[58]....
        /*023c*/ 	.word	0xffffffff


	//   ....[59]....
        /*0240*/ 	.word	0xffffffff


	//   ....[60]....
        /*0244*/ 	.word	0xffffffff


	//   ....[61]....
        /*0248*/ 	.word	0xffffffff


	//   ....[62]....
        /*024c*/ 	.word	0xffffffff


	//   ....[63]....
        /*0250*/ 	.word	0xffffffff


	//   ....[64]....
        /*0254*/ 	.word	0xffffffff


	//   ....[65]....
        /*0258*/ 	.word	0xffffffff


	//   ....[66]....
        /*025c*/ 	.word	0xffffffff


	//   ....[67]....
        /*0260*/ 	.word	0xffffffff


	//   ....[68]....
        /*0264*/ 	.word	0xffffffff


	//   ....[69]....
        /*0268*/ 	.word	0xffffffff


	//   ....[70]....
        /*026c*/ 	.word	0xffffffff


	//   ....[71]....
        /*0270*/ 	.word	0xffffffff


	//   ....[72]....
        /*0274*/ 	.word	0xffffffff


	//   ....[73]....
        /*0278*/ 	.word	0xffffffff


	//   ....[74]....
        /*027c*/ 	.word	0xffffffff


	//   ....[75]....
        /*0280*/ 	.word	0xffffffff


	//   ....[76]....
        /*0284*/ 	.word	0xffffffff


	//   ....[77]....
        /*0288*/ 	.word	0x0500000f


	//   ....[78]....
        /*028c*/ 	.word	0x0500000f


	//----- nvinfo : EIATTR_COOP_GROUP_INSTR_OFFSETS
	.align		4
.L_297:
        /*0290*/ 	.byte	0x04, 0x28
        /*0292*/ 	.short	(.L_299 - .L_298)


	//   ....[0]....
.L_298:
        /*0294*/ 	.word	0x00000060


	//   ....[1]....
        /*0298*/ 	.word	0x00000190


	//   ....[2]....
        /*029c*/ 	.word	0x00000230


	//   ....[3]....
        /*02a0*/ 	.word	0x000003c0


	//   ....[4]....
        /*02a4*/ 	.word	0x00000520


	//   ....[5]....
        /*02a8*/ 	.word	0x00000640


	//   ....[6]....
        /*02ac*/ 	.word	0x000007a0


	//   ....[7]....
        /*02b0*/ 	.word	0x00001860


	//   ....[8]....
        /*02b4*/ 	.word	0x00003080


	//   ....[9]....
        /*02b8*/ 	.word	0x000030a0


	//   ....[10]....
        /*02bc*/ 	.word	0x00003dd0


	//   ....[11]....
        /*02c0*/ 	.word	0x00003e90


	//   ....[12]....
        /*02c4*/ 	.word	0x00006b60


	//   ....[13]....
        /*02c8*/ 	.word	0x00006b80


	//   ....[14]....
        /*02cc*/ 	.word	0x00007820


	//   ....[15]....
        /*02d0*/ 	.word	0x000078a0


	//   ....[16]....
        /*02d4*/ 	.word	0x0000a130


	//   ....[17]....
        /*02d8*/ 	.word	0x0000a140


	//   ....[18]....
        /*02dc*/ 	.word	0x0000a170


	//   ....[19]....
        /*02e0*/ 	.word	0x0000a180


	//   ....[20]....
        /*02e4*/ 	.word	0x0000bf70


	//   ....[21]....
        /*02e8*/ 	.word	0x0000bf80


	//   ....[22]....
        /*02ec*/ 	.word	0x0000c000


	//   ....[23]....
        /*02f0*/ 	.word	0x0000c010


	//   ....[24]....
        /*02f4*/ 	.word	0x0000d480


	//   ....[25]....
        /*02f8*/ 	.word	0x0000d4b0


	//   ....[26]....
        /*02fc*/ 	.word	0x0000d4e0


	//   ....[27]....
        /*0300*/ 	.word	0x0000d510


	//   ....[28]....
        /*0304*/ 	.word	0x0000d530


	//   ....[29]....
        /*0308*/ 	.word	0x0000d560


	//   ....[30]....
        /*030c*/ 	.word	0x0000d5a0


	//   ....[31]....
        /*0310*/ 	.word	0x0000d5b0


	//   ....[32]....
        /*0314*/ 	.word	0x0000d5c0


	//   ....[33]....
        /*0318*/ 	.word	0x0000d5f0


	//   ....[34]....
        /*031c*/ 	.word	0x0000d620


	//   ....[35]....
        /*0320*/ 	.word	0x0000d640


	//   ....[36]....
        /*0324*/ 	.word	0x0000d670


	//   ....[37]....
        /*0328*/ 	.word	0x0000d690


	//   ....[38]....
        /*032c*/ 	.word	0x0000d6c0


	//   ....[39]....
        /*0330*/ 	.word	0x0000d6d0


	//   ....[40]....
        /*0334*/ 	.word	0x0000d740


	//   ....[41]....
        /*0338*/ 	.word	0x0000d750


	//   ....[42]....
        /*033c*/ 	.word	0x0000d760


	//   ....[43]....
        /*0340*/ 	.word	0x0000d790


	//   ....[44]....
        /*0344*/ 	.word	0x0000d7c0


	//   ....[45]....
        /*0348*/ 	.word	0x0000d7d0


	//   ....[46]....
        /*034c*/ 	.word	0x0000d7e0


	//   ....[47]....
        /*0350*/ 	.word	0x0000d7f0


	//   ....[48]....
        /*0354*/ 	.word	0x0000d820


	//   ....[49]....
        /*0358*/ 	.word	0x0000d830


	//   ....[50]....
        /*035c*/ 	.word	0x0000d840


	//   ....[51]....
        /*0360*/ 	.word	0x0000d850


	//   ....[52]....
        /*0364*/ 	.word	0x0000d860


	//   ....[53]....
        /*0368*/ 	.word	0x0000d870


	//   ....[54]....
        /*036c*/ 	.word	0x0000d880


	//   ....[55]....
        /*0370*/ 	.word	0x0000d890


	//   ....[56]....
        /*0374*/ 	.word	0x0000d8a0


	//   ....[57]....
        /*0378*/ 	.word	0x0000d8b0


	//   ....[58]....
        /*037c*/ 	.word	0x0000d8c0


	//   ....[59]....
        /*0380*/ 	.word	0x0000d8d0


	//   ....[60]....
        /*0384*/ 	.word	0x0000d8e0


	//   ....[61]....
        /*0388*/ 	.word	0x0000d8f0


	//   ....[62]....
        /*038c*/ 	.word	0x0000d900


	//   ....[63]....
        /*0390*/ 	.word	0x0000d910


	//   ....[64]....
        /*0394*/ 	.word	0x0000d920


	//   ....[65]....
        /*0398*/ 	.word	0x0000d930


	//   ....[66]....
        /*039c*/ 	.word	0x0000d940


	//   ....[67]....
        /*03a0*/ 	.word	0x0000d950


	//   ....[68]....
        /*03a4*/ 	.word	0x0000d960


	//   ....[69]....
        /*03a8*/ 	.word	0x0000d970


	//   ....[70]....
        /*03ac*/ 	.word	0x0000d980


	//   ....[71]....
        /*03b0*/ 	.word	0x0000d990


	//   ....[72]....
        /*03b4*/ 	.word	0x0000dcc0


	//   ....[73]....
        /*03b8*/ 	.word	0x0000e8a0


	//   ....[74]....
        /*03bc*/ 	.word	0x0000f850


	//   ....[75]....
        /*03c0*/ 	.word	0x00011f00


	//   ....[76]....
        /*03c4*/ 	.word	0x000120a0


	//   ....[77]....
        /*03c8*/ 	.word	0x00012670


	//   ....[78]....
        /*03cc*/ 	.word	0x00012ae0


	//----- nvinfo : EIATTR_REG_RECONFIG
	.align		4
.L_299:
        /*03d0*/ 	.byte	0x01, 0x54
	.zero		2


	//----- nvinfo : EIATTR_SYSCALL_OFFSETS
	.align		4
        /*03d4*/ 	.byte	0x04, 0x46
        /*03d6*/ 	.short	(.L_301 - .L_300)


	//   ....[0]....
.L_300:
        /*03d8*/ 	.word	0x00001a10


	//   ....[1]....
        /*03dc*/ 	.word	0x0000f200


	//   ....[2]....
        /*03e0*/ 	.word	0x0000f340


	//   ....[3]....
        /*03e4*/ 	.word	0x0000f480


	//   ....[4]....
        /*03e8*/ 	.word	0x0000f5a0


	//----- nvinfo : EIATTR_MBARRIER_INSTR_OFFSETS
	.align		4
.L_301:
        /*03ec*/ 	.byte	0x04, 0x39
        /*03ee*/ 	.short	(.L_303 - .L_302)


	//   ....[0]....
.L_302:
        /*03f0*/ 	.word	0x00000270
        /*03f4*/ 	.word	0x000000ff
        /*03f8*/ 	.word	0x00033400
        /*03fc*/ 	.short	0x0100
        /*03fe*/ 	.byte	0x06
	.zero		1


	//   ....[1]....
        /*0400*/ 	.word	0x00000280
        /*0404*/ 	.word	0x000000ff
        /*0408*/ 	.word	0x00033420
        /*040c*/ 	.short	0x0100
        /*040e*/ 	.byte	0x06
	.zero		1


	//   ....[2]....
        /*0410*/ 	.word	0x00000370
        /*0414*/ 	.word	0x000000ff
        /*0418*/ 	.word	0x00033430
        /*041c*/ 	.short	0x0100
        /*041e*/ 	.byte	0x08
	.zero		1


	//   ....[3]....
        /*0420*/ 	.word	0x00000380
        /*0424*/ 	.word	0x000000ff
        /*0428*/ 	.word	0x00033440
        /*042c*/ 	.short	0x0100
        /*042e*/ 	.byte	0x08
	.zero		1


	//   ....[4]....
        /*0430*/ 	.word	0x00000390
        /*0434*/ 	.word	0x000000ff
        /*0438*/ 	.word	0x00033438
        /*043c*/ 	.short	0x0100
        /*043e*/ 	.byte	0x08
	.zero		1


	//   ....[5]....
        /*0440*/ 	.word	0x000003a0
        /*0444*/ 	.word	0x000000ff
        /*0448*/ 	.word	0x00033448
        /*044c*/ 	.short	0x0100
        /*044e*/ 	.byte	0x08
	.zero		1


	//   ....[6]....
        /*0450*/ 	.word	0x000004d0
        /*0454*/ 	.word	0x000000ff
        /*0458*/ 	.word	0x00033450
        /*045c*/ 	.short	0x0100
        /*045e*/ 	.byte	0x08
	.zero		1


	//   ....[7]....
        /*0460*/ 	.word	0x000004e0
        /*0464*/ 	.word	0x000000ff
        /*0468*/ 	.word	0x00033460
        /*046c*/ 	.short	0x0100
        /*046e*/ 	.byte	0x08
	.zero		1


	//   ....[8]....
        /*0470*/ 	.word	0x000004f0
        /*0474*/ 	.word	0x000000ff
        /*0478*/ 	.word	0x00033458
        /*047c*/ 	.short	0x0100
        /*047e*/ 	.byte	0x08
	.zero		1


	//   ....[9]....
        /*0480*/ 	.word	0x00000500
        /*0484*/ 	.word	0x000000ff
        /*0488*/ 	.word	0x00033468
        /*048c*/ 	.short	0x0100
        /*048e*/ 	.byte	0x08
	.zero		1


	//   ....[10]....
        /*0490*/ 	.word	0x000005f0
        /*0494*/ 	.word	0x000000ff
        /*0498*/ 	.word	0x00033470
        /*049c*/ 	.short	0x0100
        /*049e*/ 	.byte	0x06
	.zero		1


	//   ....[11]....
        /*04a0*/ 	.word	0x00000600
        /*04a4*/ 	.word	0x000000ff
        /*04a8*/ 	.word	0x00033480
        /*04ac*/ 	.short	0x0100
        /*04ae*/ 	.byte	0x06
	.zero		1


	//   ....[12]....
        /*04b0*/ 	.word	0x00000610
        /*04b4*/ 	.word	0x000000ff
        /*04b8*/ 	.word	0x00033478
        /*04bc*/ 	.short	0x0100
        /*04be*/ 	.byte	0x06
	.zero		1


	//   ....[13]....
        /*04c0*/ 	.word	0x00000620
        /*04c4*/ 	.word	0x000000ff
        /*04c8*/ 	.word	0x00033488
        /*04cc*/ 	.short	0x0100
        /*04ce*/ 	.byte	0x06
	.zero		1


	//   ....[14]....
        /*04d0*/ 	.word	0x00000750
        /*04d4*/ 	.word	0x000000ff
        /*04d8*/ 	.word	0x00033490
        /*04dc*/ 	.short	0x0100
        /*04de*/ 	.byte	0x08
	.zero		1


	//   ....[15]....
        /*04e0*/ 	.word	0x00000760
        /*04e4*/ 	.word	0x000000ff
        /*04e8*/ 	.word	0x000334a0
        /*04ec*/ 	.short	0x0100
        /*04ee*/ 	.byte	0x08
	.zero		1


	//   ....[16]....
        /*04f0*/ 	.word	0x00000770
        /*04f4*/ 	.word	0x000000ff
        /*04f8*/ 	.word	0x00033498
        /*04fc*/ 	.short	0x0100
        /*04fe*/ 	.byte	0x08
	.zero		1


	//   ....[17]....
        /*0500*/ 	.word	0x00000780
        /*0504*/ 	.word	0x000000ff
        /*0508*/ 	.word	0x000334a8
        /*050c*/ 	.short	0x0100
        /*050e*/ 	.byte	0x08
	.zero		1


	//   ....[18]....
        /*0510*/ 	.word	0x000008b0
        /*0514*/ 	.word	0x000000ff
        /*0518*/ 	.word	0x000334b0
        /*051c*/ 	.short	0x0100
        /*051e*/ 	.byte	0x08
	.zero		1


	//   ....[19]....
        /*0520*/ 	.word	0x000008c0
        /*0524*/ 	.word	0x000000ff
        /*0528*/ 	.word	0x000334c0
        /*052c*/ 	.short	0x0100
        /*052e*/ 	.byte	0x08
	.zero		1


	//   ....[20]....
        /*0530*/ 	.word	0x000008d0
        /*0534*/ 	.word	0x000000ff
        /*0538*/ 	.word	0x000334b8
        /*053c*/ 	.short	0x0100
        /*053e*/ 	.byte	0x08
	.zero		1


	//   ....[21]....
        /*0540*/ 	.word	0x000008e0
        /*0544*/ 	.word	0x000000ff
        /*0548*/ 	.word	0x000334c8
        /*054c*/ 	.short	0x0100
        /*054e*/ 	.byte	0x08
	.zero		1


	//   ....[22]....
        /*0550*/ 	.word	0x00001a70
        /*0554*/ 	.word	0x000000ff
        /*0558*/ 	.word	0x00033400
        /*055c*/ 	.short	0x010a
        /*055e*/ 	.byte	0x25
	.zero		1


	//   ....[23]....
        /*0560*/ 	.word	0x00001ae0
        /*0564*/ 	.word	0x00000004
        /*0568*/ 	.word	0x00033430
        /*056c*/ 	.short	0x010a
        /*056e*/ 	.byte	0x3f
	.zero		1


	//   ....[24]....
        /*0570*/ 	.word	0x00001b50
        /*0574*/ 	.word	0x00000004
        /*0578*/ 	.word	0x00033430
        /*057c*/ 	.short	0x010a
        /*057e*/ 	.byte	0x3f
	.zero		1


	//   ....[25]....
        /*0580*/ 	.word	0x00002f10
        /*0584*/ 	.word	0x00000003
        /*0588*/ 	.word	0x00000000
        /*058c*/ 	.short	0x0101
        /*058e*/ 	.byte	0x3f
	.zero		1


	//   ....[26]....
        /*0590*/ 	.word	0x00005480
        /*0594*/ 	.word	0x000000ff
        /*0598*/ 	.word	0x00033430
        /*059c*/ 	.short	0x010a
        /*059e*/ 	.byte	0x0a
	.zero		1


	//   ....[27]....
        /*05a0*/ 	.word	0x000054c0
        /*05a4*/ 	.word	0x000000ff
        /*05a8*/ 	.word	0x00033430
        /*05ac*/ 	.short	0x010a
        /*05ae*/ 	.byte	0x0a
	.zero		1


	//   ....[28]....
        /*05b0*/ 	.word	0x00006150
        /*05b4*/ 	.word	0x000000ff
        /*05b8*/ 	.word	0x00033450
        /*05bc*/ 	.short	0x010a
        /*05be*/ 	.byte	0x0a
	.zero		1


	//   ....[29]....
        /*05c0*/ 	.word	0x00006190
        /*05c4*/ 	.word	0x000000ff
        /*05c8*/ 	.word	0x00033450
        /*05cc*/ 	.short	0x010a
        /*05ce*/ 	.byte	0x0a
	.zero		1


	//   ....[30]....
        /*05d0*/ 	.word	0x000082a0
        /*05d4*/ 	.word	0x00000003
        /*05d8*/ 	.word	0x00000000
        /*05dc*/ 	.short	0x0101
        /*05de*/ 	.byte	0x3f
	.zero		1


	//   ....[31]....
        /*05e0*/ 	.word	0x00008570
        /*05e4*/ 	.word	0x000000ff
        /*05e8*/ 	.word	0x00000000
        /*05ec*/ 	.short	0x0101
        /*05ee*/ 	.byte	0x0a
	.zero		1


	//   ....[32]....
        /*05f0*/ 	.word	0x00008ec0
        /*05f4*/ 	.word	0x000000ff
        /*05f8*/ 	.word	0x00033430
        /*05fc*/ 	.short	0x010a
        /*05fe*/ 	.byte	0x06
	.zero		1


	//   ....[33]....
        /*0600*/ 	.word	0x00008f00
        /*0604*/ 	.word	0x000000ff
        /*0608*/ 	.word	0x00033430
        /*060c*/ 	.short	0x010a
        /*060e*/ 	.byte	0x06
	.zero		1


	//   ....[34]....
        /*0610*/ 	.word	0x00009b00
        /*0614*/ 	.word	0x000000ff
        /*0618*/ 	.word	0x00033450
        /*061c*/ 	.short	0x010a
        /*061e*/ 	.byte	0x06
	.zero		1


	//   ....[35]....
        /*0620*/ 	.word	0x00009b40
        /*0624*/ 	.word	0x000000ff
        /*0628*/ 	.word	0x00033450
        /*062c*/ 	.short	0x010a
        /*062e*/ 	.byte	0x06
	.zero		1


	//   ....[36]....
        /*0630*/ 	.word	0x0000b250
        /*0634*/ 	.word	0x00000003
        /*0638*/ 	.word	0x00000000
        /*063c*/ 	.short	0x0101
        /*063e*/ 	.byte	0x3f
	.zero		1


	//   ....[37]....
        /*0640*/ 	.word	0x0000b400
        /*0644*/ 	.word	0x000000ff
        /*0648*/ 	.word	0x00000000
        /*064c*/ 	.short	0x0101
        /*064e*/ 	.byte	0x06
	.zero		1


	//   ....[38]....
        /*0650*/ 	.word	0x0000bc70
        /*0654*/ 	.word	0x000000ff
        /*0658*/ 	.word	0x00033450
        /*065c*/ 	.short	0x010a
        /*065e*/ 	.byte	0x05
	.zero		1


	//   ....[39]....
        /*0660*/ 	.word	0x0000bcb0
        /*0664*/ 	.word	0x000000ff
        /*0668*/ 	.word	0x00033450
        /*066c*/ 	.short	0x010a
        /*066e*/ 	.byte	0x05
	.zero		1


	//   ....[40]....
        /*0670*/ 	.word	0x0000c2d0
        /*0674*/ 	.word	0x000000ff
        /*0678*/ 	.word	0x00000000
        /*067c*/ 	.short	0x0101
        /*067e*/ 	.byte	0x04
	.zero		1


	//   ....[41]....
        /*0680*/ 	.word	0x0000dea0
        /*0684*/ 	.word	0x000000ff
        /*0688*/ 	.word	0x00000000
        /*068c*/ 	.short	0x0101
        /*068e*/ 	.byte	0x05
	.zero		1


	//   ....[42]....
        /*0690*/ 	.word	0x0000fa50
        /*0694*/ 	.word	0x00000004
        /*0698*/ 	.word	0x00033480
        /*069c*/ 	.short	0x010a
        /*069e*/ 	.byte	0x3f
	.zero		1


	//   ....[43]....
        /*06a0*/ 	.word	0x0000fc90
        /*06a4*/ 	.word	0x00000004
        /*06a8*/ 	.word	0x00033440
        /*06ac*/ 	.short	0x010a
        /*06ae*/ 	.byte	0x3f
	.zero		1


	//   ....[44]....
        /*06b0*/ 	.word	0x00010120
        /*06b4*/ 	.word	0x000000ff
        /*06b8*/ 	.word	0x00033420
        /*06bc*/ 	.short	0x010a
        /*06be*/ 	.byte	0x28
	.zero		1


	//   ....[45]....
        /*06c0*/ 	.word	0x000103c0
        /*06c4*/ 	.word	0x00000006
        /*06c8*/ 	.word	0x00033480
        /*06cc*/ 	.short	0x010a
        /*06ce*/ 	.byte	0x3f
	.zero		1


	//   ....[46]....
        /*06d0*/ 	.word	0x00010810
        /*06d4*/ 	.word	0x00000006
        /*06d8*/ 	.word	0x00033440
        /*06dc*/ 	.short	0x010a
        /*06de*/ 	.byte	0x3f
	.zero		1


	//   ....[47]....
        /*06e0*/ 	.word	0x00010cb0
        /*06e4*/ 	.word	0x0000000d
        /*06e8*/ 	.word	0x00033470
        /*06ec*/ 	.short	0x010a
        /*06ee*/ 	.byte	0x3f
	.zero		1


	//   ....[48]....
        /*06f0*/ 	.word	0x00010d30
        /*06f4*/ 	.word	0x0000000d
        /*06f8*/ 	.word	0x00033460
        /*06fc*/ 	.short	0x010a
        /*06fe*/ 	.byte	0x3f
	.zero		1


	//   ....[49]....
        /*0700*/ 	.word	0x000113d0
        /*0704*/ 	.word	0x0000000d
        /*0708*/ 	.word	0x00033450
        /*070c*/ 	.short	0x0101
        /*070e*/ 	.byte	0x3f
	.zero		1


	//   ....[50]....
        /*0710*/ 	.word	0x00011450
        /*0714*/ 	.word	0x0000000d
        /*0718*/ 	.word	0x00000000
        /*071c*/ 	.short	0x0101
        /*071e*/ 	.byte	0x3f
	.zero		1


	//   ....[51]....
        /*0720*/ 	.word	0x00011600
        /*0724*/ 	.word	0x00000003
        /*0728*/ 	.word	0x00033470
        /*072c*/ 	.short	0x010a
        /*072e*/ 	.byte	0x3f
	.zero		1


	//   ....[52]....
        /*0730*/ 	.word	0x00011670
        /*0734*/ 	.word	0x00000003
        /*0738*/ 	.word	0x00033460
        /*073c*/ 	.short	0x010a
        /*073e*/ 	.byte	0x3f
	.zero		1


	//   ....[53]....
        /*0740*/ 	.word	0x00011d20
        /*0744*/ 	.word	0x00000003
        /*0748*/ 	.word	0x00033450
        /*074c*/ 	.short	0x0101
        /*074e*/ 	.byte	0x3f
	.zero		1


	//   ....[54]....
        /*0750*/ 	.word	0x00011db0
        /*0754*/ 	.word	0x00000000
        /*0758*/ 	.word	0x00000000
        /*075c*/ 	.short	0x0101
        /*075e*/ 	.byte	0x3f
	.zero		1


	//   ....[55]....
        /*0760*/ 	.word	0x00012020
        /*0764*/ 	.word	0x00000000
        /*0768*/ 	.word	0x00033420
        /*076c*/ 	.short	0x010a
        /*076e*/ 	.byte	0x3f
	.zero		1


	//   ....[56]....
        /*0770*/ 	.word	0x000121c0
        /*0774*/ 	.word	0x00000007
        /*0778*/ 	.word	0x00000000
        /*077c*/ 	.short	0x010a
        /*077e*/ 	.byte	0x3f
	.zero		1


	//   ....[57]....
        /*0780*/ 	.word	0x00012230
        /*0784*/ 	.word	0x00000009
        /*0788*/ 	.word	0x00000000
        /*078c*/ 	.short	0x010a
        /*078e*/ 	.byte	0x3f
	.zero		1


	//   ....[58]....
        /*0790*/ 	.word	0x00012280
        /*0794*/ 	.word	0x00000011
        /*0798*/ 	.word	0x00033460
        /*079c*/ 	.short	0x010a
        /*079e*/ 	.byte	0x3f
	.zero		1


	//   ....[59]....
        /*07a0*/ 	.word	0x000122d0
        /*07a4*/ 	.word	0x00000003
        /*07a8*/ 	.word	0x00033460
        /*07ac*/ 	.short	0x010a
        /*07ae*/ 	.byte	0x3f
	.zero		1


	//   ....[60]....
        /*07b0*/ 	.word	0x00012310
        /*07b4*/ 	.word	0x00000011
        /*07b8*/ 	.word	0x00033480
        /*07bc*/ 	.short	0x010a
        /*07be*/ 	.byte	0x3f
	.zero		1


	//   ....[61]....
        /*07c0*/ 	.word	0x00012330
        /*07c4*/ 	.word	0x00000003
        /*07c8*/ 	.word	0x00033480
        /*07cc*/ 	.short	0x010a
        /*07ce*/ 	.byte	0x3f
	.zero		1


	//   ....[62]....
        /*07d0*/ 	.word	0x000123a0
        /*07d4*/ 	.word	0x00000003
        /*07d8*/ 	.word	0x00033400
        /*07dc*/ 	.short	0x010a
        /*07de*/ 	.byte	0x3f
	.zero		1


	//   ....[63]....
        /*07e0*/ 	.word	0x000123f0
        /*07e4*/ 	.word	0x00000004
        /*07e8*/ 	.word	0x00033430
        /*07ec*/ 	.short	0x010a
        /*07ee*/ 	.byte	0x3f
	.zero		1


	//   ....[64]....
        /*07f0*/ 	.word	0x00012450
        /*07f4*/ 	.word	0x00000009
        /*07f8*/ 	.word	0x00033430
        /*07fc*/ 	.short	0x010a
        /*07fe*/ 	.byte	0x3f
	.zero		1


	//   ....[65]....
        /*0800*/ 	.word	0x000124b0
        /*0804*/ 	.word	0x00000009
        /*0808*/ 	.word	0x00033450
        /*080c*/ 	.short	0x010a
        /*080e*/ 	.byte	0x3f
	.zero		1


	//   ....[66]....
        /*0810*/ 	.word	0x00012510
        /*0814*/ 	.word	0x00000009
        /*0818*/ 	.word	0x00033430
        /*081c*/ 	.short	0x010a
        /*081e*/ 	.byte	0x3f
	.zero		1


	//   ....[67]....
        /*0820*/ 	.word	0x00012570
        /*0824*/ 	.word	0x00000007
        /*0828*/ 	.word	0x00033450
        /*082c*/ 	.short	0x010a
        /*082e*/ 	.byte	0x3f
	.zero		1


	//   ....[68]....
        /*0830*/ 	.word	0x000125d0
        /*0834*/ 	.word	0x00000006
        /*0838*/ 	.word	0x00033450
        /*083c*/ 	.short	0x010a
        /*083e*/ 	.byte	0x3f
	.zero		1


	//   ....[69]....
        /*0840*/ 	.word	0x00012720
        /*0844*/ 	.word	0x00000004
        /*0848*/ 	.word	0x00033480
        /*084c*/ 	.short	0x010a
        /*084e*/ 	.byte	0x3f
	.zero		1


	//   ....[70]....
        /*0850*/ 	.word	0x00012770
        /*0854*/ 	.word	0x00000004
        /*0858*/ 	.word	0x00033440
        /*085c*/ 	.short	0x010a
        /*085e*/ 	.byte	0x3f
	.zero		1


	//   ....[71]....
        /*0860*/ 	.word	0x000127d0
        /*0864*/ 	.word	0x00000003
        /*0868*/ 	.word	0x00033420
        /*086c*/ 	.short	0x010a
        /*086e*/ 	.byte	0x3f
	.zero		1


	//   ....[72]....
        /*0870*/ 	.word	0x00012820
        /*0874*/ 	.word	0x00000006
        /*0878*/ 	.word	0x00033480
        /*087c*/ 	.short	0x010a
        /*087e*/ 	.byte	0x3f
	.zero		1


	//   ....[73]....
        /*0880*/ 	.word	0x00012870
        /*0884*/ 	.word	0x00000006
        /*0888*/ 	.word	0x00033440
        /*088c*/ 	.short	0x010a
        /*088e*/ 	.byte	0x3f
	.zero		1


	//   ....[74]....
        /*0890*/ 	.word	0x000128c0
        /*0894*/ 	.word	0x0000000d
        /*0898*/ 	.word	0x00033470
        /*089c*/ 	.short	0x010a
        /*089e*/ 	.byte	0x3f
	.zero		1


	//   ....[75]....
        /*08a0*/ 	.word	0x00012910
        /*08a4*/ 	.word	0x0000000d
        /*08a8*/ 	.word	0x00033460
        /*08ac*/ 	.short	0x010a
        /*08ae*/ 	.byte	0x3f
	.zero		1


	//   ....[76]....
        /*08b0*/ 	.word	0x00012960
        /*08b4*/ 	.word	0x00000003
        /*08b8*/ 	.word	0x00033470
        /*08bc*/ 	.short	0x010a
        /*08be*/ 	.byte	0x3f
	.zero		1


	//   ....[77]....
        /*08c0*/ 	.word	0x000129b0
        /*08c4*/ 	.word	0x00000003
        /*08c8*/ 	.word	0x00033460
        /*08cc*/ 	.short	0x010a
        /*08ce*/ 	.byte	0x3f
	.zero		1


	//   ....[78]....
        /*08d0*/ 	.word	0x00012a00
        /*08d4*/ 	.word	0x00000000
        /*08d8*/ 	.word	0x00033420
        /*08dc*/ 	.short	0x010a
        /*08de*/ 	.byte	0x3f
	.zero		1


	//   ....[79]....
        /*08e0*/ 	.word	0x00012ba0
        /*08e4*/ 	.word	0x00000007
        /*08e8*/ 	.word	0x00000000
        /*08ec*/ 	.short	0x010a
        /*08ee*/ 	.byte	0x3f
	.zero		1


	//   ....[80]....
        /*08f0*/ 	.word	0x00012bf0
        /*08f4*/ 	.word	0x00000009
        /*08f8*/ 	.word	0x00000000
        /*08fc*/ 	.short	0x010a
        /*08fe*/ 	.byte	0x3f
	.zero		1


	//   ....[81]....
        /*0900*/ 	.word	0x00012c40
        /*0904*/ 	.word	0x00000011
        /*0908*/ 	.word	0x00033460
        /*090c*/ 	.short	0x010a
        /*090e*/ 	.byte	0x3f
	.zero		1


	//   ....[82]....
        /*0910*/ 	.word	0x00012c90
        /*0914*/ 	.word	0x00000003
        /*0918*/ 	.word	0x00033460
        /*091c*/ 	.short	0x010a
        /*091e*/ 	.byte	0x3f
	.zero		1


	//   ....[83]....
        /*0920*/ 	.word	0x00012ce0
        /*0924*/ 	.word	0x00000011
        /*0928*/ 	.word	0x00033480
        /*092c*/ 	.short	0x010a
        /*092e*/ 	.byte	0x3f
	.zero		1


	//----- nvinfo : EIATTR_NUM_MBARRIERS
	.align		4
.L_303:
        /*0930*/ 	.byte	0x03, 0x38
        /*0932*/ 	.short	0x0016


	//----- nvinfo : EIATTR_EXIT_INSTR_OFFSETS
	.align		4
        /*0934*/ 	.byte	0x04, 0x1c
        /*0936*/ 	.short	(.L_305 - .L_304)


	//   ....[0]....
.L_304:
        /*0938*/ 	.word	0x00000a50


	//   ....[1]....
        /*093c*/ 	.word	0x0000e830


	//   ....[2]....
        /*0940*/ 	.word	0x00012380


	//----- nvinfo : EIATTR_MAX_THREADS
	.align		4
.L_305:
        /*0944*/ 	.byte	0x04, 0x05
        /*0946*/ 	.short	(.L_307 - .L_306)
.L_306:
        /*0948*/ 	.word	0x00000180
        /*094c*/ 	.word	0x00000001
        /*0950*/ 	.word	0x00000001


	//----- nvinfo : EIATTR_CRS_STACK_SIZE
	.align		4
.L_307:
        /*0954*/ 	.byte	0x04, 0x1e
        /*0956*/ 	.short	(.L_309 - .L_308)
.L_308:
        /*0958*/ 	.word	0x00000000


	//----- nvinfo : EIATTR_CBANK_PARAM_SIZE
	.align		4
.L_309:
        /*095c*/ 	.byte	0x03, 0x19
        /*095e*/ 	.short	0x0bf0


	//----- nvinfo : EIATTR_PARAM_CBANK
	.align		4
        /*0960*/ 	.byte	0x04, 0x0a
        /*0962*/ 	.short	(.L_311 - .L_310)
	.align		4
.L_310:
        /*0964*/ 	.word	index@(.nv.constant0._ZN7cutlass13device_kernelIN5flash11enable_sm90INS1_16FlashAttnFwdSm90INS1_25CollectiveMainloopFwdSm90ILi2EN4cute5tupleIJNS5_1CILi1EEES8_S8_EEENS6_IJNS7_ILi128EEENS7_ILi160EEENS7_ILi192EEEEEELi192ENS_12float_e4m3_tEfNS_4arch4Sm90ELb1ELb0ELb0ELb0ELb0ELb0ELb0ELb1ELb1ELb0ELb0ELb0EEENS1_21CollectiveEpilogueFwdINS6_IJSA_SC_SB_EEES9_NS_10bfloat16_tESG_Li256ELb0ELb0ELb0ELb1EEENS1_30DynamicPersistentTileSchedulerILi256ELi128ELb0ELb0ELb1EEEEEEEEEvNT_6ParamsE)
        /*0968*/ 	.short	0x0210
        /*096a*/ 	.short	0x0bf0


	//----- nvinfo : EIATTR_SW_WAR
	.align		4
.L_311:
        /*096c*/ 	.byte	0x04, 0x36
        /*096e*/ 	.short	(.L_313 - .L_312)
.L_312:
        /*0970*/ 	.word	0x00000008
.L_313:


//--------------------- .nv.info._ZN7cutlass13device_kernelIN5flash11enable_sm90INS1_16FlashAttnFwdSm90INS1_25CollectiveMainloopFwdSm90ILi2EN4cute5tupleIJNS5_1CILi1EEES8_S8_EEENS6_IJNS7_ILi128EEENS7_ILi160EEENS7_ILi192EEEEEELi192ENS_12float_e4m3_tEfNS_4arch4Sm90ELb1ELb0ELb0ELb1ELb0ELb0ELb0ELb1ELb1ELb0ELb0ELb0EEENS1_21CollectiveEpilogueFwdINS6_IJSA_SC_SB_EEES9_NS_10bfloat16_tESG_Li256ELb1ELb0ELb0ELb1EEENS1_36VarlenDynamicPersistentTileSchedulerILi128ELi160ELi256ELi128ELb0ELb0ELb1ELb1ELb1ELb1EEEEEEEEEvNT_6ParamsE --------------------------
	.section	.nv.info._ZN7cutlass13device_kernelIN5flash11enable_sm90INS1_16FlashAttnFwdSm90INS1_25CollectiveMainloopFwdSm90ILi2EN4cute5tupleIJNS5_1CILi1EEES8_S8_EEENS6_IJNS7_ILi128EEENS7_ILi160EEENS7_ILi192EEEEEELi192ENS_12float_e4m3_tEfNS_4arch4Sm90ELb1ELb0ELb0ELb1ELb0ELb0ELb0ELb1ELb1ELb0ELb0ELb0EEENS1_21CollectiveEpilogueFwdINS6_IJSA_SC_SB_EEES9_NS_10bfloat16_tESG_Li256ELb1ELb0ELb0ELb1EEENS1_36VarlenDynamicPersistentTileSchedulerILi128ELi160ELi256ELi128ELb0ELb0ELb1ELb1ELb1ELb1EEEEEEEEEvNT_6ParamsE,"",@"SHT_CUDA_INFO"
	.sectionflags	@""
	.align	4


	//----- nvinfo : EIATTR_CUDA_API_VERSION
	.align		4
        /*0000*/ 	.byte	0x04, 0x37
        /*0002*/ 	.short	(.L_315 - .L_314)
.L_314:
        /*0004*/ 	.word	0x00000082


	//----- nvinfo : EIATTR_KPARAM_INFO
	.align		4
.L_315:
        /*0008*/ 	.byte	0x04, 0x17
        /*000a*/ 	.short	(.L_317 - .L_316)
.L_316:
        /*000c*/ 	.word	0x00000000
        /*0010*/ 	.short	0x0000
        /*0012*/ 	.short	0x0070
        /*0014*/ 	.byte	0x00, 0xf0, 0x01, 0x28


	//----- nvinfo : EIATTR_SPARSE_MMA_MASK
	.align		4
.L_317:
        /*0018*/ 	.byte	0x03, 0x50
        /*001a*/ 	.short	0x0000


	//----- nvinfo : EIATTR_MAXREG_COUNT
	.align		4
        /*001c*/ 	.byte	0x03, 0x1b
        /*001e*/ 	.short	0x00a8


	//----- nvinfo : EIATTR_NUM_BARRIERS
	.align		4
        /*0020*/ 	.byte	0x02, 0x4c
        /*0022*/ 	.byte	0x10
	.zero		1


	//----- nvinfo : EIATTR_EXTERNS
	.align		4
        /*0024*/ 	.byte	0x04, 0x0f
        /*0026*/ 	.short	(.L_319 - .L_318)


	//   ....[0]....
	.align		4
.L_318:
        /*0028*/ 	.word	index@(__assertfail)


	//----- nvinfo : EIATTR_ANNOTATIONS
	.align		4
.L_319:
        /*002c*/ 	.byte	0x04, 0x55
        /*002e*/ 	.short	(.L_321 - .L_320)


	//   ....[0]....
.L_320:
        /* <DEDUP_REMOVED lines=22> */


	//----- nvinfo : EIATTR_MERCURY_ISA_VERSION
	.align		4
.L_321:
        /*0180*/ 	.byte	0x03, 0x5f
        /*0182*/ 	.short	0x0101


	//----- nvinfo : EIATTR_UNUSED_LOAD_BYTE_OFFSET
	.align		4
        /*0184*/ 	.byte	0x04, 0x44
        /*0186*/ 	.short	(.L_323 - .L_322)


	//   ....[0]....
.L_322:
        /*0188*/ 	.word	0x00000a70
        /*018c*/ 	.word	0x0000fff0


	//   ....[1]....
        /*0190*/ 	.word	0x0000caa0
        /*0194*/ 	.word	0x0000fff0


	//----- nvinfo : EIATTR_INT_WARP_WIDE_INSTR_OFFSETS
	.align		4
.L_323:
        /*0198*/ 	.byte	0x04, 0x31
        /*019a*/ 	.short	(.L_325 - .L_324)


	//   ....[0]....
.L_324:
        /*019c*/ 	.word	0x00000160


	//   ....[1]....
        /*01a0*/ 	.word	0x000001a0


	//   ....[2]....
        /*01a4*/ 	.word	0x00000210


	//   ....[3]....
        /*01a8*/ 	.word	0x00010e30


	//   ....[4]....
        /*01ac*/ 	.word	0x00010ec0


	//   ....[5]....
        /*01b0*/ 	.word	0x00011640


	//   ....[6]....
        /*01b4*/ 	.word	0x00013410


	//   ....[7]....
        /*01b8*/ 	.word	0x000134a0


	//----- nvinfo : EIATTR_COOP_GROUP_MASK_REGIDS
	.align		4
.L_325:
        /*01bc*/ 	.byte	0x04, 0x29
        /*01be*/ 	.short	(.L_327 - .L_326)


	//   ....[0]....
.L_326:
        /*01c0*/ 	.word	0xffffffff


	//   ....[1]....
        /*01c4*/ 	.word	0xffffffff


	//   ....[2]....
        /*01c8*/ 	.word	0xffffffff


	//   ....[3]....
        /*01cc*/ 	.word	0xffffffff


	//   ....[4]....
        /*01d0*/ 	.word	0xffffffff


	//   ....[5]....
        /*01d4*/ 	.word	0xffffffff


	//   ....[6]....
        /*01d8*/ 	.word	0xffffffff


	//   ....[7]....
        /*01dc*/ 	.word	0xffffffff


	//   ....[8]....
        /*01e0*/ 	.word	0xffffffff


	//   ....[9]....
        /*01e4*/ 	.word	0xffffffff


	//   ....[10]....
        /*01e8*/ 	.word	0xffffffff


	//   ....[11]....
        /*01ec*/ 	.word	0xffffffff


	//   ....[12]....
        /*01f0*/ 	.word	0xffffffff


	//   ....[13]....
        /*01f4*/ 	.word	0xffffffff


	//   ....[14]....
        /*01f8*/ 	.word	0xffffffff


	//   ....[15]....
        /*01fc*/ 	.word	0xffffffff


	//   ....[16]....
        /*0200*/ 	.word	0xffffffff


	//   ....[17]....
        /*0204*/ 	.word	0xffffffff


	//   ....[18]....
        /*0208*/ 	.word	0xffffffff


	//   ....[19]....
        /*020c*/ 	.word	0xffffffff


	//   ....[20]....
        /*0210*/ 	.word	0xffffffff


	//   ....[21]....
        /*0214*/ 	.word	0xffffffff


	//   ....[22]....
        /*0218*/ 	.word	0xffffffff


	//   ....[23]....
        /*021c*/ 	.word	0xffffffff


	//   ....[24]....
        /*0220*/ 	.word	0xffffffff


	//   ....[25]....
        /*0224*/ 	.word	0xffffffff


	//   ....[26]....
        /*0228*/ 	.word	0xffffffff


	//   ....[27]....
        /*022c*/ 	.word	0xffffffff


	//   ....[28]....
        /*0230*/ 	.word	0xffffffff


	//   ....[29]....
        /*0234*/ 	.word	0xffffffff


	//   ....[30]....
        /*0238*/ 	.word	0xffffffff


	//   ....[31]....
        /*023c*/ 	.word	0xffffffff


	//   ....[32]....
        /*0240*/ 	.word	0xffffffff


	//   ....[33]....
        /*0244*/ 	.word	0xffffffff


	//   ....[34]....
        /*0248*/ 	.word	0xffffffff


	//   ....[35]....
        /*024c*/ 	.word	0xffffffff


	//   ....[36]....
        /*0250*/ 	.word	0xffffffff


	//   ....[37]....
        /*0254*/ 	.word	0xffffffff


	//   ....[38]....
        /*0258*/ 	.word	0xffffffff


	//   ....[39]....
        /*025c*/ 	.word	0xffffffff


	//   ....[40]....
        /*0260*/ 	.word	0xffffffff


	//   ....[41]....
        /*0264*/ 	.word	0xffffffff


	//   ....[42]....
        /*0268*/ 	.word	0xffffffff


	//   ....[43]....
        /*026c*/ 	.word	0xffffffff


	//   ....[44]....
        /*0270*/ 	.word	0xffffffff


	//   ....[45]....
        /*0274*/ 	.word	0xffffffff


	//   ....[46]....
        /*0278*/ 	.word	0xffffffff


	//   ....[47]....
        /*027c*/ 	.word	0xffffffff


	//   ....[48]....
        /*0280*/ 	.word	0xffffffff


	//   ....[49]....
        /*0284*/ 	.word	0xffffffff


	//   ....[50]....
        /*0288*/ 	.word	0xffffffff


	//   ....[51]....
        /*028c*/ 	.word	0xffffffff


	//   ....[52]....
        /*0290*/ 	.word	0xffffffff


	//   ....[53]....
        /*0294*/ 	.word	0xffffffff


	//   ....[54]....
        /*0298*/ 	.word	0xffffffff


	//   ....[55]....
        /*029c*/ 	.word	0xffffffff


	//   ....[56]....
        /*02a0*/ 	.word	0xffffffff


	//   ....[57]....
        /*02a4*/ 	.word	0xffffffff


	//   ....[58]....
        /*02a8*/ 	.word	0xffffffff


	//   ....[59]....
        /*02ac*/ 	.word	0xffffffff


	//   ....[60]....
        /*02b0*/ 	.word	0xffffffff


	//   ....[61]....
        /*02b4*/ 	.word	0xffffffff


	//   ....[62]....
        /*02b8*/ 	.word	0xffffffff


	//   ....[63]....
        /*02bc*/ 	.word	0xffffffff


	//   ....[64]....
        /*02c0*/ 	.word	0xffffffff


	//   ....[65]....
        /*02c4*/ 	.word	0xffffffff


	//   ....[66]....
        /*02c8*/ 	.word	0xffffffff


	//   ....[67]....
        /*02cc*/ 	.word	0xffffffff


	//   ....[68]....
        /*02d0*/ 	.word	0xffffffff


	//   ....[69]....
        /*02d4*/ 	.word	0xffffffff


	//   ....[70]....
        /*02d8*/ 	.word	0xffffffff


	//   ....[71]....
        /*02dc*/ 	.word	0xffffffff


	//   ....[72]....
        /*02e0*/ 	.word	0xffffffff


	//   ....[73]....
        /*02e4*/ 	.word	0xffffffff


	//   ....[74]....
        /*02e8*/ 	.word	0xffffffff


	//   ....[75]....
        /*02ec*/ 	.word	0xffffffff


	//   ....[76]....
        /*02f0*/ 	.word	0xffffffff


	//   ....[77]....
        /*02f4*/ 	.word	0xffffffff


	//   ....[78]....
        /*02f8*/ 	.word	0xffffffff


	//   ....[79]....
        /*02fc*/ 	.word	0xffffffff


	//   ....[80]....
        /*0300*/ 	.word	0xffffffff


	//   ....[81]....
        /*0304*/ 	.word	0xffffffff


	//   ....[82]....
        /*0308*/ 	.word	0xffffffff


	//   ....[83]....
        /*030c*/ 	.word	0xffffffff


	//   ....[84]....
        /*0310*/ 	.word	0xffffffff


	//   ....[85]....
        /*0314*/ 	.word	0xffffffff


	//   ....[86]....
        /*0318*/ 	.word	0xffffffff


	//   ....[87]....
        /*031c*/ 	.word	0xffffffff


	//   ....[88]....
        /*0320*/ 	.word	0xffffffff


	//   ....[89]....
        /*0324*/ 	.word	0xffffffff


	//   ....[90]....
        /*0328*/ 	.word	0xffffffff


	//   ....[91]....
        /*032c*/ 	.word	0xffffffff


	//   ....[92]....
        /*0330*/ 	.word	0xffffffff


	//   ....[93]....
        /*0334*/ 	.word	0xffffffff


	//   ....[94]....
        /*0338*/ 	.word	0xffffffff


	//   ....[95]....
        /*033c*/ 	.word	0xffffffff


	//   ....[96]....
        /*0340*/ 	.word	0xffffffff


	//   ....[97]....
        /*0344*/ 	.word	0xffffffff


	//   ....[98]....
        /*0348*/ 	.word	0xffffffff


	//   ....[99]....
        /*034c*/ 	.word	0xffffffff


	//   ....[100]....
        /*0350*/ 	.word	0xffffffff


	//   ....[101]....
        /*0354*/ 	.word	0xffffffff


	//   ....[102]....
        /*0358*/ 	.word	0xffffffff


	//   ....[103]....
        /*035c*/ 	.word	0xffffffff


	//   ....[104]....
        /*0360*/ 	.word	0xffffffff


	//   ....[105]....
        /*0364*/ 	.word	0xffffffff


	//   ....[106]....
        /*0368*/ 	.word	0xffffffff


	//   ....[107]....
        /*036c*/ 	.word	0x0500000f


	//   ....[108]....
        /*0370*/ 	.word	0x0500000f


	//----- nvinfo : EIATTR_COOP_GROUP_INSTR_OFFSETS
	.align		4
.L_327:
        /*0374*/ 	.byte	0x04, 0x28
        /*0376*/ 	.short	(.L_329 - .L_328)


	//   ....[0]....
.L_328:
        /*0378*/ 	.word	0x00000070


	//   ....[1]....
        /*037c*/ 	.word	0x00000170


	//   ....[2]....
        /*0380*/ 	.word	0x000001c0


	//   ....[3]....
        /*0384*/ 	.word	0x000003f0


	//   ....[4]....
        /*0388*/ 	.word	0x00000550


	//   ....[5]....
        /*038c*/ 	.word	0x00000670


	//   ....[6]....
        /*0390*/ 	.word	0x000007d0


	//   ....[7]....
        /*0394*/ 	.word	0x000019e0


	//   ....[8]....
        /*0398*/ 	.word	0x00003320


	//   ....[9]....
        /*039c*/ 	.word	0x00003340


	//   ....[10]....
        /*03a0*/ 	.word	0x00004010


	//   ....[11]....
        /*03a4*/ 	.word	0x00004080


	//   ....[12]....
        /*03a8*/ 	.word	0x00006c50


	//   ....[13]....
        /*03ac*/ 	.word	0x00006d50


	//   ....[14]....
        /*03b0*/ 	.word	0x00007850


	//   ....[15]....
        /*03b4*/ 	.word	0x000078b0


	//   ....[16]....
        /*03b8*/ 	.word	0x0000a270


	//   ....[17]....
        /*03bc*/ 	.word	0x0000a280


	//   ....[18]....
        /*03c0*/ 	.word	0x0000a2b0


	//   ....[19]....
        /*03c4*/ 	.word	0x0000a2c0


	//   ....[20]....
        /*03c8*/ 	.word	0x0000c150


	//   ....[21]....
        /*03cc*/ 	.word	0x0000c160


	//   ....[22]....
        /*03d0*/ 	.word	0x0000c190


	//   ....[23]....
        /*03d4*/ 	.word	0x0000c1a0


	//   ....[24]....
        /*03d8*/ 	.word	0x0000d680


	//   ....[25]....
        /*03dc*/ 	.word	0x0000d6b0


	//   ....[26]....
        /*03e0*/ 	.word	0x0000d6e0


	//   ....[27]....
        /*03e4*/ 	.word	0x0000d710


	//   ....[28]....
        /*03e8*/ 	.word	0x0000d740


	//   ....[29]....
        /*03ec*/ 	.word	0x0000d750


	//   ....[30]....
        /*03f0*/ 	.word	0x0000d760


	//   ....[31]....
        /*03f4*/ 	.word	0x0000d770


	//   ....[32]....
        /*03f8*/ 	.word	0x0000d7a0


	//   ....[33]....
        /*03fc*/ 	.word	0x0000d7b0


	//   ....[34]....
        /*0400*/ 	.word	0x0000d7e0


	//   ....[35]....
        /*0404*/ 	.word	0x0000d7f0


	//   ....[36]....
        /*0408*/ 	.word	0x0000d800


	//   ....[37]....
        /*040c*/ 	.word	0x0000d830


	//   ....[38]....
        /*0410*/ 	.word	0x0000d860


	//   ....[39]....
        /*0414*/ 	.word	0x0000d870


	//   ....[40]....
        /*0418*/ 	.word	0x0000d8d0


	//   ....[41]....
        /*041c*/ 	.word	0x0000d8e0


	//   ....[42]....
        /*0420*/ 	.word	0x0000d8f0


	//   ....[43]....
        /*0424*/ 	.word	0x0000d920


	//   ....[44]....
        /*0428*/ 	.word	0x0000d950


	//   ....[45]....
        /*042c*/ 	.word	0x0000d960


	//   ....[46]....
        /*0430*/ 	.word	0x0000d970


	//   ....[47]....
        /*0434*/ 	.word	0x0000d980


	//   ....[48]....
        /*0438*/ 	.word	0x0000d990


	//   ....[49]....
        /*043c*/ 	.word	0x0000d9a0


	//   ....[50]....
        /*0440*/ 	.word	0x0000d9b0


	//   ....[51]....
        /*0444*/ 	.word	0x0000d9c0


	//   ....[52]....
        /*0448*/ 	.word	0x0000d9d0


	//   ....[53]....
        /*044c*/ 	.word	0x0000da00


	//   ....[54]....
        /*0450*/ 	.word	0x0000da30


	//   ....[55]....
        /*0454*/ 	.word	0x0000da40


	//   ....[56]....
        /*0458*/ 	.word	0x0000da50


	//   ....[57]....
        /*045c*/ 	.word	0x0000da60


	//   ....[58]....
        /*0460*/ 	.word	0x0000da80


	//   ....[59]....
        /*0464*/ 	.word	0x0000da90


	//   ....[60]....
        /*0468*/ 	.word	0x0000dac0


	//   ....[61]....
        /*046c*/ 	.word	0x0000dad0


	//   ....[62]....
        /*0470*/ 	.word	0x0000dae0


	//   ....[63]....
        /*0474*/ 	.word	0x0000daf0


	//   ....[64]....
        /*0478*/ 	.word	0x0000db00


	//   ....[65]....
        /*047c*/ 	.word	0x0000db10


	//   ....[66]....
        /*0480*/ 	.word	0x0000db20


	//   ....[67]....
        /*0484*/ 	.word	0x0000db30


	//   ....[68]....
        /*0488*/ 	.word	0x0000db40


	//   ....[69]....
        /*048c*/ 	.word	0x0000db60


	//   ....[70]....
        /*0490*/ 	.word	0x0000db70


	//   ....[71]....
        /*0494*/ 	.word	0x0000db80


	//   ....[72]....
        /*0498*/ 	.word	0x0000f9d0


	//   ....[73]....
        /*049c*/ 	.word	0x0000fbb0


	//   ....[74]....
        /*04a0*/ 	.word	0x0000fbe0


	//   ....[75]....
        /*04a4*/ 	.word	0x0000fc10


	//   ....[76]....
        /*04a8*/ 	.word	0x0000fc50


	//   ....[77]....
        /*04ac*/ 	.word	0x0000fc80


	//   ....[78]....
        /*04b0*/ 	.word	0x0000fcc0


	//   ....[79]....
        /*04b4*/ 	.word	0x0000fe50


	//   ....[80]....
        /*04b8*/ 	.word	0x0000fe80


	//   ....[81]....
        /*04bc*/ 	.word	0x0000feb0


	//   ....[82]....
        /*04c0*/ 	.word	0x0000fee0


	//   ....[83]....
        /*04c4*/ 	.word	0x0000ff10


	//   ....[84]....
        /*04c8*/ 	.word	0x0000ff50


	//   ....[85]....
        /*04cc*/ 	.word	0x0000fff0


	//   ....[86]....
        /*04d0*/ 	.word	0x00010080


	//   ....[87]....
        /*04d4*/ 	.word	0x00010130


	//   ....[88]....
        /*04d8*/ 	.word	0x00011770


	//   ....[89]....
        /*04dc*/ 	.word	0x00013f50


	//   ....[90]....
        /*04e0*/ 	.word	0x00013f80


	//   ....[91]....
        /*04e4*/ 	.word	0x00013fb0


	//   ....[92]....
        /*04e8*/ 	.word	0x00013fe0


	//   ....[93]....
        /*04ec*/ 	.word	0x00014010


	//   ....[94]....
        /*04f0*/ 	.word	0x00014020


	//   ....[95]....
        /*04f4*/ 	.word	0x00014060


	//   ....[96]....
        /*04f8*/ 	.word	0x00014070


	//   ....[97]....
        /*04fc*/ 	.word	0x000141b0


	//   ....[98]....
        /*0500*/ 	.word	0x000141e0


	//   ....[99]....
        /*0504*/ 	.word	0x00014210


	//   ....[100]....
        /*0508*/ 	.word	0x00014240


	//   ....[101]....
        /*050c*/ 	.word	0x00014270


	//   ....[102]....
        /*0510*/ 	.word	0x000142b0


	//   ....[103]....
        /*0514*/ 	.word	0x00014350


	//   ....[104]....
        /*0518*/ 	.word	0x000143e0


	//   ....[105]....
        /*051c*/ 	.word	0x00014490


	//   ....[106]....
        /*0520*/ 	.word	0x00014ae0


	//   ....[107]....
        /*0524*/ 	.word	0x000150b0


	//   ....[108]....
        /*0528*/ 	.word	0x00015520


	//----- nvinfo : EIATTR_REG_RECONFIG
	.align		4
.L_329:
        /*052c*/ 	.byte	0x01, 0x54
	.zero		2


	//----- nvinfo : EIATTR_SYSCALL_OFFSETS
	.align		4
        /*0530*/ 	.byte	0x04, 0x46
        /*0532*/ 	.short	(.L_331 - .L_330)


	//   ....[0]....
.L_330:
        /*0534*/ 	.word	0x00001bc0


	//   ....[1]....
        /*0538*/ 	.word	0x00011060


	//   ....[2]....
        /*053c*/ 	.word	0x000111a0


	//   ....[3]....
        /*0540*/ 	.word	0x000112e0


	//   ....[4]....
        /*0544*/ 	.word	0x00011400


	//----- nvinfo : EIATTR_MBARRIER_INSTR_OFFSETS
	.align		4
.L_331:
        /*0548*/ 	.byte	0x04, 0x39
        /*054a*/ 	.short	(.L_333 - .L_332)


	//   ....[0]....
.L_332:
        /*054c*/ 	.word	0x000002a0
        /*0550*/ 	.word	0x000000ff
        /*0554*/ 	.word	0x00033400
        /*0558*/ 	.short	0x0100
        /*055a*/ 	.byte	0x08
	.zero		1


	//   ....[1]....
        /*055c*/ 	.word	0x000002b0
        /*0560*/ 	.word	0x000000ff
        /*0564*/ 	.word	0x00033420
        /*0568*/ 	.short	0x0100
        /*056a*/ 	.byte	0x08
	.zero		1


	//   ....[2]....
        /*056c*/ 	.word	0x000003a0
        /*0570*/ 	.word	0x000000ff
        /*0574*/ 	.word	0x00033430
        /*0578*/ 	.short	0x0100
        /*057a*/ 	.byte	0x08
	.zero		1


	//   ....[3]....
        /*057c*/ 	.word	0x000003b0
        /*0580*/ 	.word	0x000000ff
        /*0584*/ 	.word	0x00033440
        /*0588*/ 	.short	0x0100
        /*058a*/ 	.byte	0x08
	.zero		1


	//   ....[4]....
        /*058c*/ 	.word	0x000003c0
        /*0590*/ 	.word	0x000000ff
        /*0594*/ 	.word	0x00033438
        /*0598*/ 	.short	0x0100
        /*059a*/ 	.byte	0x08
	.zero		1


	//   ....[5]....
        /*059c*/ 	.word	0x000003d0
        /*05a0*/ 	.word	0x000000ff
        /*05a4*/ 	.word	0x00033448
        /*05a8*/ 	.short	0x0100
        /*05aa*/ 	.byte	0x08
	.zero		1


	//   ....[6]....
        /*05ac*/ 	.word	0x00000500
        /*05b0*/ 	.word	0x000000ff
        /*05b4*/ 	.word	0x00033450
        /*05b8*/ 	.short	0x0100
        /*05ba*/ 	.byte	0x08
	.zero		1


	//   ....[7]....
        /*05bc*/ 	.word	0x00000510
        /*05c0*/ 	.word	0x000000ff
        /*05c4*/ 	.word	0x00033460
        /*05c8*/ 	.short	0x0100
        /*05ca*/ 	.byte	0x08
	.zero		1


	//   ....[8]....
        /*05cc*/ 	.word	0x00000520
        /*05d0*/ 	.word	0x000000ff
        /*05d4*/ 	.word	0x00033458
        /*05d8*/ 	.short	0x0100
        /*05da*/ 	.byte	0x08
	.zero		1


	//   ....[9]....
        /*05dc*/ 	.word	0x00000530
        /*05e0*/ 	.word	0x000000ff
        /*05e4*/ 	.word	0x00033468
        /*05e8*/ 	.short	0x0100
        /*05ea*/ 	.byte	0x08
	.zero		1


	//   ....[10]....
        /*05ec*/ 	.word	0x00000620
        /*05f0*/ 	.word	0x000000ff
        /*05f4*/ 	.word	0x00033470
        /*05f8*/ 	.short	0x0100
        /*05fa*/ 	.byte	0x06
	.zero		1


	//   ....[11]....
        /*05fc*/ 	.word	0x00000630
        /*0600*/ 	.word	0x000000ff
        /*0604*/ 	.word	0x00033480
        /*0608*/ 	.short	0x0100
        /*060a*/ 	.byte	0x06
	.zero		1


	//   ....[12]....
        /*060c*/ 	.word	0x00000640
        /*0610*/ 	.word	0x000000ff
        /*0614*/ 	.word	0x00033478
        /*0618*/ 	.short	0x0100
        /*061a*/ 	.byte	0x06
	.zero		1


	//   ....[13]....
        /*061c*/ 	.word	0x00000650
        /*0620*/ 	.word	0x000000ff
        /*0624*/ 	.word	0x00033488
        /*0628*/ 	.short	0x0100
        /*062a*/ 	.byte	0x06
	.zero		1


	//   ....[14]....
        /*062c*/ 	.word	0x00000780
        /*0630*/ 	.word	0x000000ff
        /*0634*/ 	.word	0x00033490
        /*0638*/ 	.short	0x0100
        /*063a*/ 	.byte	0x08
	.zero		1


	//   ....[15]....
        /*063c*/ 	.word	0x00000790
        /*0640*/ 	.word	0x000000ff
        /*0644*/ 	.word	0x000334a0
        /*0648*/ 	.short	0x0100
        /*064a*/ 	.byte	0x08
	.zero		1


	//   ....[16]....
        /*064c*/ 	.word	0x000007a0
        /*0650*/ 	.word	0x000000ff
        /*0654*/ 	.word	0x00033498
        /*0658*/ 	.short	0x0100
        /*065a*/ 	.byte	0x08
	.zero		1


	//   ....[17]....
        /*065c*/ 	.word	0x000007b0
        /*0660*/ 	.word	0x000000ff
        /*0664*/ 	.word	0x000334a8
        /*0668*/ 	.short	0x0100
        /*066a*/ 	.byte	0x08
	.zero		1


	//   ....[18]....
        /*066c*/ 	.word	0x000008e0
        /*0670*/ 	.word	0x000000ff
        /*0674*/ 	.word	0x000334b0
        /*0678*/ 	.short	0x0100
        /*067a*/ 	.byte	0x08
	.zero		1


	//   ....[19]....
        /*067c*/ 	.word	0x000008f0
        /*0680*/ 	.word	0x000000ff
        /*0684*/ 	.word	0x000334c0
        /*0688*/ 	.short	0x0100
        /*068a*/ 	.byte	0x08
	.zero		1


	//   ....[20]....
        /*068c*/ 	.word	0x00000900
        /*0690*/ 	.word	0x000000ff
        /*0694*/ 	.word	0x000334b8
        /*0698*/ 	.short	0x0100
        /*069a*/ 	.byte	0x08
	.zero		1


	//   ....[21]....
        /*069c*/ 	.word	0x00000910
        /*06a0*/ 	.word	0x000000ff
        /*06a4*/ 	.word	0x000334c8
        /*06a8*/ 	.short	0x0100
        /*06aa*/ 	.byte	0x08
	.zero		1


	//   ....[22]....
        /*06ac*/ 	.word	0x00001c40
        /*06b0*/ 	.word	0x000000ff
        /*06b4*/ 	.word	0x00033400
        /*06b8*/ 	.short	0x010a
        /*06ba*/ 	.byte	0x29
	.zero		1


	//   ....[23]....
        /*06bc*/ 	.word	0x00001cc0
        /*06c0*/ 	.word	0x00000002
        /*06c4*/ 	.word	0x00033430
        /*06c8*/ 	.short	0x010a
        /*06ca*/ 	.byte	0x3f
	.zero		1


	//   ....[24]....
        /*06cc*/ 	.word	0x00001d30
        /*06d0*/ 	.word	0x00000002
        /*06d4*/ 	.word	0x00033430
        /*06d8*/ 	.short	0x010a
        /*06da*/ 	.byte	0x3f
	.zero		1


	//   ....[25]....
        /*06dc*/ 	.word	0x000031c0
        /*06e0*/ 	.word	0x00000002
        /*06e4*/ 	.word	0x00000000
        /*06e8*/ 	.short	0x0101
        /*06ea*/ 	.byte	0x3f
	.zero		1


	//   ....[26]....
        /*06ec*/ 	.word	0x00005650
        /*06f0*/ 	.word	0x000000ff
        /*06f4*/ 	.word	0x00033430
        /*06f8*/ 	.short	0x010a
        /*06fa*/ 	.byte	0x06
	.zero		1


	//   ....[27]....
        /*06fc*/ 	.word	0x00005690
        /*0700*/ 	.word	0x000000ff
        /*0704*/ 	.word	0x00033430
        /*0708*/ 	.short	0x010a
        /*070a*/ 	.byte	0x06
	.zero		1


	//   ....[28]....
        /*070c*/ 	.word	0x000062b0
        /*0710*/ 	.word	0x000000ff
        /*0714*/ 	.word	0x00033450
        /*0718*/ 	.short	0x010a
        /*071a*/ 	.byte	0x06
	.zero		1


	//   ....[29]....
        /*071c*/ 	.word	0x000062f0
        /*0720*/ 	.word	0x000000ff
        /*0724*/ 	.word	0x00033450
        /*0728*/ 	.short	0x010a
        /*072a*/ 	.byte	0x06
	.zero		1


	//   ....[30]....
        /*072c*/ 	.word	0x00008500
        /*0730*/ 	.word	0x00000002
        /*0734*/ 	.word	0x00000000
        /*0738*/ 	.short	0x0101
        /*073a*/ 	.byte	0x3f
	.zero		1


	//   ....[31]....
        /*073c*/ 	.word	0x000086c0
        /*0740*/ 	.word	0x000000ff
        /*0744*/ 	.word	0x00000000
        /*0748*/ 	.short	0x0101
        /*074a*/ 	.byte	0x06
	.zero		1


	//   ....[32]....
        /*074c*/ 	.word	0x00008ff0
        /*0750*/ 	.word	0x000000ff
        /*0754*/ 	.word	0x00033430
        /*0758*/ 	.short	0x010a
        /*075a*/ 	.byte	0x06
	.zero		1


	//   ....[33]....
        /*075c*/ 	.word	0x00009030
        /*0760*/ 	.word	0x000000ff
        /*0764*/ 	.word	0x00033430
        /*0768*/ 	.short	0x010a
        /*076a*/ 	.byte	0x06
	.zero		1


	//   ....[34]....
        /*076c*/ 	.word	0x00009c50
        /*0770*/ 	.word	0x000000ff
        /*0774*/ 	.word	0x00033450
        /*0778*/ 	.short	0x010a
        /*077a*/ 	.byte	0x06
	.zero		1


	//   ....[35]....
        /*077c*/ 	.word	0x00009c90
        /*0780*/ 	.word	0x000000ff
        /*0784*/ 	.word	0x00033450
        /*0788*/ 	.short	0x010a
        /*078a*/ 	.byte	0x06
	.zero		1


	//   ....[36]....
        /*078c*/ 	.word	0x0000b350
        /*0790*/ 	.word	0x00000002
        /*0794*/ 	.word	0x00000000
        /*0798*/ 	.short	0x0101
        /*079a*/ 	.byte	0x3f
	.zero		1


	//   ....[37]....
        /*079c*/ 	.word	0x0000b560
        /*07a0*/ 	.word	0x000000ff
        /*07a4*/ 	.word	0x00000000
        /*07a8*/ 	.short	0x0101
        /*07aa*/ 	.byte	0x06
	.zero		1


	//   ....[38]....
        /*07ac*/ 	.word	0x0000bde0
        /*07b0*/ 	.word	0x000000ff
        /*07b4*/ 	.word	0x00033450
        /*07b8*/ 	.short	0x010a
        /*07ba*/ 	.byte	0x09
	.zero		1


	//   ....[39]....
        /*07bc*/ 	.word	0x0000be20
        /*07c0*/ 	.word	0x000000ff
        /*07c4*/ 	.word	0x00033450
        /*07c8*/ 	.short	0x010a
        /*07ca*/ 	.byte	0x09
	.zero		1


	//   ....[40]....
        /*07cc*/ 	.word	0x0000c650
        /*07d0*/ 	.word	0x000000ff
        /*07d4*/ 	.word	0x00000000
        /*07d8*/ 	.short	0x0101
        /*07da*/ 	.byte	0x04
	.zero		1


	//   ....[41]....
        /*07dc*/ 	.word	0x0000e790
        /*07e0*/ 	.word	0x00000000
        /*07e4*/ 	.word	0x00000000
        /*07e8*/ 	.short	0x0101
        /*07ea*/ 	.byte	0x3f
	.zero		1


	//   ....[42]....
        /*07ec*/ 	.word	0x00011980
        /*07f0*/ 	.word	0x00000004
        /*07f4*/ 	.word	0x00033480
        /*07f8*/ 	.short	0x010a
        /*07fa*/ 	.byte	0x3f
	.zero		1


	//   ....[43]....
        /*07fc*/ 	.word	0x00011bd0
        /*0800*/ 	.word	0x00000004
        /*0804*/ 	.word	0x00033440
        /*0808*/ 	.short	0x010a
        /*080a*/ 	.byte	0x3f
	.zero		1


	//   ....[44]....
        /*080c*/ 	.word	0x00012080
        /*0810*/ 	.word	0x000000ff
        /*0814*/ 	.word	0x00033420
        /*0818*/ 	.short	0x010a
        /*081a*/ 	.byte	0x29
	.zero		1


	//   ....[45]....
        /*081c*/ 	.word	0x00012340
        /*0820*/ 	.word	0x00000006
        /*0824*/ 	.word	0x00033480
        /*0828*/ 	.short	0x010a
        /*082a*/ 	.byte	0x3f
	.zero		1


	//   ....[46]....
        /*082c*/ 	.word	0x00012780
        /*0830*/ 	.word	0x00000006
        /*0834*/ 	.word	0x00033440
        /*0838*/ 	.short	0x010a
        /*083a*/ 	.byte	0x3f
	.zero		1


	//   ....[47]....
        /*083c*/ 	.word	0x00012c30
        /*0840*/ 	.word	0x0000000d
        /*0844*/ 	.word	0x00033470
        /*0848*/ 	.short	0x010a
        /*084a*/ 	.byte	0x3f
	.zero		1


	//   ....[48]....
        /*084c*/ 	.word	0x00012ca0
        /*0850*/ 	.word	0x0000000d
        /*0854*/ 	.word	0x00033460
        /*0858*/ 	.short	0x010a
        /*085a*/ 	.byte	0x3f
	.zero		1


	//   ....[49]....
        /*085c*/ 	.word	0x00013340
        /*0860*/ 	.word	0x0000000d
        /*0864*/ 	.word	0x00033450
        /*0868*/ 	.short	0x0101
        /*086a*/ 	.byte	0x3f
	.zero		1


	//   ....[50]....
        /*086c*/ 	.word	0x000133b0
        /*0870*/ 	.word	0x00000002
        /*0874*/ 	.word	0x00000000
        /*0878*/ 	.short	0x0101
        /*087a*/ 	.byte	0x3f
	.zero		1


	//   ....[51]....
        /*087c*/ 	.word	0x00013580
        /*0880*/ 	.word	0x00000003
        /*0884*/ 	.word	0x00033470
        /*0888*/ 	.short	0x010a
        /*088a*/ 	.byte	0x3f
	.zero		1


	//   ....[52]....
        /*088c*/ 	.word	0x000135e0
        /*0890*/ 	.word	0x00000003
        /*0894*/ 	.word	0x00033460
        /*0898*/ 	.short	0x010a
        /*089a*/ 	.byte	0x3f
	.zero		1


	//   ....[53]....
        /*089c*/ 	.word	0x00013c90
        /*08a0*/ 	.word	0x00000003
        /*08a4*/ 	.word	0x00033450
        /*08a8*/ 	.short	0x0101
        /*08aa*/ 	.byte	0x3f
	.zero		1


	//   ....[54]....
        /*08ac*/ 	.word	0x00013d20
        /*08b0*/ 	.word	0x00000000
        /*08b4*/ 	.word	0x00000000
        /*08b8*/ 	.short	0x0101
        /*08ba*/ 	.byte	0x3f
	.zero		1


	//   ....[55]....
        /*08bc*/ 	.word	0x00014a60
        /*08c0*/ 	.word	0x00000000
        /*08c4*/ 	.word	0x00033420
        /*08c8*/ 	.short	0x010a
        /*08ca*/ 	.byte	0x3f
	.zero		1


	//   ....[56]....
        /*08cc*/ 	.word	0x00014c00
        /*08d0*/ 	.word	0x00000007
        /*08d4*/ 	.word	0x00000000
        /*08d8*/ 	.short	0x010a
        /*08da*/ 	.byte	0x3f
	.zero		1


	//   ....[57]....
        /*08dc*/ 	.word	0x00014c70
        /*08e0*/ 	.word	0x00000009
        /*08e4*/ 	.word	0x00000000
        /*08e8*/ 	.short	0x010a
        /*08ea*/ 	.byte	0x3f
	.zero		1


	//   ....[58]....
        /*08ec*/ 	.word	0x00014cc0
        /*08f0*/ 	.word	0x00000011
        /*08f4*/ 	.word	0x00033460
        /*08f8*/ 	.short	0x010a
        /*08fa*/ 	.byte	0x3f
	.zero		1


	//   ....[59]....
        /*08fc*/ 	.word	0x00014d10
        /*0900*/ 	.word	0x00000003
        /*0904*/ 	.word	0x00033460
        /*0908*/ 	.short	0x010a
        /*090a*/ 	.byte	0x3f
	.zero		1


	//   ....[60]....
        /*090c*/ 	.word	0x00014d50
        /*0910*/ 	.word	0x00000011
        /*0914*/ 	.word	0x00033480
        /*0918*/ 	.short	0x010a
        /*091a*/ 	.byte	0x3f
	.zero		1


	//   ....[61]....
        /*091c*/ 	.word	0x00014d70
        /*0920*/ 	.word	0x00000003
        /*0924*/ 	.word	0x00033480
        /*0928*/ 	.short	0x010a
        /*092a*/ 	.byte	0x3f
	.zero		1


	//   ....[62]....
        /*092c*/ 	.word	0x00014de0
        /*0930*/ 	.word	0x00000003
        /*0934*/ 	.word	0x00033400
        /*0938*/ 	.short	0x010a
        /*093a*/ 	.byte	0x3f
	.zero		1


	//   ....[63]....
        /*093c*/ 	.word	0x00014e30
        /*0940*/ 	.word	0x00000002
        /*0944*/ 	.word	0x00033430
        /*0948*/ 	.short	0x010a
        /*094a*/ 	.byte	0x3f
	.zero		1


	//   ....[64]....
        /*094c*/ 	.word	0x00014e90
        /*0950*/ 	.word	0x00000007
        /*0954*/ 	.word	0x00033430
        /*0958*/ 	.short	0x010a
        /*095a*/ 	.byte	0x3f
	.zero		1


	//   ....[65]....
        /*095c*/ 	.word	0x00014ef0
        /*0960*/ 	.word	0x00000007
        /*0964*/ 	.word	0x00033450
        /*0968*/ 	.short	0x010a
        /*096a*/ 	.byte	0x3f
	.zero		1


	//   ....[66]....
        /*096c*/ 	.word	0x00014f50
        /*0970*/ 	.word	0x00000009
        /*0974*/ 	.word	0x00033430
        /*0978*/ 	.short	0x010a
        /*097a*/ 	.byte	0x3f
	.zero		1


	//   ....[67]....
        /*097c*/ 	.word	0x00014fb0
        /*0980*/ 	.word	0x00000009
        /*0984*/ 	.word	0x00033450
        /*0988*/ 	.short	0x010a
        /*098a*/ 	.byte	0x3f
	.zero		1


	//   ....[68]....
        /*098c*/ 	.word	0x00015010
        /*0990*/ 	.word	0x00000006
        /*0994*/ 	.word	0x00033450
        /*0998*/ 	.short	0x010a
        /*099a*/ 	.byte	0x3f
	.zero		1


	//   ....[69]....
        /*099c*/ 	.word	0x00015160
        /*09a0*/ 	.word	0x00000004
        /*09a4*/ 	.word	0x00033480
        /*09a8*/ 	.short	0x010a
        /*09aa*/ 	.byte	0x3f
	.zero		1


	//   ....[70]....
        /*09ac*/ 	.word	0x000151b0
        /*09b0*/ 	.word	0x00000004
        /*09b4*/ 	.word	0x00033440
        /*09b8*/ 	.short	0x010a
        /*09ba*/ 	.byte	0x3f
	.zero		1


	//   ....[71]....
        /*09bc*/ 	.word	0x00015210
        /*09c0*/ 	.word	0x00000003
        /*09c4*/ 	.word	0x00033420
        /*09c8*/ 	.short	0x010a
        /*09ca*/ 	.byte	0x3f
	.zero		1


	//   ....[72]....
        /*09cc*/ 	.word	0x00015260
        /*09d0*/ 	.word	0x00000006
        /*09d4*/ 	.word	0x00033480
        /*09d8*/ 	.short	0x010a
        /*09da*/ 	.byte	0x3f
	.zero		1


	//   ....[73]....
        /*09dc*/ 	.word	0x000152b0
        /*09e0*/ 	.word	0x00000006
        /*09e4*/ 	.word	0x00033440
        /*09e8*/ 	.short	0x010a
        /*09ea*/ 	.byte	0x3f
	.zero		1


	//   ....[74]....
        /*09ec*/ 	.word	0x00015300
        /*09f0*/ 	.word	0x0000000d
        /*09f4*/ 	.word	0x00033470
        /*09f8*/ 	.short	0x010a
        /*09fa*/ 	.byte	0x3f
	.zero		1


	//   ....[75]....
        /*09fc*/ 	.word	0x00015350
        /*0a00*/ 	.word	0x0000000d
        /*0a04*/ 	.word	0x00033460
        /*0a08*/ 	.short	0x010a
        /*0a0a*/ 	.byte	0x3f
	.zero		1


	//   ....[76]....
        /*0a0c*/ 	.word	0x000153a0
        /*0a10*/ 	.word	0x00000003
        /*0a14*/ 	.word	0x00033470
        /*0a18*/ 	.short	0x010a
        /*0a1a*/ 	.byte	0x3f
	.zero		1


	//   ....[77]....
        /*0a1c*/ 	.word	0x000153f0
        /*0a20*/ 	.word	0x00000003
        /*0a24*/ 	.word	0x00033460
        /*0a28*/ 	.short	0x010a
        /*0a2a*/ 	.byte	0x3f
	.zero		1


	//   ....[78]....
        /*0a2c*/ 	.word	0x00015440
        /*0a30*/ 	.word	0x00000000
        /*0a34*/ 	.word	0x00033420
        /*0a38*/ 	.short	0x010a
        /*0a3a*/ 	.byte	0x3f
	.zero		1


	//   ....[79]....
        /*0a3c*/ 	.word	0x000155e0
        /*0a40*/ 	.word	0x00000007
        /*0a44*/ 	.word	0x00000000
        /*0a48*/ 	.short	0x010a
        /*0a4a*/ 	.byte	0x3f
	.zero		1


	//   ....[80]....
        /*0a4c*/ 	.word	0x00015630
        /*0a50*/ 	.word	0x00000009
        /*0a54*/ 	.word	0x00000000
        /*0a58*/ 	.short	0x010a
        /*0a5a*/ 	.byte	0x3f
	.zero		1


	//   ....[81]....
        /*0a5c*/ 	.word	0x00015680
        /*0a60*/ 	.word	0x00000011
        /*0a64*/ 	.word	0x00033460
        /*0a68*/ 	.short	0x010a
        /*0a6a*/ 	.byte	0x3f
	.zero		1


	//   ....[82]....
        /*0a6c*/ 	.word	0x000156d0
        /*0a70*/ 	.word	0x00000003
        /*0a74*/ 	.word	0x00033460
        /*0a78*/ 	.short	0x010a
        /*0a7a*/ 	.byte	0x3f
	.zero		1


	//   ....[83]....
        /*0a7c*/ 	.word	0x00015720
        /*0a80*/ 	.word	0x00000011
        /*0a84*/ 	.word	0x00033480
        /*0a88*/ 	.short	0x010a
        /*0a8a*/ 	.byte	0x3f
	.zero		1


	//----- nvinfo : EIATTR_NUM_MBARRIERS
	.align		4
.L_333:
        /*0a8c*/ 	.byte	0x03, 0x38
        /*0a8e*/ 	.short	0x0016


	//----- nvinfo : EIATTR_EXIT_INSTR_OFFSETS
	.align		4
        /*0a90*/ 	.byte	0x04, 0x1c
        /*0a92*/ 	.short	(.L_335 - .L_334)


	//   ....[0]....
.L_334:
        /*0a94*/ 	.word	0x00000ab0


	//   ....[1]....
        /*0a98*/ 	.word	0x0000f980


	//   ....[2]....
        /*0a9c*/ 	.word	0x00014dc0


	//----- nvinfo : EIATTR_MAX_THREADS
	.align		4
.L_335:
        /*0aa0*/ 	.byte	0x04, 0x05
        /*0aa2*/ 	.short	(.L_337 - .L_336)
.L_336:
        /*0aa4*/ 	.word	0x00000180
        /*0aa8*/ 	.word	0x00000001
        /*0aac*/ 	.word	0x00000001


	//----- nvinfo : EIATTR_CRS_STACK_SIZE
	.align		4
.L_337:
        /*0ab0*/ 	.byte	0x04, 0x1e
        /*0ab2*/ 	.short	(.L_339 - .L_338)
.L_338:
        /*0ab4*/ 	.word	0x00000000


	//----- nvinfo : EIATTR_CBANK_PARAM_SIZE
	.align		4
.L_339:
        /*0ab8*/ 	.byte	0x03, 0x19
        /*0aba*/ 	.short	0x0a70


	//----- nvinfo : EIATTR_PARAM_CBANK
	.align		4
        /*0abc*/ 	.byte	0x04, 0x0a
        /*0abe*/ 	.short	(.L_341 - .L_340)
	.align		4
.L_340:
        /*0ac0*/ 	.word	index@(.nv.constant0._ZN7cutlass13device_kernelIN5flash11enable_sm90INS1_16FlashAttnFwdSm90INS1_25CollectiveMainloopFwdSm90ILi2EN4cute5tupleIJNS5_1CILi1EEES8_S8_EEENS6_IJNS7_ILi128EEENS7_ILi160EEENS7_ILi192EEEEEELi192ENS_12float_e4m3_tEfNS_4arch4Sm90ELb1ELb0ELb0ELb1ELb0ELb0ELb0ELb1ELb1ELb0ELb0ELb0EEENS1_21CollectiveEpilogueFwdINS6_IJSA_SC_SB_EEES9_NS_10bfloat16_tESG_Li256ELb1ELb0ELb0ELb1EEENS1_36VarlenDynamicPersistentTileSchedulerILi128ELi160ELi256ELi128ELb0ELb0ELb1ELb1ELb1ELb1EEEEEEEEEvNT_6ParamsE)
        /*0ac4*/ 	.short	0x0210
        /*0ac6*/ 	.short	0x0a70


	//----- nvinfo : EIATTR_SW_WAR
	.align		4
.L_341:
        /*0ac8*/ 	.byte	0x04, 0x36
        /*0aca*/ 	.short	(.L_343 - .L_342)
.L_342:
        /*0acc*/ 	.word	0x00000008
.L_343:


//--------------------- .nv.info._ZN7cutlass13device_kernelIN5flash11enable_sm90INS1_16FlashAttnFwdSm90INS1_25CollectiveMainloopFwdSm90ILi2EN4cute5tupleIJNS5_1CILi1EEES8_S8_EEENS6_IJNS7_ILi128EEENS7_ILi160EEENS7_ILi192EEEEEELi192ENS_12float_e4m3_tEfNS_4arch4Sm90ELb1ELb0ELb0ELb1ELb0ELb1ELb0ELb1ELb1ELb0ELb0ELb0EEENS1_21CollectiveEpilogueFwdINS6_IJSA_SC_SB_EEES9_NS_10bfloat16_tESG_Li256ELb1ELb0ELb0ELb1EEENS1_36VarlenDynamicPersistentTileSchedulerILi128ELi160ELi256ELi128ELb0ELb0ELb1ELb1ELb1ELb1EEEEEEEEEvNT_6ParamsE --------------------------
	.section	.nv.info._ZN7cutlass13device_kernelIN5flash11enable_sm90INS1_16FlashAttnFwdSm90INS1_25CollectiveMainloopFwdSm90ILi2EN4cute5tupleIJNS5_1CILi1EEES8_S8_EEENS6_IJNS7_ILi128EEENS7_ILi160EEENS7_ILi192EEEEEELi192ENS_12float_e4m3_tEfNS_4arch4Sm90ELb1ELb0ELb0ELb1ELb0ELb1ELb0ELb1ELb1ELb0ELb0ELb0EEENS1_21CollectiveEpilogueFwdINS6_IJSA_SC_SB_EEES9_NS_10bfloat16_tESG_Li256ELb1ELb0ELb0ELb1EEENS1_36VarlenDynamicPersistentTileSchedulerILi128ELi160ELi256ELi128ELb0ELb0ELb1ELb1ELb1ELb1EEEEEEEEEvNT_6ParamsE,"",@"SHT_CUDA_INFO"
	.sectionflags	@""
	.align	4


	//----- nvinfo : EIATTR_CUDA_API_VERSION
	.align		4
        /*0000*/ 	.byte	0x04, 0x37
        /*0002*/ 	.short	(.L_345 - .L_344)
.L_344:
        /*0004*/ 	.word	0x00000082


	//----- nvinfo : EIATTR_KPARAM_INFO
	.align		4
.L_345:
        /*0008*/ 	.byte	0x04, 0x17
        /*000a*/ 	.short	(.L_347 - .L_346)
.L_346:
        /*000c*/ 	.word	0x00000000
        /*0010*/ 	.short	0x0000
        /*0012*/ 	.short	0x0070
        /*0014*/ 	.byte	0x00, 0xf0, 0x01, 0x28


	//----- nvinfo : EIATTR_SPARSE_MMA_MASK
	.align		4
.L_347:
        /*0018*/ 	.byte	0x03, 0x50
        /*001a*/ 	.short	0x0000


	//----- nvinfo : EIATTR_MAXREG_COUNT
	.align		4
        /*001c*/ 	.byte	0x03, 0x1b
        /*001e*/ 	.short	0x00a8


	//----- nvinfo : EIATTR_NUM_BARRIERS
	.align		4
        /*0020*/ 	.byte	0x02, 0x4c
        /*0022*/ 	.byte	0x10
	.zero		1


	//----- nvinfo : EIATTR_EXTERNS
	.align		4
        /*0024*/ 	.byte	0x04, 0x0f
        /*0026*/ 	.short	(.L_349 - .L_348)


	//   ....[0]....
	.align		4
.L_348:
        /*0028*/ 	.word	index@(__assertfail)


	//----- nvinfo : EIATTR_ANNOTATIONS
	.align		4
.L_349:
        /*002c*/ 	.byte	0x04, 0x55
        /*002e*/ 	.short	(.L_351 - .L_350)


	//   ....[0]....
.L_350:
        /* <DEDUP_REMOVED lines=61> */


	//----- nvinfo : EIATTR_MERCURY_ISA_VERSION
	.align		4
.L_351:
        /*03e8*/ 	.byte	0x03, 0x5f
        /*03ea*/ 	.short	0x0101


	//----- nvinfo : EIATTR_UNUSED_LOAD_BYTE_OFFSET
	.align		4
        /*03ec*/ 	.byte	0x04, 0x44
        /*03ee*/ 	.short	(.L_353 - .L_352)


	//   ....[0]....
.L_352:
        /*03f0*/ 	.word	0x00000b10
        /*03f4*/ 	.word	0x0000fff0


	//   ....[1]....
        /*03f8*/ 	.word	0x000234e0
        /*03fc*/ 	.word	0x0000fff0


	//----- nvinfo : EIATTR_INT_WARP_WIDE_INSTR_OFFSETS
	.align		4
.L_353:
        /*0400*/ 	.byte	0x04, 0x31
        /*0402*/ 	.short	(.L_355 - .L_354)


	//   ....[0]....
.L_354:
        /*0404*/ 	.word	0x000001c0


	//   ....[1]....
        /*0408*/ 	.word	0x00000200


	//   ....[2]....
        /*040c*/ 	.word	0x00000270


	//   ....[3]....
        /*0410*/ 	.word	0x00028d80


	//   ....[4]....
        /*0414*/ 	.word	0x00028e10


	//   ....[5]....
        /*0418*/ 	.word	0x000294f0


	//   ....[6]....
        /*041c*/ 	.word	0x00029520


	//   ....[7]....
        /*0420*/ 	.word	0x00029670


	//   ....[8]....
        /*0424*/ 	.word	0x00029730


	//   ....[9]....
        /*0428*/ 	.word	0x0002b760


	//   ....[10]....
        /*042c*/ 	.word	0x0002b7f0


	//----- nvinfo : EIATTR_COOP_GROUP_MASK_REGIDS
	.align		4
.L_355:
        /*0430*/ 	.byte	0x04, 0x29
        /*0432*/ 	.short	(.L_357 - .L_356)


	//   ....[0]....
.L_356:
        /*0434*/ 	.word	0xffffffff


	//   ....[1]....
        /*0438*/ 	.word	0xffffffff


	//   ....[2]....
        /*043c*/ 	.word	0xffffffff


	//   ....[3]....
        /*0440*/ 	.word	0xffffffff


	//   ....[4]....
        /*0444*/ 	.word	0xffffffff


	//   ....[5]....
        /*0448*/ 	.word	0xffffffff


	//   ....[6]....
        /*044c*/ 	.word	0xffffffff


	//   ....[7]....
        /*0450*/ 	.word	0xffffffff


	//   ....[8]....
        /*0454*/ 	.word	0xffffffff


	//   ....[9]....
        /*0458*/ 	.word	0xffffffff


	//   ....[10]....
        /*045c*/ 	.word	0xffffffff


	//   ....[11]....
        /*0460*/ 	.word	0xffffffff


	//   ....[12]....
        /*0464*/ 	.word	0xffffffff


	//   ....[13]....
        /*0468*/ 	.word	0xffffffff


	//   ....[14]....
        /*046c*/ 	.word	0xffffffff


	//   ....[15]....
        /*0470*/ 	.word	0xffffffff


	//   ....[16]....
        /*0474*/ 	.word	0xffffffff


	//   ....[17]....
        /*0478*/ 	.word	0xffffffff


	//   ....[18]....
        /*047c*/ 	.word	0xffffffff


	//   ....[19]....
        /*0480*/ 	.word	0xffffffff


	//   ....[20]....
        /*0484*/ 	.word	0xffffffff


	//   ....[21]....
        /*0488*/ 	.word	0xffffffff


	//   ....[22]....
        /*048c*/ 	.word	0xffffffff


	//   ....[23]....
        /*0490*/ 	.word	0xffffffff


	//   ....[24]....
        /*0494*/ 	.word	0xffffffff


	//   ....[25]....
        /*0498*/ 	.word	0xffffffff


	//   ....[26]....
        /*049c*/ 	.word	0xffffffff


	//   ....[27]....
        /*04a0*/ 	.word	0xffffffff


	//   ....[28]....
        /*04a4*/ 	.word	0xffffffff


	//   ....[29]....
        /*04a8*/ 	.word	0xffffffff


	//   ....[30]....
        /*04ac*/ 	.word	0xffffffff


	//   ....[31]....
        /*04b0*/ 	.word	0xffffffff


	//   ....[32]....
        /*04b4*/ 	.word	0xffffffff


	//   ....[33]....
        /*04b8*/ 	.word	0xffffffff


	//   ....[34]....
        /*04bc*/ 	.word	0xffffffff


	//   ....[35]....
        /*04c0*/ 	.word	0xffffffff


	//   ....[36]....
        /*04c4*/ 	.word	0xffffffff


	//   ....[37]....
        /*04c8*/ 	.word	0xffffffff


	//   ....[38]....
        /*04cc*/ 	.word	0xffffffff


	//   ....[39]....
        /*04d0*/ 	.word	0xffffffff


	//   ....[40]....
        /*04d4*/ 	.word	0xffffffff


	//   ....[41]....
        /*04d8*/ 	.word	0xffffffff


	//   ....[42]....
        /*04dc*/ 	.word	0xffffffff


	//   ....[43]....
        /*04e0*/ 	.word	0xffffffff


	//   ....[44]....
        /*04e4*/ 	.word	0xffffffff


	//   ....[45]....
        /*04e8*/ 	.word	0xffffffff


	//   ....[46]....
        /*04ec*/ 	.word	0xffffffff


	//   ....[47]....
        /*04f0*/ 	.word	0xffffffff


	//   ....[48]....
        /*04f4*/ 	.word	0xffffffff


	//   ....[49]....
        /*04f8*/ 	.word	0xffffffff


	//   ....[50]....
        /*04fc*/ 	.word	0xffffffff


	//   ....[51]....
        /*0500*/ 	.word	0xffffffff


	//   ....[52]....
        /*0504*/ 	.word	0xffffffff


	//   ....[53]....
        /*0508*/ 	.word	0xffffffff


	//   ....[54]....
        /*050c*/ 	.word	0xffffffff


	//   ....[55]....
        /*0510*/ 	.word	0xffffffff


	//   ....[56]....
        /*0514*/ 	.word	0xffffffff


	//   ....[57]....
        /*0518*/ 	.word	0xffffffff


	//   ....[58]....
        /*051c*/ 	.word	0xffffffff


	//   ....[59]....
        /*0520*/ 	.word	0xffffffff


	//   ....[60]....
        /*0524*/ 	.word	0xffffffff


	//   ....[61]....
        /*0528*/ 	.word	0xffffffff


	//   ....[62]....
        /*052c*/ 	.word	0xffffffff


	//   ....[63]....
        /*0530*/ 	.word	0xffffffff


	//   ....[64]....
        /*0534*/ 	.word	0xffffffff


	//   ....[65]....
        /*0538*/ 	.word	0xffffffff


	//   ....[66]....
        /*053c*/ 	.word	0xffffffff


	//   ....[67]....
        /*0540*/ 	.word	0xffffffff


	//   ....[68]....
        /*0544*/ 	.word	0xffffffff


	//   ....[69]....
        /*0548*/ 	.word	0xffffffff


	//   ....[70]....
        /*054c*/ 	.word	0xffffffff


	//   ....[71]....
        /*0550*/ 	.word	0xffffffff


	//   ....[72]....
        /*0554*/ 	.word	0xffffffff


	//   ....[73]....
        /*0558*/ 	.word	0xffffffff


	//   ....[74]....
        /*055c*/ 	.word	0xffffffff


	//   ....[75]....
        /*0560*/ 	.word	0xffffffff


	//   ....[76]....
        /*0564*/ 	.word	0xffffffff


	//   ....[77]....
        /*0568*/ 	.word	0xffffffff


	//   ....[78]....
        /*056c*/ 	.word	0xffffffff


	//   ....[79]....
        /*0570*/ 	.word	0xffffffff


	//   ....[80]....
        /*0574*/ 	.word	0xffffffff


	//   ....[81]....
        /*0578*/ 	.word	0xffffffff


	//   ....[82]....
        /*057c*/ 	.word	0xffffffff


	//   ....[83]....
        /*0580*/ 	.word	0xffffffff


	//   ....[84]....
        /*0584*/ 	.word	0xffffffff


	//   ....[85]....
        /*0588*/ 	.word	0xffffffff


	//   ....[86]....
        /*058c*/ 	.word	0xffffffff


	//   ....[87]....
        /*0590*/ 	.word	0xffffffff


	//   ....[88]....
        /*0594*/ 	.word	0xffffffff


	//   ....[89]....
        /*0598*/ 	.word	0xffffffff


	//   ....[90]....
        /*059c*/ 	.word	0xffffffff


	//   ....[91]....
        /*05a0*/ 	.word	0xffffffff


	//   ....[92]....
        /*05a4*/ 	.word	0xffffffff


	//   ....[93]....
        /*05a8*/ 	.word	0xffffffff


	//   ....[94]....
        /*05ac*/ 	.word	0xffffffff


	//   ....[95]....
        /*05b0*/ 	.word	0xffffffff


	//   ....[96]....
        /*05b4*/ 	.word	0xffffffff


	//   ....[97]....
        /*05b8*/ 	.word	0xffffffff


	//   ....[98]....
        /*05bc*/ 	.word	0xffffffff


	//   ....[99]....
        /*05c0*/ 	.word	0xffffffff


	//   ....[100]....
        /*05c4*/ 	.word	0xffffffff


	//   ....[101]....
        /*05c8*/ 	.word	0xffffffff


	//   ....[102]....
        /*05cc*/ 	.word	0xffffffff


	//   ....[103]....
        /*05d0*/ 	.word	0xffffffff


	//   ....[104]....
        /*05d4*/ 	.word	0xffffffff


	//   ....[105]....
        /*05d8*/ 	.word	0xffffffff


	//   ....[106]....
        /*05dc*/ 	.word	0xffffffff


	//   ....[107]....
        /*05e0*/ 	.word	0xffffffff


	//   ....[108]....
        /*05e4*/ 	.word	0x0500000f


	//   ....[109]....
        /*05e8*/ 	.word	0x0500000f


	//   ....[110]....
        /*05ec*/ 	.word	0x0500000f


	//   ....[111]....
        /*05f0*/ 	.word	0x0500000f


	//   ....[112]....
        /*05f4*/ 	.word	0x0500000f


	//   ....[113]....
        /*05f8*/ 	.word	0x0500000f


	//   ....[114]....
        /*05fc*/ 	.word	0x0500000f


	//   ....[115]....
        /*0600*/ 	.word	0x0500000f


	//   ....[116]....
        /*0604*/ 	.word	0x0500000f


	//   ....[117]....
        /*0608*/ 	.word	0x0500000f


	//   ....[118]....
        /*060c*/ 	.word	0x0500000f


	//   ....[119]....
        /*0610*/ 	.word	0x0500000f


	//   ....[120]....
        /*0614*/ 	.word	0x0500000f


	//   ....[121]....
        /*0618*/ 	.word	0x0500000f


	//   ....[122]....
        /*061c*/ 	.word	0x0500000f


	//   ....[123]....
        /*0620*/ 	.word	0x0500000f


	//   ....[124]....
        /*0624*/ 	.word	0x0500000f


	//   ....[125]....
        /*0628*/ 	.word	0x0500000f


	//   ....[126]....
        /*062c*/ 	.word	0x0500000f


	//   ....[127]....
        /*0630*/ 	.word	0x0500000f


	//   ....[128]....
        /*0634*/ 	.word	0x0500000f


	//   ....[129]....
        /*0638*/ 	.word	0x0500000f


	//   ....[130]....
        /*063c*/ 	.word	0x0500000f


	//   ....[131]....
        /*0640*/ 	.word	0x0500000f


	//   ....[132]....
        /*0644*/ 	.word	0x0500000f


	//   ....[133]....
        /*0648*/ 	.word	0x0500000f


	//   ....[134]....
        /*064c*/ 	.word	0x0500000f


	//   ....[135]....
        /*0650*/ 	.word	0x0500000f


	//   ....[136]....
        /*0654*/ 	.word	0x0500000f


	//   ....[137]....
        /*0658*/ 	.word	0x0500000f


	//   ....[138]....
        /*065c*/ 	.word	0x0500000f


	//   ....[139]....
        /*0660*/ 	.word	0x0500000f


	//   ....[140]....
        /*0664*/ 	.word	0x0500000f


	//   ....[141]....
        /*0668*/ 	.word	0x0500000f


	//   ....[142]....
        /*066c*/ 	.word	0x0500000f


	//   ....[143]....
        /*0670*/ 	.word	0x0500000f


	//   ....[144]....
        /*0674*/ 	.word	0x0500000f


	//   ....[145]....
        /*0678*/ 	.word	0x0500000f


	//   ....[146]....
        /*067c*/ 	.word	0x0500000f


	//   ....[147]....
        /*0680*/ 	.word	0x0500000f


	//   ....[148]....
        /*0684*/ 	.word	0x0500000f


	//   ....[149]....
        /*0688*/ 	.word	0x0500000f


	//   ....[150]....
        /*068c*/ 	.word	0x0500000f


	//   ....[151]....
        /*0690*/ 	.word	0x0500000f


	//   ....[152]....
        /*0694*/ 	.word	0x0500000f


	//   ....[153]....
        /*0698*/ 	.word	0x0500000f


	//   ....[154]....
        /*069c*/ 	.word	0x0500000f


	//   ....[155]....
        /*06a0*/ 	.word	0x0500000f


	//   ....[156]....
        /*06a4*/ 	.word	0x0500000f


	//   ....[157]....
        /*06a8*/ 	.word	0x0500000f


	//   ....[158]....
        /*06ac*/ 	.word	0x0500000f


	//   ....[159]....
        /*06b0*/ 	.word	0x0500000f


	//   ....[160]....
        /*06b4*/ 	.word	0x0500000f


	//   ....[161]....
        /*06b8*/ 	.word	0x0500000f


	//   ....[162]....
        /*06bc*/ 	.word	0x0500000f


	//   ....[163]....
        /*06c0*/ 	.word	0x0500000f


	//   ....[164]....
        /*06c4*/ 	.word	0x0500000f


	//   ....[165]....
        /*06c8*/ 	.word	0x0500000f


	//   ....[166]....
        /*06cc*/ 	.word	0x0500000f


	//   ....[167]....
        /*06d0*/ 	.word	0x0500000f


	//   ....[168]....
        /*06d4*/ 	.word	0x0500000f


	//   ....[169]....
        /*06d8*/ 	.word	0x0500000f


	//   ....[170]....
        /*06dc*/ 	.word	0x0500000f


	//   ....[171]....
        /*06e0*/ 	.word	0x0500000f


	//   ....[172]....
        /*06e4*/ 	.word	0x0500000f


	//   ....[173]....
        /*06e8*/ 	.word	0x0500000f


	//   ....[174]....
        /*06ec*/ 	.word	0x0500000f


	//   ....[175]....
        /*06f0*/ 	.word	0x0500000f


	//   ....[176]....
        /*06f4*/ 	.word	0x0500000f


	//   ....[177]....
        /*06f8*/ 	.word	0x0500000f


	//   ....[178]....
        /*06fc*/ 	.word	0x0500000f


	//   ....[179]....
        /*0700*/ 	.word	0x0500000f


	//   ....[180]....
        /*0704*/ 	.word	0x0500000f


	//   ....[181]....
        /*0708*/ 	.word	0x0500000f


	//   ....[182]....
        /*070c*/ 	.word	0x0500000f


	//   ....[183]....
        /*0710*/ 	.word	0x0500000f


	//   ....[184]....
        /*0714*/ 	.word	0x0500000f


	//----- nvinfo : EIATTR_COOP_GROUP_INSTR_OFFSETS
	.align		4
.L_357:
        /*0718*/ 	.byte	0x04, 0x28
        /*071a*/ 	.short	(.L_359 - .L_358)


	//   ....[0]....
.L_358:
        /*071c*/ 	.word	0x00000070


	//   ....[1]....
        /*0720*/ 	.word	0x000001d0


	//   ....[2]....
        /*0724*/ 	.word	0x00000220


	//   ....[3]....
        /*0728*/ 	.word	0x00000450


	//   ....[4]....
        /*072c*/ 	.word	0x000005b0


	//   ....[5]....
        /*0730*/ 	.word	0x000006d0


	//   ....[6]....
        /*0734*/ 	.word	0x00000830


	//   ....[7]....
        /*0738*/ 	.word	0x000103c0


	//   ....[8]....
        /*073c*/ 	.word	0x00019030


	//   ....[9]....
        /*0740*/ 	.word	0x00019050


	//   ....[10]....
        /*0744*/ 	.word	0x00019cd0


	//   ....[11]....
        /*0748*/ 	.word	0x00019de0


	//   ....[12]....
        /*074c*/ 	.word	0x0001cff0


	//   ....[13]....
        /*0750*/ 	.word	0x0001d020


	//   ....[14]....
        /*0754*/ 	.word	0x0001ddb0


	//   ....[15]....
        /*0758*/ 	.word	0x0001ddd0


	//   ....[16]....
        /*075c*/ 	.word	0x00020ca0


	//   ....[17]....
        /*0760*/ 	.word	0x00020cb0


	//   ....[18]....
        /*0764*/ 	.word	0x00020d30


	//   ....[19]....
        /*0768*/ 	.word	0x00020d50


	//   ....[20]....
        /*076c*/ 	.word	0x00022b00


	//   ....[21]....
        /*0770*/ 	.word	0x00022b60


	//   ....[22]....
        /*0774*/ 	.word	0x00022b80


	//   ....[23]....
        /*0778*/ 	.word	0x00022ba0


	//   ....[24]....
        /*077c*/ 	.word	0x00023db0


	//   ....[25]....
        /*0780*/ 	.word	0x00023e00


	//   ....[26]....
        /*0784*/ 	.word	0x00023e30


	//   ....[27]....
        /*0788*/ 	.word	0x00023e60


	//   ....[28]....
        /*078c*/ 	.word	0x00023e90


	//   ....[29]....
        /*0790*/ 	.word	0x00023ec0


	//   ....[30]....
        /*0794*/ 	.word	0x00023ef0


	//   ....[31]....
        /*0798*/ 	.word	0x00023f20


	//   ....[32]....
        /*079c*/ 	.word	0x00023f50


	//   ....[33]....
        /*07a0*/ 	.word	0x00023f80


	//   ....[34]....
        /*07a4*/ 	.word	0x00023fb0


	//   ....[35]....
        /*07a8*/ 	.word	0x00023fe0


	//   ....[36]....
        /*07ac*/ 	.word	0x00024010


	//   ....[37]....
        /*07b0*/ 	.word	0x00024040


	//   ....[38]....
        /*07b4*/ 	.word	0x00024070


	//   ....[39]....
        /*07b8*/ 	.word	0x000240a0


	//   ....[40]....
        /*07bc*/ 	.word	0x000240d0


	//   ....[41]....
        /*07c0*/ 	.word	0x00024100


	//   ....[42]....
        /*07c4*/ 	.word	0x00024130


	//   ....[43]....
        /*07c8*/ 	.word	0x00024160


	//   ....[44]....
        /*07cc*/ 	.word	0x00024190


	//   ....[45]....
        /*07d0*/ 	.word	0x000241c0


	//   ....[46]....
        /*07d4*/ 	.word	0x000241f0


	//   ....[47]....
        /*07d8*/ 	.word	0x00024220


	//   ....[48]....
        /*07dc*/ 	.word	0x00024250


	//   ....[49]....
        /*07e0*/ 	.word	0x00024280


	//   ....[50]....
        /*07e4*/ 	.word	0x000242b0


	//   ....[51]....
        /*07e8*/ 	.word	0x000242e0


	//   ....[52]....
        /*07ec*/ 	.word	0x00024310


	//   ....[53]....
        /*07f0*/ 	.word	0x00024340


	//   ....[54]....
        /*07f4*/ 	.word	0x00024370


	//   ....[55]....
        /*07f8*/ 	.word	0x00024390


	//   ....[56]....
        /*07fc*/ 	.word	0x000243a0


	//   ....[57]....
        /*0800*/ 	.word	0x000243b0


	//   ....[58]....
        /*0804*/ 	.word	0x000243e0


	//   ....[59]....
        /*0808*/ 	.word	0x00024400


	//   ....[60]....
        /*080c*/ 	.word	0x00024430


	//   ....[61]....
        /*0810*/ 	.word	0x00024450


	//   ....[62]....
        /*0814*/ 	.word	0x00024470


	//   ....[63]....
        /*0818*/ 	.word	0x000244a0


	//   ....[64]....
        /*081c*/ 	.word	0x000244d0


	//   ....[65]....
        /*0820*/ 	.word	0x000244f0


	//   ....[66]....
        /*0824*/ 	.word	0x00024520


	//   ....[67]....
        /*0828*/ 	.word	0x00024550


	//   ....[68]....
        /*082c*/ 	.word	0x00024580


	//   ....[69]....
        /*0830*/ 	.word	0x000245b0


	//   ....[70]....
        /*0834*/ 	.word	0x000245e0


	//   ....[71]....
        /*0838*/ 	.word	0x000245f0


	//   ....[72]....
        /*083c*/ 	.word	0x000262f0


	//   ....[73]....
        /*0840*/ 	.word	0x000264d0


	//   ....[74]....
        /*0844*/ 	.word	0x00026500


	//   ....[75]....
        /*0848*/ 	.word	0x00026530


	//   ....[76]....
        /*084c*/ 	.word	0x00026560


	//   ....[77]....
        /*0850*/ 	.word	0x00026590


	//   ....[78]....
        /*0854*/ 	.word	0x000265c0


	//   ....[79]....
        /*0858*/ 	.word	0x00026730


	//   ....[80]....
        /*085c*/ 	.word	0x00026760


	//   ....[81]....
        /*0860*/ 	.word	0x00026790


	//   ....[82]....
        /*0864*/ 	.word	0x000267c0


	//   ....[83]....
        /*0868*/ 	.word	0x000267f0


	//   ....[84]....
        /*086c*/ 	.word	0x00026820


	//   ....[85]....
        /*0870*/ 	.word	0x000268c0


	//   ....[86]....
        /*0874*/ 	.word	0x00026920


	//   ....[87]....
        /*0878*/ 	.word	0x000269b0


	//   ....[88]....
        /*087c*/ 	.word	0x000277e0


	//   ....[89]....
        /*0880*/ 	.word	0x00029890


	//   ....[90]....
        /*0884*/ 	.word	0x0002c2f0


	//   ....[91]....
        /*0888*/ 	.word	0x0002c320


	//   ....[92]....
        /*088c*/ 	.word	0x0002c360


	//   ....[93]....
        /*0890*/ 	.word	0x0002c390


	//   ....[94]....
        /*0894*/ 	.word	0x0002c3c0


	//   ....[95]....
        /*0898*/ 	.word	0x0002c3f0


	//   ....[96]....
        /*089c*/ 	.word	0x0002c420


	//   ....[97]....
        /*08a0*/ 	.word	0x0002c450


	//   ....[98]....
        /*08a4*/ 	.word	0x0002c5d0


	//   ....[99]....
        /*08a8*/ 	.word	0x0002c600


	//   ....[100]....
        /*08ac*/ 	.word	0x0002c630


	//   ....[101]....
        /*08b0*/ 	.word	0x0002c660


	//   ....[102]....
        /*08b4*/ 	.word	0x0002c690


	//   ....[103]....
        /*08b8*/ 	.word	0x0002c6c0


	//   ....[104]....
        /*08bc*/ 	.word	0x0002c780


	//   ....[105]....
        /*08c0*/ 	.word	0x0002c7a0


	//   ....[106]....
        /*08c4*/ 	.word	0x0002c810


	//   ....[107]....
        /*08c8*/ 	.word	0x0002ceb0


	//   ....[108]....
        /*08cc*/ 	.word	0x0002d3c0


	//   ....[109]....
        /*08d0*/ 	.word	0x0002d460


	//   ....[110]....
        /*08d4*/ 	.word	0x0002d500


	//   ....[111]....
        /*08d8*/ 	.word	0x0002d5a0


	//   ....[112]....
        /*08dc*/ 	.word	0x0002d640


	//   ....[113]....
        /*08e0*/ 	.word	0x0002d720


	//   ....[114]....
        /*08e4*/ 	.word	0x0002d7c0


	//   ....[115]....
        /*08e8*/ 	.word	0x0002d860


	//   ....[116]....
        /*08ec*/ 	.word	0x0002d900


	//   ....[117]....
        /*08f0*/ 	.word	0x0002dc10


	//   ....[118]....
        /*08f4*/ 	.word	0x0002dd30


	//   ....[119]....
        /*08f8*/ 	.word	0x0002de60


	//   ....[120]....
        /*08fc*/ 	.word	0x0002df80


	//   ....[121]....
        /*0900*/ 	.word	0x0002e030


	//   ....[122]....
        /*0904*/ 	.word	0x0002e0b0


	//   ....[123]....
        /*0908*/ 	.word	0x0002e110


	//   ....[124]....
        /*090c*/ 	.word	0x0002e190


	//   ....[125]....
        /*0910*/ 	.word	0x0002e1f0


	//   ....[126]....
        /*0914*/ 	.word	0x0002e270


	//   ....[127]....
        /*0918*/ 	.word	0x0002e2d0


	//   ....[128]....
        /*091c*/ 	.word	0x0002e350


	//   ....[129]....
        /*0920*/ 	.word	0x0002e3b0


	//   ....[130]....
        /*0924*/ 	.word	0x0002e430


	//   ....[131]....
        /*0928*/ 	.word	0x0002e490


	//   ....[132]....
        /*092c*/ 	.word	0x0002e4f0


	//   ....[133]....
        /*0930*/ 	.word	0x0002e550


	//   ....[134]....
        /*0934*/ 	.word	0x0002e5b0


	//   ....[135]....
        /*0938*/ 	.word	0x0002e610


	//   ....[136]....
        /*093c*/ 	.word	0x0002e670


	//   ....[137]....
        /*0940*/ 	.word	0x0002e6d0


	//   ....[138]....
        /*0944*/ 	.word	0x0002e740


	//   ....[139]....
        /*0948*/ 	.word	0x0002e7a0


	//   ....[140]....
        /*094c*/ 	.word	0x0002e830


	//   ....[141]....
        /*0950*/ 	.word	0x0002e890


	//   ....[142]....
        /*0954*/ 	.word	0x0002e900


	//   ....[143]....
        /*0958*/ 	.word	0x0002e960


	//   ....[144]....
        /*095c*/ 	.word	0x0002e9f0


	//   ....[145]....
        /*0960*/ 	.word	0x0002ea50


	//   ....[146]....
        /*0964*/ 	.word	0x0002eae0


	//   ....[147]....
        /*0968*/ 	.word	0x0002eb40


	//   ....[148]....
        /*096c*/ 	.word	0x0002ebc0


	//   ....[149]....
        /*0970*/ 	.word	0x0002ec20


	//   ....[150]....
        /*0974*/ 	.word	0x0002ec80


	//   ....[151]....
        /*0978*/ 	.word	0x0002ece0


	//   ....[152]....
        /*097c*/ 	.word	0x0002ed60


	//   ....[153]....
        /*0980*/ 	.word	0x0002edc0


	//   ....[154]....
        /*0984*/ 	.word	0x0002ee40


	//   ....[155]....
        /*0988*/ 	.word	0x0002eea0


	//   ....[156]....
        /*098c*/ 	.word	0x0002ef00


	//   ....[157]....
        /*0990*/ 	.word	0x0002ef60


	//   ....[158]....
        /*0994*/ 	.word	0x0002efd0


	//   ....[159]....
        /*0998*/ 	.word	0x0002f030


	//   ....[160]....
        /*099c*/ 	.word	0x0002f0b0


	//   ....[161]....
        /*09a0*/ 	.word	0x0002f110


	//   ....[162]....
        /*09a4*/ 	.word	0x0002f180


	//   ....[163]....
        /*09a8*/ 	.word	0x0002f1f0


	//   ....[164]....
        /*09ac*/ 	.word	0x0002f260


	//   ....[165]....
        /*09b0*/ 	.word	0x0002f3f0


	//   ....[166]....
        /*09b4*/ 	.word	0x0002f6d0


	//   ....[167]....
        /*09b8*/ 	.word	0x0002faf0


	//   ....[168]....
        /*09bc*/ 	.word	0x0002fb90


	//   ....[169]....
        /*09c0*/ 	.word	0x0002fcb0


	//   ....[170]....
        /*09c4*/ 	.word	0x0002fd20


	//   ....[171]....
        /*09c8*/ 	.word	0x0002fd90


	//   ....[172]....
        /*09cc*/ 	.word	0x0002fe00


	//   ....[173]....
        /*09d0*/ 	.word	0x0002fe70


	//   ....[174]....
        /*09d4*/ 	.word	0x0002fef0


	//   ....[175]....
        /*09d8*/ 	.word	0x0002ff80


	//   ....[176]....
        /*09dc*/ 	.word	0x00030010


	//   ....[177]....
        /*09e0*/ 	.word	0x00030080


	//   ....[178]....
        /*09e4*/ 	.word	0x000300f0


	//   ....[179]....
        /*09e8*/ 	.word	0x00030160


	//   ....[180]....
        /*09ec*/ 	.word	0x000301e0


	//   ....[181]....
        /*09f0*/ 	.word	0x00030250


	//   ....[182]....
        /*09f4*/ 	.word	0x000302f0


	//   ....[183]....
        /*09f8*/ 	.word	0x00030380


	//   ....[184]....
        /*09fc*/ 	.word	0x000304b0


	//----- nvinfo : EIATTR_REG_RECONFIG
	.align		4
.L_359:
        /*0a00*/ 	.byte	0x01, 0x54
	.zero		2


	//----- nvinfo : EIATTR_SYSCALL_OFFSETS
	.align		4
        /*0a04*/ 	.byte	0x04, 0x46
        /*0a06*/ 	.short	(.L_361 - .L_360)


	//   ....[0]....
.L_360:
        /*0a08*/ 	.word	0x00001ac0


	//   ....[1]....
        /*0a0c*/ 	.word	0x00001c10


	//   ....[2]....
        /*0a10*/ 	.word	0x00010550


	//   ....[3]....
        /*0a14*/ 	.word	0x00010880


	//   ....[4]....
        /*0a18*/ 	.word	0x00028fa0


	//   ....[5]....
        /*0a1c*/ 	.word	0x00029150


	//   ....[6]....
        /*0a20*/ 	.word	0x00029290


	//   ....[7]....
        /*0a24*/ 	.word	0x000293c0


	//----- nvinfo : EIATTR_MBARRIER_INSTR_OFFSETS
	.align		4
.L_361:
        /*0a28*/ 	.byte	0x04, 0x39
        /*0a2a*/ 	.short	(.L_363 - .L_362)


	//   ....[0]....
.L_362:
        /*0a2c*/ 	.word	0x00000300
        /*0a30*/ 	.word	0x000000ff
        /*0a34*/ 	.word	0x00033400
        /*0a38*/ 	.short	0x0100
        /*0a3a*/ 	.byte	0x08
	.zero		1


	//   ....[1]....
        /*0a3c*/ 	.word	0x00000310
        /*0a40*/ 	.word	0x000000ff
        /*0a44*/ 	.word	0x00033420
        /*0a48*/ 	.short	0x0100
        /*0a4a*/ 	.byte	0x08
	.zero		1


	//   ....[2]....
        /*0a4c*/ 	.word	0x00000400
        /*0a50*/ 	.word	0x000000ff
        /*0a54*/ 	.word	0x00033430
        /*0a58*/ 	.short	0x0100
        /*0a5a*/ 	.byte	0x08
	.zero		1


	//   ....[3]....
        /*0a5c*/ 	.word	0x00000410
        /*0a60*/ 	.word	0x000000ff
        /*0a64*/ 	.word	0x00033440
        /*0a68*/ 	.short	0x0100
        /*0a6a*/ 	.byte	0x08
	.zero		1


	//   ....[4]....
        /*0a6c*/ 	.word	0x00000420
        /*0a70*/ 	.word	0x000000ff
        /*0a74*/ 	.word	0x00033438
        /*0a78*/ 	.short	0x0100
        /*0a7a*/ 	.byte	0x08
	.zero		1


	//   ....[5]....
        /*0a7c*/ 	.word	0x00000430
        /*0a80*/ 	.word	0x000000ff
        /*0a84*/ 	.word	0x00033448
        /*0a88*/ 	.short	0x0100
        /*0a8a*/ 	.byte	0x08
	.zero		1


	//   ....[6]....
        /*0a8c*/ 	.word	0x00000560
        /*0a90*/ 	.word	0x000000ff
        /*0a94*/ 	.word	0x00033450
        /*0a98*/ 	.short	0x0100
        /*0a9a*/ 	.byte	0x08
	.zero		1


	//   ....[7]....
        /*0a9c*/ 	.word	0x00000570
        /*0aa0*/ 	.word	0x000000ff
        /*0aa4*/ 	.word	0x00033460
        /*0aa8*/ 	.short	0x0100
        /*0aaa*/ 	.byte	0x08
	.zero		1


	//   ....[8]....
        /*0aac*/ 	.word	0x00000580
        /*0ab0*/ 	.word	0x000000ff
        /*0ab4*/ 	.word	0x00033458
        /*0ab8*/ 	.short	0x0100
        /*0aba*/ 	.byte	0x08
	.zero		1


	//   ....[9]....
        /*0abc*/ 	.word	0x00000590
        /*0ac0*/ 	.word	0x000000ff
        /*0ac4*/ 	.word	0x00033468
        /*0ac8*/ 	.short	0x0100
        /*0aca*/ 	.byte	0x08
	.zero		1


	//   ....[10]....
        /*0acc*/ 	.word	0x00000680
        /*0ad0*/ 	.word	0x000000ff
        /*0ad4*/ 	.word	0x00033470
        /*0ad8*/ 	.short	0x0100
        /*0ada*/ 	.byte	0x06
	.zero		1


	//   ....[11]....
        /*0adc*/ 	.word	0x00000690
        /*0ae0*/ 	.word	0x000000ff
        /*0ae4*/ 	.word	0x00033480
        /*0ae8*/ 	.short	0x0100
        /*0aea*/ 	.byte	0x06
	.zero		1


	//   ....[12]....
        /*0aec*/ 	.word	0x000006a0
        /*0af0*/ 	.word	0x000000ff
        /*0af4*/ 	.word	0x00033478
        /*0af8*/ 	.short	0x0100
        /*0afa*/ 	.byte	0x06
	.zero		1


	//   ....[13]....
        /*0afc*/ 	.word	0x000006b0
        /*0b00*/ 	.word	0x000000ff
        /*0b04*/ 	.word	0x00033488
        /*0b08*/ 	.short	0x0100
        /*0b0a*/ 	.byte	0x06
	.zero		1


	//   ....[14]....
        /*0b0c*/ 	.word	0x000007e0
        /*0b10*/ 	.word	0x000000ff
        /*0b14*/ 	.word	0x00033490
        /*0b18*/ 	.short	0x0100
        /*0b1a*/ 	.byte	0x08
	.zero		1


	//   ....[15]....
        /*0b1c*/ 	.word	0x000007f0
        /*0b20*/ 	.word	0x000000ff
        /*0b24*/ 	.word	0x000334a0
        /*0b28*/ 	.short	0x0100
        /*0b2a*/ 	.byte	0x08
	.zero		1


	//   ....[16]....
        /*0b2c*/ 	.word	0x00000800
        /*0b30*/ 	.word	0x000000ff
        /*0b34*/ 	.word	0x00033498
        /*0b38*/ 	.short	0x0100
        /*0b3a*/ 	.byte	0x08
	.zero		1


	//   ....[17]....
        /*0b3c*/ 	.word	0x00000810
        /*0b40*/ 	.word	0x000000ff
        /*0b44*/ 	.word	0x000334a8
        /*0b48*/ 	.short	0x0100
        /*0b4a*/ 	.byte	0x08
	.zero		1


	//   ....[18]....
        /*0b4c*/ 	.word	0x00000940
        /*0b50*/ 	.word	0x000000ff
        /*0b54*/ 	.word	0x000334b0
        /*0b58*/ 	.short	0x0100
        /*0b5a*/ 	.byte	0x08
	.zero		1


	//   ....[19]....
        /*0b5c*/ 	.word	0x00000950
        /*0b60*/ 	.word	0x000000ff
        /*0b64*/ 	.word	0x000334c0
        /*0b68*/ 	.short	0x0100
        /*0b6a*/ 	.byte	0x08
	.zero		1


	//   ....[20]....
        /*0b6c*/ 	.word	0x00000960
        /*0b70*/ 	.word	0x000000ff
        /*0b74*/ 	.word	0x000334b8
        /*0b78*/ 	.short	0x0100
        /*0b7a*/ 	.byte	0x08
	.zero		1


	//   ....[21]....
        /*0b7c*/ 	.word	0x00000970
        /*0b80*/ 	.word	0x000000ff
        /*0b84*/ 	.word	0x000334c8
        /*0b88*/ 	.short	0x0100
        /*0b8a*/ 	.byte	0x08
	.zero		1


	//   ....[22]....
        /*0b8c*/ 	.word	0x00003500
        /*0b90*/ 	.word	0x0000002a
        /*0b94*/ 	.word	0x00033490
        /*0b98*/ 	.short	0x010a
        /*0b9a*/ 	.byte	0x3f
	.zero		1


	//   ....[23]....
        /*0b9c*/ 	.word	0x00009300
        /*0ba0*/ 	.word	0x0000002a
        /*0ba4*/ 	.word	0x00033490
        /*0ba8*/ 	.short	0x010a
        /*0baa*/ 	.byte	0x3f
	.zero		1


	//   ....[24]....
        /*0bac*/ 	.word	0x0000f200
        /*0bb0*/ 	.word	0x0000002a
        /*0bb4*/ 	.word	0x00033490
        /*0bb8*/ 	.short	0x010a
        /*0bba*/ 	.byte	0x3f
	.zero		1


	//   ....[25]....
        /*0bbc*/ 	.word	0x0000f5e0
        /*0bc0*/ 	.word	0x0000002c
        /*0bc4*/ 	.word	0x00000000
        /*0bc8*/ 	.short	0x0101
        /*0bca*/ 	.byte	0x3f
	.zero		1


	//   ....[26]....
        /*0bcc*/ 	.word	0x0000f620
        /*0bd0*/ 	.word	0x0000002a
        /*0bd4*/ 	.word	0x000334b0
        /*0bd8*/ 	.short	0x010a
        /*0bda*/ 	.byte	0x3f
	.zero		1


	//   ....[27]....
        /*0bdc*/ 	.word	0x0000fb60
        /*0be0*/ 	.word	0x0000002a
        /*0be4*/ 	.word	0x00000000
        /*0be8*/ 	.short	0x0101
        /*0bea*/ 	.byte	0x3f
	.zero		1


	//   ....[28]....
        /*0bec*/ 	.word	0x000105e0
        /*0bf0*/ 	.word	0x00000010
        /*0bf4*/ 	.word	0x00033400
        /*0bf8*/ 	.short	0x010a
        /*0bfa*/ 	.byte	0x3f
	.zero		1


	//   ....[29]....
        /*0bfc*/ 	.word	0x00010630
        /*0c00*/ 	.word	0x00000010
        /*0c04*/ 	.word	0x00033400
        /*0c08*/ 	.short	0x010a
        /*0c0a*/ 	.byte	0x3f
	.zero		1


	//   ....[30]....
        /*0c0c*/ 	.word	0x000110d0
        /*0c10*/ 	.word	0x00000010
        /*0c14*/ 	.word	0x00033400
        /*0c18*/ 	.short	0x010a
        /*0c1a*/ 	.byte	0x3f
	.zero		1


	//   ....[31]....
        /*0c1c*/ 	.word	0x00014650
        /*0c20*/ 	.word	0x00000010
        /*0c24*/ 	.word	0x00033400
        /*0c28*/ 	.short	0x010a
        /*0c2a*/ 	.byte	0x3f
	.zero		1


	//   ....[32]....
        /*0c2c*/ 	.word	0x00017760
        /*0c30*/ 	.word	0x00000003
        /*0c34*/ 	.word	0x00033430
        /*0c38*/ 	.short	0x010a
        /*0c3a*/ 	.byte	0x3f
	.zero		1


	//   ....[33]....
        /*0c3c*/ 	.word	0x000177e0
        /*0c40*/ 	.word	0x00000003
        /*0c44*/ 	.word	0x00033430
        /*0c48*/ 	.short	0x010a
        /*0c4a*/ 	.byte	0x3f
	.zero		1


	//   ....[34]....
        /*0c4c*/ 	.word	0x0001a2c0
        /*0c50*/ 	.word	0x0000003c
        /*0c54*/ 	.word	0x00000000
        /*0c58*/ 	.short	0x0101
        /*0c5a*/ 	.byte	0x3f
	.zero		1


	//   ....[35]....
        /*0c5c*/ 	.word	0x0001b450
        /*0c60*/ 	.word	0x0000000d
        /*0c64*/ 	.word	0x00033430
        /*0c68*/ 	.short	0x010a
        /*0c6a*/ 	.byte	0x3f
	.zero		1


	//   ....[36]....
        /*0c6c*/ 	.word	0x0001b4a0
        /*0c70*/ 	.word	0x0000000d
        /*0c74*/ 	.word	0x00033430
        /*0c78*/ 	.short	0x010a
        /*0c7a*/ 	.byte	0x3f
	.zero		1


	//   ....[37]....
        /*0c7c*/ 	.word	0x0001c5a0
        /*0c80*/ 	.word	0x00000008
        /*0c84*/ 	.word	0x00033450
        /*0c88*/ 	.short	0x010a
        /*0c8a*/ 	.byte	0x3f
	.zero		1


	//   ....[38]....
        /*0c8c*/ 	.word	0x0001c5e0
        /*0c90*/ 	.word	0x00000008
        /*0c94*/ 	.word	0x00033450
        /*0c98*/ 	.short	0x010a
        /*0c9a*/ 	.byte	0x3f
	.zero		1


	//   ....[39]....
        /*0c9c*/ 	.word	0x0001e800
        /*0ca0*/ 	.word	0x00000004
        /*0ca4*/ 	.word	0x00000000
        /*0ca8*/ 	.short	0x0101
        /*0caa*/ 	.byte	0x3f
	.zero		1


	//   ....[40]....
        /*0cac*/ 	.word	0x0001ea70
        /*0cb0*/ 	.word	0x00000008
        /*0cb4*/ 	.word	0x00000000
        /*0cb8*/ 	.short	0x0101
        /*0cba*/ 	.byte	0x3f
	.zero		1


	//   ....[41]....
        /*0cbc*/ 	.word	0x0001f3c0
        /*0cc0*/ 	.word	0x0000000d
        /*0cc4*/ 	.word	0x00033430
        /*0cc8*/ 	.short	0x010a
        /*0cca*/ 	.byte	0x3f
	.zero		1


	//   ....[42]....
        /*0ccc*/ 	.word	0x0001f410
        /*0cd0*/ 	.word	0x0000000d
        /*0cd4*/ 	.word	0x00033430
        /*0cd8*/ 	.short	0x010a
        /*0cda*/ 	.byte	0x3f
	.zero		1


	//   ....[43]....
        /*0cdc*/ 	.word	0x00020510
        /*0ce0*/ 	.word	0x00000008
        /*0ce4*/ 	.word	0x00033450
        /*0ce8*/ 	.short	0x010a
        /*0cea*/ 	.byte	0x3f
	.zero		1


	//   ....[44]....
        /*0cec*/ 	.word	0x00020550
        /*0cf0*/ 	.word	0x00000008
        /*0cf4*/ 	.word	0x00033450
        /*0cf8*/ 	.short	0x010a
        /*0cfa*/ 	.byte	0x3f
	.zero		1


	//   ....[45]....
        /*0cfc*/ 	.word	0x00021bd0
        /*0d00*/ 	.word	0x00000004
        /*0d04*/ 	.word	0x00000000
        /*0d08*/ 	.short	0x0101
        /*0d0a*/ 	.byte	0x3f
	.zero		1


	//   ....[46]....
        /*0d0c*/ 	.word	0x00021ef0
        /*0d10*/ 	.word	0x00000008
        /*0d14*/ 	.word	0x00000000
        /*0d18*/ 	.short	0x0101
        /*0d1a*/ 	.byte	0x3f
	.zero		1


	//   ....[47]....
        /*0d1c*/ 	.word	0x00022770
        /*0d20*/ 	.word	0x00000014
        /*0d24*/ 	.word	0x00033450
        /*0d28*/ 	.short	0x010a
        /*0d2a*/ 	.byte	0x3f
	.zero		1


	//   ....[48]....
        /*0d2c*/ 	.word	0x000227f0
        /*0d30*/ 	.word	0x00000014
        /*0d34*/ 	.word	0x00033450
        /*0d38*/ 	.short	0x010a
        /*0d3a*/ 	.byte	0x3f
	.zero		1


	//   ....[49]....
        /*0d3c*/ 	.word	0x00022e40
        /*0d40*/ 	.word	0x00000002
        /*0d44*/ 	.word	0x00000000
        /*0d48*/ 	.short	0x0101
        /*0d4a*/ 	.byte	0x3f
	.zero		1


	//   ....[50]....
        /*0d4c*/ 	.word	0x00025140
        /*0d50*/ 	.word	0x00000000
        /*0d54*/ 	.word	0x00000000
        /*0d58*/ 	.short	0x0101
        /*0d5a*/ 	.byte	0x3f
	.zero		1


	//   ....[51]....
        /*0d5c*/ 	.word	0x000278f0
        /*0d60*/ 	.word	0x0000000b
        /*0d64*/ 	.word	0x00033420
        /*0d68*/ 	.short	0x010a
        /*0d6a*/ 	.byte	0x3f
	.zero		1


	//   ....[52]....
        /*0d6c*/ 	.word	0x000279c0
        /*0d70*/ 	.word	0x00000007
        /*0d74*/ 	.word	0x000334a0
        /*0d78*/ 	.short	0x010a
        /*0d7a*/ 	.byte	0x3f
	.zero		1


	//   ....[53]....
        /*0d7c*/ 	.word	0x00027e00
        /*0d80*/ 	.word	0x00000007
        /*0d84*/ 	.word	0x000334c0
        /*0d88*/ 	.short	0x010a
        /*0d8a*/ 	.byte	0x3f
	.zero		1


	//   ....[54]....
        /*0d8c*/ 	.word	0x000283c0
        /*0d90*/ 	.word	0x00000007
        /*0d94*/ 	.word	0x000334a0
        /*0d98*/ 	.short	0x010a
        /*0d9a*/ 	.byte	0x3f
	.zero		1


	//   ....[55]....
        /*0d9c*/ 	.word	0x000287e0
        /*0da0*/ 	.word	0x00000007
        /*0da4*/ 	.word	0x000334c0
        /*0da8*/ 	.short	0x010a
        /*0daa*/ 	.byte	0x3f
	.zero		1


	//   ....[56]....
        /*0dac*/ 	.word	0x00029b20
        /*0db0*/ 	.word	0x00000004
        /*0db4*/ 	.word	0x00033480
        /*0db8*/ 	.short	0x010a
        /*0dba*/ 	.byte	0x3f
	.zero		1


	//   ....[57]....
        /*0dbc*/ 	.word	0x00029da0
        /*0dc0*/ 	.word	0x00000004
        /*0dc4*/ 	.word	0x00033440
        /*0dc8*/ 	.short	0x010a
        /*0dca*/ 	.byte	0x3f
	.zero		1


	//   ....[58]....
        /*0dcc*/ 	.word	0x0002a2d0
        /*0dd0*/ 	.word	0x00000004
        /*0dd4*/ 	.word	0x00033420
        /*0dd8*/ 	.short	0x010a
        /*0dda*/ 	.byte	0x3f
	.zero		1


	//   ....[59]....
        /*0ddc*/ 	.word	0x0002a5f0
        /*0de0*/ 	.word	0x00000005
        /*0de4*/ 	.word	0x00033480
        /*0de8*/ 	.short	0x010a
        /*0dea*/ 	.byte	0x3f
	.zero		1


	//   ....[60]....
        /*0dec*/ 	.word	0x0002aa60
        /*0df0*/ 	.word	0x00000005
        /*0df4*/ 	.word	0x00033440
        /*0df8*/ 	.short	0x010a
        /*0dfa*/ 	.byte	0x3f
	.zero		1


	//   ....[61]....
        /*0dfc*/ 	.word	0x0002af40
        /*0e00*/ 	.word	0x0000000e
        /*0e04*/ 	.word	0x00033470
        /*0e08*/ 	.short	0x010a
        /*0e0a*/ 	.byte	0x3f
	.zero		1


	//   ....[62]....
        /*0e0c*/ 	.word	0x0002afb0
        /*0e10*/ 	.word	0x0000000e
        /*0e14*/ 	.word	0x00033460
        /*0e18*/ 	.short	0x010a
        /*0e1a*/ 	.byte	0x3f
	.zero		1


	//   ....[63]....
        /*0e1c*/ 	.word	0x0002b6a0
        /*0e20*/ 	.word	0x0000000e
        /*0e24*/ 	.word	0x00033450
        /*0e28*/ 	.short	0x0101
        /*0e2a*/ 	.byte	0x3f
	.zero		1


	//   ....[64]....
        /*0e2c*/ 	.word	0x0002b710
        /*0e30*/ 	.word	0x0000000e
        /*0e34*/ 	.word	0x00000000
        /*0e38*/ 	.short	0x0101
        /*0e3a*/ 	.byte	0x3f
	.zero		1


	//   ....[65]....
        /*0e3c*/ 	.word	0x0002b8f0
        /*0e40*/ 	.word	0x00000003
        /*0e44*/ 	.word	0x00033470
        /*0e48*/ 	.short	0x010a
        /*0e4a*/ 	.byte	0x3f
	.zero		1


	//   ....[66]....
        /*0e4c*/ 	.word	0x0002b9d0
        /*0e50*/ 	.word	0x00000003
        /*0e54*/ 	.word	0x00033460
        /*0e58*/ 	.short	0x010a
        /*0e5a*/ 	.byte	0x3f
	.zero		1


	//   ....[67]....
        /*0e5c*/ 	.word	0x0002c090
        /*0e60*/ 	.word	0x00000003
        /*0e64*/ 	.word	0x00033450
        /*0e68*/ 	.short	0x0101
        /*0e6a*/ 	.byte	0x3f
	.zero		1


	//   ....[68]....
        /*0e6c*/ 	.word	0x0002c0e0
        /*0e70*/ 	.word	0x00000000
        /*0e74*/ 	.word	0x00000000
        /*0e78*/ 	.short	0x0101
        /*0e7a*/ 	.byte	0x3f
	.zero		1


	//   ....[69]....
        /*0e7c*/ 	.word	0x0002ce30
        /*0e80*/ 	.word	0x00000000
        /*0e84*/ 	.word	0x00033420
        /*0e88*/ 	.short	0x010a
        /*0e8a*/ 	.byte	0x3f
	.zero		1


	//   ....[70]....
        /*0e8c*/ 	.word	0x0002cfe0
        /*0e90*/ 	.word	0x00000006
        /*0e94*/ 	.word	0x00000000
        /*0e98*/ 	.short	0x010a
        /*0e9a*/ 	.byte	0x3f
	.zero		1


	//   ....[71]....
        /*0e9c*/ 	.word	0x0002d050
        /*0ea0*/ 	.word	0x00000007
        /*0ea4*/ 	.word	0x00000000
        /*0ea8*/ 	.short	0x010a
        /*0eaa*/ 	.byte	0x3f
	.zero		1


	//   ....[72]....
        /*0eac*/ 	.word	0x0002d0b0
        /*0eb0*/ 	.word	0x00000004
        /*0eb4*/ 	.word	0x00033460
        /*0eb8*/ 	.short	0x010a
        /*0eba*/ 	.byte	0x3f
	.zero		1


	//   ....[73]....
        /*0ebc*/ 	.word	0x0002d100
        /*0ec0*/ 	.word	0x00000003
        /*0ec4*/ 	.word	0x00033460
        /*0ec8*/ 	.short	0x010a
        /*0eca*/ 	.byte	0x3f
	.zero		1


	//   ....[74]....
        /*0ecc*/ 	.word	0x0002d140
        /*0ed0*/ 	.word	0x00000004
        /*0ed4*/ 	.word	0x00033480
        /*0ed8*/ 	.short	0x010a
        /*0eda*/ 	.byte	0x3f
	.zero		1


	//   ....[75]....
        /*0edc*/ 	.word	0x0002d160
        /*0ee0*/ 	.word	0x00000003
        /*0ee4*/ 	.word	0x00033480
        /*0ee8*/ 	.short	0x010a
        /*0eea*/ 	.byte	0x3f
	.zero		1


	//   ....[76]....
        /*0eec*/ 	.word	0x0002d1c0
        /*0ef0*/ 	.word	0x0000002a
        /*0ef4*/ 	.word	0x00033490
        /*0ef8*/ 	.short	0x010a
        /*0efa*/ 	.byte	0x3f
	.zero		1


	//   ....[77]....
        /*0efc*/ 	.word	0x0002d210
        /*0f00*/ 	.word	0x0000002a
        /*0f04*/ 	.word	0x00033490
        /*0f08*/ 	.short	0x010a
        /*0f0a*/ 	.byte	0x3f
	.zero		1


	//   ....[78]....
        /*0f0c*/ 	.word	0x0002d260
        /*0f10*/ 	.word	0x0000002a
        /*0f14*/ 	.word	0x00033490
        /*0f18*/ 	.short	0x010a
        /*0f1a*/ 	.byte	0x3f
	.zero		1


	//   ....[79]....
        /*0f1c*/ 	.word	0x0002d2b0
        /*0f20*/ 	.word	0x0000002a
        /*0f24*/ 	.word	0x000334b0
        /*0f28*/ 	.short	0x010a
        /*0f2a*/ 	.byte	0x3f
	.zero		1


	//   ....[80]....
        /*0f2c*/ 	.word	0x0002d680
        /*0f30*/ 	.word	0x00000010
        /*0f34*/ 	.word	0x00033400
        /*0f38*/ 	.short	0x010a
        /*0f3a*/ 	.byte	0x3f
	.zero		1


	//   ....[81]....
        /*0f3c*/ 	.word	0x0002d940
        /*0f40*/ 	.word	0x00000010
        /*0f44*/ 	.word	0x00033400
        /*0f48*/ 	.short	0x010a
        /*0f4a*/ 	.byte	0x3f
	.zero		1


	//   ....[82]....
        /*0f4c*/ 	.word	0x0002d990
        /*0f50*/ 	.word	0x00000003
        /*0f54*/ 	.word	0x00033430
        /*0f58*/ 	.short	0x010a
        /*0f5a*/ 	.byte	0x3f
	.zero		1


	//   ....[83]....
        /*0f5c*/ 	.word	0x0002d9e0
        /*0f60*/ 	.word	0x0000000d
        /*0f64*/ 	.word	0x00033430
        /*0f68*/ 	.short	0x010a
        /*0f6a*/ 	.byte	0x3f
	.zero		1


	//   ....[84]....
        /*0f6c*/ 	.word	0x0002da30
        /*0f70*/ 	.word	0x00000008
        /*0f74*/ 	.word	0x00033450
        /*0f78*/ 	.short	0x010a
        /*0f7a*/ 	.byte	0x3f
	.zero		1


	//   ....[85]....
        /*0f7c*/ 	.word	0x0002da80
        /*0f80*/ 	.word	0x0000000d
        /*0f84*/ 	.word	0x00033430
        /*0f88*/ 	.short	0x010a
        /*0f8a*/ 	.byte	0x3f
	.zero		1


	//   ....[86]....
        /*0f8c*/ 	.word	0x0002dad0
        /*0f90*/ 	.word	0x00000008
        /*0f94*/ 	.word	0x00033450
        /*0f98*/ 	.short	0x010a
        /*0f9a*/ 	.byte	0x3f
	.zero		1


	//   ....[87]....
        /*0f9c*/ 	.word	0x0002db20
        /*0fa0*/ 	.word	0x00000014
        /*0fa4*/ 	.word	0x00033450
        /*0fa8*/ 	.short	0x010a
        /*0faa*/ 	.byte	0x3f
	.zero		1


	//   ....[88]....
        /*0fac*/ 	.word	0x0002f4b0
        /*0fb0*/ 	.word	0x0000000b
        /*0fb4*/ 	.word	0x00033420
        /*0fb8*/ 	.short	0x010a
        /*0fba*/ 	.byte	0x3f
	.zero		1


	//   ....[89]....
        /*0fbc*/ 	.word	0x0002f500
        /*0fc0*/ 	.word	0x00000007
        /*0fc4*/ 	.word	0x000334a0
        /*0fc8*/ 	.short	0x010a
        /*0fca*/ 	.byte	0x3f
	.zero		1


	//   ....[90]....
        /*0fcc*/ 	.word	0x0002f550
        /*0fd0*/ 	.word	0x00000007
        /*0fd4*/ 	.word	0x000334c0
        /*0fd8*/ 	.short	0x010a
        /*0fda*/ 	.byte	0x3f
	.zero		1


	//   ....[91]....
        /*0fdc*/ 	.word	0x0002f5a0
        /*0fe0*/ 	.word	0x00000007
        /*0fe4*/ 	.word	0x000334a0
        /*0fe8*/ 	.short	0x010a
        /*0fea*/ 	.byte	0x3f
	.zero		1


	//   ....[92]....
        /*0fec*/ 	.word	0x0002f5f0
        /*0ff0*/ 	.word	0x00000007
        /*0ff4*/ 	.word	0x000334c0
        /*0ff8*/ 	.short	0x010a
        /*0ffa*/ 	.byte	0x3f
	.zero		1


	//   ....[93]....
        /*0ffc*/ 	.word	0x0002f790
        /*1000*/ 	.word	0x00000004
        /*1004*/ 	.word	0x00033480
        /*1008*/ 	.short	0x010a
        /*100a*/ 	.byte	0x3f
	.zero		1


	//   ....[94]....
        /*100c*/ 	.word	0x0002f7e0
        /*1010*/ 	.word	0x00000004
        /*1014*/ 	.word	0x00033440
        /*1018*/ 	.short	0x010a
        /*101a*/ 	.byte	0x3f
	.zero		1


	//   ....[95]....
        /*101c*/ 	.word	0x0002f860
        /*1020*/ 	.word	0x00000004
        /*1024*/ 	.word	0x00033420
        /*1028*/ 	.short	0x010a
        /*102a*/ 	.byte	0x3f
	.zero		1


	//   ....[96]....
        /*102c*/ 	.word	0x0002f8b0
        /*1030*/ 	.word	0x00000005
        /*1034*/ 	.word	0x00033480
        /*1038*/ 	.short	0x010a
        /*103a*/ 	.byte	0x3f
	.zero		1


	//   ....[97]....
        /*103c*/ 	.word	0x0002f900
        /*1040*/ 	.word	0x00000005
        /*1044*/ 	.word	0x00033440
        /*1048*/ 	.short	0x010a
        /*104a*/ 	.byte	0x3f
	.zero		1


	//   ....[98]....
        /*104c*/ 	.word	0x0002f950
        /*1050*/ 	.word	0x0000000e
        /*1054*/ 	.word	0x00033470
        /*1058*/ 	.short	0x010a
        /*105a*/ 	.byte	0x3f
	.zero		1


	//   ....[99]....
        /*105c*/ 	.word	0x0002f9a0
        /*1060*/ 	.word	0x0000000e
        /*1064*/ 	.word	0x00033460
        /*1068*/ 	.short	0x010a
        /*106a*/ 	.byte	0x3f
	.zero		1


	//   ....[100]....
        /*106c*/ 	.word	0x0002f9f0
        /*1070*/ 	.word	0x00000003
        /*1074*/ 	.word	0x00033470
        /*1078*/ 	.short	0x010a
        /*107a*/ 	.byte	0x3f
	.zero		1


	//   ....[101]....
        /*107c*/ 	.word	0x0002fa40
        /*1080*/ 	.word	0x00000003
        /*1084*/ 	.word	0x00033460
        /*1088*/ 	.short	0x010a
        /*108a*/ 	.byte	0x3f
	.zero		1


	//   ....[102]....
        /*108c*/ 	.word	0x000303d0
        /*1090*/ 	.word	0x00000000
        /*1094*/ 	.word	0x00033420
        /*1098*/ 	.short	0x010a
        /*109a*/ 	.byte	0x3f
	.zero		1


	//   ....[103]....
        /*109c*/ 	.word	0x00030570
        /*10a0*/ 	.word	0x00000006
        /*10a4*/ 	.word	0x00000000
        /*10a8*/ 	.short	0x010a
        /*10aa*/ 	.byte	0x3f
	.zero		1


	//   ....[104]....
        /*10ac*/ 	.word	0x000305c0
        /*10b0*/ 	.word	0x00000007
        /*10b4*/ 	.word	0x00000000
        /*10b8*/ 	.short	0x010a
        /*10ba*/ 	.byte	0x3f
	.zero		1


	//   ....[105]....
        /*10bc*/ 	.word	0x00030610
        /*10c0*/ 	.word	0x00000004
        /*10c4*/ 	.word	0x00033460
        /*10c8*/ 	.short	0x010a
        /*10ca*/ 	.byte	0x3f
	.zero		1


	//   ....[106]....
        /*10cc*/ 	.word	0x00030660
        /*10d0*/ 	.word	0x00000003
        /*10d4*/ 	.word	0x00033460
        /*10d8*/ 	.short	0x010a
        /*10da*/ 	.byte	0x3f
	.zero		1


	//   ....[107]....
        /*10dc*/ 	.word	0x000306b0
        /*10e0*/ 	.word	0x00000004
        /*10e4*/ 	.word	0x00033480
        /*10e8*/ 	.short	0x010a
        /*10ea*/ 	.byte	0x3f
	.zero		1


	//----- nvinfo : EIATTR_NUM_MBARRIERS
	.align		4
.L_363:
        /*10ec*/ 	.byte	0x03, 0x38
        /*10ee*/ 	.short	0x0016


	//----- nvinfo : EIATTR_EXIT_INSTR_OFFSETS
	.align		4
        /*10f0*/ 	.byte	0x04, 0x1c
        /*10f2*/ 	.short	(.L_365 - .L_364)


	//   ....[0]....
.L_364:
        /*10f4*/ 	.word	0x0002d1b0


	//----- nvinfo : EIATTR_MAX_THREADS
	.align		4
.L_365:
        /*10f8*/ 	.byte	0x04, 0x05
        /*10fa*/ 	.short	(.L_367 - .L_366)
.L_366:
        /*10fc*/ 	.word	0x00000180
        /*1100*/ 	.word	0x00000001
        /*1104*/ 	.word	0x00000001


	//----- nvinfo : EIATTR_CRS_STACK_SIZE
	.align		4
.L_367:
        /*1108*/ 	.byte	0x04, 0x1e
        /*110a*/ 	.short	(.L_369 - .L_368)
.L_368:
        /*110c*/ 	.word	0x00000000


	//----- nvinfo : EIATTR_CBANK_PARAM_SIZE
	.align		4
.L_369:
        /*1110*/ 	.byte	0x03, 0x19
        /*1112*/ 	.short	0x0a70


	//----- nvinfo : EIATTR_PARAM_CBANK
	.align		4
        /*1114*/ 	.byte	0x04, 0x0a
        /*1116*/ 	.short	(.L_371 - .L_370)
	.align		4
.L_370:
        /*1118*/ 	.word	index@(.nv.constant0._ZN7cutlass13device_kernelIN5flash11enable_sm90INS1_16FlashAttnFwdSm90INS1_25CollectiveMainloopFwdSm90ILi2EN4cute5tupleIJNS5_1CILi1EEES8_S8_EEENS6_IJNS7_ILi128EEENS7_ILi160EEENS7_ILi192EEEEEELi192ENS_12float_e4m3_tEfNS_4arch4Sm90ELb1ELb0ELb0ELb1ELb0ELb1ELb0ELb1ELb1ELb0ELb0ELb0EEENS1_21CollectiveEpilogueFwdINS6_IJSA_SC_SB_EEES9_NS_10bfloat16_tESG_Li256ELb1ELb0ELb0ELb1EEENS1_36VarlenDynamicPersistentTileSchedulerILi128ELi160ELi256ELi128ELb0ELb0ELb1ELb1ELb1ELb1EEEEEEEEEvNT_6ParamsE)
        /*111c*/ 	.short	0x0210
        /*111e*/ 	.short	0x0a70


	//----- nvinfo : EIATTR_SW_WAR
	.align		4
.L_371:
        /*1120*/ 	.byte	0x04, 0x36
        /*1122*/ 	.short	(.L_373 - .L_372)
.L_372:
        /*1124*/ 	.word	0x00000008
.L_373:


//--------------------- .nv.callgraph             --------------------------
	.section	.nv.callgraph,"",@"SHT_CUDA_CALLGRAPH"
	.align	4
	.sectionentsize	8
	.align		4
        /*0000*/ 	.word	0x00000000
	.align		4
        /*0004*/ 	.word	0xffffffff
	.align		4
        /*0008*/ 	.word	index@(_ZN7cutlass13device_kernelIN5flash11enable_sm90INS1_16FlashAttnFwdSm90INS1_25CollectiveMainloopFwdSm90ILi2EN4cute5tupleIJNS5_1CILi1EEES8_S8_EEENS6_IJNS7_ILi128EEENS7_ILi160EEENS7_ILi192EEEEEELi192ENS_12float_e4m3_tEfNS_4arch4Sm90ELb0ELb0ELb0ELb0ELb0ELb0ELb0ELb1ELb1ELb0ELb0ELb0EEENS1_21CollectiveEpilogueFwdINS6_IJSA_SC_SB_EEES9_NS_10bfloat16_tESG_Li256ELb0ELb0ELb0ELb1EEENS1_29StaticPersistentTileSchedulerILb0EEEEEEEEEvNT_6ParamsE)
	.align		4
        /*000c*/ 	.word	index@(__assertfail)
	.align		4
        /*0010*/ 	.word	index@(_ZN7cutlass13device_kernelIN5flash11enable_sm90INS1_16FlashAttnFwdSm90INS1_25CollectiveMainloopFwdSm90ILi2EN4cute5tupleIJNS5_1CILi2EEENS7_ILi1EEES9_EEENS6_IJNS7_ILi128EEENS7_ILi160EEENS7_ILi192EEEEEELi192ENS_12float_e4m3_tEfNS_4arch4Sm90ELb0ELb0ELb0ELb0ELb0ELb0ELb0ELb1ELb1ELb0ELb0ELb0EEENS1_21CollectiveEpilogueFwdINS6_IJSB_SD_SC_EEESA_NS_10bfloat16_tESH_Li256ELb0ELb0ELb0ELb1EEENS1_29StaticPersistentTileSchedulerILb0EEEEEEEEEvNT_6ParamsE)
	.align		4
        /*0014*/ 	.word	index@(__assertfail)
	.align		4
        /*0018*/ 	.word	index@(_ZN7cutlass13device_kernelIN5flash11enable_sm90INS1_16FlashAttnFwdSm90INS1_25CollectiveMainloopFwdSm90ILi2EN4cute5tupleIJNS5_1CILi1EEES8_S8_EEENS6_IJNS7_ILi128EEENS7_ILi160EEENS7_ILi192EEEEEELi192ENS_12float_e4m3_tEfNS_4arch4Sm90ELb0ELb0ELb0ELb1ELb0ELb0ELb0ELb1ELb1ELb0ELb0ELb0EEENS1_21CollectiveEpilogueFwdINS6_IJSA_SC_SB_EEES9_NS_10bfloat16_tESG_Li256ELb1ELb0ELb0ELb1EEENS1_36VarlenDynamicPersistentTileSchedulerILi128ELi160ELi256ELi128ELb0ELb0ELb1ELb0ELb1ELb1EEEEEEEEEvNT_6ParamsE)
	.align		4
        /*001c*/ 	.word	index@(__assertfail)
	.align		4
        /*0020*/ 	.word	index@(_ZN7cutlass13device_kernelIN5flash11enable_sm90INS1_16FlashAttnFwdSm90INS1_25CollectiveMainloopFwdSm90ILi2EN4cute5tupleIJNS5_1CILi1EEES8_S8_EEENS6_IJNS7_ILi128EEENS7_ILi160EEENS7_ILi192EEEEEELi192ENS_12float_e4m3_tEfNS_4arch4Sm90ELb0ELb0ELb0ELb1ELb0ELb1ELb0ELb1ELb1ELb0ELb0ELb0EEENS1_21CollectiveEpilogueFwdINS6_IJSA_SC_SB_EEES9_NS_10bfloat16_tESG_Li256ELb1ELb0ELb0ELb1EEENS1_36VarlenDynamicPersistentTileSchedulerILi128ELi160ELi256ELi128ELb0ELb0ELb1ELb0ELb1ELb1EEEEEEEEEvNT_6ParamsE)
	.align		4
        /*0024*/ 	.word	index@(__assertfail)
	.align		4
        /*0028*/ 	.word	index@(_ZN7cutlass13device_kernelIN5flash11enable_sm90INS1_16FlashAttnFwdSm90INS1_25CollectiveMainloopFwdSm90ILi2EN4cute5tupleIJNS5_1CILi1EEES8_S8_EEENS6_IJNS7_ILi128EEENS7_ILi160EEENS7_ILi192EEEEEELi192ENS_12float_e4m3_tEfNS_4arch4Sm90ELb0ELb1ELb0ELb0ELb0ELb0ELb0ELb1ELb1ELb0ELb0ELb0EEENS1_21CollectiveEpilogueFwdINS6_IJSA_SC_SB_EEES9_NS_10bfloat16_tESG_Li256ELb0ELb0ELb0ELb1EEENS1_30DynamicPersistentTileSchedulerILi256ELi128ELb0ELb0ELb1EEEEEEEEEvNT_6ParamsE)
	.align		4
        /*002c*/ 	.word	index@(__assertfail)
	.align		4
        /*0030*/ 	.word	index@(_ZN7cutlass13device_kernelIN5flash11enable_sm90INS1_16FlashAttnFwdSm90INS1_25CollectiveMainloopFwdSm90ILi2EN4cute5tupleIJNS5_1CILi1EEES8_S8_EEENS6_IJNS7_ILi128EEENS7_ILi160EEENS7_ILi192EEEEEELi192ENS_12float_e4m3_tEfNS_4arch4Sm90ELb0ELb1ELb0ELb1ELb0ELb0ELb0ELb1ELb1ELb0ELb0ELb0EEENS1_21CollectiveEpilogueFwdINS6_IJSA_SC_SB_EEES9_NS_10bfloat16_tESG_Li256ELb1ELb0ELb0ELb1EEENS1_36VarlenDynamicPersistentTileSchedulerILi128ELi160ELi256ELi128ELb0ELb0ELb1ELb1ELb0ELb1EEEEEEEEEvNT_6ParamsE)
	.align		4
        /*0034*/ 	.word	index@(__assertfail)
	.align		4
        /*0038*/ 	.word	index@(_ZN7cutlass13device_kernelIN5flash11enable_sm90INS1_16FlashAttnFwdSm90INS1_25CollectiveMainloopFwdSm90ILi2EN4cute5tupleIJNS5_1CILi1EEES8_S8_EEENS6_IJNS7_ILi128EEENS7_ILi160EEENS7_ILi192EEEEEELi192ENS_12float_e4m3_tEfNS_4arch4Sm90ELb0ELb1ELb0ELb1ELb0ELb1ELb0ELb1ELb1ELb0ELb0ELb0EEENS1_21CollectiveEpilogueFwdINS6_IJSA_SC_SB_EEES9_NS_10bfloat16_tESG_Li256ELb1ELb0ELb0ELb1EEENS1_36VarlenDynamicPersistentTileSchedulerILi128ELi160ELi256ELi128ELb0ELb0ELb1ELb1ELb0ELb1EEEEEEEEEvNT_6ParamsE)
	.align		4
        /*003c*/ 	.word	index@(__assertfail)
	.align		4
        /*0040*/ 	.word	index@(_ZN7cutlass13device_kernelIN5flash11enable_sm90INS1_16FlashAttnFwdSm90INS1_25CollectiveMainloopFwdSm90ILi2EN4cute5tupleIJNS5_1CILi1EEES8_S8_EEENS6_IJNS7_ILi128EEENS7_ILi160EEENS7_ILi192EEEEEELi192ENS_12float_e4m3_tEfNS_4arch4Sm90ELb1ELb0ELb0ELb0ELb0ELb0ELb0ELb1ELb1ELb0ELb0ELb0EEENS1_21CollectiveEpilogueFwdINS6_IJSA_SC_SB_EEES9_NS_10bfloat16_tESG_Li256ELb0ELb0ELb0ELb1EEENS1_30DynamicPersistentTileSchedulerILi256ELi128ELb0ELb0ELb1EEEEEEEEEvNT_6ParamsE)
	.align		4
        /*0044*/ 	.word	index@(__assertfail)
	.align		4
        /*0048*/ 	.word	index@(_ZN7cutlass13device_kernelIN5flash11enable_sm90INS1_16FlashAttnFwdSm90INS1_25CollectiveMainloopFwdSm90ILi2EN4cute5tupleIJNS5_1CILi1EEES8_S8_EEENS6_IJNS7_ILi128EEENS7_ILi160EEENS7_ILi192EEEEEELi192ENS_12float_e4m3_tEfNS_4arch4Sm90ELb1ELb0ELb0ELb1ELb0ELb0ELb0ELb1ELb1ELb0ELb0ELb0EEENS1_21CollectiveEpilogueFwdINS6_IJSA_SC_SB_EEES9_NS_10bfloat16_tESG_Li256ELb1ELb0ELb0ELb1EEENS1_36VarlenDynamicPersistentTileSchedulerILi128ELi160ELi256ELi128ELb0ELb0ELb1ELb1ELb1ELb1EEEEEEEEEvNT_6ParamsE)
	.align		4
        /*004c*/ 	.word	index@(__assertfail)
	.align		4
        /*0050*/ 	.word	index@(_ZN7cutlass13device_kernelIN5flash11enable_sm90INS1_16FlashAttnFwdSm90INS1_25CollectiveMainloopFwdSm90ILi2EN4cute5tupleIJNS5_1CILi1EEES8_S8_EEENS6_IJNS7_ILi128EEENS7_ILi160EEENS7_ILi192EEEEEELi192ENS_12float_e4m3_tEfNS_4arch4Sm90ELb1ELb0ELb0ELb1ELb0ELb1ELb0ELb1ELb1ELb0ELb0ELb0EEENS1_21CollectiveEpilogueFwdINS6_IJSA_SC_SB_EEES9_NS_10bfloat16_tESG_Li256ELb1ELb0ELb0ELb1EEENS1_36VarlenDynamicPersistentTileSchedulerILi128ELi160ELi256ELi128ELb0ELb0ELb1ELb1ELb1ELb1EEEEEEEEEvNT_6ParamsE)
	.align		4
        /*0054*/ 	.word	index@(__assertfail)
	.align		4
        /*0058*/ 	.word	0x00000000
	.align		4
        /*005c*/ 	.word	0xfffffffe
	.align		4
        /*0060*/ 	.word	0x00000000
	.align		4
        /*0064*/ 	.word	0xfffffffd
	.align		4
        /*0068*/ 	.word	0x00000000
	.align		4
        /*006c*/ 	.word	0xfffffffc


//--------------------- .nv.constant4             --------------------------
	.section	.nv.constant4,"a",@progbits
	.align	8
	.align		8
.nv.constant4:
        /*0000*/ 	.dword	__assertfail
	.align		8
        /*0008*/ 	.dword	__unnamed_1
	.align		8
        /*0010*/ 	.dword	__unnamed_2
	.align		8
        /*0018*/ 	.dword	__unnamed_3
	.align		8
        /*0020*/ 	.dword	__unnamed_4
	.align		8
        /*0028*/ 	.dword	__unnamed_5
	.align		8
        /*0030*/ 	.dword	__unnamed_6
	.align		8
        /*0038*/ 	.dword	_ZZN5flash28permute_output_fp8_VcolmajorIN4cute6TensorINS1_11ArrayEngineIN7cutlass10bfloat16_tELm96EEENS1_6LayoutINS1_5tupleIJNS8_IJNS1_1CILi2EEESA_NS9_ILi24EEEEEENS9_ILi1EEESD_EEENS8_IJNS8_IJSD_SA_NS9_ILi4EEEEEENS9_ILi0EEESH_EEEEEEEEEvRT_E9upper_map
	.align		8
        /*0040*/ 	.dword	_ZN66_INTERNAL_cfa2b61c_30_flash_fwd_hdim192_e4m3_sm90_cu_f3e6f9ee_33124cuda3std3__45__cpo5beginE
	.align		8
        /*0048*/ 	.dword	_ZN66_INTERNAL_cfa2b61c_30_flash_fwd_hdim192_e4m3_sm90_cu_f3e6f9ee_33124cuda3std3__45__cpo3endE
	.align		8
        /*0050*/ 	.dword	_ZN66_INTERNAL_cfa2b61c_30_flash_fwd_hdim192_e4m3_sm90_cu_f3e6f9ee_33124cuda3std3__45__cpo6cbeginE
	.align		8
        /*0058*/ 	.dword	_ZN66_INTERNAL_cfa2b61c_30_flash_fwd_hdim192_e4m3_sm90_cu_f3e6f9ee_33124cuda3std3__45__cpo4cendE
	.align		8
        /*0060*/ 	.dword	_ZN66_INTERNAL_cfa2b61c_30_flash_fwd_hdim192_e4m3_sm90_cu_f3e6f9ee_33124cuda3std3__468_GLOBAL__N__cfa2b61c_30_flash_fwd_hdim192_e4m3_sm90_cu_f3e6f9ee_33126ignoreE
	.align		8
        /*0068*/ 	.dword	_ZN66_INTERNAL_cfa2b61c_30_flash_fwd_hdim192_e4m3_sm90_cu_f3e6f9ee_33124cuda3std3__419piecewise_constructE
	.align		8
        /*0070*/ 	.dword	_ZN66_INTERNAL_cfa2b61c_30_flash_fwd_hdim192_e4m3_sm90_cu_f3e6f9ee_33124cuda3std3__48in_placeE
	.align		8
        /*0078*/ 	.dword	_ZN66_INTERNAL_cfa2b61c_30_flash_fwd_hdim192_e4m3_sm90_cu_f3e6f9ee_33124cuda3std6ranges3__45__cpo4swapE
	.align		8
        /*0080*/ 	.dword	_ZN66_INTERNAL_cfa2b61c_30_flash_fwd_hdim192_e4m3_sm90_cu_f3e6f9ee_33124cuda3std6ranges3__45__cpo9iter_moveE
	.align		8
        /*0088*/ 	.dword	_ZN66_INTERNAL_cfa2b61c_30_flash_fwd_hdim192_e4m3_sm90_cu_f3e6f9ee_33124cute7productE
	.align		8
        /*0090*/ 	.dword	_ZN66_INTERNAL_cfa2b61c_30_flash_fwd_hdim192_e4m3_sm90_cu_f3e6f9ee_33124cute1_E
	.align		8
        /*0098*/ 	.dword	$str$25
	.align		8
        /*00a0*/ 	.dword	$str$26


//--------------------- .text._ZN7cutlass13device_kernelIN5flash11enable_sm90INS1_16FlashAttnFwdSm90INS1_25CollectiveMainloopFwdSm90ILi2EN4cute5tupleIJNS5_1CILi1EEES8_S8_EEENS6_IJNS7_ILi128EEENS7_ILi160EEENS7_ILi192EEEEEELi192ENS_12float_e4m3_tEfNS_4arch4Sm90ELb0ELb0ELb0ELb0ELb0ELb0ELb0ELb1ELb1ELb0ELb0ELb0EEENS1_21CollectiveEpilogueFwdINS6_IJSA_SC_SB_EEES9_NS_10bfloat16_tESG_Li256ELb0ELb0ELb0ELb1EEENS1_29StaticPersistentTileSchedulerILb0EEEEEEEEEvNT_6ParamsE --------------------------
	.section	.text._ZN7cutlass13device_kernelIN5flash11enable_sm90INS1_16FlashAttnFwdSm90INS1_25CollectiveMainloopFwdSm90ILi2EN4cute5tupleIJNS5_1CILi1EEES8_S8_EEENS6_IJNS7_ILi128EEENS7_ILi160EEENS7_ILi192EEEEEELi192ENS_12float_e4m3_tEfNS_4arch4Sm90ELb0ELb0ELb0ELb0ELb0ELb0ELb0ELb1ELb1ELb0ELb0ELb0EEENS1_21CollectiveEpilogueFwdINS6_IJSA_SC_SB_EEES9_NS_10bfloat16_tESG_Li256ELb0ELb0ELb0ELb1EEENS1_29StaticPersistentTileSchedulerILb0EEEEEEEEEvNT_6ParamsE,"ax",@progbits
	.align	128
.text._ZN7cutlass13device_kernelIN5flash11enable_sm90INS1_16FlashAttnFwdSm90INS1_25CollectiveMainloopFwdSm90ILi2EN4cute5tupleIJNS5_1CILi1EEES8_S8_EEENS6_IJNS7_ILi128EEENS7_ILi160EEENS7_ILi192EEEEEELi192ENS_12float_e4m3_tEfNS_4arch4Sm90ELb0ELb0ELb0ELb0ELb0ELb0ELb0ELb1ELb1ELb0ELb0ELb0EEENS1_21CollectiveEpilogueFwdINS6_IJSA_SC_SB_EEES9_NS_10bfloat16_tESG_Li256ELb0ELb0ELb0ELb1EEENS1_29StaticPersistentTileSchedulerILb0EEEEEEEEEvNT_6ParamsE:
        .type           _ZN7cutlass13device_kernelIN5flash11enable_sm90INS1_16FlashAttnFwdSm90INS1_25CollectiveMainloopFwdSm90ILi2EN4cute5tupleIJNS5_1CILi1EEES8_S8_EEENS6_IJNS7_ILi128EEENS7_ILi160EEENS7_ILi192EEEEEELi192ENS_12float_e4m3_tEfNS_4arch4Sm90ELb0ELb0ELb0ELb0ELb0ELb0ELb0ELb1ELb1ELb0ELb0ELb0EEENS1_21CollectiveEpilogueFwdINS6_IJSA_SC_SB_EEES9_NS_10bfloat16_tESG_Li256ELb0ELb0ELb0ELb1EEENS1_29StaticPersistentTileSchedulerILb0EEEEEEEEEvNT_6ParamsE,@function
        .size           _ZN7cutlass13device_kernelIN5flash11enable_sm90INS1_16FlashAttnFwdSm90INS1_25CollectiveMainloopFwdSm90ILi2EN4cute5tupleIJNS5_1CILi1EEES8_S8_EEENS6_IJNS7_ILi128EEENS7_ILi160EEENS7_ILi192EEEEEELi192ENS_12float_e4m3_tEfNS_4arch4Sm90ELb0ELb0ELb0ELb0ELb0ELb0ELb0ELb1ELb1ELb0ELb0ELb0EEENS1_21CollectiveEpilogueFwdINS6_IJSA_SC_SB_EEES9_NS_10bfloat16_tESG_Li256ELb0ELb0ELb0ELb1EEENS1_29StaticPersistentTileSchedulerILb0EEEEEEEEEvNT_6ParamsE,(.L_x_2697 - _ZN7cutlass13device_kernelIN5flash11enable_sm90INS1_16FlashAttnFwdSm90INS1_25CollectiveMainloopFwdSm90ILi2EN4cute5tupleIJNS5_1CILi1EEES8_S8_EEENS6_IJNS7_ILi128EEENS7_ILi160EEENS7_ILi192EEEEEELi192ENS_12float_e4m3_tEfNS_4arch4Sm90ELb0ELb0ELb0ELb0ELb0ELb0ELb0ELb1ELb1ELb0ELb0ELb0EEENS1_21CollectiveEpilogueFwdINS6_IJSA_SC_SB_EEES9_NS_10bfloat16_tESG_Li256ELb0ELb0ELb0ELb1EEENS1_29StaticPersistentTileSchedulerILb0EEEEEEEEEvNT_6ParamsE)
        .other          _ZN7cutlass13device_kernelIN5flash11enable_sm90INS1_16FlashAttnFwdSm90INS1_25CollectiveMainloopFwdSm90ILi2EN4cute5tupleIJNS5_1CILi1EEES8_S8_EEENS6_IJNS7_ILi128EEENS7_ILi160EEENS7_ILi192EEEEEELi192ENS_12float_e4m3_tEfNS_4arch4Sm90ELb0ELb0ELb0ELb0ELb0ELb0ELb0ELb1ELb1ELb0ELb0ELb0EEENS1_21CollectiveEpilogueFwdINS6_IJSA_SC_SB_EEES9_NS_10bfloat16_tESG_Li256ELb0ELb0ELb0ELb1EEENS1_29StaticPersistentTileSchedulerILb0EEEEEEEEEvNT_6ParamsE,@"STO_CUDA_ENTRY STV_DEFAULT"
_ZN7cutlass13device_kernelIN5flash11enable_sm90INS1_16FlashAttnFwdSm90INS1_25CollectiveMainloopFwdSm90ILi2EN4cute5tupleIJNS5_1CILi1EEES8_S8_EEENS6_IJNS7_ILi128EEENS7_ILi160EEENS7_ILi192EEEEEELi192ENS_12float_e4m3_tEfNS_4arch4Sm90ELb0ELb0ELb0ELb0ELb0ELb0ELb0ELb1ELb1ELb0ELb0ELb0EEENS1_21CollectiveEpilogueFwdINS6_IJSA_SC_SB_EEES9_NS_10bfloat16_tESG_Li256ELb0ELb0ELb0ELb1EEENS1_29StaticPersistentTileSchedulerILb0EEEEEEEEEvNT_6ParamsE:
[----:B------:R-:W1:Y:S02]  /*0000*/  LDC R1, c[0x0][0x28] ;  /* 0x00000a00ff017b82 */ /* 0x000e640000000800 */
[----:B-1----:R-:W-:Y:S01]  /*0010*/  VIADD R1, R1, 0xfffffff8 ;  /* 0xfffffff801017836 */ /* 0x002fe20000000000 */
[----:B------:R-:W1:Y:S01]  /*0020*/  S2R R3, SR_TID.X ;  /* 0x0000000000037919 */ /* 0x000e620000002100 */
[----:B------:R-:W-:Y:S01]  /*0030*/  ELECT P0, URZ, PT ;  /* 0x00000000003f782f */ /* 0x000fe20003800000 */
[----:B------:R-:W-:Y:S01]  /*0040*/  BSSY B0, `(.L_x_0) ;  /* 0x0000014000007945 */ /* 0x000fe20003800000 */
[--C-:B-1----:R-:W-:Y:S02]  /*0050*/  SHF.R.U32.HI R0, RZ, 0x5, R3.reuse ;  /* 0x00000005ff007819 */ /* 0x102fe40000011603 */
[----:B------:R-:W-:-:S03]  /*0060*/  SHF.R.U32.HI R18, RZ, 0x7, R3 ;  /* 0x00000007ff127819 */ /* 0x000fc60000011603 */
[----:B------:R-:W1:Y:S02]  /*0070*/  SHFL.IDX PT, R2, R0, RZ, 0x1f ;  /* 0x00001fff00027589 */ /* 0x000e6400000e0000 */
[----:B-1----:R-:W-:-:S13]  /*0080*/  ISETP.EQ.AND P0, PT, R2, RZ, P0 ;  /* 0x000000ff0200720c */ /* 0x002fda0000702270 */
[----:B------:R-:W-:Y:S05]  /*0090*/  @!P0 BRA `(.L_x_1) ;  /* 0x0000000000388947 */ /* 0x000fea0003800000 */
[----:B------:R-:W-:Y:S02]  /*00a0*/  ULDC.64 UR4, c[0x0][0x198] ;  /* 0x0000660000047ab9 */ /* 0x000fe40000000a00 */
[----:B------:R-:W-:Y:S02]  /*00b0*/  UIADD3 UR6, UP0, UR4, 0x270, URZ ;  /* 0x0000027004067890 */ /* 0x000fe4000ff1e03f */
[----:B------:R-:W-:Y:S02]  /*00c0*/  UIADD3 UR8, UP1, UR4, 0x370, URZ ;  /* 0x0000037004087890 */ /* 0x000fe4000ff3e03f */
[----:B------:R-:W-:Y:S02]  /*00d0*/  UIADD3 UR10, UP2, UR4, 0x470, URZ ;  /* 0x00000470040a7890 */ /* 0x000fe4000ff5e03f */
[----:B------:R-:W-:Y:S02]  /*00e0*/  UIADD3 UR4, UP3, UR4, 0x9f0, URZ ;  /* 0x000009f004047890 */ /* 0x000fe4000ff7e03f */
[----:B------:R-:W-:-:S02]  /*00f0*/  UIADD3.X UR7, URZ, UR5, URZ, UP0, !UPT ;  /* 0x000000053f077290 */ /* 0x000fc400087fe43f */
[----:B------:R-:W-:Y:S02]  /*0100*/  UIADD3.X UR9, URZ, UR5, URZ, UP1, !UPT ;  /* 0x000000053f097290 */ /* 0x000fe40008ffe43f */
[----:B------:R-:W-:Y:S02]  /*0110*/  UIADD3.X UR11, URZ, UR5, URZ, UP2, !UPT ;  /* 0x000000053f0b7290 */ /* 0x000fe400097fe43f */
[----:B------:R-:W-:-:S03]  /*0120*/  UIADD3.X UR5, URZ, UR5, URZ, UP3, !UPT ;  /* 0x000000053f057290 */ /* 0x000fc60009ffe43f */
[----:B------:R1:W-:Y:S02]  /*0130*/  UTMACCTL.PF [UR6] ;  /* 0x00000000060079b9 */ /* 0x0003e40008040000 */
[----:B------:R1:W-:Y:S02]  /*0140*/  UTMACCTL.PF [UR8] ;  /* 0x00000000080079b9 */ /* 0x0003e40008040000 */
[----:B------:R1:W-:Y:S02]  /*0150*/  UTMACCTL.PF [UR10] ;  /* 0x000000000a0079b9 */ /* 0x0003e40008040000 */
[----:B------:R1:W-:Y:S02]  /*0160*/  UTMACCTL.PF [UR4] ;  /* 0x00000000040079b9 */ /* 0x0003e40008040000 */
[----:B-1----:R-:W-:Y:S01]  /*0170*/  NOP ;  /* 0x0000000000007918 */ /* 0x002fe20000000000 */
.L_x_1:
[----:B------:R-:W-:Y:S05]  /*0180*/  BSYNC B0 ;  /* 0x0000000000007941 */ /* 0x000fea0003800000 */
.L_x_0:
[----:B------:R-:W-:Y:S01]  /*0190*/  VOTEU.ANY UP0, P0 ;  /* 0x00000000003f7886 */ /* 0x000fe20000000100 */
[----:B------:R-:W1:Y:S01]  /*01a0*/  SHFL.IDX PT, R3, R18, RZ, 0x1f ;  /* 0x00001fff12037589 */ /* 0x000e6200000e0000 */
[----:B------:R-:W-:Y:S01]  /*01b0*/  UMOV UR4, 0x1 ;  /* 0x0000000100047882 */ /* 0x000fe20000000000 */
[----:B------:R-:W-:Y:S01]  /*01c0*/  VOTEU.ANY UP1, P0 ;  /* 0x00000000003f7886 */ /* 0x000fe20000020100 */
[----:B------:R-:W-:Y:S01]  /*01d0*/  VOTEU.ANY UP2, P0 ;  /* 0x00000000003f7886 */ /* 0x000fe20000040100 */
[----:B------:R-:W2:Y:S01]  /*01e0*/  @UP0 S2UR UR7, SR_CgaCtaId ;  /* 0x00000000000709c3 */ /* 0x000ea20000008800 */
[----:B------:R-:W3:Y:S01]  /*01f0*/  SHFL.IDX PT, R2, R0, RZ, 0x1f ;  /* 0x00001fff00027589 */ /* 0x000ee200000e0000 */
[----:B------:R-:W-:Y:S01]  /*0200*/  @UP0 UMOV UR6, 0x400 ;  /* 0x0000040000060882 */ /* 0x000fe20000000000 */
[----:B------:R-:W-:-:S04]  /*0210*/  @UP0 UIADD3 UR4, -UR4, 0x100000, URZ ;  /* 0x0010000004040890 */ /* 0x000fc8000fffe13f */
[----:B------:R-:W-:Y:S02]  /*0220*/  @UP0 USHF.L.U32 UR5, UR4, 0xb, URZ ;  /* 0x0000000b04050899 */ /* 0x000fe4000800063f */
[----:B------:R-:W-:Y:S01]  /*0230*/  @UP0 USHF.L.U32 UR4, UR4, 0x1, URZ ;  /* 0x0000000104040899 */ /* 0x000fe2000800063f */
[----:B-1----:R-:W-:Y:S01]  /*0240*/  R2UR UR8, R3 ;  /* 0x00000000030872ca */ /* 0x002fe200000e0000 */
[----:B--2---:R-:W-:Y:S01]  /*0250*/  @UP0 ULEA UR6, UR7, UR6, 0x18 ;  /* 0x0000000607060291 */ /* 0x004fe2000f8ec03f */
[----:B---3--:R-:W-:-:S11]  /*0260*/  ISETP.NE.AND P1, PT, R2, RZ, PT ;  /* 0x000000ff0200720c */ /* 0x008fd60003f25270 */
[----:B------:R-:W-:Y:S01]  /*0270*/  UISETP.NE.AND UP0, UPT, UR8, URZ, UPT ;  /* 0x0000003f0800728c */ /* 0x000fe2000bf05270 */
[----:B------:R-:W1:Y:S02]  /*0280*/  FENCE.VIEW.ASYNC.S ;  /* 0x00000000000073c6 */ /* 0x000e640000000000 */
[----:B-1----:R1:W2:Y:S01]  /*0290*/  @UP1 SYNCS.EXCH.64 URZ, [UR6+0x33400], UR4 ;  /* 0x03340004063f15b2 */ /* 0x0022a20008000100 */
[----:B------:R1:W3:Y:S01]  /*02a0*/  @UP2 SYNCS.EXCH.64 URZ, [UR6+0x33420], UR4 ;  /* 0x03342004063f25b2 */ /* 0x0002e20008000100 */
[----:B------:R-:W-:Y:S06]  /*02b0*/  @P1 BRA `(.L_x_2) ;  /* 0x0000000000481947 */ /* 0x000fec0003800000 */
[----:B-1----:R-:W1:Y:S01]  /*02c0*/  S2UR UR5, SR_CgaCtaId ;  /* 0x00000000000579c3 */ /* 0x002e620000008800 */
[----:B------:R-:W-:Y:S01]  /*02d0*/  UMOV UR4, 0x400 ;  /* 0x0000040000047882 */ /* 0x000fe20000000000 */
[----:B------:R-:W-:Y:S01]  /*02e0*/  UMOV UR6, 0x1 ;  /* 0x0000000100067882 */ /* 0x000fe20000000000 */
[----:B------:R-:W-:Y:S01]  /*02f0*/  UMOV UR9, 0x2 ;  /* 0x0000000200097882 */ /* 0x000fe20000000000 */
[----:B------:R-:W-:-:S04]  /*0300*/  UIADD3 UR6, -UR6, 0x100000, URZ ;  /* 0x0010000006067890 */ /* 0x000fc8000fffe13f */
[----:B------:R-:W-:Y:S02]  /*0310*/  USHF.L.U32 UR7, UR6, 0xb, URZ ;  /* 0x0000000b06077899 */ /* 0x000fe4000800063f */
[----:B------:R-:W-:Y:S01]  /*0320*/  USHF.L.U32 UR6, UR6, 0x1, URZ ;  /* 0x0000000106067899 */ /* 0x000fe2000800063f */
[----:B------:R-:W-:Y:S01]  /*0330*/  ELECT P0, URZ, PT ;  /* 0x00000000003f782f */ /* 0x000fe20003800000 */
[----:B-1----:R-:W-:Y:S02]  /*0340*/  ULEA UR8, UR5, UR4, 0x18 ;  /* 0x0000000405087291 */ /* 0x002fe4000f8ec03f */
[----:B------:R-:W-:-:S04]  /*0350*/  UIADD3 UR4, -UR9, 0x100000, URZ ;  /* 0x0010000009047890 */ /* 0x000fc8000fffe13f */
[----:B------:R-:W-:Y:S02]  /*0360*/  USHF.L.U32 UR5, UR4, 0xb, URZ ;  /* 0x0000000b04057899 */ /* 0x000fe4000800063f */
[----:B------:R-:W-:Y:S01]  /*0370*/  USHF.L.U32 UR4, UR4, 0x1, URZ ;  /* 0x0000000104047899 */ /* 0x000fe2000800063f */
[----:B------:R-:W1:Y:S03]  /*0380*/  FENCE.VIEW.ASYNC.S ;  /* 0x00000000000073c6 */ /* 0x000e660000000000 */
[----:B-1----:R4:W1:Y:S08]  /*0390*/  SYNCS.EXCH.64 URZ, [UR8+0x33430], UR6 ;  /* 0x03343006083f75b2 */ /* 0x0028700008000100 */
[----:B------:R4:W1:Y:S01]  /*03a0*/  SYNCS.EXCH.64 URZ, [UR8+0x33440], UR4 ;  /* 0x03344004083f75b2 */ /* 0x0008620008000100 */
[----:B------:R4:W1:Y:S01]  /*03b0*/  SYNCS.EXCH.64 URZ, [UR8+0x33438], UR6 ;  /* 0x03343806083f75b2 */ /* 0x0008620008000100 */
[----:B------:R4:W1:Y:S02]  /*03c0*/  SYNCS.EXCH.64 URZ, [UR8+0x33448], UR4 ;  /* 0x03344804083f75b2 */ /* 0x0008640008000100 */
[----:B----4-:R-:W-:Y:S01]  /*03d0*/  NOP ;  /* 0x0000000000007918 */ /* 0x010fe20000000000 */
.L_x_2:
[----:B------:R-:W4:Y:S01]  /*03e0*/  SHFL.IDX PT, R2, R0, RZ, 0x1f ;  /* 0x00001fff00027589 */ /* 0x000f2200000e0000 */
[----:B------:R-:W-:Y:S01]  /*03f0*/  NOP ;  /* 0x0000000000007918 */ /* 0x000fe20000000000 */
[----:B----4-:R-:W-:-:S13]  /*0400*/  ISETP.NE.AND P0, PT, R2, RZ, PT ;  /* 0x000000ff0200720c */ /* 0x010fda0003f05270 */
[----:B------:R-:W-:Y:S05]  /*0410*/  @P0 BRA `(.L_x_3) ;  /* 0x0000000000480947 */ /* 0x000fea0003800000 */
[----:B-1----:R-:W1:Y:S01]  /*0420*/  S2UR UR5, SR_CgaCtaId ;  /* 0x00000000000579c3 */ /* 0x002e620000008800 */
[----:B------:R-:W-:Y:S01]  /*0430*/  UMOV UR4, 0x400 ;  /* 0x0000040000047882 */ /* 0x000fe20000000000 */
[----:B------:R-:W-:Y:S01]  /*0440*/  UMOV UR6, 0x80 ;  /* 0x0000008000067882 */ /* 0x000fe20000000000 */
[----:B------:R-:W-:Y:S01]  /*0450*/  UMOV UR7, 0x100 ;  /* 0x0000010000077882 */ /* 0x000fe20000000000 */
[----:B------:R-:W-:Y:S01]  /*0460*/  ELECT P0, URZ, PT ;  /* 0x00000000003f782f */ /* 0x000fe20003800000 */
[----:B-1----:R-:W-:Y:S02]  /*0470*/  ULEA UR8, UR5, UR4, 0x18 ;  /* 0x0000000405087291 */ /* 0x002fe4000f8ec03f */
[----:B------:R-:W-:-:S04]  /*0480*/  UIADD3 UR4, -UR6, 0x100000, URZ ;  /* 0x0010000006047890 */ /* 0x000fc8000fffe13f */
[----:B------:R-:W-:Y:S02]  /*0490*/  USHF.L.U32 UR5, UR4, 0xb, URZ ;  /* 0x0000000b04057899 */ /* 0x000fe4000800063f */
[----:B------:R-:W-:Y:S02]  /*04a0*/  USHF.L.U32 UR4, UR4, 0x1, URZ ;  /* 0x0000000104047899 */ /* 0x000fe4000800063f */
        /* <DEDUP_REMOVED lines=9> */
.L_x_3:
[----:B------:R-:W4:Y:S01]  /*0540*/  SHFL.IDX PT, R2, R0, RZ, 0x1f ;  /* 0x00001fff00027589 */ /* 0x000f2200000e0000 */
[----:B------:R-:W-:Y:S01]  /*0550*/  NOP ;  /* 0x0000000000007918 */ /* 0x000fe20000000000 */
[----:B----4-:R-:W-:-:S13]  /*0560*/  ISETP.NE.AND P0, PT, R2, RZ, PT ;  /* 0x000000ff0200720c */ /* 0x010fda0003f05270 */
[----:B------:R-:W-:Y:S05]  /*0570*/  @P0 BRA `(.L_x_4) ;  /* 0x0000000000380947 */ /* 0x000fea0003800000 */
[----:B-1----:R-:W1:Y:S01]  /*0580*/  S2UR UR5, SR_CgaCtaId ;  /* 0x00000000000579c3 */ /* 0x002e620000008800 */
[----:B------:R-:W-:Y:S01]  /*0590*/  UMOV UR4, 0x400 ;  /* 0x0000040000047882 */ /* 0x000fe20000000000 */
[----:B------:R-:W-:Y:S01]  /*05a0*/  UMOV UR7, 0x1 ;  /* 0x0000000100077882 */ /* 0x000fe20000000000 */
[----:B------:R-:W-:Y:S01]  /*05b0*/  ELECT P0, URZ, PT ;  /* 0x00000000003f782f */ /* 0x000fe20003800000 */
[----:B-1----:R-:W-:Y:S02]  /*05c0*/  ULEA UR6, UR5, UR4, 0x18 ;  /* 0x0000000405067291 */ /* 0x002fe4000f8ec03f */
[----:B------:R-:W-:-:S04]  /*05d0*/  UIADD3 UR4, -UR7, 0x100000, URZ ;  /* 0x0010000007047890 */ /* 0x000fc8000fffe13f */
[----:B------:R-:W-:Y:S02]  /*05e0*/  USHF.L.U32 UR5, UR4, 0xb, URZ ;  /* 0x0000000b04057899 */ /* 0x000fe4000800063f */
[----:B------:R-:W-:Y:S01]  /*05f0*/  USHF.L.U32 UR4, UR4, 0x1, URZ ;  /* 0x0000000104047899 */ /* 0x000fe2000800063f */
[----:B------:R-:W1:Y:S11]  /*0600*/  FENCE.VIEW.ASYNC.S ;  /* 0x00000000000073c6 */ /* 0x000e760000000000 */
[----:B-1----:R4:W1:Y:S01]  /*0610*/  SYNCS.EXCH.64 URZ, [UR6+0x33470], UR4 ;  /* 0x03347004063f75b2 */ /* 0x0028620008000100 */
[----:B------:R4:W1:Y:S01]  /*0620*/  SYNCS.EXCH.64 URZ, [UR6+0x33480], UR4 ;  /* 0x03348004063f75b2 */ /* 0x0008620008000100 */
[----:B------:R4:W1:Y:S01]  /*0630*/  SYNCS.EXCH.64 URZ, [UR6+0x33478], UR4 ;  /* 0x03347804063f75b2 */ /* 0x0008620008000100 */
[----:B------:R4:W1:Y:S02]  /*0640*/  SYNCS.EXCH.64 URZ, [UR6+0x33488], UR4 ;  /* 0x03348804063f75b2 */ /* 0x0008640008000100 */
[----:B----4-:R-:W-:Y:S01]  /*0650*/  NOP ;  /* 0x0000000000007918 */ /* 0x010fe20000000000 */
.L_x_4:
        /* <DEDUP_REMOVED lines=22> */
.L_x_5:
        /* <DEDUP_REMOVED lines=22> */
.L_x_6:
[----:B------:R-:W-:Y:S01]  /*0920*/  PLOP3.LUT P0, PT, PT, PT, UP0, 0x80, 0x0 ;  /* 0x000000000000781c */ /* 0x000fe20003f0f008 */
[----:B------:R-:W-:Y:S01]  /*0930*/  UMOV UR46, 0x1 ;  /* 0x00000001002e7882 */ /* 0x000fe20000000000 */
[----:B------:R-:W-:Y:S01]  /*0940*/  NOP ;  /* 0x0000000000007918 */ /* 0x000fe20000000000 */
[----:B------:R-:W-:Y:S01]  /*0950*/  USEL UR46, UR46, 0x2, !UP0 ;  /* 0x000000022e2e7887 */ /* 0x000fe2000c000000 */
[----:B------:R-:W-:Y:S01]  /*0960*/  ULDC.64 UR50, c[0x0][0x208] ;  /* 0x0000820000327ab9 */ /* 0x000fe20000000a00 */
[----:B-123--:R-:W-:Y:S08]  /*0970*/  BAR.SYNC.DEFER_BLOCKING 0x0 ;  /* 0x0000000000007b1d */ /* 0x00eff00000010000 */
[----:B------:R-:W-:Y:S05]  /*0980*/  @!P0 BRA `(.L_x_7) ;  /* 0x0000009000d88947 */ /* 0x000fea0003800000 */
.L_x_8:
[----:B------:R-:W-:-:S08]  /*0990*/  NOP ;  /* 0x0000000000007918 */ /* 0x000fd00000000000 */
[----:B------:R-:W1:Y:S02]  /*09a0*/  USETMAXREG.TRY_ALLOC.CTAPOOL UP0, 0xf0 ;  /* 0x000000f0000079c8 */ /* 0x000e640008000600 */
[----:B-1----:R-:W-:-:S13]  /*09b0*/  PLOP3.LUT P0, PT, PT, PT, UP0, 0x80, 0x0 ;  /* 0x000000000000781c */ /* 0x002fda0003f0f008 */
[----:B------:R-:W-:Y:S05]  /*09c0*/  @!P0 BRA `(.L_x_8) ;  /* 0xfffffffc00f08947 */ /* 0x000fea000383ffff */
[----:B------:R-:W1:Y:S01]  /*09d0*/  S2R R2, SR_TID.X ;  /* 0x0000000000027919 */ /* 0x000e620000002100 */
[----:B------:R-:W2:Y:S08]  /*09e0*/  S2UR UR48, SR_CTAID.X ;  /* 0x00000000003079c3 */ /* 0x000eb00000002500 */
[----:B------:R-:W-:Y:S06]  /*09f0*/  BAR.ARV 0x8, 0x120 ;  /* 0x0204800000007b1d */ /* 0x000fec0000002000 */
[----:B-1----:R-:W-:-:S04]  /*0a00*/  LOP3.LUT R0, R2, 0xffffff80, RZ, 0xc0, !PT ;  /* 0xffffff8002007812 */ /* 0x002fc800078ec0ff */
[----:B------:R-:W-:Y:S02]  /*0a10*/  ISETP.NE.AND P0, PT, R0, 0x80, PT ;  /* 0x000000800000780c */ /* 0x000fe40003f05270 */
[----:B------:R-:W2:Y:S11]  /*0a20*/  LDC R0, c[0x0][0xda4] ;  /* 0x00036900ff007b82 */ /* 0x000eb60000000800 */
[----:B------:R-:W-:Y:S06]  /*0a30*/  @!P0 BAR.ARV 0x9, 0x100 ;  /* 0x0244000000008b1d */ /* 0x000fec0000002000 */
[----:B--2---:R-:W-:-:S13]  /*0a40*/  ISETP.LE.AND P0, PT, R0, UR48, PT ;  /* 0x0000003000007c0c */ /* 0x004fda000bf03270 */
[----:B------:R-:W-:Y:S05]  /*0a50*/  @P0 EXIT ;  /* 0x000000000000094d */ /* 0x000fea0003800000 */
[----:B------:R-:W-:Y:S01]  /*0a60*/  VIADD R0, R2, 0xffffff80 ;  /* 0xffffff8002007836 */ /* 0x000fe20000000000 */
[----:B------:R-:W1:Y:S01]  /*0a70*/  S2UR UR37, SR_CgaCtaId ;  /* 0x00000000002579c3 */ /* 0x000e620000008800 */
[----:B------:R-:W-:Y:S01]  /*0a80*/  UMOV UR38, 0x400 ;  /* 0x0000040000267882 */ /* 0x000fe20000000000 */
[----:B------:R-:W-:Y:S01]  /*0a90*/  IMAD.MOV.U32 R220, RZ, RZ, -0x2 ;  /* 0xfffffffeffdc7424 */ /* 0x000fe200078e00ff */
[----:B------:R-:W-:Y:S01]  /*0aa0*/  ULOP3.LUT UR47, UR46, 0x1, URZ, 0xfc, !UPT ;  /* 0x000000012e2f7892 */ /* 0x000fe2000f8efc3f */
[----:B------:R-:W-:Y:S01]  /*0ab0*/  SHF.R.S32.HI R3, RZ, 0x1f, R0 ;  /* 0x0000001fff037819 */ /* 0x000fe20000011400 */
[----:B------:R-:W-:Y:S01]  /*0ac0*/  ULDC.64 UR54, c[0x0][0x198] ;  /* 0x0000660000367ab9 */ /* 0x000fe20000000a00 */
[----:B------:R-:W-:Y:S01]  /*0ad0*/  UMOV UR39, URZ ;  /* 0x0000003f00277c82 */ /* 0x000fe20008000000 */
[----:B------:R-:W-:Y:S01]  /*0ae0*/  UMOV UR36, URZ ;  /* 0x0000003f00247c82 */ /* 0x000fe20008000000 */
[CC--:B------:R-:W-:Y:S01]  /*0af0*/  LEA.HI R4, R3.reuse, R0.reuse, RZ, 0x7 ;  /* 0x0000000003047211 */ /* 0x0c0fe200078f38ff */
[----:B------:R-:W2:Y:S01]  /*0b00*/  S2UR UR6, SR_SWINHI ;  /* 0x00000000000679c3 */ /* 0x000ea20000002f00 */
[----:B------:R-:W-:Y:S01]  /*0b10*/  LEA.HI R7, R3, R0, RZ, 0x4 ;  /* 0x0000000003077211 */ /* 0x000fe200078f20ff */
[----:B------:R-:W-:Y:S01]  /*0b20*/  UMOV UR52, URZ ;  /* 0x0000003f00347c82 */ /* 0x000fe20008000000 */
[----:B------:R-:W-:-:S02]  /*0b30*/  LOP3.LUT R5, R4, 0xffffff80, RZ, 0xc0, !PT ;  /* 0xffffff8004057812 */ /* 0x000fc400078ec0ff */
[----:B------:R-:W-:Y:S02]  /*0b40*/  SHF.R.S32.HI R8, RZ, 0x4, R7 ;  /* 0x00000004ff087819 */ /* 0x000fe40000011407 */
[----:B------:R-:W-:Y:S01]  /*0b50*/  LEA.HI R22, R3, R0, RZ, 0x5 ;  /* 0x0000000003167211 */ /* 0x000fe200078f28ff */
[C---:B------:R-:W-:Y:S01]  /*0b60*/  IMAD.IADD R2, R0.reuse, 0x1, -R5 ;  /* 0x0000000100027824 */ /* 0x040fe200078e0a05 */
[C---:B------:R-:W-:Y:S02]  /*0b70*/  LEA.HI R3, R7.reuse, R8, RZ, 0x1 ;  /* 0x0000000807037211 */ /* 0x040fe400078f08ff */
[----:B------:R-:W-:Y:S02]  /*0b80*/  LOP3.LUT R7, R7, 0x3fffff0, RZ, 0xc0, !PT ;  /* 0x03fffff007077812 */ /* 0x000fe400078ec0ff */
[----:B------:R-:W-:Y:S02]  /*0b90*/  SHF.R.S32.HI R5, RZ, 0x1f, R2 ;  /* 0x0000001fff057819 */ /* 0x000fe40000011402 */
[----:B------:R-:W-:Y:S01]  /*0ba0*/  LOP3.LUT R3, R3, 0x1ffffffe, RZ, 0xc0, !PT ;  /* 0x1ffffffe03037812 */ /* 0x000fe200078ec0ff */
[----:B------:R-:W-:Y:S01]  /*0bb0*/  IMAD.IADD R7, R0, 0x1, -R7 ;  /* 0x0000000100077824 */ /* 0x000fe200078e0a07 */
[----:B------:R-:W-:Y:S01]  /*0bc0*/  LEA.HI R6, R5, R2, RZ, 0x2 ;  /* 0x0000000205067211 */ /* 0x000fe200078f10ff */
[----:B-1----:R-:W-:Y:S01]  /*0bd0*/  ULEA UR38, UR37, UR38, 0x18 ;  /* 0x0000002625267291 */ /* 0x002fe2000f8ec03f */
[----:B------:R-:W-:Y:S01]  /*0be0*/  SHF.R.S32.HI R22, RZ, 0x5, R22 ;  /* 0x00000005ff167819 */ /* 0x000fe20000011416 */
[----:B------:R-:W-:Y:S01]  /*0bf0*/  IMAD.IADD R3, R8, 0x1, -R3 ;  /* 0x0000000108037824 */ /* 0x000fe200078e0a03 */
[----:B------:R-:W-:-:S02]  /*0c00*/  SHF.R.S32.HI R9, RZ, 0x2, R6 ;  /* 0x00000002ff097819 */ /* 0x000fc40000011406 */
[----:B------:R-:W-:Y:S01]  /*0c10*/  SHF.R.S32.HI R10, RZ, 0x1f, R6 ;  /* 0x0000001fff0a7819 */ /* 0x000fe20000011406 */
[----:B------:R-:W-:Y:S01]  /*0c20*/  IMAD R0, R22, 0x10, R7 ;  /* 0x0000001016007824 */ /* 0x000fe200078e0207 */
[----:B------:R-:W-:Y:S01]  /*0c30*/  SHF.R.S32.HI R19, RZ, 0x7, R4 ;  /* 0x00000007ff137819 */ /* 0x000fe20000011404 */
[----:B------:R-:W-:Y:S01]  /*0c40*/  UMOV UR4, UR38 ;  /* 0x0000002600047c82 */ /* 0x000fe20008000000 */
[----:B--2---:R-:W-:Y:S01]  /*0c50*/  UMOV UR5, UR6 ;  /* 0x0000000600057c82 */ /* 0x004fe20008000000 */
[----:B------:R-:W-:Y:S01]  /*0c60*/  LEA.HI R10, R10, R9, RZ, 0x3 ;  /* 0x000000090a0a7211 */ /* 0x000fe200078f18ff */
[----:B------:R-:W-:Y:S01]  /*0c70*/  IMAD R7, R0, 0x8, R3 ;  /* 0x0000000800077824 */ /* 0x000fe200078e0203 */
[----:B------:R-:W-:Y:S01]  /*0c80*/  LEA.HI R4, R4, R19, RZ, 0x1 ;  /* 0x0000001304047211 */ /* 0x000fe200078f08ff */
[----:B------:R-:W-:Y:S01]  /*0c90*/  IMAD.U32 R16, RZ, RZ, UR4 ;  /* 0x00000004ff107e24 */ /* 0x000fe2000f8e00ff */
[----:B------:R-:W-:Y:S01]  /*0ca0*/  LOP3.LUT R10, R10, 0xfffffff8, RZ, 0xc0, !PT ;  /* 0xfffffff80a0a7812 */ /* 0x000fe200078ec0ff */
[----:B------:R-:W-:Y:S01]  /*0cb0*/  IMAD.U32 R17, RZ, RZ, UR5 ;  /* 0x00000005ff117e24 */ /* 0x000fe2000f8e00ff */
[----:B------:R-:W-:-:S02]  /*0cc0*/  LEA.HI R5, R5, R2, RZ, 0x5 ;  /* 0x0000000205057211 */ /* 0x000fc400078f28ff */
[----:B------:R-:W-:Y:S01]  /*0cd0*/  LOP3.LUT R3, R6, 0x7ffffffc, RZ, 0xc0, !PT ;  /* 0x7ffffffc06037812 */ /* 0x000fe200078ec0ff */
[----:B------:R-:W-:Y:S01]  /*0ce0*/  IMAD.IADD R9, R9, 0x1, -R10 ;  /* 0x0000000109097824 */ /* 0x000fe200078e0a0a */
[----:B------:R-:W-:Y:S02]  /*0cf0*/  LOP3.LUT R4, R4, 0x3fffffe, RZ, 0xc0, !PT ;  /* 0x03fffffe04047812 */ /* 0x000fe400078ec0ff */
[----:B------:R-:W-:Y:S01]  /*0d00*/  SHF.R.S32.HI R0, RZ, 0x5, R5 ;  /* 0x00000005ff007819 */ /* 0x000fe20000011405 */
[----:B------:R-:W-:Y:S02]  /*0d10*/  IMAD.IADD R3, R2, 0x1, -R3 ;  /* 0x0000000102037824 */ /* 0x000fe400078e0a03 */
[----:B------:R-:W-:Y:S02]  /*0d20*/  IMAD.SHL.U32 R5, R7, 0x8, RZ ;  /* 0x0000000807057824 */ /* 0x000fe400078e00ff */
[----:B------:R-:W-:Y:S02]  /*0d30*/  IMAD R9, R0, 0x10, R9 ;  /* 0x0000001000097824 */ /* 0x000fe400078e0209 */
[----:B------:R-:W-:-:S02]  /*0d40*/  IMAD.IADD R4, R19, 0x1, -R4 ;  /* 0x0000000113047824 */ /* 0x000fc400078e0a04 */
[----:B------:R-:W-:Y:S02]  /*0d50*/  IMAD R220, R3, R220, 0xa0 ;  /* 0x000000a003dc7424 */ /* 0x000fe400078e02dc */
[----:B------:R-:W-:-:S04]  /*0d60*/  IMAD.WIDE R16, R5, 0x2, R16 ;  /* 0x0000000205107825 */ /* 0x000fc800078e0210 */
[----:B------:R-:W-:-:S07]  /*0d70*/  IMAD R23, R4, 0x40, R9 ;  /* 0x0000004004177824 */ /* 0x000fce00078e0209 */
.L_x_33:
[----:B------:R-:W-:Y:S01]  /*0d80*/  ULDC UR4, c[0x0][0xda8] ;  /* 0x00036a0000047ab9 */ /* 0x000fe20000000800 */
[----:B------:R-:W-:Y:S01]  /*0d90*/  ULDC UR43, c[0x0][0xdb4] ;  /* 0x00036d00002b7ab9 */ /* 0x000fe20000000800 */
[----:B------:R-:W-:Y:S01]  /*0da0*/  UISETP.NE.AND UP1, UPT, UR4, 0x1, UPT ;  /* 0x000000010400788c */ /* 0x000fe2000bf25270 */
[----:B--2---:R-:W-:Y:S01]  /*0db0*/  IMAD.MOV.U32 R3, RZ, RZ, 0x3f800000 ;  /* 0x3f800000ff037424 */ /* 0x004fe200078e00ff */
[----:B------:R-:W-:Y:S01]  /*0dc0*/  UISETP.NE.AND UP2, UPT, UR43, 0x1, UPT ;  /* 0x000000012b00788c */ /* 0x000fe2000bf45270 */
[----:B------:R-:W-:Y:S01]  /*0dd0*/  IMAD.MOV.U32 R0, RZ, RZ, 0x3f800000 ;  /* 0x3f800000ff007424 */ /* 0x000fe200078e00ff */
[----:B------:R-:W-:Y:S01]  /*0de0*/  ULDC.64 UR4, c[0x0][0x990] ;  /* 0x0002640000047ab9 */ /* 0x000fe20000000a00 */
[----:B------:R-:W-:Y:S01]  /*0df0*/  UMOV UR45, UR48 ;  /* 0x00000030002d7c82 */ /* 0x000fe20008000000 */
[----:B------:R-:W-:Y:S01]  /*0e00*/  UISETP.NE.U32.AND UP0, UPT, UR4, URZ, UPT ;  /* 0x0000003f0400728c */ /* 0x000fe2000bf05070 */
[----:B------:R-:W1:Y:S01]  /*0e10*/  SHFL.IDX PT, R8, R19, RZ, 0x1f ;  /* 0x00001fff13087589 */ /* 0x000e6200000e0000 */
[----:B------:R-:W-:-:S02]  /*0e20*/  ULDC UR56, c[0x0][0x404] ;  /* 0x0001010000387ab9 */ /* 0x000fc40000000800 */
[----:B------:R-:W-:Y:S01]  /*0e30*/  UISETP.NE.AND.EX UP0, UPT, UR5, URZ, UPT, UP0 ;  /* 0x0000003f0500728c */ /* 0x000fe2000bf05300 */
[----:B------:R-:W-:Y:S01]  /*0e40*/  @UP1 ULDC UR6, c[0x0][0xdac] ;  /* 0x00036b0000061ab9 */ /* 0x000fe20000000800 */
[----:B------:R-:W-:Y:S01]  /*0e50*/  @UP1 ULDC UR8, c[0x0][0xdb0] ;  /* 0x00036c0000081ab9 */ /* 0x000fe20000000800 */
[----:B------:R-:W-:Y:S01]  /*0e60*/  UIMAD.WIDE.U32 UR6, UR48, UR6, URZ ;  /* 0x00000006300672a5 */ /* 0x000fe2000f8e003f */
[----:B------:R-:W-:Y:S02]  /*0e70*/  @UP2 ULDC.64 UR10, c[0x0][0xdb8] ;  /* 0x00036e00000a2ab9 */ /* 0x000fe40000000a00 */
[----:B------:R-:W-:Y:S01]  /*0e80*/  PLOP3.LUT P0, PT, PT, PT, UP0, 0x80, 0x0 ;  /* 0x000000000000781c */ /* 0x000fe20003f0f008 */
[----:B------:R-:W-:-:S03]  /*0e90*/  @UP1 USHF.R.U32.HI UR45, URZ, UR8, UR7 ;  /* 0x000000083f2d1299 */ /* 0x000fc60008011607 */
[----:B------:R-:W-:Y:S01]  /*0ea0*/  ULDC.64 UR6, c[0x0][0x998] ;  /* 0x0002660000067ab9 */ /* 0x000fe20000000a00 */
[----:B------:R-:W-:Y:S02]  /*0eb0*/  UIMAD.WIDE.U32 UR8, UR45, UR10, URZ ;  /* 0x0000000a2d0872a5 */ /* 0x000fe4000f8e003f */
[----:B------:R-:W-:Y:S01]  /*0ec0*/  UISETP.NE.U32.AND UP1, UPT, UR6, URZ, UPT ;  /* 0x0000003f0600728c */ /* 0x000fe2000bf25070 */
[----:B------:R-:W-:Y:S01]  /*0ed0*/  ULDC UR10, c[0x0][0x428] ;  /* 0x00010a00000a7ab9 */ /* 0x000fe20000000800 */
[----:B------:R-:W-:Y:S02]  /*0ee0*/  UMOV UR44, UR45 ;  /* 0x0000002d002c7c82 */ /* 0x000fe40008000000 */
[----:B------:R-:W-:Y:S02]  /*0ef0*/  UISETP.NE.AND.EX UP1, UPT, UR7, URZ, UPT, UP1 ;  /* 0x0000003f0700728c */ /* 0x000fe4000bf25310 */
[----:B------:R-:W-:Y:S02]  /*0f00*/  @UP2 USHF.R.U32.HI UR44, URZ, UR11, UR9 ;  /* 0x0000000b3f2c2299 */ /* 0x000fe40008011609 */
[----:B------:R-:W-:-:S02]  /*0f10*/  UISETP.NE.AND UP2, UPT, UR10, 0x1, UPT ;  /* 0x000000010a00788c */ /* 0x000fc4000bf45270 */
[----:B------:R-:W-:Y:S01]  /*0f20*/  @UP0 USHF.R.S32.HI UR8, URZ, 0x1f, UR44 ;  /* 0x0000001f3f080899 */ /* 0x000fe2000801142c */
[----:B------:R-:W-:Y:S01]  /*0f30*/  PLOP3.LUT P1, PT, PT, PT, UP1, 0x80, 0x0 ;  /* 0x000000000000781c */ /* 0x000fe20003f2f018 */
[----:B------:R-:W-:Y:S01]  /*0f40*/  @UP0 ULDC.64 UR14, c[0x0][0x9a8] ;  /* 0x00026a00000e0ab9 */ /* 0x000fe20000000a00 */
[----:B------:R-:W-:Y:S02]  /*0f50*/  UIADD3 UR11, -UR44, URZ, URZ ;  /* 0x0000003f2c0b7290 */ /* 0x000fe4000fffe13f */
[----:B------:R-:W-:Y:S02]  /*0f60*/  @UP0 UIMAD UR10, UR8, UR14, URZ ;  /* 0x0000000e080a02a4 */ /* 0x000fe4000f8e023f */
[----:B------:R-:W-:Y:S02]  /*0f70*/  @UP0 UIMAD.WIDE.U32 UR8, UR44, UR14, URZ ;  /* 0x0000000e2c0802a5 */ /* 0x000fe4000f8e003f */
[----:B------:R-:W-:Y:S02]  /*0f80*/  UIMAD UR43, UR43, UR11, UR45 ;  /* 0x0000000b2b2b72a4 */ /* 0x000fe4000f8e022d */
[----:B------:R-:W-:Y:S01]  /*0f90*/  @UP1 USHF.R.S32.HI UR14, URZ, 0x1f, UR44 ;  /* 0x0000001f3f0e1899 */ /* 0x000fe2000801142c */
[----:B------:R-:W-:Y:S01]  /*0fa0*/  @UP1 ULDC.64 UR16, c[0x0][0x9b8] ;  /* 0x00026e0000101ab9 */ /* 0x000fe20000000a00 */
[----:B------:R-:W-:Y:S01]  /*0fb0*/  @UP0 UIMAD UR15, UR44, UR15, UR10 ;  /* 0x0000000f2c0f02a4 */ /* 0x000fe2000f8e020a */
[----:B------:R-:W-:Y:S01]  /*0fc0*/  @UP2 ULDC UR12, c[0x0][0x42c] ;  /* 0x00010b00000c2ab9 */ /* 0x000fe20000000800 */
[----:B------:R-:W-:-:S02]  /*0fd0*/  @UP1 UIMAD.WIDE.U32 UR10, UR44, UR16, URZ ;  /* 0x000000102c0a12a5 */ /* 0x000fc4000f8e003f */
[----:B------:R-:W-:Y:S02]  /*0fe0*/  UIMAD.WIDE.U32 UR12, UR43, UR12, URZ ;  /* 0x0000000c2b0c72a5 */ /* 0x000fe4000f8e003f */
[----:B------:R-:W-:Y:S01]  /*0ff0*/  @UP1 UIMAD UR16, UR14, UR16, URZ ;  /* 0x000000100e1012a4 */ /* 0x000fe2000f8e023f */
[----:B------:R-:W-:Y:S02]  /*1000*/  @UP2 ULDC UR18, c[0x0][0x430] ;  /* 0x00010c0000122ab9 */ /* 0x000fe40000000800 */
[----:B------:R-:W-:Y:S01]  /*1010*/  UMOV UR14, UR43 ;  /* 0x0000002b000e7c82 */ /* 0x000fe20008000000 */
[----:B------:R-:W-:Y:S02]  /*1020*/  @UP2 USHF.R.U32.HI UR14, URZ, UR18, UR13 ;  /* 0x000000123f0e2299 */ /* 0x000fe4000801160d */
[----:B------:R-:W-:Y:S02]  /*1030*/  @UP1 UIMAD UR16, UR44, UR17, UR16 ;  /* 0x000000112c1012a4 */ /* 0x000fe4000f8e0210 */
[----:B------:R-:W-:-:S02]  /*1040*/  @UP0 USHF.R.S32.HI UR12, URZ, 0x1f, UR14 ;  /* 0x0000001f3f0c0899 */ /* 0x000fc4000801140e */
[----:B------:R-:W-:Y:S01]  /*1050*/  @UP1 USHF.R.S32.HI UR13, URZ, 0x1f, UR14 ;  /* 0x0000001f3f0d1899 */ /* 0x000fe2000801140e */
[----:B------:R-:W-:Y:S01]  /*1060*/  @UP0 ULDC.64 UR18, c[0x0][0x9b0] ;  /* 0x00026c0000120ab9 */ /* 0x000fe20000000a00 */
[----:B------:R-:W-:Y:S02]  /*1070*/  @UP1 UIADD3 UR11, UR11, UR16, URZ ;  /* 0x000000100b0b1290 */ /* 0x000fe4000fffe03f */
[----:B------:R-:W-:Y:S01]  /*1080*/  @UP0 UIADD3 UR9, UR9, UR15, URZ ;  /* 0x0000000f09090290 */ /* 0x000fe2000fffe03f */
[----:B------:R-:W-:Y:S01]  /*1090*/  @UP1 ULDC.64 UR16, c[0x0][0x9c0] ;  /* 0x0002700000101ab9 */ /* 0x000fe20000000a00 */
[----:B------:R-:W-:Y:S02]  /*10a0*/  @UP0 UIMAD UR12, UR12, UR18, URZ ;  /* 0x000000120c0c02a4 */ /* 0x000fe4000f8e023f */
[----:B------:R-:W-:Y:S02]  /*10b0*/  @UP1 UIMAD UR13, UR13, UR16, URZ ;  /* 0x000000100d0d12a4 */ /* 0x000fe4000f8e023f */
[----:B------:R-:W-:-:S02]  /*10c0*/  @UP0 UIMAD.WIDE.U32 UR8, UR14, UR18, UR8 ;  /* 0x000000120e0802a5 */ /* 0x000fc4000f8e0008 */
[----:B------:R-:W-:Y:S02]  /*10d0*/  @UP0 UIMAD UR12, UR14, UR19, UR12 ;  /* 0x000000130e0c02a4 */ /* 0x000fe4000f8e020c */
[----:B------:R-:W-:Y:S02]  /*10e0*/  @UP1 UIMAD.WIDE.U32 UR10, UR14, UR16, UR10 ;  /* 0x000000100e0a12a5 */ /* 0x000fe4000f8e000a */
[----:B------:R-:W-:Y:S02]  /*10f0*/  @UP1 UIMAD UR13, UR14, UR17, UR13 ;  /* 0x000000110e0d12a4 */ /* 0x000fe4000f8e020d */
[----:B------:R-:W-:Y:S02]  /*1100*/  @UP0 UIADD3 UR12, UR9, UR12, URZ ;  /* 0x0000000c090c0290 */ /* 0x000fe4000fffe03f */
[----:B------:R-:W-:Y:S02]  /*1110*/  @UP0 ULEA UR4, UP3, UR8, UR4, 0x2 ;  /* 0x0000000408040291 */ /* 0x000fe4000f86103f */
[----:B------:R-:W-:-:S02]  /*1120*/  @UP1 ULEA UR6, UP4, UR10, UR6, 0x2 ;  /* 0x000000060a061291 */ /* 0x000fc4000f88103f */
[----:B------:R-:W-:Y:S02]  /*1130*/  @UP1 UIADD3 UR9, UR11, UR13, URZ ;  /* 0x0000000d0b091290 */ /* 0x000fe4000fffe03f */
[----:B------:R-:W-:Y:S01]  /*1140*/  @UP0 ULEA.HI.X UR5, UR8, UR5, UR12, 0x2, UP3 ;  /* 0x0000000508050291 */ /* 0x000fe200098f140c */
[----:B------:R-:W-:Y:S01]  /*1150*/  IMAD.U32 R4, RZ, RZ, UR4 ;  /* 0x00000004ff047e24 */ /* 0x000fe2000f8e00ff */
[----:B------:R-:W-:Y:S01]  /*1160*/  @UP1 ULEA.HI.X UR7, UR10, UR7, UR9, 0x2, UP4 ;  /* 0x000000070a071291 */ /* 0x000fe2000a0f1409 */
[----:B------:R-:W-:Y:S01]  /*1170*/  IMAD.U32 R6, RZ, RZ, UR6 ;  /* 0x00000006ff067e24 */ /* 0x000fe2000f8e00ff */
[----:B-1----:R-:W-:Y:S01]  /*1180*/  R2UR UR41, R8 ;  /* 0x00000000082972ca */ /* 0x002fe200000e0000 */
[----:B------:R-:W-:Y:S01]  /*1190*/  ULDC UR9, c[0x0][0x988] ;  /* 0x0002620000097ab9 */ /* 0x000fe20000000800 */
[----:B------:R-:W-:Y:S01]  /*11a0*/  IMAD.U32 R5, RZ, RZ, UR5 ;  /* 0x00000005ff057e24 */ /* 0x000fe2000f8e00ff */
[----:B------:R-:W-:Y:S01]  /*11b0*/  ULDC.64 UR4, c[0x0][0x3f8] ;  /* 0x0000fe0000047ab9 */ /* 0x000fe20000000a00 */
[----:B------:R-:W-:Y:S01]  /*11c0*/  IMAD.U32 R7, RZ, RZ, UR7 ;  /* 0x00000007ff077e24 */ /* 0x000fe2000f8e00ff */
[----:B------:R-:W-:Y:S01]  /*11d0*/  @UP2 ULDC UR8, c[0x0][0x42c] ;  /* 0x00010b0000082ab9 */ /* 0x000fe20000000800 */
[----:B------:R-:W-:Y:S01]  /*11e0*/  @UP2 ULDC UR10, c[0x0][0x430] ;  /* 0x00010c00000a2ab9 */ /* 0x000fe20000000800 */
[----:B------:R-:W2:Y:S04]  /*11f0*/  @P0 LDG.E R3, desc[UR50][R4.64] ;  /* 0x0000003204030981 */ /* 0x000ea8000c1e1900 */
[----:B------:R-:W2:Y:S01]  /*1200*/  @P1 LDG.E R0, desc[UR50][R6.64] ;  /* 0x0000003206001981 */ /* 0x000ea2000c1e1900 */
[----:B------:R-:W-:-:S02]  /*1210*/  UISETP.NE.U32.AND UP0, UPT, UR4, URZ, UPT ;  /* 0x0000003f0400728c */ /* 0x000fc4000bf05070 */
[----:B------:R-:W-:Y:S02]  /*1220*/  UIADD3 UR7, UR38, 0x1e200, URZ ;  /* 0x0001e20026077890 */ /* 0x000fe4000fffe03f */
[----:B------:R-:W-:Y:S02]  /*1230*/  UISETP.NE.AND.EX UP0, UPT, UR5, URZ, UPT, UP0 ;  /* 0x0000003f0500728c */ /* 0x000fe4000bf05300 */
[----:B------:R-:W-:Y:S02]  /*1240*/  ULEA.HI UR4, UR41, UR41, URZ, 0x1 ;  /* 0x0000002929047291 */ /* 0x000fe4000f8f083f */
[----:B------:R-:W-:Y:S01]  /*1250*/  USEL UR56, UR56, 0x1, UP0 ;  /* 0x0000000138387887 */ /* 0x000fe20008000000 */
[----:B------:R-:W-:Y:S01]  /*1260*/  ULDC UR5, c[0x0][0x2e0] ;  /* 0x0000b80000057ab9 */ /* 0x000fe20000000800 */
[----:B------:R-:W-:Y:S02]  /*1270*/  ULOP3.LUT UP1, URZ, UR7, 0x9f, URZ, 0xc0, !UPT ;  /* 0x0000009f073f7892 */ /* 0x000fe4000f82c03f */
[----:B------:R-:W-:-:S02]  /*1280*/  UIMAD UR56, UR56, UR5, URZ ;  /* 0x00000005383872a4 */ /* 0x000fc4000f8e023f */
[----:B------:R-:W-:Y:S02]  /*1290*/  ULOP3.LUT UR4, UR4, 0x3e, URZ, 0xc0, !UPT ;  /* 0x0000003e04047892 */ /* 0x000fe4000f8ec03f */
[----:B------:R-:W-:Y:S01]  /*12a0*/  UIADD3 UR5, UR56, 0x9f, URZ ;  /* 0x0000009f38057890 */ /* 0x000fe2000fffe03f */
[----:B------:R-:W-:Y:S01]  /*12b0*/  PLOP3.LUT P0, PT, PT, PT, UP1, 0x80, 0x0 ;  /* 0x000000000000781c */ /* 0x000fe20003f0f018 */
[----:B------:R-:W-:Y:S02]  /*12c0*/  UIADD3 UR6, UR41, -UR4, URZ ;  /* 0x8000000429067290 */ /* 0x000fe4000fffe03f */
[----:B------:R-:W-:Y:S02]  /*12d0*/  UIMAD.WIDE UR4, UR5, 0x66666667, URZ ;  /* 0x66666667050478a5 */ /* 0x000fe4000f8e023f */
[----:B------:R-:W-:Y:S01]  /*12e0*/  ULEA UR6, UR6, UR7, 0xc ;  /* 0x0000000706067291 */ /* 0x000fe2000f8e603f */
[----:B------:R-:W-:-:S03]  /*12f0*/  UMOV UR42, UR43 ;  /* 0x0000002b002a7c82 */ /* 0x000fc60008000000 */
[----:B------:R-:W-:Y:S01]  /*1300*/  USHF.R.U32.HI UR6, URZ, 0x4, UR6 ;  /* 0x000000043f067899 */ /* 0x000fe20008011606 */
[----:B------:R-:W-:Y:S01]  /*1310*/  UMOV UR53, UR5 ;  /* 0x0000000500357c82 */ /* 0x000fe20008000000 */
[----:B------:R-:W-:Y:S02]  /*1320*/  UIMAD.WIDE.U32 UR4, UR43, UR8, URZ ;  /* 0x000000082b0472a5 */ /* 0x000fe4000f8e003f */
[----:B------:R-:W-:Y:S02]  /*1330*/  USHF.R.U32.HI UR7, URZ, 0x1f, UR53 ;  /* 0x0000001f3f077899 */ /* 0x000fe40008011635 */
[----:B------:R-:W-:Y:S02]  /*1340*/  ULOP3.LUT UR57, UR6, 0x3fff, URZ, 0xc0, !UPT ;  /* 0x00003fff06397892 */ /* 0x000fe4000f8ec03f */
[----:B------:R-:W-:Y:S02]  /*1350*/  ULEA.HI.SX32 UR53, UR53, UR7, 0x1a ;  /* 0x0000000735357291 */ /* 0x000fe4000f8fd23f */
[----:B------:R-:W-:Y:S01]  /*1360*/  @UP2 USHF.R.U32.HI UR42, URZ, UR10, UR5 ;  /* 0x0000000a3f2a2299 */ /* 0x000fe20008011605 */
[----:B--2---:R-:W-:-:S04]  /*1370*/  FMUL.FTZ R0, R3, R0 ;  /* 0x0000000003007220 */ /* 0x004fc80000410000 */
[----:B------:R-:W-:-:S05]  /*1380*/  FMUL.FTZ R0, R0, UR9 ;  /* 0x0000000900007c20 */ /* 0x000fca0008410000 */
[----:B------:R-:W-:Y:S01]  /*1390*/  R2UR UR40, R0 ;  /* 0x00000000002872ca */ /* 0x000fe200000e0000 */
[----:B------:R-:W-:-:S14]  /*13a0*/  @!P0 BRA `(.L_x_9) ;  /* 0x0000000000408947 */ /* 0x000fdc0003800000 */
[----:B------:R-:W-:Y:S01]  /*13b0*/  MOV R0, 0x0 ;  /* 0x0000000000007802 */ /* 0x000fe20000000f00 */
[----:B------:R-:W-:Y:S01]  /*13c0*/  ULDC.64 UR4, c[0x4][0x98] ;  /* 0x0100260000047ab9 */ /* 0x000fe20000000a00 */
[----:B------:R-:W-:Y:S01]  /*13d0*/  ULDC.64 UR6, c[0x4][0x28] ;  /* 0x01000a0000067ab9 */ /* 0x000fe20000000a00 */
[----:B------:R-:W-:Y:S01]  /*13e0*/  IMAD.U32 R4, RZ, RZ, UR4 ;  /* 0x00000004ff047e24 */ /* 0x000fe2000f8e00ff */
[----:B------:R1:W2:Y:S01]  /*13f0*/  LDC.64 R14, c[0x4][R0] ;  /* 0x01000000000e7b82 */ /* 0x0002a20000000a00 */
[----:B------:R-:W-:Y:S01]  /*1400*/  IMAD.U32 R5, RZ, RZ, UR5 ;  /* 0x00000005ff057e24 */ /* 0x000fe2000f8e00ff */
[----:B------:R-:W-:Y:S01]  /*1410*/  ULDC.64 UR4, c[0x4][0xa0] ;  /* 0x0100280000047ab9 */ /* 0x000fe20000000a00 */
[----:B------:R-:W-:Y:S02]  /*1420*/  IMAD.U32 R10, RZ, RZ, UR6 ;  /* 0x00000006ff0a7e24 */ /* 0x000fe4000f8e00ff */
[----:B------:R-:W-:Y:S02]  /*1430*/  IMAD.U32 R6, RZ, RZ, UR4 ;  /* 0x00000004ff067e24 */ /* 0x000fe4000f8e00ff */
[----:B------:R-:W-:-:S02]  /*1440*/  IMAD.U32 R7, RZ, RZ, UR5 ;  /* 0x00000005ff077e24 */ /* 0x000fc4000f8e00ff */
[----:B------:R-:W-:Y:S02]  /*1450*/  IMAD.U32 R11, RZ, RZ, UR7 ;  /* 0x00000007ff0b7e24 */ /* 0x000fe4000f8e00ff */
[----:B------:R-:W-:Y:S02]  /*1460*/  IMAD.MOV.U32 R8, RZ, RZ, 0x70 ;  /* 0x00000070ff087424 */ /* 0x000fe400078e00ff */
[----:B------:R-:W-:Y:S02]  /*1470*/  IMAD.MOV.U32 R12, RZ, RZ, 0x1 ;  /* 0x00000001ff0c7424 */ /* 0x000fe400078e00ff */
[----:B-1----:R-:W-:-:S07]  /*1480*/  IMAD.MOV.U32 R13, RZ, RZ, RZ ;  /* 0x000000ffff0d7224 */ /* 0x002fce00078e00ff */
[----:B------:R-:W-:-:S07]  /*1490*/  LEPC R20, `(.L_x_9) ;  /* 0x000000001014794e */ /* 0x000fce0000000000 */
[----:B--2---:R-:W-:Y:S05]  /*14a0*/  CALL.ABS.NOINC R14 ;  /* 0x000000000e007343 */ /* 0x004fea0003c00000 */
.L_x_9:
[----:B------:R-:W-:Y:S01]  /*14b0*/  ULOP3.LUT UR4, UR39, 0x1, URZ, 0xc0, !UPT ;  /* 0x0000000127047892 */ /* 0x000fe2000f8ec03f */
[----:B------:R-:W-:-:S05]  /*14c0*/  IMAD.U32 R3, RZ, RZ, UR47 ;  /* 0x0000002fff037e24 */ /* 0x000fca000f8e00ff */
[----:B------:R-:W-:Y:S01]  /*14d0*/  IMAD.U32 R0, RZ, RZ, UR4 ;  /* 0x00000004ff007e24 */ /* 0x000fe2000f8e00ff */
[----:B------:R-:W-:-:S04]  /*14e0*/  ISETP.NE.AND P0, PT, R3, 0x3, PT ;  /* 0x000000030300780c */ /* 0x000fc80003f05270 */
[----:B------:R-:W-:-:S04]  /*14f0*/  SHF.L.U32 R0, R0, 0x1f, RZ ;  /* 0x0000001f00007819 */ /* 0x000fc800000006ff */
[----:B------:R-:W1:Y:S02]  /*1500*/  SYNCS.PHASECHK.TRANS64.TRYWAIT P1, [UR38+0x33400], R0 ;  /* 0x03340000ff0075a7 */ /* 0x000e640008020166 */
[----:B-1----:R-:W-:Y:S05]  /*1510*/  @!P1 BRA `(.L_x_10) ;  /* 0x000000b800e89947 */ /* 0x002fea0003800000 */
.L_x_94:
[----:B------:R-:W-:Y:S05]  /*1520*/  @!P0 BRA `(.L_x_11) ;  /* 0x0000000000048947 */ /* 0x000fea0003800000 */
[----:B------:R-:W-:Y:S01]  /*1530*/  BPT.TRAP 0x1 ;  /* 0x000000040000795c */ /* 0x000fe20000300000 */
.L_x_11:
[----:B-1----:R-:W-:Y:S02]  /*1540*/  IMAD.U32 R3, RZ, RZ, UR52 ;  /* 0x00000034ff037e24 */ /* 0x002fe4000f8e00ff */
[----:B------:R-:W-:-:S03]  /*1550*/  IMAD.U32 R0, RZ, RZ, UR36 ;  /* 0x00000024ff007e24 */ /* 0x000fc6000f8e00ff */
[----:B------:R-:W-:Y:S02]  /*1560*/  LEA R3, R3, UR38, 0x3 ;  /* 0x0000002603037c11 */ /* 0x000fe4000f8e18ff */
[----:B------:R-:W-:-:S04]  /*1570*/  SHF.L.U32 R0, R0, 0x1f, RZ ;  /* 0x0000001f00007819 */ /* 0x000fc800000006ff */
[----:B------:R1:W2:Y:S01]  /*1580*/  SYNCS.PHASECHK.TRANS64.TRYWAIT P1, [R3+URZ+0x33430], R0 ;  /* 0x03343000030075a7 */ /* 0x0002a2000802017f */
[----:B------:R-:W-:Y:S05]  /*1590*/  @!P0 BRA `(.L_x_12) ;  /* 0x0000000000048947 */ /* 0x000fea0003800000 */
[----:B------:R-:W-:Y:S01]  /*15a0*/  BPT.TRAP 0x1 ;  /* 0x000000040000795c */ /* 0x000fe20000300000 */
.L_x_12:
[----:B------:R-:W3:Y:S01]  /*15b0*/  S2R R4, SR_TID.X ;  /* 0x0000000000047919 */ /* 0x000ee20000002100 */
[----:B------:R-:W-:Y:S01]  /*15c0*/  IMAD.MOV.U32 R119, RZ, RZ, RZ ;  /* 0x000000ffff777224 */ /* 0x000fe200078e00ff */
[----:B---3--:R-:W-:Y:S01]  /*15d0*/  LOP3.LUT P2, RZ, R4, 0x7f, RZ, 0xc0, !PT ;  /* 0x0000007f04ff7812 */ /* 0x008fe2000784c0ff */
[----:B--2---:R-:W-:-:S12]  /*15e0*/  @P1 BRA `(.L_x_13) ;  /* 0x0000000000081947 */ /* 0x004fd80003800000 */
[----:B------:R-:W2:Y:S02]  /*15f0*/  SYNCS.PHASECHK.TRANS64.TRYWAIT P1, [R3+URZ+0x33430], R0 ;  /* 0x03343000030075a7 */ /* 0x000ea4000802017f */
[----:B--2---:R-:W-:Y:S05]  /*1600*/  @!P1 BRA `(.L_x_14) ;  /* 0x000000b800c49947 */ /* 0x004fea0003800000 */
.L_x_13:
[----:B------:R-:W-:Y:S05]  /*1610*/  WARPSYNC.ALL ;  /* 0x0000000000007948 */ /* 0x000fea0003800000 */
[----:B------:R-:W-:Y:S01]  /*1620*/  UIADD3 UR4, UR38, 0x24200, URZ ;  /* 0x0002420026047890 */ /* 0x000fe2000fffe03f */
[----:B------:R-:W-:Y:S01]  /*1630*/  WARPGROUP.ARRIVE ;  /* 0x00000000000079c5 */ /* 0x000fe20000000000 */
[----:B------:R-:W-:Y:S01]  /*1640*/  ULOP3.LUT UR20, UR57, 0x10000, URZ, 0xfc, !UPT ;  /* 0x0001000039147892 */ /* 0x000fe2000f8efc3f */
[----:B-12---:R-:W-:Y:S01]  /*1650*/  VIADD R0, R220, UR56 ;  /* 0x00000038dc007c36 */ /* 0x006fe20008000000 */
[----:B------:R-:W-:Y:S01]  /*1660*/  USHF.R.U32.HI UR4, URZ, 0x4, UR4 ;  /* 0x000000043f047899 */ /* 0x000fe20008011604 */
[----:B------:R-:W-:Y:S01]  /*1670*/  IMAD.U32 R5, RZ, RZ, UR53 ;  /* 0x00000035ff057e24 */ /* 0x000fe2000f8e00ff */
[----:B------:R-:W-:Y:S01]  /*1680*/  UMOV UR25, 0x80000020 ;  /* 0x8000002000197882 */ /* 0x000fe20000000000 */
[----:B------:R-:W-:Y:S01]  /*1690*/  UMOV UR27, 0x80000020 ;  /* 0x80000020001b7882 */ /* 0x000fe20000000000 */
[----:B------:R-:W-:Y:S01]  /*16a0*/  ULOP3.LUT UR4, UR4, 0x3fff, URZ, 0xc0, !UPT ;  /* 0x00003fff04047892 */ /* 0x000fe2000f8ec03f */
[----:B------:R-:W-:Y:S01]  /*16b0*/  IMAD R4, R5, -0xa0, R0 ;  /* 0xffffff6005047824 */ /* 0x000fe200078e0200 */
[----:B------:R-:W-:Y:S01]  /*16c0*/  UMOV UR24, UR20 ;  /* 0x0000001400187c82 */ /* 0x000fe20008000000 */
[----:B------:R-:W-:Y:S01]  /*16d0*/  UMOV UR5, UR25 ;  /* 0x0000001900057c82 */ /* 0x000fe20008000000 */
[----:B------:R-:W-:Y:S01]  /*16e0*/  ULOP3.LUT UR49, UR4, 0x10000, URZ, 0xfc, !UPT ;  /* 0x0001000004317892 */ /* 0x000fe2000f8efc3f */
[----:B------:R-:W-:Y:S01]  /*16f0*/  P2R R13, PR, RZ, 0x1 ;  /* 0x00000001ff0d7803 */ /* 0x000fe20000000000 */
[----:B------:R-:W-:Y:S01]  /*1700*/  UMOV UR7, 0x80000020 ;  /* 0x8000002000077882 */ /* 0x000fe20000000000 */
[----:B------:R-:W-:Y:S01]  /*1710*/  UMOV UR4, UR24 ;  /* 0x0000001800047c82 */ /* 0x000fe20008000000 */
[----:B------:R-:W-:Y:S01]  /*1720*/  UIMAD UR28, UR52, 0x780, UR49 ;  /* 0x00000780341c78a4 */ /* 0x000fe2000f8e0231 */
[C---:B------:R-:W-:Y:S01]  /*1730*/  ISETP.GT.AND P2, PT, R4.reuse, RZ, PT ;  /* 0x000000ff0400720c */ /* 0x040fe20003f44270 */
[----:B------:R-:W-:Y:S01]  /*1740*/  UIADD3 UR9, UR20, 0x2, URZ ;  /* 0x0000000214097890 */ /* 0x000fe2000fffe03f */
[C---:B------:R-:W-:Y:S01]  /*1750*/  ISETP.GT.AND P5, PT, R4.reuse, 0x1, PT ;  /* 0x000000010400780c */ /* 0x040fe20003fa4270 */
[----:B------:R-:W-:Y:S01]  /*1760*/  UIADD3 UR6, UR28, 0x180, URZ ;  /* 0x000001801c067890 */ /* 0x000fe2000fffe03f */
[C---:B------:R-:W-:Y:S01]  /*1770*/  ISETP.GT.AND P4, PT, R4.reuse, 0x8, PT ;  /* 0x000000080400780c */ /* 0x040fe20003f84270 */
[----:B------:R-:W-:Y:S01]  /*1780*/  UIADD3 UR8, UR28, 0x200, URZ ;  /* 0x000002001c087890 */ /* 0x000fe2000fffe03f */
[C---:B------:R-:W-:Y:S01]  /*1790*/  ISETP.GT.AND P1, PT, R4.reuse, 0x9, PT ;  /* 0x000000090400780c */ /* 0x040fe20003f24270 */
[----:B------:R-:W-:Y:S01]  /*17a0*/  UMOV UR26, UR28 ;  /* 0x0000001c001a7c82 */ /* 0x000fe20008000000 */
[----:B------:R-:W-:Y:S01]  /*17b0*/  UIADD3 UR10, UR28, 0x2, URZ ;  /* 0x000000021c0a7890 */ /* 0x000fe2000fffe03f */
[----:B------:R-:W-:Y:S01]  /*17c0*/  QGMMA.64x32x32.F32.E4M3.E4M3 R88, gdesc[UR24], RZ, !UPT, gsb0 ;  /* 0x00600000185879f3 */ /* 0x000fe2000c0008ff */
[----:B------:R-:W-:Y:S01]  /*17d0*/  UIADD3 UR26, UR28, 0x80, URZ ;  /* 0x000000801c1a7890 */ /* 0x000fe2000fffe03f */
[C---:B------:R-:W-:Y:S01]  /*17e0*/  ISETP.GT.AND P3, PT, R4.reuse, 0x10, PT ;  /* 0x000000100400780c */ /* 0x040fe20003f64270 */
[----:B------:R-:W-:Y:S01]  /*17f0*/  UMOV UR27, 0x80000020 ;  /* 0x80000020001b7882 */ /* 0x000fe20000000000 */
[----:B------:R-:W-:Y:S01]  /*1800*/  UMOV UR11, 0x80000020 ;  /* 0x80000020000b7882 */ /* 0x000fe20000000000 */
[----:B------:R-:W-:Y:S01]  /*1810*/  UIADD3 UR12, UR28, 0x202, URZ ;  /* 0x000002021c0c7890 */ /* 0x000fe2000fffe03f */
[C---:B------:R-:W-:Y:S01]  /*1820*/  ISETP.GT.AND P0, PT, R4.reuse, 0x79, PT ;  /* 0x000000790400780c */ /* 0x040fe20003f04270 */
[----:B------:R-:W-:Y:S01]  /*1830*/  UIADD3 UR13, UR20, 0x200, URZ ;  /* 0x00000200140d7890 */ /* 0x000fe2000fffe03f */
[----:B------:R-:W-:Y:S01]  /*1840*/  ISETP.GT.AND P6, PT, R4, 0x80, PT ;  /* 0x000000800400780c */ /* 0x000fe20003fc4270 */
[----:B------:R-:W-:Y:S01]  /*1850*/  UIADD3 UR14, UR28, 0x280, URZ ;  /* 0x000002801c0e7890 */ /* 0x000fe2000fffe03f */
[----:B------:R-:W-:Y:S01]  /*1860*/  IMAD.U32 R9, RZ, RZ, UR40 ;  /* 0x00000028ff097e24 */ /* 0x000fe2000f8e00ff */
[----:B------:R-:W-:Y:S01]  /*1870*/  UMOV UR15, 0x80000020 ;  /* 0x80000020000f7882 */ /* 0x000fe20000000000 */
[----:B------:R-:W-:Y:S01]  /*1880*/  UIADD3 UR16, UR28, 0x282, URZ ;  /* 0x000002821c107890 */ /* 0x000fe2000fffe03f */
[----:B------:R-:W1:Y:S01]  /*1890*/  S2R R114, SR_TID.X ;  /* 0x0000000000727919 */ /* 0x000e620000002100 */
[----:B------:R-:W-:Y:S01]  /*18a0*/  UIADD3 UR18, UR28, 0x402, URZ ;  /* 0x000004021c127890 */ /* 0x000fe2000fffe03f */
[--C-:B------:R-:W-:Y:S01]  /*18b0*/  IMAD.MOV.U32 R118, RZ, RZ, R119.reuse ;  /* 0x000000ffff767224 */ /* 0x100fe200078e0077 */
[----:B------:R-:W-:Y:S01]  /*18c0*/  UMOV UR19, 0x80000020 ;  /* 0x8000002000137882 */ /* 0x000fe20000000000 */
[----:B------:R-:W-:Y:S01]  /*18d0*/  UIADD3 UR22, UR28, 0x680, URZ ;  /* 0x000006801c167890 */ /* 0x000fe2000fffe03f */
[--C-:B------:R-:W-:Y:S01]  /*18e0*/  IMAD.MOV.U32 R117, RZ, RZ, R119.reuse ;  /* 0x000000ffff757224 */ /* 0x100fe200078e0077 */
[----:B------:R-:W-:Y:S01]  /*18f0*/  UMOV UR23, 0x80000020 ;  /* 0x8000002000177882 */ /* 0x000fe20000000000 */
[----:B------:R-:W-:Y:S01]  /*1900*/  UISETP.GE.AND UP0, UPT, UR56, 0xa1, UPT ;  /* 0x000000a13800788c */ /* 0x000fe2000bf06270 */
[----:B------:R-:W-:-:S02]  /*1910*/  IMAD.MOV.U32 R116, RZ, RZ, R119 ;  /* 0x000000ffff747224 */ /* 0x000fc400078e0077 */
[----:B------:R-:W-:Y:S01]  /*1920*/  IMAD.MOV.U32 R115, RZ, RZ, R119 ;  /* 0x000000ffff737224 */ /* 0x000fe200078e0077 */
[----:B------:R-:W-:Y:S02]  /*1930*/  WARPGROUP.DEPBAR.LE gsb0, 0x0 ;  /* 0x00008000000079c5 */ /* 0x000fe40000010000 */
[----:B------:R-:W-:-:S06]  /*1940*/  WARPGROUP.ARRIVE ;  /* 0x00000000000079c5 */ /* 0x000fcc0000000000 */
[----:B------:R-:W-:Y:S01]  /*1950*/  QGMMA.64x32x32.F32.E4M3.E4M3 R72, gdesc[UR24], RZ, !UPT, gsb0 ;  /* 0x00600000184879f3 */ /* 0x000fe2000c0008ff */
[----:B------:R-:W-:Y:S01]  /*1960*/  UIADD3 UR26, UR28, 0x100, URZ ;  /* 0x000001001c1a7890 */ /* 0x000fe2000fffe03f */
[----:B------:R-:W-:Y:S01]  /*1970*/  UMOV UR27, 0x80000020 ;  /* 0x80000020001b7882 */ /* 0x000fe20000000000 */
[----:B------:R-:W-:Y:S02]  /*1980*/  WARPGROUP.DEPBAR.LE gsb0, 0x0 ;  /* 0x00008000000079c5 */ /* 0x000fe40000010000 */
[----:B------:R-:W-:-:S06]  /*1990*/  WARPGROUP.ARRIVE ;  /* 0x00000000000079c5 */ /* 0x000fcc0000000000 */
[----:B------:R-:W-:Y:S01]  /*19a0*/  QGMMA.64x32x32.F32.E4M3.E4M3 R56, gdesc[UR24], RZ, !UPT, gsb0 ;  /* 0x00600000183879f3 */ /* 0x000fe2000c0008ff */
[----:B------:R-:W-:Y:S01]  /*19b0*/  UMOV UR26, UR8 ;  /* 0x00000008001a7c82 */ /* 0x000fe20008000000 */
[----:B------:R-:W-:Y:S01]  /*19c0*/  UMOV UR27, 0x80000020 ;  /* 0x80000020001b7882 */ /* 0x000fe20000000000 */
[----:B------:R-:W-:Y:S02]  /*19d0*/  WARPGROUP.DEPBAR.LE gsb0, 0x0 ;  /* 0x00008000000079c5 */ /* 0x000fe40000010000 */
[----:B------:R-:W-:-:S06]  /*19e0*/  WARPGROUP.ARRIVE ;  /* 0x00000000000079c5 */ /* 0x000fcc0000000000 */
[----:B------:R-:W-:Y:S01]  /*19f0*/  QGMMA.64x32x32.F32.E4M3.E4M3 R40, gdesc[UR4], RZ, !UPT, gsb0 ;  /* 0x00600000042879f3 */ /* 0x000fe2000c0008ff */
[----:B------:R-:W-:Y:S01]  /*1a00*/  UMOV UR4, UR9 ;  /* 0x0000000900047c82 */ /* 0x000fe20008000000 */
[----:B------:R-:W-:Y:S01]  /*1a10*/  UMOV UR5, 0x80000020 ;  /* 0x8000002000057882 */ /* 0x000fe20000000000 */
[----:B------:R-:W-:Y:S01]  /*1a20*/  UMOV UR6, UR10 ;  /* 0x0000000a00067c82 */ /* 0x000fe20008000000 */
[----:B------:R-:W-:Y:S01]  /*1a30*/  UMOV UR7, 0x80000020 ;  /* 0x8000002000077882 */ /* 0x000fe20000000000 */
[----:B------:R-:W-:Y:S01]  /*1a40*/  UIADD3 UR10, UR28, 0x182, URZ ;  /* 0x000001821c0a7890 */ /* 0x000fe2000fffe03f */
[----:B------:R-:W-:Y:S01]  /*1a50*/  UMOV UR8, UR4 ;  /* 0x0000000400087c82 */ /* 0x000fe20008000000 */
[----:B------:R-:W-:Y:S01]  /*1a60*/  UMOV UR9, UR5 ;  /* 0x0000000500097c82 */ /* 0x000fe20008000000 */
[----:B------:R-:W-:Y:S02]  /*1a70*/  WARPGROUP.DEPBAR.LE gsb0, 0x0 ;  /* 0x00008000000079c5 */ /* 0x000fe40000010000 */
[----:B------:R-:W-:-:S06]  /*1a80*/  WARPGROUP.ARRIVE ;  /* 0x00000000000079c5 */ /* 0x000fcc0000000000 */
[----:B------:R-:W-:Y:S03]  /*1a90*/  QGMMA.64x32x32.F32.E4M3.E4M3 R24, gdesc[UR24], RZ, !UPT, gsb0 ;  /* 0x00600000181879f3 */ /* 0x000fe6000c0008ff */
[----:B------:R-:W-:Y:S02]  /*1aa0*/  WARPGROUP.DEPBAR.LE gsb0, 0x0 ;  /* 0x00008000000079c5 */ /* 0x000fe40000010000 */
[----:B------:R-:W-:-:S06]  /*1ab0*/  WARPGROUP.ARRIVE ;  /* 0x00000000000079c5 */ /* 0x000fcc0000000000 */
[----:B------:R-:W-:Y:S01]  /*1ac0*/  QGMMA.64x32x32.F32.E4M3.E4M3 R88, gdesc[UR4], R88, gsb0 ;  /* 0x00600000045879f3 */ /* 0x000fe20008000858 */
[----:B------:R-:W-:Y:S01]  /*1ad0*/  UIADD3 UR6, UR28, 0x82, URZ ;  /* 0x000000821c067890 */ /* 0x000fe2000fffe03f */
[----:B------:R-:W-:Y:S01]  /*1ae0*/  UMOV UR7, 0x80000020 ;  /* 0x8000002000077882 */ /* 0x000fe20000000000 */
        /* <DEDUP_REMOVED lines=8> */
[----:B------:R-:W-:Y:S01]  /*1b70*/  UMOV UR6, UR12 ;  /* 0x0000000c00067c82 */ /* 0x000fe20008000000 */
[----:B------:R-:W-:Y:S01]  /*1b80*/  UMOV UR7, 0x80000020 ;  /* 0x8000002000077882 */ /* 0x000fe20000000000 */
[----:B------:R-:W-:Y:S02]  /*1b90*/  WARPGROUP.DEPBAR.LE gsb0, 0x0 ;  /* 0x00008000000079c5 */ /* 0x000fe40000010000 */
[----:B------:R-:W-:-:S06]  /*1ba0*/  WARPGROUP.ARRIVE ;  /* 0x00000000000079c5 */ /* 0x000fcc0000000000 */
[----:B------:R-:W-:Y:S01]  /*1bb0*/  QGMMA.64x32x32.F32.E4M3.E4M3 R40, gdesc[UR8], R40, gsb0 ;  /* 0x00600000082879f3 */ /* 0x000fe20008000828 */
        /* <DEDUP_REMOVED lines=9> */
[----:B------:R-:W-:Y:S01]  /*1c50*/  QGMMA.64x32x32.F32.E4M3.E4M3 R24, gdesc[UR4], R24, gsb0 ;  /* 0x00600000041879f3 */ /* 0x000fe20008000818 */
[----:B------:R-:W-:Y:S02]  /*1c60*/  UIADD3 UR6, UR28, 0x480, URZ ;  /* 0x000004801c067890 */ /* 0x000fe4000fffe03f */
[----:B------:R-:W-:Y:S01]  /*1c70*/  UIADD3 UR7, UR20, 0x202, URZ ;  /* 0x0000020214077890 */ /* 0x000fe2000fffe03f */
        /* <DEDUP_REMOVED lines=15> */
[----:B------:R-:W-:Y:S01]  /*1d70*/  UIADD3 UR6, UR28, 0x482, URZ ;  /* 0x000004821c067890 */ /* 0x000fe2000fffe03f */
[----:B------:R-:W-:Y:S02]  /*1d80*/  WARPGROUP.DEPBAR.LE gsb0, 0x0 ;  /* 0x00008000000079c5 */ /* 0x000fe40000010000 */
[----:B------:R-:W-:-:S06]  /*1d90*/  WARPGROUP.ARRIVE ;  /* 0x00000000000079c5 */ /* 0x000fcc0000000000 */
[----:B------:R-:W-:Y:S01]  /*1da0*/  QGMMA.64x32x32.F32.E4M3.E4M3 R40, gdesc[UR12], R40, gsb0 ;  /* 0x006000000c2879f3 */ /* 0x000fe20008000828 */
[----:B------:R-:W-:Y:S01]  /*1db0*/  UMOV UR12, UR7 ;  /* 0x00000007000c7c82 */ /* 0x000fe20008000000 */
[----:B------:R-:W-:Y:S01]  /*1dc0*/  UMOV UR13, 0x80000020 ;  /* 0x80000020000d7882 */ /* 0x000fe20000000000 */
[----:B------:R-:W-:Y:S01]  /*1dd0*/  UMOV UR14, UR16 ;  /* 0x00000010000e7c82 */ /* 0x000fe20008000000 */
[----:B------:R-:W-:Y:S01]  /*1de0*/  UMOV UR15, 0x80000020 ;  /* 0x80000020000f7882 */ /* 0x000fe20000000000 */
[----:B------:R-:W-:Y:S01]  /*1df0*/  UMOV UR16, UR12 ;  /* 0x0000000c00107c82 */ /* 0x000fe20008000000 */
[----:B------:R-:W-:Y:S01]  /*1e00*/  UMOV UR17, UR13 ;  /* 0x0000000d00117c82 */ /* 0x000fe20008000000 */
[----:B------:R-:W-:Y:S01]  /*1e10*/  UIADD3 UR7, UR20, 0x400, URZ ;  /* 0x0000040014077890 */ /* 0x000fe2000fffe03f */
[----:B------:R-:W-:Y:S02]  /*1e20*/  WARPGROUP.DEPBAR.LE gsb0, 0x0 ;  /* 0x00008000000079c5 */ /* 0x000fe40000010000 */
[----:B------:R-:W-:-:S06]  /*1e30*/  WARPGROUP.ARRIVE ;  /* 0x00000000000079c5 */ /* 0x000fcc0000000000 */
[----:B------:R-:W-:Y:S01]  /*1e40*/  QGMMA.64x32x32.F32.E4M3.E4M3 R24, gdesc[UR8], R24, gsb0 ;  /* 0x00600000081879f3 */ /* 0x000fe20008000818 */
[----:B------:R-:W-:Y:S02]  /*1e50*/  UIADD3 UR10, UR28, 0x500, URZ ;  /* 0x000005001c0a7890 */ /* 0x000fe4000fffe03f */
        /* <DEDUP_REMOVED lines=24> */
[----:B------:R-:W-:Y:S02]  /*1fe0*/  UMOV UR21, UR17 ;  /* 0x0000001100157c82 */ /* 0x000fe40008000000 */
[----:B------:R-:W-:Y:S01]  /*1ff0*/  UMOV UR20, UR16 ;  /* 0x0000001000147c82 */ /* 0x000fe20008000000 */
[----:B------:R-:W-:Y:S01]  /*2000*/  UIADD3 UR10, UR28, 0x502, URZ ;  /* 0x000005021c0a7890 */ /* 0x000fe2000fffe03f */
[----:B------:R-:W-:-:S02]  /*2010*/  WARPGROUP.DEPBAR.LE gsb0, 0x0 ;  /* 0x00008000000079c5 */ /* 0x000fc40000010000 */
[----:B------:R-:W-:-:S06]  /*2020*/  WARPGROUP.ARRIVE ;  /* 0x00000000000079c5 */ /* 0x000fcc0000000000 */
[----:B------:R-:W-:Y:S03]  /*2030*/  QGMMA.64x32x32.F32.E4M3.E4M3 R24, gdesc[UR12], R24, gsb0 ;  /* 0x006000000c1879f3 */ /* 0x000fe60008000818 */
        /* <DEDUP_REMOVED lines=22> */
[----:B------:R-:W-:Y:S02]  /*21a0*/  WARPGROUP.DEPBAR.LE gsb0, 0x0 ;  /* 0x00008000000079c5 */ /* 0x000fe40000010000 */
        /* <DEDUP_REMOVED lines=8> */
[----:B------:R-:W-:Y:S01]  /*2230*/  WARPGROUP.ARRIVE ;  /* 0x00000000000079c5 */ /* 0x000fe20000000000 */
[----:B------:R-:W-:Y:S02]  /*2240*/  FSEL R88, R88, -INF , P2 ;  /* 0xff80000058587808 */ /* 0x000fe40001000000 */
[----:B------:R-:W-:Y:S02]  /*2250*/  FSEL R89, R89, -INF , P5 ;  /* 0xff80000059597808 */ /* 0x000fe40002800000 */
[----:B------:R-:W-:Y:S01]  /*2260*/  FSEL R92, R92, -INF , P4 ;  /* 0xff8000005c5c7808 */ /* 0x000fe20002000000 */
[----:B------:R-:W-:Y:S01]  /*2270*/  QGMMA.64x32x32.F32.E4M3.E4M3 R72, gdesc[UR20], R72, gsb0 ;  /* 0x00600000144879f3 */ /* 0x000fe20008000848 */
[----:B------:R-:W-:Y:S01]  /*2280*/  UIADD3 UR22, UR28, 0x602, URZ ;  /* 0x000006021c167890 */ /* 0x000fe2000fffe03f */
[----:B------:R-:W-:Y:S01]  /*2290*/  FMNMX.FTZ R5, R88, R89, !PT ;  /* 0x0000005958057209 */ /* 0x000fe20007810000 */
[----:B------:R-:W-:Y:S01]  /*22a0*/  UMOV UR23, 0x80000020 ;  /* 0x8000002000177882 */ /* 0x000fe20000000000 */
[----:B------:R-:W-:-:S02]  /*22b0*/  FSEL R93, R93, -INF , P1 ;  /* 0xff8000005d5d7808 */ /* 0x000fc40000800000 */
[----:B------:R-:W-:Y:S02]  /*22c0*/  FMNMX.FTZ R0, R92, R5, !PT ;  /* 0x000000055c007209 */ /* 0x000fe40007810000 */
[----:B------:R-:W-:Y:S02]  /*22d0*/  FSEL R90, R90, -INF , P2 ;  /* 0xff8000005a5a7808 */ /* 0x000fe40001000000 */
[----:B------:R-:W-:Y:S02]  /*22e0*/  ISETP.GT.AND P2, PT, R4, 0x11, PT ;  /* 0x000000110400780c */ /* 0x000fe40003f44270 */
[----:B------:R-:W-:Y:S02]  /*22f0*/  FSEL R96, R96, -INF , P3 ;  /* 0xff80000060607808 */ /* 0x000fe40001800000 */
[----:B------:R-:W-:Y:S02]  /*2300*/  FMNMX.FTZ R5, R93, R0, !PT ;  /* 0x000000005d057209 */ /* 0x000fe40007810000 */
[----:B------:R-:W-:-:S02]  /*2310*/  FSEL R91, R91, -INF , P5 ;  /* 0xff8000005b5b7808 */ /* 0x000fc40002800000 */
[----:B------:R-:W-:Y:S02]  /*2320*/  ISETP.GT.AND P5, PT, R4, 0x18, PT ;  /* 0x000000180400780c */ /* 0x000fe40003fa4270 */
[----:B------:R-:W-:Y:S02]  /*2330*/  FSEL R97, R97, -INF , P2 ;  /* 0xff80000061617808 */ /* 0x000fe40001000000 */
[----:B------:R-:W-:Y:S02]  /*2340*/  FMNMX.FTZ R0, R96, R5, !PT ;  /* 0x0000000560007209 */ /* 0x000fe40007810000 */
[----:B------:R-:W-:Y:S02]  /*2350*/  FSEL R94, R94, -INF , P4 ;  /* 0xff8000005e5e7808 */ /* 0x000fe40002000000 */
[----:B------:R-:W-:Y:S02]  /*2360*/  ISETP.GT.AND P4, PT, R4, 0x19, PT ;  /* 0x000000190400780c */ /* 0x000fe40003f84270 */
[----:B------:R-:W-:-:S02]  /*2370*/  FSEL R100, R100, -INF , P5 ;  /* 0xff80000064647808 */ /* 0x000fc40002800000 */
[----:B------:R-:W-:Y:S02]  /*2380*/  FMNMX.FTZ R5, R97, R0, !PT ;  /* 0x0000000061057209 */ /* 0x000fe40007810000 */
[----:B------:R-:W-:Y:S02]  /*2390*/  FSEL R98, R98, -INF , P3 ;  /* 0xff80000062627808 */ /* 0x000fe40001800000 */
[----:B------:R-:W-:Y:S02]  /*23a0*/  FSEL R101, R101, -INF , P4 ;  /* 0xff80000065657808 */ /* 0x000fe40002000000 */
[----:B------:R-:W-:Y:S02]  /*23b0*/  ISETP.GT.AND P3, PT, R4, 0x20, PT ;  /* 0x000000200400780c */ /* 0x000fe40003f64270 */
[----:B------:R-:W-:Y:S02]  /*23c0*/  FMNMX.FTZ R0, R100, R5, !PT ;  /* 0x0000000564007209 */ /* 0x000fe40007810000 */
[----:B------:R-:W-:-:S02]  /*23d0*/  FSEL R95, R95, -INF , P1 ;  /* 0xff8000005f5f7808 */ /* 0x000fc40000800000 */
[C---:B------:R-:W-:Y:S02]  /*23e0*/  ISETP.GT.AND P1, PT, R4.reuse, 0x21, PT ;  /* 0x000000210400780c */ /* 0x040fe40003f24270 */
[----:B------:R-:W-:Y:S02]  /*23f0*/  FMNMX.FTZ R5, R101, R0, !PT ;  /* 0x0000000065057209 */ /* 0x000fe40007810000 */
[----:B------:R-:W-:Y:S02]  /*2400*/  FSEL R99, R99, -INF , P2 ;  /* 0xff80000063637808 */ /* 0x000fe40001000000 */
[----:B------:R-:W-:Y:S02]  /*2410*/  ISETP.GT.AND P2, PT, R4, 0x28, PT ;  /* 0x000000280400780c */ /* 0x000fe40003f44270 */
[----:B------:R-:W-:Y:S02]  /*2420*/  FSEL R102, R102, -INF , P5 ;  /* 0xff80000066667808 */ /* 0x000fe40002800000 */
[----:B------:R-:W-:-:S02]  /*2430*/  ISETP.GT.AND P5, PT, R4, 0x29, PT ;  /* 0x000000290400780c */ /* 0x000fc40003fa4270 */
[----:B------:R-:W-:Y:S02]  /*2440*/  FSEL R103, R103, -INF , P4 ;  /* 0xff80000067677808 */ /* 0x000fe40002000000 */
[----:B------:R-:W-:Y:S01]  /*2450*/  ISETP.GT.AND P4, PT, R4, 0x30, PT ;  /* 0x000000300400780c */ /* 0x000fe20003f84270 */
[----:B------:R-:W-:Y:S02]  /*2460*/  WARPGROUP.DEPBAR.LE gsb0, 0x0 ;  /* 0x00008000000079c5 */ /* 0x000fe40000010000 */
[----:B------:R-:W-:Y:S01]  /*2470*/  WARPGROUP.ARRIVE ;  /* 0x00000000000079c5 */ /* 0x000fe20000000000 */
[----:B------:R-:W-:Y:S02]  /*2480*/  FSEL R72, R72, -INF , P3 ;  /* 0xff80000048487808 */ /* 0x000fe40001800000 */
[----:B------:R-:W-:Y:S02]  /*2490*/  FSEL R73, R73, -INF , P1 ;  /* 0xff80000049497808 */ /* 0x000fe40000800000 */
[----:B------:R-:W-:Y:S01]  /*24a0*/  FMNMX.FTZ R0, R72, R5, !PT ;  /* 0x0000000548007209 */ /* 0x000fe20007810000 */
[----:B------:R-:W-:Y:S01]  /*24b0*/  QGMMA.64x32x32.F32.E4M3.E4M3 R56, gdesc[UR20], R56, gsb0 ;  /* 0x00600000143879f3 */ /* 0x000fe20008000838 */
[----:B------:R-:W-:Y:S01]  /*24c0*/  UIADD3 UR22, UR28, 0x682, URZ ;  /* 0x000006821c167890 */ /* 0x000fe2000fffe03f */
[----:B------:R-:W-:Y:S01]  /*24d0*/  FSEL R76, R76, -INF , P2 ;  /* 0xff8000004c4c7808 */ /* 0x000fe20001000000 */
[----:B------:R-:W-:Y:S01]  /*24e0*/  UMOV UR23, 0x80000020 ;  /* 0x8000002000177882 */ /* 0x000fe20000000000 */
[----:B------:R-:W-:-:S02]  /*24f0*/  FMNMX.FTZ R5, R73, R0, !PT ;  /* 0x0000000049057209 */ /* 0x000fc40007810000 */
[----:B------:R-:W-:Y:S02]  /*2500*/  FSEL R77, R77, -INF , P5 ;  /* 0xff8000004d4d7808 */ /* 0x000fe40002800000 */
[----:B------:R-:W-:Y:S02]  /*2510*/  FMNMX.FTZ R0, R76, R5, !PT ;  /* 0x000000054c007209 */ /* 0x000fe40007810000 */
[----:B------:R-:W-:Y:S02]  /*2520*/  FSEL R74, R74, -INF , P3 ;  /* 0xff8000004a4a7808 */ /* 0x000fe40001800000 */
[----:B------:R-:W-:Y:S02]  /*2530*/  ISETP.GT.AND P3, PT, R4, 0x31, PT ;  /* 0x000000310400780c */ /* 0x000fe40003f64270 */
[----:B------:R-:W-:Y:S02]  /*2540*/  FSEL R80, R80, -INF , P4 ;  /* 0xff80000050507808 */ /* 0x000fe40002000000 */
[----:B------:R-:W-:-:S02]  /*2550*/  FMNMX.FTZ R5, R77, R0, !PT ;  /* 0x000000004d057209 */ /* 0x000fc40007810000 */
[----:B------:R-:W-:Y:S02]  /*2560*/  FSEL R75, R75, -INF , P1 ;  /* 0xff8000004b4b7808 */ /* 0x000fe40000800000 */
[----:B------:R-:W-:Y:S02]  /*2570*/  ISETP.GT.AND P1, PT, R4, 0x38, PT ;  /* 0x000000380400780c */ /* 0x000fe40003f24270 */
[----:B------:R-:W-:Y:S02]  /*2580*/  FSEL R81, R81, -INF , P3 ;  /* 0xff80000051517808 */ /* 0x000fe40001800000 */
[----:B------:R-:W-:Y:S02]  /*2590*/  FMNMX.FTZ R0, R80, R5, !PT ;  /* 0x0000000550007209 */ /* 0x000fe40007810000 */
[----:B------:R-:W-:Y:S02]  /*25a0*/  FSEL R78, R78, -INF , P2 ;  /* 0xff8000004e4e7808 */ /* 0x000fe40001000000 */
[----:B------:R-:W-:-:S02]  /*25b0*/  ISETP.GT.AND P2, PT, R4, 0x39, PT ;  /* 0x000000390400780c */ /* 0x000fc40003f44270 */
[----:B------:R-:W-:Y:S02]  /*25c0*/  FSEL R84, R84, -INF , P1 ;  /* 0xff80000054547808 */ /* 0x000fe40000800000 */
[----:B------:R-:W-:Y:S02]  /*25d0*/  FMNMX.FTZ R5, R81, R0, !PT ;  /* 0x0000000051057209 */ /* 0x000fe40007810000 */
[----:B------:R-:W-:Y:S02]  /*25e0*/  FSEL R79, R79, -INF , P5 ;  /* 0xff8000004f4f7808 */ /* 0x000fe40002800000 */
[----:B------:R-:W-:Y:S02]  /*25f0*/  ISETP.GT.AND P5, PT, R4, 0x40, PT ;  /* 0x000000400400780c */ /* 0x000fe40003fa4270 */
[----:B------:R-:W-:Y:S02]  /*2600*/  FSEL R85, R85, -INF , P2 ;  /* 0xff80000055557808 */ /* 0x000fe40001000000 */
[----:B------:R-:W-:-:S02]  /*2610*/  FMNMX.FTZ R0, R84, R5, !PT ;  /* 0x0000000554007209 */ /* 0x000fc40007810000 */
[----:B------:R-:W-:Y:S02]  /*2620*/  FSEL R82, R82, -INF , P4 ;  /* 0xff80000052527808 */ /* 0x000fe40002000000 */
[C---:B------:R-:W-:Y:S02]  /*2630*/  ISETP.GT.AND P4, PT, R4.reuse, 0x41, PT ;  /* 0x000000410400780c */ /* 0x040fe40003f84270 */
[----:B------:R-:W-:Y:S02]  /*2640*/  FMNMX.FTZ R5, R85, R0, !PT ;  /* 0x0000000055057209 */ /* 0x000fe40007810000 */
[----:B------:R-:W-:Y:S02]  /*2650*/  FSEL R83, R83, -INF , P3 ;  /* 0xff80000053537808 */ /* 0x000fe40001800000 */
[----:B------:R-:W-:Y:S02]  /*2660*/  ISETP.GT.AND P3, PT, R4, 0x48, PT ;  /* 0x000000480400780c */ /* 0x000fe40003f64270 */
[----:B------:R-:W-:-:S02]  /*2670*/  FSEL R86, R86, -INF , P1 ;  /* 0xff80000056567808 */ /* 0x000fc40000800000 */
[C---:B------:R-:W-:Y:S02]  /*2680*/  ISETP.GT.AND P1, PT, R4.reuse, 0x49, PT ;  /* 0x000000490400780c */ /* 0x040fe40003f24270 */
[----:B------:R-:W-:Y:S02]  /*2690*/  FSEL R87, R87, -INF , P2 ;  /* 0xff80000057577808 */ /* 0x000fe40001000000 */
[----:B------:R-:W-:Y:S01]  /*26a0*/  ISETP.GT.AND P2, PT, R4, 0x50, PT ;  /* 0x000000500400780c */ /* 0x000fe20003f44270 */
[----:B------:R-:W-:Y:S02]  /*26b0*/  WARPGROUP.DEPBAR.LE gsb0, 0x0 ;  /* 0x00008000000079c5 */ /* 0x000fe40000010000 */
[----:B------:R-:W-:Y:S01]  /*26c0*/  WARPGROUP.ARRIVE ;  /* 0x00000000000079c5 */ /* 0x000fe20000000000 */
[----:B------:R-:W-:Y:S02]  /*26d0*/  FSEL R56, R56, -INF , P5 ;  /* 0xff80000038387808 */ /* 0x000fe40002800000 */
[----:B------:R-:W-:-:S02]  /*26e0*/  FSEL R57, R57, -INF , P4 ;  /* 0xff80000039397808 */ /* 0x000fc40002000000 */
[----:B------:R-:W-:Y:S01]  /*26f0*/  FMNMX.FTZ R0, R56, R5, !PT ;  /* 0x0000000538007209 */ /* 0x000fe20007810000 */
[----:B------:R-:W-:Y:S01]  /*2700*/  QGMMA.64x32x32.F32.E4M3.E4M3 R40, gdesc[UR20], R40, gsb0 ;  /* 0x00600000142879f3 */ /* 0x000fe20008000828 */
[----:B------:R-:W-:Y:S01]  /*2710*/  UIADD3 UR22, UR28, 0x702, URZ ;  /* 0x000007021c167890 */ /* 0x000fe2000fffe03f */
[----:B------:R-:W-:Y:S01]  /*2720*/  FSEL R60, R60, -INF , P3 ;  /* 0xff8000003c3c7808 */ /* 0x000fe20001800000 */
[----:B------:R-:W-:Y:S01]  /*2730*/  UMOV UR23, 0x80000020 ;  /* 0x8000002000177882 */ /* 0x000fe20000000000 */
[----:B------:R-:W-:Y:S02]  /*2740*/  FMNMX.FTZ R5, R57, R0, !PT ;  /* 0x0000000039057209 */ /* 0x000fe40007810000 */
        /* <DEDUP_REMOVED lines=20> */
[----:B------:R-:W-:-:S02]  /*2890*/  FMNMX.FTZ R0, R69, R0, !PT ;  /* 0x0000000045007209 */ /* 0x000fc40007810000 */
[----:B------:R-:W-:Y:S02]  /*28a0*/  FSEL R67, R67, -INF , P5 ;  /* 0xff80000043437808 */ /* 0x000fe40002800000 */
[----:B------:R-:W-:Y:S02]  /*28b0*/  ISETP.GT.AND P5, PT, R4, 0x68, PT ;  /* 0x000000680400780c */ /* 0x000fe40003fa4270 */
[----:B------:R-:W-:Y:S02]  /*28c0*/  FSEL R70, R70, -INF , P4 ;  /* 0xff80000046467808 */ /* 0x000fe40002000000 */
[C---:B------:R-:W-:Y:S02]  /*28d0*/  ISETP.GT.AND P4, PT, R4.reuse, 0x69, PT ;  /* 0x000000690400780c */ /* 0x040fe40003f84270 */
[----:B------:R-:W-:Y:S02]  /*28e0*/  FSEL R71, R71, -INF , P3 ;  /* 0xff80000047477808 */ /* 0x000fe40001800000 */
[----:B------:R-:W-:Y:S01]  /*28f0*/  ISETP.GT.AND P3, PT, R4, 0x70, PT ;  /* 0x000000700400780c */ /* 0x000fe20003f64270 */
[----:B------:R-:W-:-:S02]  /*2900*/  WARPGROUP.DEPBAR.LE gsb0, 0x0 ;  /* 0x00008000000079c5 */ /* 0x000fc40000010000 */
[----:B------:R-:W-:Y:S01]  /*2910*/  WARPGROUP.ARRIVE ;  /* 0x00000000000079c5 */ /* 0x000fe20000000000 */
[----:B------:R-:W-:Y:S02]  /*2920*/  FSEL R105, R40, -INF , P1 ;  /* 0xff80000028697808 */ /* 0x000fe40000800000 */
[----:B------:R-:W-:Y:S02]  /*2930*/  FSEL R5, R41, -INF , P2 ;  /* 0xff80000029057808 */ /* 0x000fe40001000000 */
[----:B------:R-:W-:Y:S01]  /*2940*/  FMNMX.FTZ R0, R105, R0, !PT ;  /* 0x0000000069007209 */ /* 0x000fe20007810000 */
[----:B------:R-:W-:Y:S01]  /*2950*/  QGMMA.64x32x32.F32.E4M3.E4M3 R24, gdesc[UR20], R24, gsb0 ;  /* 0x00600000141879f3 */ /* 0x000fe20008000818 */
[----:B------:R-:W-:Y:S02]  /*2960*/  FSEL R53, R53, -INF , P0 ;  /* 0xff80000035357808 */ /* 0x000fe40000000000 */
[----:B------:R-:W-:Y:S02]  /*2970*/  ISETP.GT.AND P0, PT, R4, 0x81, PT ;  /* 0x000000810400780c */ /* 0x000fe40003f04270 */
[----:B------:R-:W-:-:S02]  /*2980*/  FSEL R44, R44, -INF , P5 ;  /* 0xff8000002c2c7808 */ /* 0x000fc40002800000 */
[----:B------:R-:W-:Y:S02]  /*2990*/  FMNMX.FTZ R7, R5, R0, !PT ;  /* 0x0000000005077209 */ /* 0x000fe40007810000 */
[----:B------:R-:W-:Y:S02]  /*29a0*/  P2R R12, PR, RZ, 0x1 ;  /* 0x00000001ff0c7803 */ /* 0x000fe40000000000 */
        /* <DEDUP_REMOVED lines=11> */
[----:B------:R-:W-:Y:S02]  /*2a60*/  FMNMX.FTZ R7, R49, R0, !PT ;  /* 0x0000000031077209 */ /* 0x000fe40007810000 */
[----:B------:R-:W-:Y:S02]  /*2a70*/  FSEL R51, R51, -INF , P1 ;  /* 0xff80000033337808 */ /* 0x000fe40000800000 */
[----:B------:R-:W-:Y:S02]  /*2a80*/  FMNMX.FTZ R0, R52, R7, !PT ;  /* 0x0000000734007209 */ /* 0x000fe40007810000 */
[----:B------:R-:W-:Y:S02]  /*2a90*/  ISETP.GT.AND P1, PT, R4, 0x88, PT ;  /* 0x000000880400780c */ /* 0x000fe40003f24270 */
[----:B------:R-:W-:-:S02]  /*2aa0*/  FMNMX.FTZ R7, R53, R0, !PT ;  /* 0x0000000035077209 */ /* 0x000fc40007810000 */
[----:B------:R-:W-:Y:S02]  /*2ab0*/  FSEL R54, R54, -INF , P2 ;  /* 0xff80000036367808 */ /* 0x000fe40001000000 */
[----:B------:R-:W-:Y:S02]  /*2ac0*/  ISETP.GT.AND P2, PT, R4, 0x89, PT ;  /* 0x000000890400780c */ /* 0x000fe40003f44270 */
[----:B------:R-:W-:Y:S02]  /*2ad0*/  FSEL R50, R50, -INF , P3 ;  /* 0xff80000032327808 */ /* 0x000fe40001800000 */
[C---:B------:R-:W-:Y:S02]  /*2ae0*/  ISETP.GT.AND P3, PT, R4.reuse, 0x90, PT ;  /* 0x000000900400780c */ /* 0x040fe40003f64270 */
[----:B------:R-:W-:Y:S02]  /*2af0*/  FSEL R47, R47, -INF , P4 ;  /* 0xff8000002f2f7808 */ /* 0x000fe40002000000 */
[----:B------:R-:W-:-:S02]  /*2b00*/  ISETP.GT.AND P4, PT, R4, 0x91, PT ;  /* 0x000000910400780c */ /* 0x000fc40003f84270 */
[----:B------:R-:W-:Y:S02]  /*2b10*/  FSEL R46, R46, -INF , P5 ;  /* 0xff8000002e2e7808 */ /* 0x000fe40002800000 */
[C---:B------:R-:W-:Y:S02]  /*2b20*/  ISETP.GT.AND P5, PT, R4.reuse, 0x98, PT ;  /* 0x000000980400780c */ /* 0x040fe40003fa4270 */
[----:B------:R-:W-:Y:S01]  /*2b30*/  P2R R10, PR, RZ, 0x4 ;  /* 0x00000004ff0a7803 */ /* 0x000fe20000000000 */
[----:B------:R-:W-:Y:S02]  /*2b40*/  WARPGROUP.DEPBAR.LE gsb0, 0x0 ;  /* 0x00008000000079c5 */ /* 0x000fe40000010000 */
[----:B------:R-:W-:Y:S02]  /*2b50*/  FSEL R107, R25, -INF , P0 ;  /* 0xff800000196b7808 */ /* 0x000fe40000000000 */
[----:B------:R-:W-:Y:S02]  /*2b60*/  ISETP.GT.AND P0, PT, R4, 0x80, PT ;  /* 0x000000800400780c */ /* 0x000fe40003f04270 */
[----:B------:R-:W-:-:S02]  /*2b70*/  FSEL R106, R24, -INF , P6 ;  /* 0xff800000186a7808 */ /* 0x000fc40003000000 */
[----:B------:R-:W-:Y:S02]  /*2b80*/  FSEL R26, R26, -INF , P0 ;  /* 0xff8000001a1a7808 */ /* 0x000fe40000000000 */
[----:B------:R-:W-:Y:S02]  /*2b90*/  ISETP.NE.AND P0, PT, R12, RZ, PT ;  /* 0x000000ff0c00720c */ /* 0x000fe40003f05270 */
[----:B------:R-:W-:Y:S02]  /*2ba0*/  FMNMX.FTZ R0, R106, R7, !PT ;  /* 0x000000076a007209 */ /* 0x000fe40007810000 */
[----:B------:R-:W-:Y:S02]  /*2bb0*/  FSEL R27, R27, -INF , P0 ;  /* 0xff8000001b1b7808 */ /* 0x000fe40000000000 */
[----:B------:R-:W-:Y:S02]  /*2bc0*/  ISETP.NE.AND P0, PT, R13, RZ, PT ;  /* 0x000000ff0d00720c */ /* 0x000fe40003f05270 */
[----:B------:R-:W-:-:S02]  /*2bd0*/  FMNMX.FTZ R13, R90, R91, !PT ;  /* 0x0000005b5a0d7209 */ /* 0x000fc40007810000 */
[----:B------:R-:W-:Y:S02]  /*2be0*/  FSEL R108, R28, -INF , P1 ;  /* 0xff8000001c6c7808 */ /* 0x000fe40000800000 */
[----:B------:R-:W-:Y:S02]  /*2bf0*/  FMNMX.FTZ R12, R94, R13, !PT ;  /* 0x0000000d5e0c7209 */ /* 0x000fe40007810000 */
[----:B------:R-:W-:Y:S02]  /*2c00*/  FMNMX.FTZ R7, R107, R0, !PT ;  /* 0x000000006b077209 */ /* 0x000fe40007810000 */
[----:B------:R-:W-:Y:S02]  /*2c10*/  FMNMX.FTZ R15, R95, R12, !PT ;  /* 0x0000000c5f0f7209 */ /* 0x000fe40007810000 */
[----:B------:R-:W-:Y:S02]  /*2c20*/  FSEL R109, R29, -INF , P2 ;  /* 0xff8000001d6d7808 */ /* 0x000fe40001000000 */
[----:B------:R-:W-:-:S02]  /*2c30*/  FMNMX.FTZ R14, R98, R15, !PT ;  /* 0x0000000f620e7209 */ /* 0x000fc40007810000 */
[----:B------:R-:W-:Y:S02]  /*2c40*/  FMNMX.FTZ R0, R108, R7, !PT ;  /* 0x000000076c007209 */ /* 0x000fe40007810000 */
[----:B------:R-:W-:Y:S02]  /*2c50*/  FMNMX.FTZ R15, R99, R14, !PT ;  /* 0x0000000e630f7209 */ /* 0x000fe40007810000 */
[----:B------:R-:W-:Y:S02]  /*2c60*/  FSEL R110, R32, -INF , P3 ;  /* 0xff800000206e7808 */ /* 0x000fe40001800000 */
[----:B------:R-:W-:Y:S02]  /*2c70*/  FMNMX.FTZ R14, R102, R15, !PT ;  /* 0x0000000f660e7209 */ /* 0x000fe40007810000 */
[----:B------:R-:W-:Y:S02]  /*2c80*/  FMNMX.FTZ R7, R109, R0, !PT ;  /* 0x000000006d077209 */ /* 0x000fe40007810000 */
[----:B------:R-:W-:-:S02]  /*2c90*/  FMNMX.FTZ R21, R103, R14, !PT ;  /* 0x0000000e67157209 */ /* 0x000fc40007810000 */
[----:B------:R-:W-:Y:S02]  /*2ca0*/  FSEL R111, R33, -INF , P4 ;  /* 0xff800000216f7808 */ /* 0x000fe40002000000 */
[----:B------:R-:W-:Y:S02]  /*2cb0*/  FMNMX.FTZ R20, R74, R21, !PT ;  /* 0x000000154a147209 */ /* 0x000fe40007810000 */
[----:B------:R-:W-:Y:S02]  /*2cc0*/  FMNMX.FTZ R0, R110, R7, !PT ;  /* 0x000000076e007209 */ /* 0x000fe40007810000 */
[----:B------:R-:W-:Y:S02]  /*2cd0*/  FMNMX.FTZ R21, R75, R20, !PT ;  /* 0x000000144b157209 */ /* 0x000fe40007810000 */
[----:B------:R-:W-:Y:S02]  /*2ce0*/  FSEL R112, R36, -INF , P5 ;  /* 0xff80000024707808 */ /* 0x000fe40002800000 */
[----:B------:R-:W-:-:S02]  /*2cf0*/  FMNMX.FTZ R7, R111, R0, !PT ;  /* 0x000000006f077209 */ /* 0x000fc40007810000 */
[----:B------:R-:W-:Y:S02]  /*2d00*/  ISETP.GT.AND P6, PT, R4, 0x99, PT ;  /* 0x000000990400780c */ /* 0x000fe40003fc4270 */
[----:B------:R-:W-:Y:S02]  /*2d10*/  FMNMX.FTZ R20, R78, R21, !PT ;  /* 0x000000154e147209 */ /* 0x000fe40007810000 */
[----:B------:R-:W-:Y:S02]  /*2d20*/  FSEL R65, R37, -INF , P6 ;  /* 0xff80000025417808 */ /* 0x000fe40003000000 */
[----:B------:R-:W-:Y:S02]  /*2d30*/  FMNMX.FTZ R0, R112, R7, !PT ;  /* 0x0000000770007209 */ /* 0x000fe40007810000 */
[----:B------:R-:W-:Y:S02]  /*2d40*/  FMNMX.FTZ R25, R79, R20, !PT ;  /* 0x000000144f197209 */ /* 0x000fe40007810000 */
[----:B------:R-:W-:-:S02]  /*2d50*/  FMNMX.FTZ R6, R65, R0, !PT ;  /* 0x0000000041067209 */ /* 0x000fc40007810000 */
[----:B------:R-:W-:Y:S02]  /*2d60*/  FMNMX.FTZ R24, R82, R25, !PT ;  /* 0x0000001952187209 */ /* 0x000fe40007810000 */
[----:B------:R-:W-:Y:S01]  /*2d70*/  P2R R11, PR, RZ, 0x2 ;  /* 0x00000002ff0b7803 */ /* 0x000fe20000000000 */
[----:B------:R-:W2:Y:S01]  /*2d80*/  SHFL.BFLY PT, R7, R6, 0x2, 0x1f ;  /* 0x0c401f0006077f89 */ /* 0x000ea200000e0000 */
[----:B------:R-:W-:Y:S02]  /*2d90*/  FMNMX.FTZ R25, R83, R24, !PT ;  /* 0x0000001853197209 */ /* 0x000fe40007810000 */
[----:B------:R-:W-:Y:S02]  /*2da0*/  ISETP.GT.AND P1, PT, R4, 0x79, PT ;  /* 0x000000790400780c */ /* 0x000fe40003f24270 */
[----:B------:R-:W-:Y:S02]  /*2db0*/  FMNMX.FTZ R24, R86, R25, !PT ;  /* 0x0000001956187209 */ /* 0x000fe40007810000 */
[----:B------:R-:W-:-:S02]  /*2dc0*/  FSEL R55, R55, -INF , P1 ;  /* 0xff80000037377808 */ /* 0x000fc40000800000 */
[----:B------:R-:W-:Y:S02]  /*2dd0*/  FMNMX.FTZ R29, R87, R24, !PT ;  /* 0x00000018571d7209 */ /* 0x000fe40007810000 */
[----:B------:R-:W-:Y:S02]  /*2de0*/  ISETP.NE.AND P1, PT, R11, RZ, PT ;  /* 0x000000ff0b00720c */ /* 0x000fe40003f25270 */
[----:B------:R-:W-:Y:S02]  /*2df0*/  FMNMX.FTZ R28, R58, R29, !PT ;  /* 0x0000001d3a1c7209 */ /* 0x000fe40007810000 */
[----:B------:R-:W-:Y:S02]  /*2e00*/  FSEL R30, R30, -INF , P1 ;  /* 0xff8000001e1e7808 */ /* 0x000fe40000800000 */
[----:B------:R-:W-:-:S04]  /*2e10*/  FMNMX.FTZ R29, R59, R28, !PT ;  /* 0x0000001c3b1d7209 */ /* 0x000fc80007810000 */
[----:B------:R-:W-:Y:S02]  /*2e20*/  FMNMX.FTZ R28, R62, R29, !PT ;  /* 0x0000001d3e1c7209 */ /* 0x000fe40007810000 */
[----:B--2---:R-:W-:Y:S02]  /*2e30*/  FMNMX.FTZ R7, R6, R7, !PT ;  /* 0x0000000706077209 */ /* 0x004fe40007810000 */
[----:B------:R-:W-:-:S03]  /*2e40*/  FMNMX.FTZ R33, R63, R28, !PT ;  /* 0x0000001c3f217209 */ /* 0x000fc60007810000 */
[----:B------:R-:W2:Y:S01]  /*2e50*/  SHFL.BFLY PT, R0, R7, 0x1, 0x1f ;  /* 0x0c201f0007007f89 */ /* 0x000ea200000e0000 */
[----:B------:R-:W-:-:S04]  /*2e60*/  FMNMX.FTZ R32, R66, R33, !PT ;  /* 0x0000002142207209 */ /* 0x000fc80007810000 */
[----:B------:R-:W-:-:S04]  /*2e70*/  FMNMX.FTZ R33, R67, R32, !PT ;  /* 0x0000002043217209 */ /* 0x000fc80007810000 */
[----:B------:R-:W-:-:S04]  /*2e80*/  FMNMX.FTZ R32, R70, R33, !PT ;  /* 0x0000002146207209 */ /* 0x000fc80007810000 */
[----:B------:R-:W-:-:S04]  /*2e90*/  FMNMX.FTZ R37, R71, R32, !PT ;  /* 0x0000002047257209 */ /* 0x000fc80007810000 */
[----:B------:R-:W-:-:S04]  /*2ea0*/  FMNMX.FTZ R36, R42, R37, !PT ;  /* 0x000000252a247209 */ /* 0x000fc80007810000 */
[----:B------:R-:W-:Y:S02]  /*2eb0*/  FMNMX.FTZ R37, R43, R36, !PT ;  /* 0x000000242b257209 */ /* 0x000fe40007810000 */
[----:B--2---:R-:W-:Y:S02]  /*2ec0*/  FMNMX.FTZ R0, R7, R0, !PT ;  /* 0x0000000007007209 */ /* 0x004fe40007810000 */
[----:B------:R-:W-:Y:S02]  /*2ed0*/  FMNMX.FTZ R36, R46, R37, !PT ;  /* 0x000000252e247209 */ /* 0x000fe40007810000 */
[C---:B------:R-:W-:Y:S01]  /*2ee0*/  FSETP.NEU.FTZ.AND P2, PT, R0.reuse, -INF , PT ;  /* 0xff8000000000780b */ /* 0x040fe20003f5d000 */
[----:B------:R-:W-:-:S01]  /*2ef0*/  FFMA.FTZ R8, R0, R9, -8 ;  /* 0xc100000000087423 */ /* 0x000fc20000010009 */
[----:B------:R-:W-:-:S04]  /*2f00*/  FMNMX.FTZ R37, R47, R36, !PT ;  /* 0x000000242f257209 */ /* 0x000fc80007810000 */
[----:B------:R-:W-:Y:S02]  /*2f10*/  FMNMX.FTZ R40, R50, R37, !PT ;  /* 0x0000002532287209 */ /* 0x000fe40007810000 */
[----:B------:R-:W-:Y:S02]  /*2f20*/  FSEL R113, R8, RZ, P2 ;  /* 0x000000ff08717208 */ /* 0x000fe40001000000 */
[----:B------:R-:W-:Y:S02]  /*2f30*/  FMNMX.FTZ R37, R51, R40, !PT ;  /* 0x0000002833257209 */ /* 0x000fe40007810000 */
[----:B------:R-:W-:Y:S01]  /*2f40*/  ISETP.NE.AND P2, PT, R10, RZ, PT ;  /* 0x000000ff0a00720c */ /* 0x000fe20003f45270 */
[--C-:B------:R-:W-:Y:S01]  /*2f50*/  FFMA.FTZ R57, R57, UR40, -R113.reuse ;  /* 0x0000002839397c23 */ /* 0x100fe20008010871 */
[----:B------:R-:W-:Y:S01]  /*2f60*/  FMNMX.FTZ R40, R54, R37, !PT ;  /* 0x0000002536287209 */ /* 0x000fe20007810000 */
[--C-:B------:R-:W-:Y:S01]  /*2f70*/  FFMA.FTZ R28, R56, UR40, -R113.reuse ;  /* 0x00000028381c7c23 */ /* 0x100fe20008010871 */
[----:B------:R-:W-:-:S01]  /*2f80*/  FFMA.FTZ R12, R72, UR40, -R113 ;  /* 0x00000028480c7c23 */ /* 0x000fc20008010871 */
[----:B------:R2:W-:Y:S01]  /*2f90*/  MUFU.EX2 R33, R57 ;  /* 0x0000003900217308 */ /* 0x0005e20000000800 */
[----:B------:R-:W-:-:S01]  /*2fa0*/  FFMA.FTZ R73, R73, UR40, -R113 ;  /* 0x0000002849497c23 */ /* 0x000fc20008010871 */
[----:B------:R-:W-:Y:S01]  /*2fb0*/  FSEL R72, R35, -INF , P4 ;  /* 0xff80000023487808 */ /* 0x000fe20002000000 */
[----:B------:R-:W-:-:S01]  /*2fc0*/  FFMA.FTZ R14, R76, UR40, -R113 ;  /* 0x000000284c0e7c23 */ /* 0x000fc20008010871 */
[----:B------:R-:W-:Y:S01]  /*2fd0*/  FSEL R76, R39, -INF , P6 ;  /* 0xff800000274c7808 */ /* 0x000fe20003000000 */
[----:B------:R-:W-:-:S01]  /*2fe0*/  FFMA.FTZ R41, R61, UR40, -R113 ;  /* 0x000000283d297c23 */ /* 0x000fc20008010871 */
[--C-:B------:R-:W-:Y:S01]  /*2ff0*/  FFMA.FTZ R36, R64, UR40, -R113.reuse ;  /* 0x0000002840247c23 */ /* 0x100fe20008010871 */
[----:B------:R-:W-:-:S01]  /*3000*/  FFMA.FTZ R77, R77, UR40, -R113 ;  /* 0x000000284d4d7c23 */ /* 0x000fc20008010871 */
[----:B------:R3:W-:Y:S01]  /*3010*/  MUFU.EX2 R15, R73 ;  /* 0x00000049000f7308 */ /* 0x0007e20000000800 */
[----:B--2---:R-:W-:Y:S01]  /*3020*/  FMNMX.FTZ R57, R55, R40, !PT ;  /* 0x0000002837397209 */ /* 0x004fe20007810000 */
[--C-:B------:R-:W-:Y:S01]  /*3030*/  FFMA.FTZ R40, R68, UR40, -R113.reuse ;  /* 0x0000002844287c23 */ /* 0x100fe20008010871 */
[----:B------:R-:W-:Y:S01]  /*3040*/  FSEL R68, R31, -INF , P2 ;  /* 0xff8000001f447808 */ /* 0x000fe20001000000 */
[--C-:B------:R-:W-:Y:S01]  /*3050*/  FFMA.FTZ R31, R69, UR40, -R113.reuse ;  /* 0x00000028451f7c23 */ /* 0x100fe20008010871 */
[----:B------:R-:W-:Y:S01]  /*3060*/  FMNMX.FTZ R56, R26, R57, !PT ;  /* 0x000000391a387209 */ /* 0x000fe20007810000 */
[--C-:B------:R-:W-:Y:S01]  /*3070*/  FFMA.FTZ R20, R80, UR40, -R113.reuse ;  /* 0x0000002850147c23 */ /* 0x100fe20008010871 */
[----:B------:R-:W-:Y:S01]  /*3080*/  FSEL R69, R34, -INF , P3 ;  /* 0xff80000022457808 */ /* 0x000fe20001800000 */
[----:B------:R-:W-:Y:S01]  /*3090*/  IMAD.U32 R80, RZ, RZ, UR40 ;  /* 0x00000028ff507e24 */ /* 0x000fe2000f8e00ff */
[----:B------:R-:W-:Y:S01]  /*30a0*/  FMNMX.FTZ R57, R27, R56, !PT ;  /* 0x000000381b397209 */ /* 0x000fe20007810000 */
[----:B------:R-:W-:Y:S01]  /*30b0*/  MUFU.EX2 R21, R77 ;  /* 0x0000004d00157308 */ /* 0x000fe20000000800 */
[----:B---3--:R-:W-:Y:S01]  /*30c0*/  FSEL R73, R38, -INF , P5 ;  /* 0xff80000026497808 */ /* 0x008fe20002800000 */
[--C-:B------:R-:W-:Y:S01]  /*30d0*/  FFMA.FTZ R4, R88, UR40, -R113.reuse ;  /* 0x0000002858047c23 */ /* 0x100fe20008010871 */
[----:B------:R-:W-:Y:S01]  /*30e0*/  FMNMX.FTZ R57, R30, R57, !PT ;  /* 0x000000391e397209 */ /* 0x000fe20007810000 */
[--C-:B------:R-:W-:Y:S01]  /*30f0*/  FFMA.FTZ R7, R89, UR40, -R113.reuse ;  /* 0x0000002859077c23 */ /* 0x100fe20008010871 */
[----:B------:R-:W-:-:S01]  /*3100*/  FFMA.FTZ R6, R92, UR40, -R113 ;  /* 0x000000285c067c23 */ /* 0x000fc20008010871 */
[--C-:B------:R-:W-:Y:S01]  /*3110*/  FFMA.FTZ R9, R93, UR40, -R113.reuse ;  /* 0x000000285d097c23 */ /* 0x100fe20008010871 */
[----:B------:R-:W-:Y:S01]  /*3120*/  FMNMX.FTZ R34, R68, R57, !PT ;  /* 0x0000003944227209 */ /* 0x000fe20007810000 */
[----:B------:R-:W-:Y:S01]  /*3130*/  MUFU.EX2 R4, R4 ;  /* 0x0000000400047308 */ /* 0x000fe20000000800 */
[----:B------:R-:W-:-:S01]  /*3140*/  FFMA.FTZ R8, R96, UR40, -R113 ;  /* 0x0000002860087c23 */ /* 0x000fc20008010871 */
[--C-:B------:R-:W-:Y:S01]  /*3150*/  FFMA.FTZ R11, R97, UR40, -R113.reuse ;  /* 0x00000028610b7c23 */ /* 0x100fe20008010871 */
[----:B------:R-:W-:Y:S01]  /*3160*/  FMNMX.FTZ R35, R69, R34, !PT ;  /* 0x0000002245237209 */ /* 0x000fe20007810000 */
[--C-:B------:R-:W-:Y:S01]  /*3170*/  FFMA.FTZ R81, R81, UR40, -R113.reuse ;  /* 0x0000002851517c23 */ /* 0x100fe20008010871 */
[----:B-1----:R-:W-:Y:S01]  /*3180*/  LOP3.LUT P2, RZ, R114, 0x7f, RZ, 0xc0, !PT ;  /* 0x0000007f72ff7812 */ /* 0x002fe2000784c0ff */
[--C-:B------:R-:W-:Y:S01]  /*3190*/  FFMA.FTZ R85, R85, UR40, -R113.reuse ;  /* 0x0000002855557c23 */ /* 0x100fe20008010871 */
[----:B------:R-:W-:Y:S01]  /*31a0*/  FMNMX.FTZ R38, R72, R35, !PT ;  /* 0x0000002348267209 */ /* 0x000fe20007810000 */
[--C-:B------:R-:W-:Y:S01]  /*31b0*/  FFMA.FTZ R35, R5, UR40, -R113.reuse ;  /* 0x0000002805237c23 */ /* 0x100fe20008010871 */
[----:B------:R-:W-:Y:S01]  /*31c0*/  MUFU.EX2 R7, R7 ;  /* 0x0000000700077308 */ /* 0x000fe20000000800 */
[----:B------:R-:W-:-:S01]  /*31d0*/  FFMA.FTZ R10, R100, UR40, -R113 ;  /* 0x00000028640a7c23 */ /* 0x000fc20008010871 */
[----:B------:R-:W-:Y:S01]  /*31e0*/  FMNMX.FTZ R5, R73, R38, !PT ;  /* 0x0000002649057209 */ /* 0x000fe20007810000 */
[----:B------:R-:W-:-:S01]  /*31f0*/  FFMA.FTZ R101, R101, UR40, -R113 ;  /* 0x0000002865657c23 */ /* 0x000fc20008010871 */
[--C-:B------:R-:W-:Y:S01]  /*3200*/  FFMA.FTZ R24, R84, UR40, -R113.reuse ;  /* 0x0000002854187c23 */ /* 0x100fe20008010871 */
[----:B------:R-:W-:-:S01]  /*3210*/  FFMA.FTZ R32, R60, UR40, -R113 ;  /* 0x000000283c207c23 */ /* 0x000fc20008010871 */
[----:B------:R-:W-:Y:S01]  /*3220*/  FMNMX.FTZ R5, R76, R5, !PT ;  /* 0x000000054c057209 */ /* 0x000fe20007810000 */
[----:B------:R-:W-:-:S01]  /*3230*/  FFMA.FTZ R104, R104, UR40, -R113 ;  /* 0x0000002868687c23 */ /* 0x000fc20008010871 */
[----:B------:R-:W-:Y:S01]  /*3240*/  MUFU.EX2 R6, R6 ;  /* 0x0000000600067308 */ /* 0x000fe20000000800 */
[----:B------:R-:W-:-:S02]  /*3250*/  @!P2 VIADD R3, R3, 0x33440 ;  /* 0x000334400303a836 */ /* 0x000fc40000000000 */
[--C-:B------:R-:W-:Y:S01]  /*3260*/  FFMA.FTZ R105, R105, UR40, -R113.reuse ;  /* 0x0000002869697c23 */ /* 0x100fe20008010871 */
[----:B------:R-:W1:Y:S01]  /*3270*/  SHFL.BFLY PT, R56, R5, 0x2, 0x1f ;  /* 0x0c401f0005387f89 */ /* 0x000e6200000e0000 */
[----:B------:R-:W-:-:S01]  /*3280*/  FFMA.FTZ R38, R44, UR40, -R113 ;  /* 0x000000282c267c23 */ /* 0x000fc20008010871 */
[----:B------:R-:W-:Y:S01]  /*3290*/  FFMA.FTZ R45, R45, UR40, -R113 ;  /* 0x000000282d2d7c23 */ /* 0x000fe20008010871 */
[----:B------:R-:W-:Y:S01]  /*32a0*/  @!P2 PRMT R3, RZ, 0x654, R3 ;  /* 0x00000654ff03a816 */ /* 0x000fe20000000003 */
[--C-:B------:R-:W-:Y:S01]  /*32b0*/  FFMA.FTZ R39, R48, UR40, -R113.reuse ;  /* 0x0000002830277c23 */ /* 0x100fe20008010871 */
[----:B------:R-:W2:Y:S01]  /*32c0*/  MUFU.EX2 R9, R9 ;  /* 0x0000000900097308 */ /* 0x000ea20000000800 */
[----:B------:R-:W-:-:S01]  /*32d0*/  FFMA.FTZ R44, R49, UR40, -R113 ;  /* 0x00000028312c7c23 */ /* 0x000fc20008010871 */
[----:B------:R3:W-:Y:S01]  /*32e0*/  @!P2 SYNCS.ARRIVE.TRANS64.RED.A1T0 RZ, [R3+URZ], RZ ;  /* 0x000000ff03ffa9a7 */ /* 0x0007e2000810043f */
[----:B------:R-:W-:-:S01]  /*32f0*/  FFMA.FTZ R48, R52, UR40, -R113 ;  /* 0x0000002834307c23 */ /* 0x000fc20008010871 */
[--C-:B------:R-:W-:Y:S01]  /*3300*/  FFMA.FTZ R53, R53, UR40, -R113.reuse ;  /* 0x0000002835357c23 */ /* 0x100fe20008010871 */
[----:B------:R-:W-:-:S01]  /*3310*/  FFMA.FTZ R49, R106, UR40, -R113 ;  /* 0x000000286a317c23 */ /* 0x000fc20008010871 */
[--C-:B------:R-:W-:Y:S01]  /*3320*/  FFMA.FTZ R52, R107, UR40, -R113.reuse ;  /* 0x000000286b347c23 */ /* 0x100fe20008010871 */
[----:B------:R-:W-:-:S01]  /*3330*/  FFMA.FTZ R57, R109, UR40, -R113 ;  /* 0x000000286d397c23 */ /* 0x000fc20008010871 */
[----:B------:R-:W4:Y:S01]  /*3340*/  MUFU.EX2 R8, R8 ;  /* 0x0000000800087308 */ /* 0x000f220000000800 */
[----:B------:R-:W-:-:S01]  /*3350*/  FFMA.FTZ R60, R110, UR40, -R113 ;  /* 0x000000286e3c7c23 */ /* 0x000fc20008010871 */
[----:B------:R-:W-:Y:S01]  /*3360*/  FFMA.FTZ R65, R65, UR40, -R113 ;  /* 0x0000002841417c23 */ /* 0x000fe20008010871 */
[----:B------:R-:W-:-:S02]  /*3370*/  IMAD.MOV.U32 R114, RZ, RZ, R119 ;  /* 0x000000ffff727224 */ /* 0x000fc400078e0077 */
[--C-:B------:R-:W-:Y:S02]  /*3380*/  IMAD.MOV.U32 R110, RZ, RZ, R119.reuse ;  /* 0x000000ffff6e7224 */ /* 0x100fe400078e0077 */
[--C-:B------:R-:W-:Y:S01]  /*3390*/  IMAD.MOV.U32 R109, RZ, RZ, R119.reuse ;  /* 0x000000ffff6d7224 */ /* 0x100fe200078e0077 */
[----:B------:R-:W3:Y:S01]  /*33a0*/  MUFU.EX2 R11, R11 ;  /* 0x0000000b000b7308 */ /* 0x000ee20000000800 */
[----:B--2---:R-:W-:Y:S01]  /*33b0*/  F2FP.SATFINITE.E4M3.F32.PACK_AB_MERGE_C R200, R9, R6, RZ ;  /* 0x0000000609c8723e */ /* 0x004fe200048070ff */
[----:B------:R-:W-:Y:S01]  /*33c0*/  IMAD.MOV.U32 R107, RZ, RZ, R119 ;  /* 0x000000ffff6b7224 */ /* 0x000fe200078e0077 */
[----:B-1----:R-:W-:Y:S01]  /*33d0*/  FMNMX.FTZ R61, R5, R56, !PT ;  /* 0x00000038053d7209 */ /* 0x002fe20007810000 */
[----:B------:R-:W-:Y:S01]  /*33e0*/  FFMA.FTZ R56, R108, UR40, -R113 ;  /* 0x000000286c387c23 */ /* 0x000fe20008010871 */
[----:B------:R-:W-:Y:S01]  /*33f0*/  F2FP.SATFINITE.E4M3.F32.PACK_AB_MERGE_C R200, R7, R4, R200 ;  /* 0x0000000407c8723e */ /* 0x000fe200048070c8 */
[--C-:B------:R-:W-:Y:S02]  /*3400*/  IMAD.MOV.U32 R108, RZ, RZ, R119.reuse ;  /* 0x000000ffff6c7224 */ /* 0x100fe400078e0077 */
[----:B------:R-:W1:Y:S01]  /*3410*/  SHFL.BFLY PT, R64, R61, 0x1, 0x1f ;  /* 0x0c201f003d407f89 */ /* 0x000e6200000e0000 */
[----:B------:R2:W-:Y:S01]  /*3420*/  MUFU.EX2 R25, R81 ;  /* 0x0000005100197308 */ /* 0x0005e20000000800 */
[----:B------:R-:W-:-:S02]  /*3430*/  IMAD.MOV.U32 R106, RZ, RZ, R119 ;  /* 0x000000ffff6a7224 */ /* 0x000fc400078e0077 */
[--C-:B------:R-:W-:Y:S02]  /*3440*/  IMAD.MOV.U32 R100, RZ, RZ, R119.reuse ;  /* 0x000000ffff647224 */ /* 0x100fe400078e0077 */
[--C-:B------:R-:W-:Y:S02]  /*3450*/  IMAD.MOV.U32 R97, RZ, RZ, R119.reuse ;  /* 0x000000ffff617224 */ /* 0x100fe400078e0077 */
[----:B------:R-:W-:Y:S01]  /*3460*/  IMAD.MOV.U32 R96, RZ, RZ, R119 ;  /* 0x000000ffff607224 */ /* 0x000fe200078e0077 */
[----:B------:R-:W-:Y:S01]  /*3470*/  MUFU.EX2 R29, R85 ;  /* 0x00000055001d7308 */ /* 0x000fe20000000800 */
[----:B--2---:R-:W-:-:S01]  /*3480*/  FADD.FTZ R81, R4, R7 ;  /* 0x0000000704517221 */ /* 0x004fc20000010000 */
[--C-:B------:R-:W-:Y:S02]  /*3490*/  IMAD.MOV.U32 R93, RZ, RZ, R119.reuse ;  /* 0x000000ffff5d7224 */ /* 0x100fe400078e0077 */
[--C-:B------:R-:W-:Y:S02]  /*34a0*/  IMAD.MOV.U32 R92, RZ, RZ, R119.reuse ;  /* 0x000000ffff5c7224 */ /* 0x100fe400078e0077 */
[----:B------:R-:W-:-:S02]  /*34b0*/  IMAD.MOV.U32 R89, RZ, RZ, R119 ;  /* 0x000000ffff597224 */ /* 0x000fc400078e0077 */
[----:B------:R-:W2:Y:S01]  /*34c0*/  MUFU.EX2 R10, R10 ;  /* 0x0000000a000a7308 */ /* 0x000ea20000000800 */
[----:B------:R-:W-:Y:S01]  /*34d0*/  IMAD.MOV.U32 R88, RZ, RZ, R119 ;  /* 0x000000ffff587224 */ /* 0x000fe200078e0077 */
[----:B-1----:R-:W-:-:S06]  /*34e0*/  FMNMX.FTZ R5, R61, R64, !PT ;  /* 0x000000403d057209 */ /* 0x002fcc0007810000 */
[----:B------:R-:W1:Y:S01]  /*34f0*/  MUFU.EX2 R13, R101 ;  /* 0x00000065000d7308 */ /* 0x000e620000000800 */
[----:B------:R-:W-:-:S01]  /*3500*/  FFMA.FTZ R61, R111, UR40, -R113 ;  /* 0x000000286f3d7c23 */ /* 0x000fc20008010871 */
[----:B------:R-:W-:Y:S01]  /*3510*/  FFMA.FTZ R64, R112, UR40, -R113 ;  /* 0x0000002870407c23 */ /* 0x000fe20008010871 */
[C---:B------:R-:W-:Y:S01]  /*3520*/  FSETP.NEU.FTZ.AND P1, PT, R5.reuse, -INF , PT ;  /* 0xff8000000500780b */ /* 0x040fe20003f3d000 */
[----:B------:R-:W-:Y:S01]  /*3530*/  FFMA.FTZ R77, R5, R80, -8 ;  /* 0xc1000000054d7423 */ /* 0x000fe20000010050 */
[----:B------:R-:W-:-:S01]  /*3540*/  FADD.FTZ R80, R6, R81 ;  /* 0x0000005106507221 */ /* 0x000fc20000010000 */
[--C-:B------:R-:W-:Y:S02]  /*3550*/  IMAD.MOV.U32 R113, RZ, RZ, R119.reuse ;  /* 0x000000ffff717224 */ /* 0x100fe400078e0077 */
[----:B------:R-:W5:Y:S01]  /*3560*/  MUFU.EX2 R12, R12 ;  /* 0x0000000c000c7308 */ /* 0x000f620000000800 */
[----:B------:R-:W-:Y:S01]  /*3570*/  FSEL R77, R77, RZ, P1 ;  /* 0x000000ff4d4d7208 */ /* 0x000fe20000800000 */
[----:B------:R-:W-:Y:S01]  /*3580*/  FADD.FTZ R81, R9, R80 ;  /* 0x0000005009517221 */ /* 0x000fe20000010000 */
[----:B------:R-:W-:Y:S01]  /*3590*/  PLOP3.LUT P1, PT, PT, PT, UP0, 0x80, 0x0 ;  /* 0x000000000000781c */ /* 0x000fe20003f2f008 */
[----:B------:R-:W-:-:S02]  /*35a0*/  IMAD.MOV.U32 R112, RZ, RZ, R119 ;  /* 0x000000ffff707224 */ /* 0x000fc400078e0077 */
[----:B------:R-:W-:-:S01]  /*35b0*/  FFMA.FTZ R90, R90, UR40, -R77 ;  /* 0x000000285a5a7c23 */ /* 0x000fc2000801084d */
[--C-:B------:R-:W-:Y:S01]  /*35c0*/  FFMA.FTZ R91, R91, UR40, -R77.reuse ;  /* 0x000000285b5b7c23 */ /* 0x100fe2000801084d */
[----:B------:R-:W-:-:S01]  /*35d0*/  FFMA.FTZ R94, R94, UR40, -R77 ;  /* 0x000000285e5e7c23 */ /* 0x000fc2000801084d */
[--C-:B------:R-:W-:Y:S01]  /*35e0*/  FFMA.FTZ R95, R95, UR40, -R77.reuse ;  /* 0x000000285f5f7c23 */ /* 0x100fe2000801084d */
[----:B------:R-:W-:-:S01]  /*35f0*/  FFMA.FTZ R98, R98, UR40, -R77 ;  /* 0x0000002862627c23 */ /* 0x000fc2000801084d */
[--C-:B------:R-:W-:Y:S01]  /*3600*/  FFMA.FTZ R99, R99, UR40, -R77.reuse ;  /* 0x0000002863637c23 */ /* 0x100fe2000801084d */
[----:B------:R-:W-:Y:S01]  /*3610*/  MUFU.EX2 R90, R90 ;  /* 0x0000005a005a7308 */ /* 0x000fe20000000800 */
[----:B------:R-:W-:-:S01]  /*3620*/  FFMA.FTZ R102, R102, UR40, -R77 ;  /* 0x0000002866667c23 */ /* 0x000fc2000801084d */
[--C-:B------:R-:W-:Y:S01]  /*3630*/  FFMA.FTZ R103, R103, UR40, -R77.reuse ;  /* 0x0000002867677c23 */ /* 0x100fe2000801084d */
[----:B------:R-:W-:-:S01]  /*3640*/  FFMA.FTZ R74, R74, UR40, -R77 ;  /* 0x000000284a4a7c23 */ /* 0x000fc2000801084d */
[----:B------:R-:W-:Y:S01]  /*3650*/  FFMA.FTZ R75, R75, UR40, -R77 ;  /* 0x000000284b4b7c23 */ /* 0x000fe2000801084d */
[----:B----4-:R-:W-:-:S01]  /*3660*/  FADD.FTZ R80, R8, R81 ;  /* 0x0000005108507221 */ /* 0x010fc20000010000 */
[--C-:B------:R-:W-:Y:S01]  /*3670*/  FFMA.FTZ R78, R78, UR40, -R77.reuse ;  /* 0x000000284e4e7c23 */ /* 0x100fe2000801084d */
[----:B------:R-:W-:-:S01]  /*3680*/  FFMA.FTZ R79, R79, UR40, -R77 ;  /* 0x000000284f4f7c23 */ /* 0x000fc2000801084d */
[----:B------:R-:W4:Y:S01]  /*3690*/  MUFU.EX2 R91, R91 ;  /* 0x0000005b005b7308 */ /* 0x000f220000000800 */
[----:B---3--:R-:W-:-:S01]  /*36a0*/  FADD.FTZ R3, R11, R80 ;  /* 0x000000500b037221 */ /* 0x008fc20000010000 */
[--C-:B------:R-:W-:Y:S01]  /*36b0*/  FFMA.FTZ R82, R82, UR40, -R77.reuse ;  /* 0x0000002852527c23 */ /* 0x100fe2000801084d */
[----:B------:R-:W-:-:S01]  /*36c0*/  FFMA.FTZ R83, R83, UR40, -R77 ;  /* 0x0000002853537c23 */ /* 0x000fc2000801084d */
[----:B------:R-:W-:Y:S01]  /*36d0*/  FFMA.FTZ R86, R86, UR40, -R77 ;  /* 0x0000002856567c23 */ /* 0x000fe2000801084d */
[----:B--2---:R-:W-:-:S01]  /*36e0*/  FADD.FTZ R80, R10, R3 ;  /* 0x000000030a507221 */ /* 0x004fc20000010000 */
[--C-:B------:R-:W-:Y:S01]  /*36f0*/  FFMA.FTZ R87, R87, UR40, -R77.reuse ;  /* 0x0000002857577c23 */ /* 0x100fe2000801084d */
[----:B------:R-:W-:-:S01]  /*3700*/  FFMA.FTZ R58, R58, UR40, -R77 ;  /* 0x000000283a3a7c23 */ /* 0x000fc2000801084d */
[----:B------:R-:W2:Y:S01]  /*3710*/  MUFU.EX2 R94, R94 ;  /* 0x0000005e005e7308 */ /* 0x000ea20000000800 */
[----:B-1----:R-:W-:-:S01]  /*3720*/  FADD.FTZ R3, R13, R80 ;  /* 0x000000500d037221 */ /* 0x002fc20000010000 */
[--C-:B------:R-:W-:Y:S01]  /*3730*/  FFMA.FTZ R59, R59, UR40, -R77.reuse ;  /* 0x000000283b3b7c23 */ /* 0x100fe2000801084d */
[----:B------:R-:W-:-:S01]  /*3740*/  FFMA.FTZ R62, R62, UR40, -R77 ;  /* 0x000000283e3e7c23 */ /* 0x000fc2000801084d */
[----:B------:R-:W-:Y:S01]  /*3750*/  FFMA.FTZ R63, R63, UR40, -R77 ;  /* 0x000000283f3f7c23 */ /* 0x000fe2000801084d */
[----:B-----5:R-:W-:-:S01]  /*3760*/  FADD.FTZ R80, R12, R3 ;  /* 0x000000030c507221 */ /* 0x020fc20000010000 */
[--C-:B------:R-:W-:Y:S01]  /*3770*/  FFMA.FTZ R66, R66, UR40, -R77.reuse ;  /* 0x0000002842427c23 */ /* 0x100fe2000801084d */
[----:B------:R-:W-:-:S01]  /*3780*/  FFMA.FTZ R67, R67, UR40, -R77 ;  /* 0x0000002843437c23 */ /* 0x000fc2000801084d */
[----:B------:R-:W1:Y:S01]  /*3790*/  MUFU.EX2 R95, R95 ;  /* 0x0000005f005f7308 */ /* 0x000e620000000800 */
[----:B----4-:R-:W-:-:S01]  /*37a0*/  FADD.FTZ R85, R90, R91 ;  /* 0x0000005b5a557221 */ /* 0x010fc20000010000 */
[----:B------:R-:W-:Y:S01]  /*37b0*/  FADD.FTZ R3, R15, R80 ;  /* 0x000000500f037221 */ /* 0x000fe20000010000 */
[----:B------:R-:W-:Y:S01]  /*37c0*/  F2FP.SATFINITE.E4M3.F32.PACK_AB_MERGE_C R202, R13, R10, RZ ;  /* 0x0000000a0dca723e */ /* 0x000fe200048070ff */
[--C-:B------:R-:W-:Y:S01]  /*37d0*/  FFMA.FTZ R70, R70, UR40, -R77.reuse ;  /* 0x0000002846467c23 */ /* 0x100fe2000801084d */
[----:B------:R-:W-:-:S01]  /*37e0*/  FFMA.FTZ R71, R71, UR40, -R77 ;  /* 0x0000002847477c23 */ /* 0x000fc2000801084d */
[--C-:B------:R-:W-:Y:S01]  /*37f0*/  FFMA.FTZ R42, R42, UR40, -R77.reuse ;  /* 0x000000282a2a7c23 */ /* 0x100fe2000801084d */
[----:B------:R-:W-:-:S01]  /*3800*/  FFMA.FTZ R43, R43, UR40, -R77 ;  /* 0x000000282b2b7c23 */ /* 0x000fc2000801084d */
[----:B------:R-:W3:Y:S01]  /*3810*/  MUFU.EX2 R98, R98 ;  /* 0x0000006200627308 */ /* 0x000ee20000000800 */
[----:B--2---:R-:W-:-:S01]  /*3820*/  FADD.FTZ R84, R94, R85 ;  /* 0x000000555e547221 */ /* 0x004fc20000010000 */
[--C-:B------:R-:W-:Y:S01]  /*3830*/  FFMA.FTZ R46, R46, UR40, -R77.reuse ;  /* 0x000000282e2e7c23 */ /* 0x100fe2000801084d */
[----:B------:R-:W-:-:S01]  /*3840*/  FFMA.FTZ R47, R47, UR40, -R77 ;  /* 0x000000282f2f7c23 */ /* 0x000fc2000801084d */
[--C-:B------:R-:W-:Y:S01]  /*3850*/  FFMA.FTZ R50, R50, UR40, -R77.reuse ;  /* 0x0000002832327c23 */ /* 0x100fe2000801084d */
[----:B------:R-:W-:-:S01]  /*3860*/  FFMA.FTZ R51, R51, UR40, -R77 ;  /* 0x0000002833337c23 */ /* 0x000fc2000801084d */
[--C-:B------:R-:W-:Y:S01]  /*3870*/  FFMA.FTZ R54, R54, UR40, -R77.reuse ;  /* 0x0000002836367c23 */ /* 0x100fe2000801084d */
[----:B------:R-:W-:-:S01]  /*3880*/  FFMA.FTZ R55, R55, UR40, -R77 ;  /* 0x0000002837377c23 */ /* 0x000fc2000801084d */
[----:B------:R-:W2:Y:S01]  /*3890*/  MUFU.EX2 R99, R99 ;  /* 0x0000006300637308 */ /* 0x000ea20000000800 */
[----:B-1----:R-:W-:-:S01]  /*38a0*/  FADD.FTZ R85, R95, R84 ;  /* 0x000000545f557221 */ /* 0x002fc20000010000 */
[--C-:B------:R-:W-:Y:S01]  /*38b0*/  FFMA.FTZ R26, R26, UR40, -R77.reuse ;  /* 0x000000281a1a7c23 */ /* 0x100fe2000801084d */
[----:B------:R-:W-:-:S01]  /*38c0*/  FFMA.FTZ R27, R27, UR40, -R77 ;  /* 0x000000281b1b7c23 */ /* 0x000fc2000801084d */
[--C-:B------:R-:W-:Y:S01]  /*38d0*/  FFMA.FTZ R30, R30, UR40, -R77.reuse ;  /* 0x000000281e1e7c23 */ /* 0x100fe2000801084d */
[----:B------:R-:W-:-:S01]  /*38e0*/  FFMA.FTZ R68, R68, UR40, -R77 ;  /* 0x0000002844447c23 */ /* 0x000fc2000801084d */
[--C-:B------:R-:W-:Y:S01]  /*38f0*/  FFMA.FTZ R69, R69, UR40, -R77.reuse ;  /* 0x0000002845457c23 */ /* 0x100fe2000801084d */
[----:B------:R-:W-:-:S01]  /*3900*/  FFMA.FTZ R72, R72, UR40, -R77 ;  /* 0x0000002848487c23 */ /* 0x000fc2000801084d */
[----:B------:R-:W1:Y:S01]  /*3910*/  MUFU.EX2 R102, R102 ;  /* 0x0000006600667308 */ /* 0x000e620000000800 */
[----:B---3--:R-:W-:-:S01]  /*3920*/  FADD.FTZ R84, R98, R85 ;  /* 0x0000005562547221 */ /* 0x008fc20000010000 */
[--C-:B------:R-:W-:Y:S01]  /*3930*/  FFMA.FTZ R73, R73, UR40, -R77.reuse ;  /* 0x0000002849497c23 */ /* 0x100fe2000801084d */
[----:B------:R-:W-:-:S01]  /*3940*/  FFMA.FTZ R76, R76, UR40, -R77 ;  /* 0x000000284c4c7c23 */ /* 0x000fc2000801084d */
[----:B------:R-:W-:Y:S01]  /*3950*/  F2FP.SATFINITE.E4M3.F32.PACK_AB_MERGE_C R202, R11, R8, R202 ;  /* 0x000000080bca723e */ /* 0x000fe200048070ca */
[--C-:B------:R-:W-:Y:S01]  /*3960*/  IMAD.MOV.U32 R111, RZ, RZ, R119.reuse ;  /* 0x000000ffff6f7224 */ /* 0x100fe200078e0077 */
[----:B------:R-:W-:Y:S01]  /*3970*/  F2FP.SATFINITE.E4M3.F32.PACK_AB_MERGE_C R94, R95, R94, RZ ;  /* 0x0000005e5f5e723e */ /* 0x000fe200048070ff */
[----:B------:R-:W-:Y:S01]  /*3980*/  IMAD.MOV.U32 R101, RZ, RZ, R119 ;  /* 0x000000ffff657224 */ /* 0x000fe200078e0077 */
[----:B------:R-:W3:Y:S01]  /*3990*/  MUFU.EX2 R103, R103 ;  /* 0x0000006700677308 */ /* 0x000ee20000000800 */
[----:B--2---:R-:W-:-:S01]  /*39a0*/  FADD.FTZ R81, R99, R84 ;  /* 0x0000005463517221 */ /* 0x004fc20000010000 */
[----:B------:R-:W-:Y:S01]  /*39b0*/  F2FP.SATFINITE.E4M3.F32.PACK_AB_MERGE_C R201, R91, R90, R94 ;  /* 0x0000005a5bc9723e */ /* 0x000fe2000480705e */
[----:B------:R-:W-:-:S02]  /*39c0*/  IMAD.MOV.U32 R95, RZ, RZ, R119 ;  /* 0x000000ffff5f7224 */ /* 0x000fc400078e0077 */
[--C-:B------:R-:W-:Y:S02]  /*39d0*/  IMAD.MOV.U32 R94, RZ, RZ, R119.reuse ;  /* 0x000000ffff5e7224 */ /* 0x100fe400078e0077 */
[----:B------:R-:W-:Y:S01]  /*39e0*/  IMAD.MOV.U32 R91, RZ, RZ, R119 ;  /* 0x000000ffff5b7224 */ /* 0x000fe200078e0077 */
[----:B------:R-:W2:Y:S01]  /*39f0*/  MUFU.EX2 R74, R74 ;  /* 0x0000004a004a7308 */ /* 0x000ea20000000800 */
[----:B-1----:R-:W-:-:S01]  /*3a00*/  FADD.FTZ R84, R102, R81 ;  /* 0x0000005166547221 */ /* 0x002fc20000010000 */
[--C-:B------:R-:W-:Y:S02]  /*3a10*/  IMAD.MOV.U32 R90, RZ, RZ, R119.reuse ;  /* 0x000000ffff5a7224 */ /* 0x100fe400078e0077 */
[--C-:B------:R-:W-:Y:S02]  /*3a20*/  IMAD.MOV.U32 R85, RZ, RZ, R119.reuse ;  /* 0x000000ffff557224 */ /* 0x100fe400078e0077 */
[----:B------:R-:W-:Y:S02]  /*3a30*/  IMAD.MOV.U32 R77, RZ, RZ, R119 ;  /* 0x000000ffff4d7224 */ /* 0x000fe400078e0077 */
[----:B------:R-:W1:Y:S01]  /*3a40*/  MUFU.EX2 R75, R75 ;  /* 0x0000004b004b7308 */ /* 0x000e620000000800 */
[----:B---3--:R-:W-:-:S01]  /*3a50*/  FADD.FTZ R81, R103, R84 ;  /* 0x0000005467517221 */ /* 0x008fc20000010000 */
[----:B------:R-:W-:Y:S01]  /*3a60*/  F2FP.SATFINITE.E4M3.F32.PACK_AB_MERGE_C R102, R103, R102, RZ ;  /* 0x000000666766723e */ /* 0x000fe200048070ff */
[----:B------:R-:W-:-:S03]  /*3a70*/  IMAD.MOV.U32 R103, RZ, RZ, R119 ;  /* 0x000000ffff677224 */ /* 0x000fc600078e0077 */
[----:B------:R-:W-:Y:S01]  /*3a80*/  F2FP.SATFINITE.E4M3.F32.PACK_AB_MERGE_C R203, R99, R98, R102 ;  /* 0x0000006263cb723e */ /* 0x000fe20004807066 */
[----:B------:R-:W-:Y:S01]  /*3a90*/  IMAD.MOV.U32 R102, RZ, RZ, R119 ;  /* 0x000000ffff667224 */ /* 0x000fe200078e0077 */
[----:B------:R-:W3:Y:S01]  /*3aa0*/  MUFU.EX2 R14, R14 ;  /* 0x0000000e000e7308 */ /* 0x000ee20000000800 */
[----:B--2---:R-:W-:-:S01]  /*3ab0*/  FADD.FTZ R84, R74, R81 ;  /* 0x000000514a547221 */ /* 0x004fc20000010000 */
[--C-:B------:R-:W-:Y:S02]  /*3ac0*/  IMAD.MOV.U32 R99, RZ, RZ, R119.reuse ;  /* 0x000000ffff637224 */ /* 0x100fe400078e0077 */
[----:B------:R-:W-:-:S04]  /*3ad0*/  IMAD.MOV.U32 R98, RZ, RZ, R119 ;  /* 0x000000ffff627224 */ /* 0x000fc800078e0077 */
[----:B------:R-:W2:Y:S01]  /*3ae0*/  MUFU.EX2 R78, R78 ;  /* 0x0000004e004e7308 */ /* 0x000ea20000000800 */
[----:B-1----:R-:W-:-:S07]  /*3af0*/  FADD.FTZ R81, R75, R84 ;  /* 0x000000544b517221 */ /* 0x002fce0000010000 */
[----:B------:R-:W1:Y:S01]  /*3b00*/  MUFU.EX2 R79, R79 ;  /* 0x0000004f004f7308 */ /* 0x000e620000000800 */
[----:B---3--:R-:W-:-:S01]  /*3b10*/  FADD.FTZ R80, R14, R3 ;  /* 0x000000030e507221 */ /* 0x008fc20000010000 */
[----:B------:R-:W-:-:S03]  /*3b20*/  F2FP.SATFINITE.E4M3.F32.PACK_AB_MERGE_C R14, R21, R14, RZ ;  /* 0x0000000e150e723e */ /* 0x000fc600048070ff */
[----:B------:R-:W-:Y:S01]  /*3b30*/  FADD.FTZ R3, R21, R80 ;  /* 0x0000005015037221 */ /* 0x000fe20000010000 */
[----:B------:R-:W-:Y:S02]  /*3b40*/  F2FP.SATFINITE.E4M3.F32.PACK_AB_MERGE_C R204, R15, R12, R14 ;  /* 0x0000000c0fcc723e */ /* 0x000fe4000480700e */
[----:B------:R-:W3:Y:S01]  /*3b50*/  MUFU.EX2 R20, R20 ;  /* 0x0000001400147308 */ /* 0x000ee20000000800 */
[----:B--2---:R-:W-:-:S07]  /*3b60*/  FADD.FTZ R84, R78, R81 ;  /* 0x000000514e547221 */ /* 0x004fce0000010000 */
[----:B------:R-:W2:Y:S01]  /*3b70*/  MUFU.EX2 R82, R82 ;  /* 0x0000005200527308 */ /* 0x000ea20000000800 */
[----:B-1----:R-:W-:-:S01]  /*3b80*/  FADD.FTZ R81, R79, R84 ;  /* 0x000000544f517221 */ /* 0x002fc20000010000 */
[----:B------:R-:W-:Y:S01]  /*3b90*/  F2FP.SATFINITE.E4M3.F32.PACK_AB_MERGE_C R78, R79, R78, RZ ;  /* 0x0000004e4f4e723e */ /* 0x000fe200048070ff */
[----:B------:R-:W-:-:S03]  /*3ba0*/  IMAD.MOV.U32 R79, RZ, RZ, R119 ;  /* 0x000000ffff4f7224 */ /* 0x000fc600078e0077 */
[----:B------:R-:W-:Y:S01]  /*3bb0*/  F2FP.SATFINITE.E4M3.F32.PACK_AB_MERGE_C R205, R75, R74, R78 ;  /* 0x0000004a4bcd723e */ /* 0x000fe2000480704e */
[----:B------:R-:W-:Y:S01]  /*3bc0*/  IMAD.MOV.U32 R78, RZ, RZ, R119 ;  /* 0x000000ffff4e7224 */ /* 0x000fe200078e0077 */
[----:B------:R-:W1:Y:S01]  /*3bd0*/  MUFU.EX2 R83, R83 ;  /* 0x0000005300537308 */ /* 0x000e620000000800 */
[----:B---3--:R-:W-:-:S01]  /*3be0*/  FADD.FTZ R80, R20, R3 ;  /* 0x0000000314507221 */ /* 0x008fc20000010000 */
[--C-:B------:R-:W-:Y:S02]  /*3bf0*/  IMAD.MOV.U32 R75, RZ, RZ, R119.reuse ;  /* 0x000000ffff4b7224 */ /* 0x100fe400078e0077 */
[----:B------:R-:W-:Y:S02]  /*3c00*/  IMAD.MOV.U32 R74, RZ, RZ, R119 ;  /* 0x000000ffff4a7224 */ /* 0x000fe400078e0077 */
[----:B------:R-:W-:Y:S02]  /*3c10*/  FADD.FTZ R3, R25, R80 ;  /* 0x0000005019037221 */ /* 0x000fe40000010000 */
[----:B------:R-:W3:Y:S01]  /*3c20*/  MUFU.EX2 R24, R24 ;  /* 0x0000001800187308 */ /* 0x000ee20000000800 */
[----:B--2---:R-:W-:-:S07]  /*3c30*/  FADD.FTZ R84, R82, R81 ;  /* 0x0000005152547221 */ /* 0x004fce0000010000 */
[----:B------:R-:W2:Y:S01]  /*3c40*/  MUFU.EX2 R86, R86 ;  /* 0x0000005600567308 */ /* 0x000ea20000000800 */
[----:B-1----:R-:W-:-:S07]  /*3c50*/  FADD.FTZ R81, R83, R84 ;  /* 0x0000005453517221 */ /* 0x002fce0000010000 */
[----:B------:R-:W1:Y:S01]  /*3c60*/  MUFU.EX2 R87, R87 ;  /* 0x0000005700577308 */ /* 0x000e620000000800 */
[----:B---3--:R-:W-:-:S01]  /*3c70*/  FADD.FTZ R80, R24, R3 ;  /* 0x0000000318507221 */ /* 0x008fc20000010000 */
[----:B------:R-:W-:-:S03]  /*3c80*/  F2FP.SATFINITE.E4M3.F32.PACK_AB_MERGE_C R24, R29, R24, RZ ;  /* 0x000000181d18723e */ /* 0x000fc600048070ff */
[----:B------:R-:W-:Y:S01]  /*3c90*/  FADD.FTZ R3, R29, R80 ;  /* 0x000000501d037221 */ /* 0x000fe20000010000 */
[----:B------:R-:W-:Y:S01]  /*3ca0*/  F2FP.SATFINITE.E4M3.F32.PACK_AB_MERGE_C R206, R25, R20, R24 ;  /* 0x0000001419ce723e */ /* 0x000fe20004807018 */
[----:B------:R-:W-:Y:S01]  /*3cb0*/  IMAD.MOV.U32 R80, RZ, RZ, R119 ;  /* 0x000000ffff507224 */ /* 0x000fe200078e0077 */
[----:B------:R-:W3:Y:S01]  /*3cc0*/  MUFU.EX2 R28, R28 ;  /* 0x0000001c001c7308 */ /* 0x000ee20000000800 */
[----:B--2---:R-:W-:-:S01]  /*3cd0*/  FADD.FTZ R84, R86, R81 ;  /* 0x0000005156547221 */ /* 0x004fc20000010000 */
[--C-:B------:R-:W-:Y:S02]  /*3ce0*/  IMAD.MOV.U32 R81, RZ, RZ, R119.reuse ;  /* 0x000000ffff517224 */ /* 0x100fe400078e0077 */
[--C-:B------:R-:W-:Y:S02]  /*3cf0*/  IMAD.MOV.U32 R29, RZ, RZ, R119.reuse ;  /* 0x000000ffff1d7224 */ /* 0x100fe400078e0077 */
[----:B------:R-:W-:Y:S02]  /*3d00*/  IMAD.MOV.U32 R25, RZ, RZ, R119 ;  /* 0x000000ffff197224 */ /* 0x000fe400078e0077 */
[----:B------:R-:W2:Y:S01]  /*3d10*/  MUFU.EX2 R58, R58 ;  /* 0x0000003a003a7308 */ /* 0x000ea20000000800 */
[----:B-1----:R-:W-:-:S01]  /*3d20*/  FADD.FTZ R9, R87, R84 ;  /* 0x0000005457097221 */ /* 0x002fc20000010000 */
[----:B------:R-:W-:Y:S01]  /*3d30*/  F2FP.SATFINITE.E4M3.F32.PACK_AB_MERGE_C R86, R87, R86, RZ ;  /* 0x000000565756723e */ /* 0x000fe200048070ff */
[----:B------:R-:W-:-:S02]  /*3d40*/  IMAD.MOV.U32 R87, RZ, RZ, R119 ;  /* 0x000000ffff577224 */ /* 0x000fc400078e0077 */
[--C-:B------:R-:W-:Y:S01]  /*3d50*/  IMAD.MOV.U32 R84, RZ, RZ, R119.reuse ;  /* 0x000000ffff547224 */ /* 0x100fe200078e0077 */
[----:B------:R-:W-:Y:S01]  /*3d60*/  F2FP.SATFINITE.E4M3.F32.PACK_AB_MERGE_C R207, R83, R82, R86 ;  /* 0x0000005253cf723e */ /* 0x000fe20004807056 */
[----:B------:R-:W-:Y:S01]  /*3d70*/  IMAD.MOV.U32 R86, RZ, RZ, R119 ;  /* 0x000000ffff567224 */ /* 0x000fe200078e0077 */
[----:B------:R-:W1:Y:S01]  /*3d80*/  MUFU.EX2 R59, R59 ;  /* 0x0000003b003b7308 */ /* 0x000e620000000800 */
[----:B---3--:R-:W-:-:S01]  /*3d90*/  FADD.FTZ R6, R28, R3 ;  /* 0x000000031c067221 */ /* 0x008fc20000010000 */
[--C-:B------:R-:W-:Y:S02]  /*3da0*/  IMAD.MOV.U32 R83, RZ, RZ, R119.reuse ;  /* 0x000000ffff537224 */ /* 0x100fe400078e0077 */
[--C-:B------:R-:W-:Y:S02]  /*3db0*/  IMAD.MOV.U32 R82, RZ, RZ, R119.reuse ;  /* 0x000000ffff527224 */ /* 0x100fe400078e0077 */
[----:B------:R-:W-:Y:S01]  /*3dc0*/  FADD.FTZ R3, R33, R6 ;  /* 0x0000000621037221 */ /* 0x000fe20000010000 */
[----:B------:R-:W-:Y:S01]  /*3dd0*/  IMAD.MOV.U32 R24, RZ, RZ, R119 ;  /* 0x000000ffff187224 */ /* 0x000fe200078e0077 */
[----:B------:R-:W3:Y:S01]  /*3de0*/  MUFU.EX2 R32, R32 ;  /* 0x0000002000207308 */ /* 0x000ee20000000800 */
[----:B--2---:R-:W-:-:S07]  /*3df0*/  FADD.FTZ R10, R58, R9 ;  /* 0x000000093a0a7221 */ /* 0x004fce0000010000 */
[----:B------:R-:W2:Y:S01]  /*3e00*/  MUFU.EX2 R62, R62 ;  /* 0x0000003e003e7308 */ /* 0x000ea20000000800 */
[----:B-1----:R-:W-:-:S07]  /*3e10*/  FADD.FTZ R9, R59, R10 ;  /* 0x0000000a3b097221 */ /* 0x002fce0000010000 */
[----:B------:R-:W1:Y:S01]  /*3e20*/  MUFU.EX2 R41, R41 ;  /* 0x0000002900297308 */ /* 0x000e620000000800 */
[----:B---3--:R-:W-:-:S07]  /*3e30*/  FADD.FTZ R6, R32, R3 ;  /* 0x0000000320067221 */ /* 0x008fce0000010000 */
        /* <DEDUP_REMOVED lines=10> */
[----:B------:R-:W-:Y:S01]  /*3ee0*/  F2FP.SATFINITE.E4M3.F32.PACK_AB_MERGE_C R62, R63, R62, RZ ;  /* 0x0000003e3f3e723e */ /* 0x000fe200048070ff */
[--C-:B------:R-:W-:Y:S02]  /*3ef0*/  IMAD.MOV.U32 R63, RZ, RZ, R119.reuse ;  /* 0x000000ffff3f7224 */ /* 0x100fe400078e0077 */
[--C-:B------:R-:W-:Y:S01]  /*3f00*/  IMAD.MOV.U32 R32, RZ, RZ, R119.reuse ;  /* 0x000000ffff207224 */ /* 0x100fe200078e0077 */
[----:B------:R-:W-:Y:S01]  /*3f10*/  F2FP.SATFINITE.E4M3.F32.PACK_AB_MERGE_C R209, R59, R58, R62 ;  /* 0x0000003a3bd1723e */ /* 0x000fe2000480703e */
[----:B------:R-:W-:Y:S01]  /*3f20*/  IMAD.MOV.U32 R62, RZ, RZ, R119 ;  /* 0x000000ffff3e7224 */ /* 0x000fe200078e0077 */
[----:B------:R3:W4:Y:S01]  /*3f30*/  MUFU.EX2 R37, R104 ;  /* 0x0000006800257308 */ /* 0x0007220000000800 */
[----:B--2---:R-:W-:-:S01]  /*3f40*/  FADD.FTZ R6, R36, R3 ;  /* 0x0000000324067221 */ /* 0x004fc20000010000 */
[----:B------:R-:W-:-:S02]  /*3f50*/  IMAD.MOV.U32 R59, RZ, RZ, R119 ;  /* 0x000000ffff3b7224 */ /* 0x000fc400078e0077 */
[--C-:B------:R-:W-:Y:S02]  /*3f60*/  IMAD.MOV.U32 R58, RZ, RZ, R119.reuse ;  /* 0x000000ffff3a7224 */ /* 0x100fe400078e0077 */
[----:B------:R-:W-:Y:S02]  /*3f70*/  IMAD.MOV.U32 R28, RZ, RZ, R119 ;  /* 0x000000ffff1c7224 */ /* 0x000fe400078e0077 */
[----:B------:R-:W2:Y:S01]  /*3f80*/  MUFU.EX2 R67, R67 ;  /* 0x0000004300437308 */ /* 0x000ea20000000800 */
[----:B-1----:R-:W-:-:S01]  /*3f90*/  FADD.FTZ R10, R66, R9 ;  /* 0x00000009420a7221 */ /* 0x002fc20000010000 */
[----:B---3--:R-:W-:-:S06]  /*3fa0*/  IMAD.MOV.U32 R104, RZ, RZ, R119 ;  /* 0x000000ffff687224 */ /* 0x008fcc00078e0077 */
[----:B------:R-:W1:Y:S01]  /*3fb0*/  MUFU.EX2 R40, R40 ;  /* 0x0000002800287308 */ /* 0x000e620000000800 */
[----:B----4-:R-:W-:-:S07]  /*3fc0*/  FADD.FTZ R3, R37, R6 ;  /* 0x0000000625037221 */ /* 0x010fce0000010000 */
[----:B------:R-:W3:Y:S01]  /*3fd0*/  MUFU.EX2 R70, R70 ;  /* 0x0000004600467308 */ /* 0x000ee20000000800 */
[----:B--2---:R-:W-:-:S07]  /*3fe0*/  FADD.FTZ R7, R67, R10 ;  /* 0x0000000a43077221 */ /* 0x004fce0000010000 */
[----:B------:R-:W2:Y:S01]  /*3ff0*/  MUFU.EX2 R31, R31 ;  /* 0x0000001f001f7308 */ /* 0x000ea20000000800 */
[----:B-1----:R-:W-:-:S07]  /*4000*/  FADD.FTZ R4, R40, R3 ;  /* 0x0000000328047221 */ /* 0x002fce0000010000 */
[----:B------:R-:W1:Y:S01]  /*4010*/  MUFU.EX2 R71, R71 ;  /* 0x0000004700477308 */ /* 0x000e620000000800 */
[----:B---3--:R-:W-:-:S07]  /*4020*/  FADD.FTZ R6, R70, R7 ;  /* 0x0000000746067221 */ /* 0x008fce0000010000 */
[----:B------:R3:W4:Y:S01]  /*4030*/  MUFU.EX2 R34, R105 ;  /* 0x0000006900227308 */ /* 0x0007220000000800 */
[C---:B--2---:R-:W-:Y:S01]  /*4040*/  F2FP.SATFINITE.E4M3.F32.PACK_AB_MERGE_C R40, R31.reuse, R40, RZ ;  /* 0x000000281f28723e */ /* 0x044fe200048070ff */
[----:B------:R-:W-:-:S03]  /*4050*/  FADD.FTZ R31, R31, R4 ;  /* 0x000000041f1f7221 */ /* 0x000fc60000010000 */
[----:B------:R-:W-:Y:S01]  /*4060*/  F2FP.SATFINITE.E4M3.F32.PACK_AB_MERGE_C R210, R37, R36, R40 ;  /* 0x0000002425d2723e */ /* 0x000fe20004807028 */
[--C-:B------:R-:W-:Y:S02]  /*4070*/  IMAD.MOV.U32 R40, RZ, RZ, R119.reuse ;  /* 0x000000ffff287224 */ /* 0x100fe400078e0077 */
[----:B------:R-:W2:Y:S01]  /*4080*/  MUFU.EX2 R42, R42 ;  /* 0x0000002a002a7308 */ /* 0x000ea20000000800 */
[C---:B-1----:R-:W-:Y:S01]  /*4090*/  F2FP.SATFINITE.E4M3.F32.PACK_AB_MERGE_C R70, R71.reuse, R70, RZ ;  /* 0x000000464746723e */ /* 0x042fe200048070ff */
[----:B------:R-:W-:Y:S01]  /*40a0*/  FADD.FTZ R71, R71, R6 ;  /* 0x0000000647477221 */ /* 0x000fe20000010000 */
[--C-:B---3--:R-:W-:Y:S02]  /*40b0*/  IMAD.MOV.U32 R105, RZ, RZ, R119.reuse ;  /* 0x000000ffff697224 */ /* 0x108fe400078e0077 */
[----:B------:R-:W-:Y:S01]  /*40c0*/  F2FP.SATFINITE.E4M3.F32.PACK_AB_MERGE_C R211, R67, R66, R70 ;  /* 0x0000004243d3723e */ /* 0x000fe20004807046 */
[----:B------:R-:W-:Y:S02]  /*40d0*/  IMAD.MOV.U32 R70, RZ, RZ, R119 ;  /* 0x000000ffff467224 */ /* 0x000fe400078e0077 */
[----:B------:R-:W1:Y:S01]  /*40e0*/  MUFU.EX2 R35, R35 ;  /* 0x0000002300237308 */ /* 0x000e620000000800 */
[----:B----4-:R-:W-:-:S01]  /*40f0*/  FADD.FTZ R4, R34, R31 ;  /* 0x0000001f22047221 */ /* 0x010fc20000010000 */
[----:B------:R-:W-:-:S02]  /*4100*/  IMAD.MOV.U32 R67, RZ, RZ, R119 ;  /* 0x000000ffff437224 */ /* 0x000fc400078e0077 */
[--C-:B------:R-:W-:Y:S02]  /*4110*/  IMAD.MOV.U32 R66, RZ, RZ, R119.reuse ;  /* 0x000000ffff427224 */ /* 0x100fe400078e0077 */
[----:B------:R-:W-:Y:S02]  /*4120*/  IMAD.MOV.U32 R37, RZ, RZ, R119 ;  /* 0x000000ffff257224 */ /* 0x000fe400078e0077 */
[----:B------:R-:W3:Y:S01]  /*4130*/  MUFU.EX2 R43, R43 ;  /* 0x0000002b002b7308 */ /* 0x000ee20000000800 */
[----:B--2---:R-:W-:-:S01]  /*4140*/  FADD.FTZ R6, R42, R71 ;  /* 0x000000472a067221 */ /* 0x004fc20000010000 */
[--C-:B------:R-:W-:Y:S02]  /*4150*/  IMAD.MOV.U32 R71, RZ, RZ, R119.reuse ;  /* 0x000000ffff477224 */ /* 0x100fe400078e0077 */
[--C-:B------:R-:W-:Y:S02]  /*4160*/  IMAD.MOV.U32 R36, RZ, RZ, R119.reuse ;  /* 0x000000ffff247224 */ /* 0x100fe400078e0077 */
[----:B------:R-:W-:-:S02]  /*4170*/  IMAD.MOV.U32 R31, RZ, RZ, R119 ;  /* 0x000000ffff1f7224 */ /* 0x000fc400078e0077 */
[----:B------:R-:W2:Y:S01]  /*4180*/  MUFU.EX2 R38, R38 ;  /* 0x0000002600267308 */ /* 0x000ea20000000800 */
[----:B-1----:R-:W-:-:S07]  /*4190*/  FADD.FTZ R7, R35, R4 ;  /* 0x0000000423077221 */ /* 0x002fce0000010000 */
[----:B------:R-:W1:Y:S01]  /*41a0*/  MUFU.EX2 R46, R46 ;  /* 0x0000002e002e7308 */ /* 0x000e620000000800 */
[----:B---3--:R-:W-:-:S07]  /*41b0*/  FADD.FTZ R9, R43, R6 ;  /* 0x000000062b097221 */ /* 0x008fce0000010000 */
[----:B------:R-:W3:Y:S01]  /*41c0*/  MUFU.EX2 R45, R45 ;  /* 0x0000002d002d7308 */ /* 0x000ee20000000800 */
[----:B--2---:R-:W-:-:S07]  /*41d0*/  FADD.FTZ R4, R38, R7 ;  /* 0x0000000726047221 */ /* 0x004fce0000010000 */
[----:B------:R-:W2:Y:S01]  /*41e0*/  MUFU.EX2 R47, R47 ;  /* 0x0000002f002f7308 */ /* 0x000ea20000000800 */
[----:B-1----:R-:W-:-:S07]  /*41f0*/  FADD.FTZ R6, R46, R9 ;  /* 0x000000092e067221 */ /* 0x002fce0000010000 */
[----:B------:R-:W1:Y:S01]  /*4200*/  MUFU.EX2 R39, R39 ;  /* 0x0000002700277308 */ /* 0x000e620000000800 */
[----:B---3--:R-:W-:-:S01]  /*4210*/  FADD.FTZ R4, R45, R4 ;  /* 0x000000042d047221 */ /* 0x008fc20000010000 */
[----:B------:R-:W-:Y:S01]  /*4220*/  F2FP.SATFINITE.E4M3.F32.PACK_AB_MERGE_C R38, R45, R38, RZ ;  /* 0x000000262d26723e */ /* 0x000fe200048070ff */
[----:B------:R-:W-:-:S03]  /*4230*/  IMAD.MOV.U32 R45, RZ, RZ, R119 ;  /* 0x000000ffff2d7224 */ /* 0x000fc600078e0077 */
[----:B------:R-:W-:Y:S01]  /*4240*/  F2FP.SATFINITE.E4M3.F32.PACK_AB_MERGE_C R212, R35, R34, R38 ;  /* 0x0000002223d4723e */ /* 0x000fe20004807026 */
[--C-:B------:R-:W-:Y:S01]  /*4250*/  IMAD.MOV.U32 R38, RZ, RZ, R119.reuse ;  /* 0x000000ffff267224 */ /* 0x100fe200078e0077 */
[----:B------:R-:W3:Y:S01]  /*4260*/  MUFU.EX2 R50, R50 ;  /* 0x0000003200327308 */ /* 0x000ee20000000800 */
[C---:B--2---:R-:W-:Y:S01]  /*4270*/  F2FP.SATFINITE.E4M3.F32.PACK_AB_MERGE_C R46, R47.reuse, R46, RZ ;  /* 0x0000002e2f2e723e */ /* 0x044fe200048070ff */
[----:B------:R-:W-:Y:S01]  /*4280*/  FADD.FTZ R47, R47, R6 ;  /* 0x000000062f2f7221 */ /* 0x000fe20000010000 */
[--C-:B------:R-:W-:Y:S02]  /*4290*/  IMAD.MOV.U32 R35, RZ, RZ, R119.reuse ;  /* 0x000000ffff237224 */ /* 0x100fe400078e0077 */
[----:B------:R-:W-:Y:S01]  /*42a0*/  F2FP.SATFINITE.E4M3.F32.PACK_AB_MERGE_C R213, R43, R42, R46 ;  /* 0x0000002a2bd5723e */ /* 0x000fe2000480702e */
[----:B------:R-:W-:Y:S02]  /*42b0*/  IMAD.MOV.U32 R46, RZ, RZ, R119 ;  /* 0x000000ffff2e7224 */ /* 0x000fe400078e0077 */
[----:B------:R-:W2:Y:S01]  /*42c0*/  MUFU.EX2 R44, R44 ;  /* 0x0000002c002c7308 */ /* 0x000ea20000000800 */
[----:B-1----:R-:W-:-:S01]  /*42d0*/  FADD.FTZ R7, R39, R4 ;  /* 0x0000000427077221 */ /* 0x002fc20000010000 */
[----:B------:R-:W-:-:S02]  /*42e0*/  IMAD.MOV.U32 R43, RZ, RZ, R119 ;  /* 0x000000ffff2b7224 */ /* 0x000fc400078e0077 */
[--C-:B------:R-:W-:Y:S02]  /*42f0*/  IMAD.MOV.U32 R42, RZ, RZ, R119.reuse ;  /* 0x000000ffff2a7224 */ /* 0x100fe400078e0077 */
[----:B------:R-:W-:Y:S02]  /*4300*/  IMAD.MOV.U32 R34, RZ, RZ, R119 ;  /* 0x000000ffff227224 */ /* 0x000fe400078e0077 */
[----:B------:R-:W1:Y:S01]  /*4310*/  MUFU.EX2 R51, R51 ;  /* 0x0000003300337308 */ /* 0x000e620000000800 */
[----:B---3--:R-:W-:-:S01]  /*4320*/  FADD.FTZ R4, R50, R47 ;  /* 0x0000002f32047221 */ /* 0x008fc20000010000 */
[----:B------:R-:W-:-:S06]  /*4330*/  IMAD.MOV.U32 R47, RZ, RZ, R119 ;  /* 0x000000ffff2f7224 */ /* 0x000fcc00078e0077 */
        /* <DEDUP_REMOVED lines=13> */
[--C-:B------:R-:W-:Y:S01]  /*4410*/  IMAD.MOV.U32 R48, RZ, RZ, R119.reuse ;  /* 0x000000ffff307224 */ /* 0x100fe200078e0077 */
[----:B------:R-:W1:Y:S01]  /*4420*/  MUFU.EX2 R26, R26 ;  /* 0x0000001a001a7308 */ /* 0x000e620000000800 */
[C---:B---3--:R-:W-:Y:S01]  /*4430*/  F2FP.SATFINITE.E4M3.F32.PACK_AB_MERGE_C R54, R55.reuse, R54, RZ ;  /* 0x000000363736723e */ /* 0x048fe200048070ff */
[----:B------:R-:W-:Y:S01]  /*4440*/  FADD.FTZ R55, R55, R6 ;  /* 0x0000000637377221 */ /* 0x000fe20000010000 */
[--C-:B------:R-:W-:Y:S02]  /*4450*/  IMAD.MOV.U32 R44, RZ, RZ, R119.reuse ;  /* 0x000000ffff2c7224 */ /* 0x100fe400078e0077 */
[----:B------:R-:W-:Y:S01]  /*4460*/  F2FP.SATFINITE.E4M3.F32.PACK_AB_MERGE_C R215, R51, R50, R54 ;  /* 0x0000003233d7723e */ /* 0x000fe20004807036 */
[----:B------:R-:W-:Y:S02]  /*4470*/  IMAD.MOV.U32 R54, RZ, RZ, R119 ;  /* 0x000000ffff367224 */ /* 0x000fe400078e0077 */
[----:B------:R-:W3:Y:S01]  /*4480*/  MUFU.EX2 R52, R52 ;  /* 0x0000003400347308 */ /* 0x000ee20000000800 */
[----:B--2---:R-:W-:-:S01]  /*4490*/  FADD.FTZ R7, R49, R4 ;  /* 0x0000000431077221 */ /* 0x004fc20000010000 */
[----:B------:R-:W-:-:S02]  /*44a0*/  IMAD.MOV.U32 R51, RZ, RZ, R119 ;  /* 0x000000ffff337224 */ /* 0x000fc400078e0077 */
[--C-:B------:R-:W-:Y:S02]  /*44b0*/  IMAD.MOV.U32 R50, RZ, RZ, R119.reuse ;  /* 0x000000ffff327224 */ /* 0x100fe400078e0077 */
[----:B------:R-:W-:Y:S02]  /*44c0*/  IMAD.MOV.U32 R39, RZ, RZ, R119 ;  /* 0x000000ffff277224 */ /* 0x000fe400078e0077 */
[----:B------:R-:W2:Y:S01]  /*44d0*/  MUFU.EX2 R27, R27 ;  /* 0x0000001b001b7308 */ /* 0x000ea20000000800 */
[----:B-1----:R-:W-:-:S01]  /*44e0*/  FADD.FTZ R4, R26, R55 ;  /* 0x000000371a047221 */ /* 0x002fc20000010000 */
[----:B------:R-:W-:-:S06]  /*44f0*/  IMAD.MOV.U32 R55, RZ, RZ, R119 ;  /* 0x000000ffff377224 */ /* 0x000fcc00078e0077 */
[----:B------:R-:W1:Y:S01]  /*4500*/  MUFU.EX2 R56, R56 ;  /* 0x0000003800387308 */ /* 0x000e620000000800 */
[----:B---3--:R-:W-:-:S07]  /*4510*/  FADD.FTZ R7, R52, R7 ;  /* 0x0000000734077221 */ /* 0x008fce0000010000 */
[----:B------:R-:W3:Y:S01]  /*4520*/  MUFU.EX2 R30, R30 ;  /* 0x0000001e001e7308 */ /* 0x000ee20000000800 */
[----:B--2---:R-:W-:-:S07]  /*4530*/  FADD.FTZ R9, R27, R4 ;  /* 0x000000041b097221 */ /* 0x004fce0000010000 */
[----:B------:R-:W2:Y:S01]  /*4540*/  MUFU.EX2 R57, R57 ;  /* 0x0000003900397308 */ /* 0x000ea20000000800 */
[----:B-1----:R-:W-:-:S07]  /*4550*/  FADD.FTZ R4, R56, R7 ;  /* 0x0000000738047221 */ /* 0x002fce0000010000 */
[----:B------:R1:W4:Y:S01]  /*4560*/  MUFU.EX2 R3, R68 ;  /* 0x0000004400037308 */ /* 0x0003220000000800 */
[----:B---3--:R-:W-:-:S07]  /*4570*/  FADD.FTZ R6, R30, R9 ;  /* 0x000000091e067221 */ /* 0x008fce0000010000 */
[----:B------:R-:W3:Y:S01]  /*4580*/  MUFU.EX2 R60, R60 ;  /* 0x0000003c003c7308 */ /* 0x000ee20000000800 */
[C---:B--2---:R-:W-:Y:S01]  /*4590*/  F2FP.SATFINITE.E4M3.F32.PACK_AB_MERGE_C R56, R57.reuse, R56, RZ ;  /* 0x000000383938723e */ /* 0x044fe200048070ff */
[----:B------:R-:W-:Y:S01]  /*45a0*/  FADD.FTZ R57, R57, R4 ;  /* 0x0000000439397221 */ /* 0x000fe20000010000 */
[--C-:B-1----:R-:W-:Y:S02]  /*45b0*/  IMAD.MOV.U32 R68, RZ, RZ, R119.reuse ;  /* 0x000000ffff447224 */ /* 0x102fe400078e0077 */
[----:B------:R-:W-:Y:S01]  /*45c0*/  F2FP.SATFINITE.E4M3.F32.PACK_AB_MERGE_C R216, R52, R49, R56 ;  /* 0x0000003134d8723e */ /* 0x000fe20004807038 */
[----:B------:R-:W-:Y:S02]  /*45d0*/  IMAD.MOV.U32 R56, RZ, RZ, R119 ;  /* 0x000000ffff387224 */ /* 0x000fe400078e0077 */
[----:B------:R-:W1:Y:S01]  /*45e0*/  MUFU.EX2 R69, R69 ;  /* 0x0000004500457308 */ /* 0x000e620000000800 */
[----:B----4-:R-:W-:-:S01]  /*45f0*/  FADD.FTZ R6, R3, R6 ;  /* 0x0000000603067221 */ /* 0x010fc20000010000 */
[----:B------:R-:W-:Y:S01]  /*4600*/  F2FP.SATFINITE.E4M3.F32.PACK_AB_MERGE_C R30, R3, R30, RZ ;  /* 0x0000001e031e723e */ /* 0x000fe200048070ff */
[----:B------:R-:W-:-:S02]  /*4610*/  IMAD.MOV.U32 R52, RZ, RZ, R119 ;  /* 0x000000ffff347224 */ /* 0x000fc400078e0077 */
[--C-:B------:R-:W-:Y:S01]  /*4620*/  IMAD.MOV.U32 R49, RZ, RZ, R119.reuse ;  /* 0x000000ffff317224 */ /* 0x100fe200078e0077 */
[----:B------:R-:W-:Y:S01]  /*4630*/  F2FP.SATFINITE.E4M3.F32.PACK_AB_MERGE_C R217, R27, R26, R30 ;  /* 0x0000001a1bd9723e */ /* 0x000fe2000480701e */
[----:B------:R-:W-:Y:S01]  /*4640*/  IMAD.MOV.U32 R30, RZ, RZ, R119 ;  /* 0x000000ffff1e7224 */ /* 0x000fe200078e0077 */
[----:B------:R-:W2:Y:S01]  /*4650*/  MUFU.EX2 R61, R61 ;  /* 0x0000003d003d7308 */ /* 0x000ea20000000800 */
[----:B---3--:R-:W-:-:S01]  /*4660*/  FADD.FTZ R4, R60, R57 ;  /* 0x000000393c047221 */ /* 0x008fc20000010000 */
[--C-:B------:R-:W-:Y:S02]  /*4670*/  IMAD.MOV.U32 R57, RZ, RZ, R119.reuse ;  /* 0x000000ffff397224 */ /* 0x100fe400078e0077 */
[--C-:B------:R-:W-:Y:S02]  /*4680*/  IMAD.MOV.U32 R27, RZ, RZ, R119.reuse ;  /* 0x000000ffff1b7224 */ /* 0x100fe400078e0077 */
[----:B------:R-:W-:Y:S02]  /*4690*/  IMAD.MOV.U32 R26, RZ, RZ, R119 ;  /* 0x000000ffff1a7224 */ /* 0x000fe400078e0077 */
[----:B------:R-:W3:Y:S01]  /*46a0*/  MUFU.EX2 R72, R72 ;  /* 0x0000004800487308 */ /* 0x000ee20000000800 */
[----:B-1----:R-:W-:-:S07]  /*46b0*/  FADD.FTZ R3, R69, R6 ;  /* 0x0000000645037221 */ /* 0x002fce0000010000 */
[----:B------:R-:W-:Y:S01]  /*46c0*/  MUFU.EX2 R64, R64 ;  /* 0x0000004000407308 */ /* 0x000fe20000000800 */
[----:B--2---:R-:W-:-:S07]  /*46d0*/  FADD.FTZ R7, R61, R4 ;  /* 0x000000043d077221 */ /* 0x004fce0000010000 */
[----:B------:R-:W1:Y:S01]  /*46e0*/  MUFU.EX2 R65, R65 ;  /* 0x0000004100417308 */ /* 0x000e620000000800 */
[----:B---3--:R-:W-:-:S07]  /*46f0*/  FADD.FTZ R4, R72, R3 ;  /* 0x0000000348047221 */ /* 0x008fce0000010000 */
[----:B------:R-:W2:Y:S08]  /*4700*/  MUFU.EX2 R73, R73 ;  /* 0x0000004900497308 */ /* 0x000eb00000000800 */
[----:B------:R-:W3:Y:S01]  /*4710*/  MUFU.EX2 R76, R76 ;  /* 0x0000004c004c7308 */ /* 0x000ee20000000800 */
[----:B-1----:R-:W-:Y:S01]  /*4720*/  F2FP.SATFINITE.E4M3.F32.PACK_AB_MERGE_C R6, R65, R64, RZ ;  /* 0x000000404106723e */ /* 0x002fe200048070ff */
[----:B------:R-:W-:-:S03]  /*4730*/  FADD.FTZ R64, R64, R7 ;  /* 0x0000000740407221 */ /* 0x000fc60000010000 */
[----:B------:R-:W-:Y:S01]  /*4740*/  F2FP.SATFINITE.E4M3.F32.PACK_AB_MERGE_C R218, R61, R60, R6 ;  /* 0x0000003c3dda723e */ /* 0x000fe20004807006 */
[--C-:B------:R-:W-:Y:S02]  /*4750*/  IMAD.MOV.U32 R61, RZ, RZ, R119.reuse ;  /* 0x000000ffff3d7224 */ /* 0x100fe400078e0077 */
[----:B------:R-:W-:Y:S02]  /*4760*/  IMAD.MOV.U32 R60, RZ, RZ, R119 ;  /* 0x000000ffff3c7224 */ /* 0x000fe400078e0077 */
[----:B--2---:R-:W-:-:S01]  /*4770*/  FADD.FTZ R3, R73, R4 ;  /* 0x0000000449037221 */ /* 0x004fc20000010000 */
[----:B------:R-:W-:Y:S01]  /*4780*/  FADD.FTZ R4, R65, R64 ;  /* 0x0000004041047221 */ /* 0x000fe20000010000 */
[--C-:B------:R-:W-:Y:S02]  /*4790*/  IMAD.MOV.U32 R65, RZ, RZ, R119.reuse ;  /* 0x000000ffff417224 */ /* 0x100fe400078e0077 */
[----:B------:R-:W-:Y:S01]  /*47a0*/  IMAD.MOV.U32 R64, RZ, RZ, R119 ;  /* 0x000000ffff407224 */ /* 0x000fe200078e0077 */
[C---:B---3--:R-:W-:Y:S01]  /*47b0*/  F2FP.SATFINITE.E4M3.F32.PACK_AB_MERGE_C R8, R76.reuse, R73, RZ ;  /* 0x000000494c08723e */ /* 0x048fe200048070ff */
[----:B------:R-:W-:Y:S01]  /*47c0*/  FADD.FTZ R3, R76, R3 ;  /* 0x000000034c037221 */ /* 0x000fe20000010000 */
[----:B------:R-:W-:-:S02]  /*47d0*/  IMAD.MOV.U32 R76, RZ, RZ, R119 ;  /* 0x000000ffff4c7224 */ /* 0x000fc400078e0077 */
[----:B------:R-:W-:Y:S01]  /*47e0*/  F2FP.SATFINITE.E4M3.F32.PACK_AB_MERGE_C R219, R72, R69, R8 ;  /* 0x0000004548db723e */ /* 0x000fe20004807008 */
[--C-:B------:R-:W-:Y:S02]  /*47f0*/  IMAD.MOV.U32 R73, RZ, RZ, R119.reuse ;  /* 0x000000ffff497224 */ /* 0x100fe400078e0077 */
[--C-:B------:R-:W-:Y:S02]  /*4800*/  IMAD.MOV.U32 R72, RZ, RZ, R119.reuse ;  /* 0x000000ffff487224 */ /* 0x100fe400078e0077 */
[----:B------:R-:W-:Y:S01]  /*4810*/  IMAD.MOV.U32 R69, RZ, RZ, R119 ;  /* 0x000000ffff457224 */ /* 0x000fe200078e0077 */
[----:B------:R-:W-:Y:S06]  /*4820*/  @!P1 BRA `(.L_x_15) ;  /* 0x0000003000749947 */ /* 0x000fec0003800000 */
[----:B------:R-:W-:Y:S01]  /*4830*/  IMAD.MOV.U32 R6, RZ, RZ, R5 ;  /* 0x000000ffff067224 */ /* 0x000fe200078e0005 */
[----:B------:R-:W-:Y:S01]  /*4840*/  CS2R R118, SRZ ;  /* 0x0000000000767805 */ /* 0x000fe2000001ff00 */
[----:B------:R-:W-:Y:S01]  /*4850*/  IMAD.MOV.U32 R7, RZ, RZ, R0 ;  /* 0x000000ffff077224 */ /* 0x000fe200078e0000 */
[----:B------:R-:W-:Y:S02]  /*4860*/  CS2R R116, SRZ ;  /* 0x0000000000747805 */ /* 0x000fe4000001ff00 */
[----:B------:R-:W-:Y:S02]  /*4870*/  CS2R R114, SRZ ;  /* 0x0000000000727805 */ /* 0x000fe4000001ff00 */
[----:B------:R-:W-:Y:S02]  /*4880*/  CS2R R112, SRZ ;  /* 0x0000000000707805 */ /* 0x000fe4000001ff00 */
[----:B------:R-:W-:Y:S02]  /*4890*/  CS2R R110, SRZ ;  /* 0x00000000006e7805 */ /* 0x000fe4000001ff00 */
[----:B------:R-:W-:-:S02]  /*48a0*/  CS2R R108, SRZ ;  /* 0x00000000006c7805 */ /* 0x000fc4000001ff00 */
[----:B------:R-:W-:Y:S02]  /*48b0*/  CS2R R106, SRZ ;  /* 0x00000000006a7805 */ /* 0x000fe4000001ff00 */
        /* <DEDUP_REMOVED lines=40> */
[----:B------:R-:W-:Y:S01]  /*4b40*/  CS2R R24, SRZ ;  /* 0x0000000000187805 */ /* 0x000fe2000001ff00 */
[----:B------:R-:W-:Y:S01]  /*4b50*/  UIADD3 UR53, UR53, -0x2, URZ ;  /* 0xfffffffe35357890 */ /* 0x000fe2000fffe03f */
[----:B------:R-:W-:Y:S01]  /*4b60*/  UMOV UR57, UR36 ;  /* 0x0000002400397c82 */ /* 0x000fe20008000000 */
[----:B------:R-:W-:-:S10]  /*4b70*/  UMOV UR56, UR52 ;  /* 0x0000003400387c82 */ /* 0x000fd40008000000 */
.L_x_25:
[----:B------:R-:W-:Y:S01]  /*4b80*/  ISETP.NE.AND P2, PT, RZ, UR41, PT ;  /* 0x00000029ff007c0c */ /* 0x000fe2000bf45270 */
[----:B------:R-:W-:-:S04]  /*4b90*/  UISETP.NE.AND UP0, UPT, UR56, 0x1, UPT ;  /* 0x000000013800788c */ /* 0x000fc8000bf05270 */
[----:B------:R-:W-:-:S04]  /*4ba0*/  USEL UR36, URZ, 0x1, UP0 ;  /* 0x000000013f247887 */ /* 0x000fc80008000000 */
[----:B------:R-:W-:-:S04]  /*4bb0*/  ULOP3.LUT UR36, UR57, UR36, URZ, 0x3c, !UPT ;  /* 0x0000002439247292 */ /* 0x000fc8000f8e3c3f */
[----:B------:R-:W-:Y:S08]  /*4bc0*/  @P2 BRA `(.L_x_16) ;  /* 0x0000000000382947 */ /* 0x000ff00003800000 */
[----:B------:R-:W-:Y:S05]  /*4bd0*/  @!P0 BRA `(.L_x_17) ;  /* 0x0000000000048947 */ /* 0x000fea0003800000 */
[----:B------:R-:W-:Y:S01]  /*4be0*/  BPT.TRAP 0x1 ;  /* 0x000000040000795c */ /* 0x000fe20000300000 */
.L_x_17:
[----:B------:R-:W-:Y:S01]  /*4bf0*/  UIADD3 UR6, UR56, 0x1, URZ ;  /* 0x0000000138067890 */ /* 0x000fe2000fffe03f */
[----:B------:R-:W-:-:S03]  /*4c00*/  IMAD.U32 R0, RZ, RZ, UR36 ;  /* 0x00000024ff007e24 */ /* 0x000fc6000f8e00ff */
[----:B------:R-:W-:Y:S02]  /*4c10*/  UISETP.NE.AND UP0, UPT, UR6, 0x2, UPT ;  /* 0x000000020600788c */ /* 0x000fe4000bf05270 */
[----:B------:R-:W-:Y:S02]  /*4c20*/  SHF.L.U32 R0, R0, 0x1f, RZ ;  /* 0x0000001f00007819 */ /* 0x000fe400000006ff */
[----:B------:R-:W-:-:S04]  /*4c30*/  USEL UR6, UR6, URZ, UP0 ;  /* 0x0000003f06067287 */ /* 0x000fc80008000000 */
[----:B------:R-:W-:-:S09]  /*4c40*/  ULEA UR6, UR6, UR38, 0x3 ;  /* 0x0000002606067291 */ /* 0x000fd2000f8e183f */
[----:B------:R1:W2:Y:S01]  /*4c50*/  SYNCS.PHASECHK.TRANS64.TRYWAIT P1, [UR6+0x33430], R0 ;  /* 0x03343000ff0075a7 */ /* 0x0002a20008020146 */
[----:B------:R-:W-:Y:S05]  /*4c60*/  @!P0 BRA `(.L_x_18) ;  /* 0x0000000000048947 */ /* 0x000fea0003800000 */
[----:B------:R-:W-:Y:S01]  /*4c70*/  BPT.TRAP 0x1 ;  /* 0x000000040000795c */ /* 0x000fe20000300000 */
.L_x_18:
[----:B--2---:R-:W-:Y:S05]  /*4c80*/  @P1 BRA `(.L_x_16) ;  /* 0x0000000000081947 */ /* 0x004fea0003800000 */
[----:B------:R-:W2:Y:S02]  /*4c90*/  SYNCS.PHASECHK.TRANS64.TRYWAIT P1, [UR6+0x33430], R0 ;  /* 0x03343000ff0075a7 */ /* 0x000ea40008020146 */
[----:B--2---:R-:W-:Y:S05]  /*4ca0*/  @!P1 BRA `(.L_x_19) ;  /* 0x0000008400309947 */ /* 0x004fea0003800000 */
.L_x_16:
[----:B-12---:R-:W-:Y:S01]  /*4cb0*/  VIADD R0, R18, 0x8 ;  /* 0x0000000812007836 */ /* 0x006fe20000000000 */
[----:B------:R-:W-:Y:S01]  /*4cc0*/  UIADD3 UR52, UR56, 0x1, URZ ;  /* 0x0000000138347890 */ /* 0x000fe2000fffe03f */
[----:B------:R-:W-:Y:S01]  /*4cd0*/  UMOV UR27, 0x80000020 ;  /* 0x80000020001b7882 */ /* 0x000fe20000000000 */
[----:B------:R-:W-:Y:S02]  /*4ce0*/  UMOV UR28, UR24 ;  /* 0x00000018001c7c82 */ /* 0x000fe40008000000 */
[----:B------:R1:W-:Y:S01]  /*4cf0*/  BAR.SYNC.DEFER_BLOCKING R0, 0x100 ;  /* 0x000400000000751d */ /* 0x0003e20000010000 */
[----:B------:R-:W-:-:S04]  /*4d00*/  UISETP.NE.AND UP0, UPT, UR52, 0x2, UPT ;  /* 0x000000023400788c */ /* 0x000fc8000bf05270 */
[----:B------:R-:W-:Y:S01]  /*4d10*/  USEL UR52, UR52, URZ, UP0 ;  /* 0x0000003f34347287 */ /* 0x000fe20008000000 */
[----:B------:R-:W-:Y:S01]  /*4d20*/  UMOV UR29, UR25 ;  /* 0x00000019001d7c82 */ /* 0x000fe20008000000 */
[----:B------:R-:W-:Y:S02]  /*4d30*/  UMOV UR31, 0x80000020 ;  /* 0x80000020001f7882 */ /* 0x000fe40000000000 */
[----:B------:R-:W-:Y:S01]  /*4d40*/  UIMAD UR58, UR52, 0x780, UR49 ;  /* 0x00000780343a78a4 */ /* 0x000fe2000f8e0231 */
[----:B------:R-:W-:Y:S01]  /*4d50*/  UMOV UR32, UR24 ;  /* 0x0000001800207c82 */ /* 0x000fe20008000000 */
[----:B------:R-:W-:Y:S02]  /*4d60*/  UMOV UR33, UR25 ;  /* 0x0000001900217c82 */ /* 0x000fe40008000000 */
[----:B------:R-:W-:Y:S02]  /*4d70*/  UIADD3 UR30, UR58, 0x80, URZ ;  /* 0x000000803a1e7890 */ /* 0x000fe4000fffe03f */
[----:B------:R-:W-:-:S02]  /*4d80*/  UIADD3 UR34, UR58, 0x100, URZ ;  /* 0x000001003a227890 */ /* 0x000fc4000fffe03f */
[----:B------:R-:W-:Y:S01]  /*4d90*/  UMOV UR26, UR58 ;  /* 0x0000003a001a7c82 */ /* 0x000fe20008000000 */
[----:B------:R-:W-:Y:S01]  /*4da0*/  UMOV UR35, 0x80000020 ;  /* 0x8000002000237882 */ /* 0x000fe20000000000 */
[----:B------:R-:W-:Y:S01]  /*4db0*/  UIADD3 UR6, UR58, 0x200, URZ ;  /* 0x000002003a067890 */ /* 0x000fe2000fffe03f */
[----:B------:R-:W-:Y:S01]  /*4dc0*/  UMOV UR7, 0x80000020 ;  /* 0x8000002000077882 */ /* 0x000fe20000000000 */
[----:B------:R-:W-:Y:S01]  /*4dd0*/  UIADD3 UR10, UR58, 0x202, URZ ;  /* 0x000002023a0a7890 */ /* 0x000fe2000fffe03f */
[----:B------:R-:W-:Y:S01]  /*4de0*/  WARPGROUP.ARRIVE ;  /* 0x00000000000079c5 */ /* 0x000fe20000000000 */
[----:B------:R-:W-:Y:S01]  /*4df0*/  UMOV UR11, 0x80000020 ;  /* 0x80000020000b7882 */ /* 0x000fe20000000000 */
[----:B------:R-:W-:Y:S01]  /*4e00*/  UIADD3 UR14, UR58, 0x282, URZ ;  /* 0x000002823a0e7890 */ /* 0x000fe2000fffe03f */
[----:B------:R-:W-:Y:S01]  /*4e10*/  UMOV UR15, 0x80000020 ;  /* 0x80000020000f7882 */ /* 0x000fe20000000000 */
[----:B------:R-:W-:Y:S02]  /*4e20*/  UIADD3 UR18, UR58, 0x500, URZ ;  /* 0x000005003a127890 */ /* 0x000fe4000fffe03f */
[----:B------:R-:W-:Y:S01]  /*4e30*/  QGMMA.64x32x32.F32.E4M3.E4M3 R184, gdesc[UR24], RZ, !UPT, gsb0 ;  /* 0x0060000018b879f3 */ /* 0x000fe2000c0008ff */
[----:B------:R-:W-:Y:S01]  /*4e40*/  UIADD3 UR26, UR58, 0x180, URZ ;  /* 0x000001803a1a7890 */ /* 0x000fe2000fffe03f */
[----:B------:R-:W-:Y:S01]  /*4e50*/  UMOV UR27, 0x80000020 ;  /* 0x80000020001b7882 */ /* 0x000fe20000000000 */
[----:B------:R-:W-:Y:S01]  /*4e60*/  UMOV UR19, 0x80000020 ;  /* 0x8000002000137882 */ /* 0x000fe20000000000 */
[----:B------:R-:W-:Y:S01]  /*4e70*/  UIADD3 UR22, UR58, 0x502, URZ ;  /* 0x000005023a167890 */ /* 0x000fe2000fffe03f */
[----:B------:R-:W-:Y:S01]  /*4e80*/  UMOV UR23, 0x80000020 ;  /* 0x8000002000177882 */ /* 0x000fe20000000000 */
[----:B------:R-:W-:-:S02]  /*4e90*/  WARPGROUP.DEPBAR.LE gsb0, 0x0 ;  /* 0x00008000000079c5 */ /* 0x000fc40000010000 */
[----:B------:R-:W-:-:S06]  /*4ea0*/  WARPGROUP.ARRIVE ;  /* 0x00000000000079c5 */ /* 0x000fcc0000000000 */
[----:B------:R-:W-:Y:S01]  /*4eb0*/  QGMMA.64x32x32.F32.E4M3.E4M3 R168, gdesc[UR28], RZ, !UPT, gsb0 ;  /* 0x006000001ca879f3 */ /* 0x000fe2000c0008ff */
[----:B------:R-:W-:Y:S01]  /*4ec0*/  UIADD3 UR30, UR58, 0x82, URZ ;  /* 0x000000823a1e7890 */ /* 0x000fe2000fffe03f */
[----:B------:R-:W-:Y:S01]  /*4ed0*/  UMOV UR28, UR4 ;  /* 0x00000004001c7c82 */ /* 0x000fe20008000000 */
[----:B------:R-:W-:Y:S01]  /*4ee0*/  UMOV UR29, UR5 ;  /* 0x00000005001d7c82 */ /* 0x000fe20008000000 */
[----:B------:R-:W-:Y:S01]  /*4ef0*/  UMOV UR31, 0x80000020 ;  /* 0x80000020001f7882 */ /* 0x000fe20000000000 */
[----:B------:R-:W-:Y:S02]  /*4f00*/  WARPGROUP.DEPBAR.LE gsb0, 0x0 ;  /* 0x00008000000079c5 */ /* 0x000fe40000010000 */
        /* <DEDUP_REMOVED lines=9> */
[----:B------:R-:W-:Y:S01]  /*4fa0*/  UMOV UR26, UR6 ;  /* 0x00000006001a7c82 */ /* 0x000fe20008000000 */
[----:B------:R-:W-:Y:S01]  /*4fb0*/  UMOV UR27, 0x80000020 ;  /* 0x80000020001b7882 */ /* 0x000fe20000000000 */
[----:B------:R-:W-:Y:S01]  /*4fc0*/  UIADD3 UR6, UR58, 0x2, URZ ;  /* 0x000000023a067890 */ /* 0x000fe2000fffe03f */
        /* <DEDUP_REMOVED lines=12> */
[----:B------:R-:W-:Y:S01]  /*5090*/  UMOV UR28, UR8 ;  /* 0x00000008001c7c82 */ /* 0x000fe20008000000 */
[----:B------:R-:W-:Y:S01]  /*50a0*/  UMOV UR29, UR9 ;  /* 0x00000009001d7c82 */ /* 0x000fe20008000000 */
        /* <DEDUP_REMOVED lines=106> */
[----:B------:R-:W-:Y:S01]  /*5750*/  UIADD3 UR58, UR58, 0x702, URZ ;  /* 0x000007023a3a7890 */ /* 0x000fe2000fffe03f */
[----:B------:R-:W-:Y:S02]  /*5760*/  WARPGROUP.DEPBAR.LE gsb0, 0x0 ;  /* 0x00008000000079c5 */ /* 0x000fe40000010000 */
[----:B------:R-:W-:-:S06]  /*5770*/  WARPGROUP.ARRIVE ;  /* 0x00000000000079c5 */ /* 0x000fcc0000000000 */
[----:B------:R-:W-:Y:S03]  /*5780*/  QGMMA.64x32x32.F32.E4M3.E4M3 R168, gdesc[UR28], R168, gsb0 ;  /* 0x006000001ca879f3 */ /* 0x000fe600080008a8 */
[----:B------:R-:W-:Y:S02]  /*5790*/  WARPGROUP.DEPBAR.LE gsb0, 0x0 ;  /* 0x00008000000079c5 */ /* 0x000fe40000010000 */
[----:B------:R-:W-:-:S06]  /*57a0*/  WARPGROUP.ARRIVE ;  /* 0x00000000000079c5 */ /* 0x000fcc0000000000 */
[----:B------:R-:W-:Y:S03]  /*57b0*/  QGMMA.64x32x32.F32.E4M3.E4M3 R152, gdesc[UR32], R152, gsb0 ;  /* 0x00600000209879f3 */ /* 0x000fe60008000898 */
        /* <DEDUP_REMOVED lines=9> */
[----:B-1----:R-:W-:Y:S05]  /*5850*/  @P2 BRA `(.L_x_20) ;  /* 0x00000000002c2947 */ /* 0x002fea0003800000 */
[----:B------:R-:W-:Y:S05]  /*5860*/  @!P0 BRA `(.L_x_21) ;  /* 0x0000000000048947 */ /* 0x000fea0003800000 */
[----:B------:R-:W-:Y:S01]  /*5870*/  BPT.TRAP 0x1 ;  /* 0x000000040000795c */ /* 0x000fe20000300000 */
.L_x_21:
[----:B------:R-:W-:Y:S01]  /*5880*/  ULEA UR6, UR56, UR38, 0x3 ;  /* 0x0000002638067291 */ /* 0x000fe2000f8e183f */
[----:B------:R-:W-:-:S05]  /*5890*/  IMAD.U32 R0, RZ, RZ, UR57 ;  /* 0x00000039ff007e24 */ /* 0x000fca000f8e00ff */
[----:B------:R-:W-:-:S04]  /*58a0*/  SHF.L.U32 R0, R0, 0x1f, RZ ;  /* 0x0000001f00007819 */ /* 0x000fc800000006ff */
[----:B------:R1:W2:Y:S01]  /*58b0*/  SYNCS.PHASECHK.TRANS64.TRYWAIT P1, [UR6+0x33450], R0 ;  /* 0x03345000ff0075a7 */ /* 0x0002a20008020146 */
[----:B------:R-:W-:Y:S05]  /*58c0*/  @!P0 BRA `(.L_x_22) ;  /* 0x0000000000048947 */ /* 0x000fea0003800000 */
[----:B------:R-:W-:Y:S01]  /*58d0*/  BPT.TRAP 0x1 ;  /* 0x000000040000795c */ /* 0x000fe20000300000 */
.L_x_22:
[----:B--2---:R-:W-:Y:S05]  /*58e0*/  @P1 BRA `(.L_x_20) ;  /* 0x0000000000081947 */ /* 0x004fea0003800000 */
[----:B------:R-:W2:Y:S02]  /*58f0*/  SYNCS.PHASECHK.TRANS64.TRYWAIT P1, [UR6+0x33450], R0 ;  /* 0x03345000ff0075a7 */ /* 0x000ea40008020146 */
[----:B--2---:R-:W-:Y:S05]  /*5900*/  @!P1 BRA `(.L_x_23) ;  /* 0x0000007800309947 */ /* 0x004fea0003800000 */
.L_x_20:
[----:B------:R-:W-:Y:S01]  /*5910*/  UIADD3 UR6, UR38, 0x200, URZ ;  /* 0x0000020026067890 */ /* 0x000fe2000fffe03f */
[----:B------:R-:W-:Y:S01]  /*5920*/  WARPGROUP.ARRIVE ;  /* 0x00000000000079c5 */ /* 0x000fe20000000000 */
[----:B------:R-:W-:Y:S01]  /*5930*/  UMOV UR7, 0xc0000010 ;  /* 0xc000001000077882 */ /* 0x000fe20000000000 */
[----:B-12---:R-:W-:Y:S01]  /*5940*/  FMNMX.FTZ R0, R184, R7, !PT ;  /* 0x00000007b8007209 */ /* 0x006fe20007810000 */
[----:B------:R-:W-:Y:S01]  /*5950*/  USHF.R.U32.HI UR6, URZ, 0x4, UR6 ;  /* 0x000000043f067899 */ /* 0x000fe20008011606 */
[----:B------:R-:W-:Y:S02]  /*5960*/  FMNMX.FTZ R8, R186, R6, !PT ;  /* 0x00000006ba087209 */ /* 0x000fe40007810000 */
[----:B------:R-:W1:Y:S01]  /*5970*/  S2R R221, SR_TID.X ;  /* 0x0000000000dd7919 */ /* 0x000e620000002100 */
[----:B------:R-:W-:Y:S01]  /*5980*/  FMNMX.FTZ R5, R185, R0, !PT ;  /* 0x00000000b9057209 */ /* 0x000fe20007810000 */
[----:B------:R-:W-:Y:S01]  /*5990*/  ULOP3.LUT UR6, UR6, 0x3fff, URZ, 0xc0, !UPT ;  /* 0x00003fff06067892 */ /* 0x000fe2000f8ec03f */
[----:B------:R-:W-:-:S02]  /*59a0*/  FMNMX.FTZ R9, R187, R8, !PT ;  /* 0x00000008bb097209 */ /* 0x000fc40007810000 */
[----:B------:R-:W-:Y:S01]  /*59b0*/  FMNMX.FTZ R0, R188, R5, !PT ;  /* 0x00000005bc007209 */ /* 0x000fe20007810000 */
[----:B------:R-:W-:Y:S01]  /*59c0*/  ULOP3.LUT UR6, UR6, 0x10000, URZ, 0xfc, !UPT ;  /* 0x0001000006067892 */ /* 0x000fe2000f8efc3f */
[----:B------:R-:W-:Y:S02]  /*59d0*/  FMNMX.FTZ R8, R190, R9, !PT ;  /* 0x00000009be087209 */ /* 0x000fe40007810000 */
[----:B------:R-:W-:Y:S01]  /*59e0*/  FMNMX.FTZ R5, R189, R0, !PT ;  /* 0x00000000bd057209 */ /* 0x000fe20007810000 */
[----:B------:R-:W-:Y:S01]  /*59f0*/  UIMAD UR10, UR56, 0x780, UR6 ;  /* 0x00000780380a78a4 */ /* 0x000fe2000f8e0206 */
[----:B------:R-:W-:Y:S02]  /*5a00*/  FMNMX.FTZ R9, R191, R8, !PT ;  /* 0x00000008bf097209 */ /* 0x000fe40007810000 */
[----:B------:R-:W-:Y:S02]  /*5a10*/  FMNMX.FTZ R0, R192, R5, !PT ;  /* 0x00000005c0007209 */ /* 0x000fe40007810000 */
[----:B------:R-:W-:-:S02]  /*5a20*/  FMNMX.FTZ R8, R194, R9, !PT ;  /* 0x00000009c2087209 */ /* 0x000fc40007810000 */
[----:B------:R-:W-:Y:S01]  /*5a30*/  UMOV UR6, UR10 ;  /* 0x0000000a00067c82 */ /* 0x000fe20008000000 */
[----:B------:R-:W-:Y:S01]  /*5a40*/  FMNMX.FTZ R5, R193, R0, !PT ;  /* 0x00000000c1057209 */ /* 0x000fe20007810000 */
[----:B------:R-:W-:Y:S01]  /*5a50*/  QGMMA.64x192x32.F32.E4M3.E4M3 R24, R200, gdesc[UR4], R24, gsb0 ;  /* 0x02e00004c8187df3 */ /* 0x000fe20008000818 */
[----:B------:R-:W-:Y:S01]  /*5a60*/  UIADD3 UR6, UR10, 0x180, URZ ;  /* 0x000001800a067890 */ /* 0x000fe2000fffe03f */
[----:B------:R-:W-:Y:S01]  /*5a70*/  FMNMX.FTZ R9, R195, R8, !PT ;  /* 0x00000008c3097209 */ /* 0x000fe20007810000 */
[----:B------:R-:W-:Y:S01]  /*5a80*/  UMOV UR7, 0xc0000010 ;  /* 0xc000001000077882 */ /* 0x000fe20000000000 */
[----:B------:R-:W-:Y:S02]  /*5a90*/  FMNMX.FTZ R0, R196, R5, !PT ;  /* 0x00000005c4007209 */ /* 0x000fe40007810000 */
[----:B------:R-:W-:Y:S02]  /*5aa0*/  FMNMX.FTZ R8, R198, R9, !PT ;  /* 0x00000009c6087209 */ /* 0x000fe40007810000 */
[----:B------:R-:W-:-:S02]  /*5ab0*/  FMNMX.FTZ R5, R197, R0, !PT ;  /* 0x00000000c5057209 */ /* 0x000fc40007810000 */
[----:B------:R-:W-:Y:S02]  /*5ac0*/  FMNMX.FTZ R9, R199, R8, !PT ;  /* 0x00000008c7097209 */ /* 0x000fe40007810000 */
[----:B------:R-:W-:Y:S02]  /*5ad0*/  FMNMX.FTZ R0, R168, R5, !PT ;  /* 0x00000005a8007209 */ /* 0x000fe40007810000 */
[----:B------:R-:W-:Y:S02]  /*5ae0*/  FMNMX.FTZ R8, R170, R9, !PT ;  /* 0x00000009aa087209 */ /* 0x000fe40007810000 */
        /* <DEDUP_REMOVED lines=62> */
[----:B-1----:R-:W-:Y:S01]  /*5ed0*/  LOP3.LUT P1, RZ, R221, 0x7f, RZ, 0xc0, !PT ;  /* 0x0000007fddff7812 */ /* 0x002fe2000782c0ff */
[----:B------:R-:W1:Y:S04]  /*5ee0*/  SHFL.BFLY PT, R0, R9, 0x2, 0x1f ;  /* 0x0c401f0009007f89 */ /* 0x000e6800000e0000 */
[----:B------:R-:W2:Y:S01]  /*5ef0*/  SHFL.BFLY PT, R5, R8, 0x2, 0x1f ;  /* 0x0c401f0008057f89 */ /* 0x000ea200000e0000 */
[----:B-1----:R-:W-:Y:S01]  /*5f00*/  FMNMX.FTZ R10, R9, R0, !PT ;  /* 0x00000000090a7209 */ /* 0x002fe20007810000 */
[----:B------:R-:W-:Y:S01]  /*5f10*/  IMAD.U32 R9, RZ, RZ, UR40 ;  /* 0x00000028ff097e24 */ /* 0x000fe2000f8e00ff */
[----:B--2---:R-:W-:-:S03]  /*5f20*/  FMNMX.FTZ R11, R8, R5, !PT ;  /* 0x00000005080b7209 */ /* 0x004fc60007810000 */
[----:B------:R-:W1:Y:S04]  /*5f30*/  SHFL.BFLY PT, R5, R10, 0x1, 0x1f ;  /* 0x0c201f000a057f89 */ /* 0x000e6800000e0000 */
[----:B------:R-:W2:Y:S01]  /*5f40*/  SHFL.BFLY PT, R12, R11, 0x1, 0x1f ;  /* 0x0c201f000b0c7f89 */ /* 0x000ea200000e0000 */
[----:B-1----:R-:W-:Y:S02]  /*5f50*/  FMNMX.FTZ R0, R10, R5, !PT ;  /* 0x000000050a007209 */ /* 0x002fe40007810000 */
[----:B--2---:R-:W-:-:S03]  /*5f60*/  FMNMX.FTZ R5, R11, R12, !PT ;  /* 0x0000000c0b057209 */ /* 0x004fc60007810000 */
[C---:B------:R-:W-:Y:S01]  /*5f70*/  FFMA.FTZ R8, R0.reuse, R9, -8 ;  /* 0xc100000000087423 */ /* 0x040fe20000010009 */
[----:B------:R-:W-:-:S03]  /*5f80*/  FADD.FTZ R7, -R0, R7 ;  /* 0x0000000700077221 */ /* 0x000fc60000010100 */
[--C-:B------:R-:W-:Y:S01]  /*5f90*/  FFMA.FTZ R21, R168, UR40, -R8.reuse ;  /* 0x00000028a8157c23 */ /* 0x100fe20008010808 */
[----:B------:R-:W-:-:S01]  /*5fa0*/  FFMA.FTZ R168, R169, UR40, -R8 ;  /* 0x00000028a9a87c23 */ /* 0x000fc20008010808 */
[----:B------:R-:W-:Y:S02]  /*5fb0*/  WARPGROUP.DEPBAR.LE gsb0, 0x0 ;  /* 0x00008000000079c5 */ /* 0x000fe40000010000 */
[----:B------:R-:W-:Y:S01]  /*5fc0*/  WARPGROUP.ARRIVE ;  /* 0x00000000000079c5 */ /* 0x000fe20000000000 */
[--C-:B------:R-:W-:Y:S01]  /*5fd0*/  FFMA.FTZ R169, R172, UR40, -R8.reuse ;  /* 0x00000028aca97c23 */ /* 0x100fe20008010808 */
[----:B------:R-:W-:-:S01]  /*5fe0*/  FFMA.FTZ R10, R184, UR40, -R8 ;  /* 0x00000028b80a7c23 */ /* 0x000fc20008010808 */
[--C-:B------:R-:W-:Y:S01]  /*5ff0*/  FFMA.FTZ R172, R173, UR40, -R8.reuse ;  /* 0x00000028adac7c23 */ /* 0x100fe20008010808 */
[----:B------:R-:W-:-:S01]  /*6000*/  FFMA.FTZ R173, R176, UR40, -R8 ;  /* 0x00000028b0ad7c23 */ /* 0x000fc20008010808 */
[----:B------:R-:W-:Y:S01]  /*6010*/  IMAD.U32 R184, RZ, RZ, UR40 ;  /* 0x00000028ffb87e24 */ /* 0x000fe2000f8e00ff */
[----:B------:R-:W-:Y:S01]  /*6020*/  QGMMA.64x192x32.F32.E4M3.E4M3 R24, R204, gdesc[UR4], R24, gsb0 ;  /* 0x02e00004cc187df3 */ /* 0x000fe20008000818 */
[----:B------:R-:W-:Y:S01]  /*6030*/  UIADD3 UR6, UR10, 0x300, URZ ;  /* 0x000003000a067890 */ /* 0x000fe2000fffe03f */
[--C-:B------:R-:W-:Y:S01]  /*6040*/  FFMA.FTZ R176, R177, UR40, -R8.reuse ;  /* 0x00000028b1b07c23 */ /* 0x100fe20008010808 */
[----:B------:R-:W-:Y:S01]  /*6050*/  UMOV UR7, 0xc0000010 ;  /* 0xc000001000077882 */ /* 0x000fe20000000000 */
[--C-:B------:R-:W-:Y:S01]  /*6060*/  FFMA.FTZ R177, R180, UR40, -R8.reuse ;  /* 0x00000028b4b17c23 */ /* 0x100fe20008010808 */
[----:B------:R-:W-:-:S01]  /*6070*/  FFMA.FTZ R9, R185, UR40, -R8 ;  /* 0x00000028b9097c23 */ /* 0x000fc20008010808 */
        /* <DEDUP_REMOVED lines=30> */
[----:B------:R-:W-:Y:S01]  /*6260*/  FFMA.FTZ R133, R133, UR40, -R8 ;  /* 0x0000002885857c23 */ /* 0x000fe20008010808 */
[----:B------:R-:W-:-:S01]  /*6270*/  FADD.FTZ R6, -R5, R6 ;  /* 0x0000000605067221 */ /* 0x000fc20000010100 */
[----:B------:R-:W-:Y:S01]  /*6280*/  FFMA.FTZ R8, R5, R184, -8 ;  /* 0xc100000005087423 */ /* 0x000fe200000100b8 */
[----:B------:R-:W-:Y:S01]  /*6290*/  FMUL.FTZ R7, R7, UR40 ;  /* 0x0000002807077c20 */ /* 0x000fe20008410000 */
[----:B------:R-:W-:Y:S01]  /*62a0*/  MUFU.EX2 R10, R10 ;  /* 0x0000000a000a7308 */ /* 0x000fe20000000800 */
[----:B------:R-:W-:Y:S01]  /*62b0*/  FMUL.FTZ R6, R6, UR40 ;  /* 0x0000002806067c20 */ /* 0x000fe20008410000 */
[--C-:B------:R-:W-:Y:S01]  /*62c0*/  FFMA.FTZ R181, R186, UR40, -R8.reuse ;  /* 0x00000028bab57c23 */ /* 0x100fe20008010808 */
[----:B------:R-:W-:-:S01]  /*62d0*/  FFMA.FTZ R184, R187, UR40, -R8 ;  /* 0x00000028bbb87c23 */ /* 0x000fc20008010808 */
[--C-:B------:R-:W-:Y:S01]  /*62e0*/  FFMA.FTZ R185, R190, UR40, -R8.reuse ;  /* 0x00000028beb97c23 */ /* 0x100fe20008010808 */
[----:B------:R-:W-:-:S01]  /*62f0*/  FFMA.FTZ R186, R191, UR40, -R8 ;  /* 0x00000028bfba7c23 */ /* 0x000fc20008010808 */
[--C-:B------:R-:W-:Y:S01]  /*6300*/  FFMA.FTZ R187, R194, UR40, -R8.reuse ;  /* 0x00000028c2bb7c23 */ /* 0x100fe20008010808 */
[----:B------:R-:W-:-:S01]  /*6310*/  FFMA.FTZ R188, R195, UR40, -R8 ;  /* 0x00000028c3bc7c23 */ /* 0x000fc20008010808 */
[----:B------:R-:W1:Y:S01]  /*6320*/  MUFU.EX2 R7, R7 ;  /* 0x0000000700077308 */ /* 0x000e620000000800 */
[----:B------:R-:W-:-:S01]  /*6330*/  FFMA.FTZ R189, R198, UR40, -R8 ;  /* 0x00000028c6bd7c23 */ /* 0x000fc20008010808 */
[--C-:B------:R-:W-:Y:S01]  /*6340*/  FFMA.FTZ R190, R199, UR40, -R8.reuse ;  /* 0x00000028c7be7c23 */ /* 0x100fe20008010808 */
[----:B------:R-:W-:-:S01]  /*6350*/  FFMA.FTZ R170, R170, UR40, -R8 ;  /* 0x00000028aaaa7c23 */ /* 0x000fc20008010808 */
[--C-:B------:R-:W-:Y:S01]  /*6360*/  FFMA.FTZ R171, R171, UR40, -R8.reuse ;  /* 0x00000028abab7c23 */ /* 0x100fe20008010808 */
[----:B------:R-:W-:-:S01]  /*6370*/  FFMA.FTZ R174, R174, UR40, -R8 ;  /* 0x00000028aeae7c23 */ /* 0x000fc20008010808 */
[--C-:B------:R-:W-:Y:S01]  /*6380*/  FFMA.FTZ R175, R175, UR40, -R8.reuse ;  /* 0x00000028afaf7c23 */ /* 0x100fe20008010808 */
[----:B------:R-:W-:-:S01]  /*6390*/  FFMA.FTZ R178, R178, UR40, -R8 ;  /* 0x00000028b2b27c23 */ /* 0x000fc20008010808 */
[----:B------:R-:W-:Y:S01]  /*63a0*/  MUFU.EX2 R6, R6 ;  /* 0x0000000600067308 */ /* 0x000fe20000000800 */
[----:B------:R-:W-:-:S01]  /*63b0*/  FFMA.FTZ R179, R179, UR40, -R8 ;  /* 0x00000028b3b37c23 */ /* 0x000fc20008010808 */
[--C-:B------:R-:W-:Y:S01]  /*63c0*/  FFMA.FTZ R182, R182, UR40, -R8.reuse ;  /* 0x00000028b6b67c23 */ /* 0x100fe20008010808 */
[----:B------:R-:W-:-:S01]  /*63d0*/  FFMA.FTZ R183, R183, UR40, -R8 ;  /* 0x00000028b7b77c23 */ /* 0x000fc20008010808 */
[--C-:B------:R-:W-:Y:S01]  /*63e0*/  FFMA.FTZ R154, R154, UR40, -R8.reuse ;  /* 0x000000289a9a7c23 */ /* 0x100fe20008010808 */
[----:B------:R-:W-:-:S01]  /*63f0*/  FFMA.FTZ R155, R155, UR40, -R8 ;  /* 0x000000289b9b7c23 */ /* 0x000fc20008010808 */
[--C-:B------:R-:W-:Y:S01]  /*6400*/  FFMA.FTZ R158, R158, UR40, -R8.reuse ;  /* 0x000000289e9e7c23 */ /* 0x100fe20008010808 */
[----:B------:R-:W-:-:S01]  /*6410*/  FFMA.FTZ R159, R159, UR40, -R8 ;  /* 0x000000289f9f7c23 */ /* 0x000fc20008010808 */
[----:B------:R-:W2:Y:S01]  /*6420*/  MUFU.EX2 R181, R181 ;  /* 0x000000b500b57308 */ /* 0x000ea20000000800 */
[----:B-1----:R-:W-:-:S01]  /*6430*/  FFMA.FTZ R4, R7, R4, R10 ;  /* 0x0000000407047223 */ /* 0x002fc2000001000a */
        /* <DEDUP_REMOVED lines=14> */
[----:B------:R-:W3:Y:S01]  /*6520*/  MUFU.EX2 R184, R184 ;  /* 0x000000b800b87308 */ /* 0x000ee20000000800 */
[----:B--2---:R-:W-:-:S01]  /*6530*/  FFMA.FTZ R3, R6, R3, R181 ;  /* 0x0000000306037223 */ /* 0x004fc200000100b5 */
[--C-:B------:R-:W-:Y:S01]  /*6540*/  FFMA.FTZ R123, R123, UR40, -R8.reuse ;  /* 0x000000287b7b7c23 */ /* 0x100fe20008010808 */
[----:B------:R-:W-:-:S01]  /*6550*/  FFMA.FTZ R126, R126, UR40, -R8 ;  /* 0x000000287e7e7c23 */ /* 0x000fc20008010808 */
[----:B------:R-:W-:-:S02]  /*6560*/  IMAD.U32 R194, RZ, RZ, UR52 ;  /* 0x00000034ffc27e24 */ /* 0x000fc4000f8e00ff */
[----:B------:R-:W-:-:S02]  /*6570*/  FFMA.FTZ R134, R134, UR40, -R8 ;  /* 0x0000002886867c23 */ /* 0x000fc40008010808 */
[----:B------:R-:W2:Y:S01]  /*6580*/  MUFU.EX2 R11, R11 ;  /* 0x0000000b000b7308 */ /* 0x000ea20000000800 */
[----:B-1----:R-:W-:-:S01]  /*6590*/  FADD.FTZ R4, R9, R4 ;  /* 0x0000000409047221 */ /* 0x002fc20000010000 */
[----:B------:R-:W-:-:S06]  /*65a0*/  @!P1 LEA R194, R194, UR38, 0x3 ;  /* 0x00000026c2c29c11 */ /* 0x000fcc000f8e18ff */
[----:B------:R-:W1:Y:S01]  /*65b0*/  MUFU.EX2 R185, R185 ;  /* 0x000000b900b97308 */ /* 0x000e620000000800 */
[----:B---3--:R-:W-:-:S07]  /*65c0*/  FADD.FTZ R192, R184, R3 ;  /* 0x00000003b8c07221 */ /* 0x008fce0000010000 */
        /* <DEDUP_REMOVED lines=25> */
[----:B--2---:R-:W-:-:S01]  /*6760*/  FADD.FTZ R3, R21, R4 ;  /* 0x0000000415037221 */ /* 0x004fc20000010000 */
[----:B------:R-:W-:Y:S02]  /*6770*/  WARPGROUP.DEPBAR.LE gsb0, 0x0 ;  /* 0x00008000000079c5 */ /* 0x000fe40000010000 */
[----:B------:R-:W-:-:S04]  /*6780*/  WARPGROUP.ARRIVE ;  /* 0x00000000000079c5 */ /* 0x000fc80000000000 */
[----:B------:R-:W2:Y:S01]  /*6790*/  MUFU.EX2 R171, R171 ;  /* 0x000000ab00ab7308 */ /* 0x000ea20000000800 */
[----:B-1----:R-:W-:-:S01]  /*67a0*/  FADD.FTZ R4, R170, R191 ;  /* 0x000000bfaa047221 */ /* 0x002fc20000010000 */
[----:B------:R-:W-:Y:S01]  /*67b0*/  QGMMA.64x192x32.F32.E4M3.E4M3 R24, R208, gdesc[UR4], R24, gsb0 ;  /* 0x02e00004d0187df3 */ /* 0x000fe20008000818 */
[----:B------:R-:W-:Y:S01]  /*67c0*/  UIADD3 UR6, UR10, 0x480, URZ ;  /* 0x000004800a067890 */ /* 0x000fe2000fffe03f */
[----:B------:R-:W-:-:S04]  /*67d0*/  UMOV UR7, 0xc0000010 ;  /* 0xc000001000077882 */ /* 0x000fc80000000000 */
        /* <DEDUP_REMOVED lines=69> */
[--C-:B------:R-:W-:Y:S01]  /*6c30*/  FFMA.FTZ R191, R127, UR40, -R8.reuse ;  /* 0x000000287fbf7c23 */ /* 0x100fe20008010808 */
[----:B------:R-:W-:-:S05]  /*6c40*/  FFMA.FTZ R127, R130, UR40, -R8 ;  /* 0x00000028827f7c23 */ /* 0x000fca0008010808 */
        /* <DEDUP_REMOVED lines=14> */
[----:B------:R-:W-:-:S06]  /*6d30*/  IADD3 R3, -R18, 0xb, RZ ;  /* 0x0000000b12037810 */ /* 0x000fcc0007ffe1ff */
[----:B------:R-:W1:Y:S01]  /*6d40*/  MUFU.EX2 R147, R147 ;  /* 0x0000009300937308 */ /* 0x000e620000000800 */
[----:B---3--:R-:W-:-:S07]  /*6d50*/  FADD.FTZ R130, R146, R193 ;  /* 0x000000c192827221 */ /* 0x008fce0000010000 */
[----:B------:R-:W3:Y:S01]  /*6d60*/  MUFU.EX2 R148, R148 ;  /* 0x0000009400947308 */ /* 0x000ee20000000800 */
[----:B--2---:R-:W-:-:S07]  /*6d70*/  FADD.FTZ R193, R145, R4 ;  /* 0x0000000491c17221 */ /* 0x004fce0000010000 */
[----:B------:R-:W2:Y:S01]  /*6d80*/  MUFU.EX2 R150, R150 ;  /* 0x0000009600967308 */ /* 0x000ea20000000800 */
[----:B-1----:R-:W-:-:S01]  /*6d90*/  FADD.FTZ R195, R147, R130 ;  /* 0x0000008293c37221 */ /* 0x002fc20000010000 */
[--C-:B------:R-:W-:Y:S01]  /*6da0*/  FFMA.FTZ R130, R131, UR40, -R8.reuse ;  /* 0x0000002883827c23 */ /* 0x100fe20008010808 */
[----:B------:R-:W-:-:S05]  /*6db0*/  FFMA.FTZ R8, R135, UR40, -R8 ;  /* 0x0000002887087c23 */ /* 0x000fca0008010808 */
        /* <DEDUP_REMOVED lines=16> */
[----:B------:R-:W-:Y:S01]  /*6ec0*/  MUFU.EX2 R125, R125 ;  /* 0x0000007d007d7308 */ /* 0x000fe20000000800 */
[----:B-1----:R-:W-:-:S07]  /*6ed0*/  FADD.FTZ R4, R124, R131 ;  /* 0x000000837c047221 */ /* 0x002fce0000010000 */
[----:B------:R-:W1:Y:S01]  /*6ee0*/  MUFU.EX2 R191, R191 ;  /* 0x000000bf00bf7308 */ /* 0x000e620000000800 */
[----:B---3--:R-:W-:-:S01]  /*6ef0*/  FADD.FTZ R192, R126, R193 ;  /* 0x000000c17ec07221 */ /* 0x008fc20000010000 */
[----:B------:R-:W-:Y:S02]  /*6f00*/  WARPGROUP.DEPBAR.LE gsb0, 0x0 ;  /* 0x00008000000079c5 */ /* 0x000fe40000010000 */
[----:B------:R-:W-:-:S04]  /*6f10*/  WARPGROUP.ARRIVE ;  /* 0x00000000000079c5 */ /* 0x000fc80000000000 */
[----:B------:R-:W2:Y:S02]  /*6f20*/  MUFU.EX2 R128, R128 ;  /* 0x0000008000807308 */ /* 0x000ea40000000800 */
[----:B------:R-:W-:Y:S01]  /*6f30*/  QGMMA.64x192x32.F32.E4M3.E4M3 R24, R216, gdesc[UR4], R24, gsb0 ;  /* 0x02e00004d8187df3 */ /* 0x000fe20008000818 */
[----:B-1----:R-:W-:-:S05]  /*6f40*/  FADD.FTZ R192, R191, R192 ;  /* 0x000000c0bfc07221 */ /* 0x002fca0000010000 */
[----:B------:R-:W1:Y:S08]  /*6f50*/  MUFU.EX2 R127, R127 ;  /* 0x0000007f007f7308 */ /* 0x000e700000000800 */
[----:B------:R-:W3:Y:S08]  /*6f60*/  MUFU.EX2 R129, R129 ;  /* 0x0000008100817308 */ /* 0x000ef00000000800 */
[----:B------:R-:W4:Y:S08]  /*6f70*/  MUFU.EX2 R130, R130 ;  /* 0x0000008200827308 */ /* 0x000f300000000800 */
[----:B------:R-:W5:Y:S08]  /*6f80*/  MUFU.EX2 R132, R132 ;  /* 0x0000008400847308 */ /* 0x000f700000000800 */
[----:B------:R-:W5:Y:S08]  /*6f90*/  MUFU.EX2 R134, R134 ;  /* 0x0000008600867308 */ /* 0x000f700000000800 */
[----:B------:R-:W5:Y:S08]  /*6fa0*/  MUFU.EX2 R133, R133 ;  /* 0x0000008500857308 */ /* 0x000f700000000800 */
[----:B------:R-:W5:Y:S01]  /*6fb0*/  MUFU.EX2 R8, R8 ;  /* 0x0000000800087308 */ /* 0x000f620000000800 */
[----:B------:R-:W-:-:S02]  /*6fc0*/  WARPGROUP.DEPBAR.LE gsb0, 0x0 ;  /* 0x00008000000079c5 */ /* 0x000fc40000010000 */
[----:B------:R2:W-:Y:S06]  /*6fd0*/  BAR.ARV R3, 0x100 ;  /* 0x000400030000751d */ /* 0x0005ec0000002000 */
[----:B--2---:R-:W-:-:S05]  /*6fe0*/  @!P1 VIADD R3, R194, 0x33440 ;  /* 0x00033440c2039836 */ /* 0x004fca0000000000 */
[----:B------:R-:W-:-:S04]  /*6ff0*/  @!P1 PRMT R3, RZ, 0x654, R3 ;  /* 0x00000654ff039816 */ /* 0x000fc80000000003 */
[----:B------:R2:W-:Y:S02]  /*7000*/  @!P1 SYNCS.ARRIVE.TRANS64.RED.A1T0 RZ, [R3+URZ], RZ ;  /* 0x000000ff03ff99a7 */ /* 0x0005e4000810043f */
[----:B--2---:R-:W-:-:S04]  /*7010*/  FADD.FTZ R3, R125, R4 ;  /* 0x000000047d037221 */ /* 0x004fc80000010000 */
[----:B------:R-:W-:Y:S01]  /*7020*/  FADD.FTZ R4, R128, R3 ;  /* 0x0000000380047221 */ /* 0x000fe20000010000 */
[----:B-1----:R-:W-:-:S03]  /*7030*/  FADD.FTZ R3, R127, R192 ;  /* 0x000000c07f037221 */ /* 0x002fc60000010000 */
[----:B---3--:R-:W-:Y:S01]  /*7040*/  FADD.FTZ R131, R129, R4 ;  /* 0x0000000481837221 */ /* 0x008fe20000010000 */
[----:B----4-:R-:W-:-:S03]  /*7050*/  FADD.FTZ R3, R130, R3 ;  /* 0x0000000382037221 */ /* 0x010fc60000010000 */
[----:B-----5:R-:W-:Y:S01]  /*7060*/  FADD.FTZ R4, R132, R131 ;  /* 0x0000008384047221 */ /* 0x020fe20000010000 */
[----:B------:R-:W-:-:S03]  /*7070*/  FADD.FTZ R3, R134, R3 ;  /* 0x0000000386037221 */ /* 0x000fc60000010000 */
[----:B------:R-:W-:Y:S01]  /*7080*/  FADD.FTZ R4, R133, R4 ;  /* 0x0000000485047221 */ /* 0x000fe20000010000 */
[----:B------:R-:W-:-:S01]  /*7090*/  FADD.FTZ R3, R8, R3 ;  /* 0x0000000308037221 */ /* 0x000fc20000010000 */
[----:B------:R-:W-:Y:S06]  /*70a0*/  @!P0 BRA `(.L_x_24) ;  /* 0x0000000000048947 */ /* 0x000fec0003800000 */
[----:B------:R-:W-:Y:S01]  /*70b0*/  BPT.TRAP 0x1 ;  /* 0x000000040000795c */ /* 0x000fe20000300000 */
.L_x_24:
[----:B------:R-:W-:Y:S01]  /*70c0*/  ULEA UR6, UR56, UR38, 0x3 ;  /* 0x0000002638067291 */ /* 0x000fe2000f8e183f */
[----:B------:R-:W-:Y:S01]  /*70d0*/  ISETP.LT.AND P1, PT, RZ, UR53, PT ;  /* 0x00000035ff007c0c */ /* 0x000fe2000bf21270 */
[----:B------:R-:W-:Y:S01]  /*70e0*/  UIADD3 UR7, UR53, -0x1, URZ ;  /* 0xffffffff35077890 */ /* 0x000fe2000fffe03f */
[----:B------:R-:W-:Y:S01]  /*70f0*/  F2FP.SATFINITE.E4M3.F32.PACK_AB_MERGE_C R11, R12, R11, RZ ;  /* 0x0000000b0c0b723e */ /* 0x000fe200048070ff */
[----:B------:R-:W-:Y:S01]  /*7100*/  UIADD3 UR6, UR6, 0x33460, URZ ;  /* 0x0003346006067890 */ /* 0x000fe2000fffe03f */
[----:B------:R-:W-:Y:S01]  /*7110*/  F2FP.SATFINITE.E4M3.F32.PACK_AB_MERGE_C R185, R186, R185, RZ ;  /* 0x000000b9bab9723e */ /* 0x000fe200048070ff */
[----:B------:R-:W-:Y:S01]  /*7120*/  UMOV UR57, UR36 ;  /* 0x0000002400397c82 */ /* 0x000fe20008000000 */
[----:B------:R-:W-:Y:S01]  /*7130*/  F2FP.SATFINITE.E4M3.F32.PACK_AB_MERGE_C R15, R20, R15, RZ ;  /* 0x0000000f140f723e */ /* 0x000fe200048070ff */
[----:B------:R-:W-:Y:S01]  /*7140*/  UPRMT UR6, UR37, 0x654, UR6 ;  /* 0x0000065425067896 */ /* 0x000fe20008000006 */
[----:B------:R-:W-:Y:S01]  /*7150*/  F2FP.SATFINITE.E4M3.F32.PACK_AB_MERGE_C R189, R190, R189, RZ ;  /* 0x000000bdbebd723e */ /* 0x000fe200048070ff */
[----:B------:R-:W-:Y:S01]  /*7160*/  UMOV UR53, UR7 ;  /* 0x0000000700357c82 */ /* 0x000fe20008000000 */
[----:B------:R-:W-:Y:S01]  /*7170*/  F2FP.SATFINITE.E4M3.F32.PACK_AB_MERGE_C R169, R172, R169, RZ ;  /* 0x000000a9aca9723e */ /* 0x000fe200048070ff */
[----:B------:R-:W-:Y:S01]  /*7180*/  UMOV UR56, UR52 ;  /* 0x0000003400387c82 */ /* 0x000fe20008000000 */
[----:B------:R-:W-:Y:S01]  /*7190*/  F2FP.SATFINITE.E4M3.F32.PACK_AB_MERGE_C R174, R175, R174, RZ ;  /* 0x000000aeafae723e */ /* 0x000fe200048070ff */
[----:B------:R-:W-:Y:S01]  /*71a0*/  FMUL.FTZ R24, R24, R7 ;  /* 0x0000000718187220 */ /* 0x000fe20000410000 */
[----:B------:R-:W-:Y:S01]  /*71b0*/  F2FP.SATFINITE.E4M3.F32.PACK_AB_MERGE_C R177, R180, R177, RZ ;  /* 0x000000b1b4b1723e */ /* 0x000fe200048070ff */
[-C--:B------:R-:W-:Y:S01]  /*71c0*/  FMUL.FTZ R25, R25, R7.reuse ;  /* 0x0000000719197220 */ /* 0x080fe20000410000 */
[----:B------:R-:W-:Y:S01]  /*71d0*/  F2FP.SATFINITE.E4M3.F32.PACK_AB_MERGE_C R182, R183, R182, RZ ;  /* 0x000000b6b7b6723e */ /* 0x000fe200048070ff */
[----:B------:R-:W-:Y:S01]  /*71e0*/  SYNCS.ARRIVE.TRANS64.RED.A1T0 RZ, [UR6], RZ ;  /* 0x000000ffffff79a7 */ /* 0x000fe20008100406 */
[----:B------:R-:W-:Y:S01]  /*71f0*/  F2FP.SATFINITE.E4M3.F32.PACK_AB_MERGE_C R156, R157, R156, RZ ;  /* 0x0000009c9d9c723e */ /* 0x000fe200048070ff */
[-C--:B------:R-:W-:Y:S01]  /*7200*/  FMUL.FTZ R28, R28, R7.reuse ;  /* 0x000000071c1c7220 */ /* 0x080fe20000410000 */
        /* <DEDUP_REMOVED lines=55> */
[----:B------:R-:W-:Y:S01]  /*7580*/  FMUL.FTZ R117, R117, R7 ;  /* 0x0000000775757220 */ /* 0x000fe20000410000 */
        /* <DEDUP_REMOVED lines=48> */
[----:B------:R-:W-:Y:S01]  /*7890*/  F2FP.SATFINITE.E4M3.F32.PACK_AB_MERGE_C R200, R9, R10, R11 ;  /* 0x0000000a09c8723e */ /* 0x000fe2000480700b */
[----:B------:R-:W-:Y:S01]  /*78a0*/  IMAD.MOV.U32 R6, RZ, RZ, R5 ;  /* 0x000000ffff067224 */ /* 0x000fe200078e0005 */
[----:B------:R-:W-:Y:S01]  /*78b0*/  F2FP.SATFINITE.E4M3.F32.PACK_AB_MERGE_C R201, R184, R181, R185 ;  /* 0x000000b5b8c9723e */ /* 0x000fe200048070b9 */
[----:B------:R-:W-:Y:S01]  /*78c0*/  IMAD.MOV.U32 R7, RZ, RZ, R0 ;  /* 0x000000ffff077224 */ /* 0x000fe200078e0000 */
[----:B------:R-:W-:-:S02]  /*78d0*/  F2FP.SATFINITE.E4M3.F32.PACK_AB_MERGE_C R202, R14, R13, R15 ;  /* 0x0000000d0eca723e */ /* 0x000fc4000480700f */
[----:B------:R-:W-:Y:S02]  /*78e0*/  F2FP.SATFINITE.E4M3.F32.PACK_AB_MERGE_C R203, R188, R187, R189 ;  /* 0x000000bbbccb723e */ /* 0x000fe400048070bd */
[----:B------:R-:W-:Y:S02]  /*78f0*/  F2FP.SATFINITE.E4M3.F32.PACK_AB_MERGE_C R204, R168, R21, R169 ;  /* 0x00000015a8cc723e */ /* 0x000fe400048070a9 */
[----:B------:R-:W-:Y:S02]  /*7900*/  F2FP.SATFINITE.E4M3.F32.PACK_AB_MERGE_C R205, R171, R170, R174 ;  /* 0x000000aaabcd723e */ /* 0x000fe400048070ae */
[----:B------:R-:W-:Y:S02]  /*7910*/  F2FP.SATFINITE.E4M3.F32.PACK_AB_MERGE_C R206, R176, R173, R177 ;  /* 0x000000adb0ce723e */ /* 0x000fe400048070b1 */
[----:B------:R-:W-:Y:S02]  /*7920*/  F2FP.SATFINITE.E4M3.F32.PACK_AB_MERGE_C R207, R179, R178, R182 ;  /* 0x000000b2b3cf723e */ /* 0x000fe400048070b6 */
        /* <DEDUP_REMOVED lines=11> */
[----:B------:R-:W-:Y:S01]  /*79e0*/  F2FP.SATFINITE.E4M3.F32.PACK_AB_MERGE_C R219, R130, R127, R8 ;  /* 0x0000007f82db723e */ /* 0x000fe20004807008 */
[----:B------:R-:W-:Y:S06]  /*79f0*/  @P1 BRA `(.L_x_25) ;  /* 0xffffffd000601947 */ /* 0x000fec000383ffff */
.L_x_15:
[----:B------:R-:W-:Y:S06]  /*7a00*/  BAR.ARV 0x8, 0x120 ;  /* 0x0204800000007b1d */ /* 0x000fec0000002000 */
[----:B------:R-:W-:Y:S05]  /*7a10*/  @!P0 BRA `(.L_x_26) ;  /* 0x0000000000048947 */ /* 0x000fea0003800000 */
[----:B------:R-:W-:Y:S01]  /*7a20*/  BPT.TRAP 0x1 ;  /* 0x000000040000795c */ /* 0x000fe20000300000 */
.L_x_26:
[----:B------:R-:W-:Y:S01]  /*7a30*/  ULEA UR8, UR52, UR38, 0x3 ;  /* 0x0000002634087291 */ /* 0x000fe2000f8e183f */
[----:B------:R-:W-:-:S05]  /*7a40*/  IMAD.U32 R6, RZ, RZ, UR36 ;  /* 0x00000024ff067e24 */ /* 0x000fca000f8e00ff */
[----:B------:R-:W-:-:S04]  /*7a50*/  SHF.L.U32 R6, R6, 0x1f, RZ ;  /* 0x0000001f06067819 */ /* 0x000fc800000006ff */
[----:B------:R1:W2:Y:S01]  /*7a60*/  SYNCS.PHASECHK.TRANS64.TRYWAIT P1, [UR8+0x33450], R6 ;  /* 0x03345006ff0075a7 */ /* 0x0002a20008020148 */
[----:B------:R-:W-:Y:S05]  /*7a70*/  @!P0 BRA `(.L_x_27) ;  /* 0x0000000000048947 */ /* 0x000fea0003800000 */
[----:B------:R-:W-:Y:S01]  /*7a80*/  BPT.TRAP 0x1 ;  /* 0x000000040000795c */ /* 0x000fe20000300000 */
.L_x_27:
[----:B--2---:R-:W-:Y:S05]  /*7a90*/  @P1 BRA `(.L_x_28) ;  /* 0x0000000000081947 */ /* 0x004fea0003800000 */
[----:B------:R-:W2:Y:S02]  /*7aa0*/  SYNCS.PHASECHK.TRANS64.TRYWAIT P1, [UR8+0x33450], R6 ;  /* 0x03345006ff0075a7 */ /* 0x000ea40008020148 */
[----:B--2---:R-:W-:Y:S05]  /*7ab0*/  @!P1 BRA `(.L_x_29) ;  /* 0x0000005400dc9947 */ /* 0x004fea0003800000 */
.L_x_28:
[----:B------:R-:W-:Y:S01]  /*7ac0*/  UIADD3 UR4, UR38, 0x200, URZ ;  /* 0x0000020026047890 */ /* 0x000fe2000fffe03f */
[----:B------:R-:W-:Y:S01]  /*7ad0*/  WARPGROUP.ARRIVE ;  /* 0x00000000000079c5 */ /* 0x000fe20000000000 */
[----:B------:R-:W-:Y:S01]  /*7ae0*/  UMOV UR7, 0xc0000010 ;  /* 0xc000001000077882 */ /* 0x000fe20000000000 */
[----:B------:R-:W-:Y:S01]  /*7af0*/  IMAD.MOV.U32 R8, RZ, RZ, 0x3f800000 ;  /* 0x3f800000ff087424 */ /* 0x000fe200078e00ff */
[----:B------:R-:W-:-:S04]  /*7b00*/  USHF.R.U32.HI UR4, URZ, 0x4, UR4 ;  /* 0x000000043f047899 */ /* 0x000fc80008011604 */
[----:B------:R-:W-:-:S04]  /*7b10*/  ULOP3.LUT UR4, UR4, 0x3fff, URZ, 0xc0, !UPT ;  /* 0x00003fff04047892 */ /* 0x000fc8000f8ec03f */
[----:B------:R-:W-:-:S04]  /*7b20*/  ULOP3.LUT UR4, UR4, 0x10000, URZ, 0xfc, !UPT ;  /* 0x0001000004047892 */ /* 0x000fc8000f8efc3f */
[----:B------:R-:W-:-:S03]  /*7b30*/  UIMAD UR9, UR52, 0x780, UR4 ;  /* 0x00000780340978a4 */ /* 0x000fc6000f8e0204 */
[----:B------:R-:W-:Y:S02]  /*7b40*/  ULDC.64 UR4, c[0x0][0x9a0] ;  /* 0x0002680000047ab9 */ /* 0x000fe40000000a00 */
[----:B------:R-:W-:Y:S02]  /*7b50*/  UISETP.NE.U32.AND UP0, UPT, UR4, URZ, UPT ;  /* 0x0000003f0400728c */ /* 0x000fe4000bf05070 */
[----:B------:R-:W-:Y:S02]  /*7b60*/  UMOV UR6, UR9 ;  /* 0x0000000900067c82 */ /* 0x000fe40008000000 */
[----:B------:R-:W-:Y:S01]  /*7b70*/  QGMMA.64x192x32.F32.E4M3.E4M3 R24, R200, gdesc[UR4], R24, gsb0 ;  /* 0x02e00004c8187df3 */ /* 0x000fe20008000818 */
[----:B------:R-:W-:Y:S01]  /*7b80*/  UIADD3 UR6, UR9, 0x180, URZ ;  /* 0x0000018009067890 */ /* 0x000fe2000fffe03f */
[----:B------:R-:W-:Y:S01]  /*7b90*/  UMOV UR7, 0xc0000010 ;  /* 0xc000001000077882 */ /* 0x000fe20000000000 */
[----:B------:R-:W-:-:S06]  /*7ba0*/  UISETP.NE.AND.EX UP0, UPT, UR5, URZ, UPT, UP0 ;  /* 0x0000003f0500728c */ /* 0x000fcc000bf05300 */
[----:B------:R-:W-:-:S05]  /*7bb0*/  PLOP3.LUT P1, PT, PT, PT, UP0, 0x80, 0x0 ;  /* 0x000000000000781c */ /* 0x000fca0003f2f008 */
[----:B------:R-:W-:Y:S01]  /*7bc0*/  @UP0 USHF.R.S32.HI UR10, URZ, 0x1f, UR44 ;  /* 0x0000001f3f0a0899 */ /* 0x000fe2000801142c */
[----:B------:R-:W-:-:S03]  /*7bd0*/  @UP0 ULDC.64 UR12, c[0x0][0x9c8] ;  /* 0x00027200000c0ab9 */ /* 0x000fc60000000a00 */
[----:B------:R-:W-:-:S04]  /*7be0*/  @UP0 UIMAD UR10, UR10, UR12, URZ ;  /* 0x0000000c0a0a02a4 */ /* 0x000fc8000f8e023f */
[----:B------:R-:W-:Y:S02]  /*7bf0*/  @UP0 UIMAD UR11, UR44, UR13, UR10 ;  /* 0x0000000d2c0b02a4 */ /* 0x000fe4000f8e020a */
[----:B------:R-:W-:Y:S01]  /*7c00*/  @UP0 USHF.R.S32.HI UR10, URZ, 0x1f, UR42 ;  /* 0x0000001f3f0a0899 */ /* 0x000fe2000801142a */
[----:B------:R-:W-:Y:S02]  /*7c10*/  WARPGROUP.DEPBAR.LE gsb0, 0x0 ;  /* 0x00008000000079c5 */ /* 0x000fe40000010000 */
[----:B------:R-:W-:-:S06]  /*7c20*/  WARPGROUP.ARRIVE ;  /* 0x00000000000079c5 */ /* 0x000fcc0000000000 */
[----:B------:R-:W-:Y:S01]  /*7c30*/  QGMMA.64x192x32.F32.E4M3.E4M3 R24, R204, gdesc[UR4], R24, gsb0 ;  /* 0x02e00004cc187df3 */ /* 0x000fe20008000818 */
[----:B------:R-:W-:Y:S01]  /*7c40*/  UIADD3 UR6, UR9, 0x300, URZ ;  /* 0x0000030009067890 */ /* 0x000fe2000fffe03f */
[----:B------:R-:W-:Y:S01]  /*7c50*/  UMOV UR7, 0xc0000010 ;  /* 0xc000001000077882 */ /* 0x000fe20000000000 */
[----:B------:R-:W-:Y:S02]  /*7c60*/  WARPGROUP.DEPBAR.LE gsb0, 0x0 ;  /* 0x00008000000079c5 */ /* 0x000fe40000010000 */
[----:B------:R-:W-:-:S15]  /*7c70*/  WARPGROUP.ARRIVE ;  /* 0x00000000000079c5 */ /* 0x000fde0000000000 */
[----:B------:R-:W-:Y:S01]  /*7c80*/  QGMMA.64x192x32.F32.E4M3.E4M3 R24, R208, gdesc[UR4], R24, gsb0 ;  /* 0x02e00004d0187df3 */ /* 0x000fe20008000818 */
[----:B------:R-:W-:-:S03]  /*7c90*/  @UP0 UIMAD.WIDE.U32 UR6, UR44, UR12, URZ ;  /* 0x0000000c2c0602a5 */ /* 0x000fc6000f8e003f */
[----:B------:R-:W-:Y:S01]  /*7ca0*/  @UP0 ULDC.64 UR12, c[0x0][0x9d0] ;  /* 0x00027400000c0ab9 */ /* 0x000fe20000000a00 */
[----:B------:R-:W-:Y:S02]  /*7cb0*/  @UP0 UIADD3 UR7, UR7, UR11, URZ ;  /* 0x0000000b07070290 */ /* 0x000fe4000fffe03f */
[----:B------:R-:W-:Y:S02]  /*7cc0*/  @UP0 UIMAD UR10, UR10, UR12, URZ ;  /* 0x0000000c0a0a02a4 */ /* 0x000fe4000f8e023f */
[----:B------:R-:W-:Y:S02]  /*7cd0*/  @UP0 UIMAD.WIDE.U32 UR6, UR42, UR12, UR6 ;  /* 0x0000000c2a0602a5 */ /* 0x000fe4000f8e0006 */
[----:B------:R-:W-:Y:S02]  /*7ce0*/  @UP0 UIMAD UR10, UR42, UR13, UR10 ;  /* 0x0000000d2a0a02a4 */ /* 0x000fe4000f8e020a */
[----:B------:R-:W-:Y:S02]  /*7cf0*/  @UP0 ULEA UR4, UP1, UR6, UR4, 0x2 ;  /* 0x0000000406040291 */ /* 0x000fe4000f82103f */
[----:B------:R-:W-:-:S04]  /*7d00*/  @UP0 UIADD3 UR7, UR7, UR10, URZ ;  /* 0x0000000a07070290 */ /* 0x000fc8000fffe03f */
[----:B------:R-:W-:Y:S01]  /*7d10*/  @UP0 ULEA.HI.X UR5, UR6, UR5, UR7, 0x2, UP1 ;  /* 0x0000000506050291 */ /* 0x000fe200088f1407 */
[----:B-12---:R-:W-:-:S05]  /*7d20*/  IMAD.U32 R6, RZ, RZ, UR4 ;  /* 0x00000004ff067e24 */ /* 0x006fca000f8e00ff */
[----:B------:R-:W-:-:S05]  /*7d30*/  IMAD.U32 R7, RZ, RZ, UR5 ;  /* 0x00000005ff077e24 */ /* 0x000fca000f8e00ff */
[----:B------:R1:W2:Y:S01]  /*7d40*/  @P1 LDG.E R8, desc[UR50][R6.64] ;  /* 0x0000003206081981 */ /* 0x0002a2000c1e1900 */
[----:B------:R-:W-:Y:S01]  /*7d50*/  UIADD3 UR6, UR9, 0x480, URZ ;  /* 0x0000048009067890 */ /* 0x000fe2000fffe03f */
[----:B------:R-:W-:Y:S01]  /*7d60*/  UMOV UR7, 0xc0000010 ;  /* 0xc000001000077882 */ /* 0x000fe20000000000 */
[----:B------:R-:W-:Y:S02]  /*7d70*/  WARPGROUP.DEPBAR.LE gsb0, 0x0 ;  /* 0x00008000000079c5 */ /* 0x000fe40000010000 */
[----:B------:R-:W-:-:S06]  /*7d80*/  WARPGROUP.ARRIVE ;  /* 0x00000000000079c5 */ /* 0x000fcc0000000000 */
[----:B------:R-:W-:Y:S01]  /*7d90*/  QGMMA.64x192x32.F32.E4M3.E4M3 R24, R212, gdesc[UR4], R24, gsb0 ;  /* 0x02e00004d4187df3 */ /* 0x000fe20008000818 */
[----:B------:R-:W-:Y:S01]  /*7da0*/  UIADD3 UR6, UR9, 0x600, URZ ;  /* 0x0000060009067890 */ /* 0x000fe2000fffe03f */
[----:B------:R-:W-:Y:S01]  /*7db0*/  UMOV UR7, 0xc0000010 ;  /* 0xc000001000077882 */ /* 0x000fe20000000000 */
[----:B------:R-:W3:Y:S04]  /*7dc0*/  SHFL.BFLY PT, R9, R4, 0x2, 0x1f ;  /* 0x0c401f0004097f89 */ /* 0x000ee800000e0000 */
[----:B------:R-:W4:Y:S01]  /*7dd0*/  SHFL.BFLY PT, R12, R3, 0x2, 0x1f ;  /* 0x0c401f00030c7f89 */ /* 0x000f2200000e0000 */
[----:B---3--:R-:W-:-:S01]  /*7de0*/  FADD.FTZ R9, R9, R4 ;  /* 0x0000000409097221 */ /* 0x008fc20000010000 */
[----:B----4-:R-:W-:-:S04]  /*7df0*/  FADD.FTZ R12, R12, R3 ;  /* 0x000000030c0c7221 */ /* 0x010fc80000010000 */
[----:B------:R-:W3:Y:S04]  /*7e00*/  SHFL.BFLY PT, R10, R9, 0x1, 0x1f ;  /* 0x0c201f00090a7f89 */ /* 0x000ee800000e0000 */
[----:B-1----:R-:W1:Y:S01]  /*7e10*/  SHFL.BFLY PT, R7, R12, 0x1, 0x1f ;  /* 0x0c201f000c077f89 */ /* 0x002e6200000e0000 */
[----:B---3--:R-:W-:-:S01]  /*7e20*/  FADD.FTZ R13, R9, R10 ;  /* 0x0000000a090d7221 */ /* 0x008fc20000010000 */
[----:B-1----:R-:W-:-:S04]  /*7e30*/  FADD.FTZ R14, R12, R7 ;  /* 0x000000070c0e7221 */ /* 0x002fc80000010000 */
[C---:B------:R-:W-:Y:S01]  /*7e40*/  FSETP.NE.FTZ.AND P1, PT, R13.reuse, RZ, PT ;  /* 0x000000ff0d00720b */ /* 0x040fe20003f35000 */
[----:B------:R-:W-:Y:S01]  /*7e50*/  FMUL.FTZ R6, R13, 0.00390625 ;  /* 0x3b8000000d067820 */ /* 0x000fe20000410000 */
[----:B------:R-:W-:Y:S01]  /*7e60*/  FMUL.FTZ R15, R14, 0.00390625 ;  /* 0x3b8000000e0f7820 */ /* 0x000fe20000410000 */
[----:B------:R-:W-:-:S03]  /*7e70*/  IMAD.MOV.U32 R7, RZ, RZ, RZ ;  /* 0x000000ffff077224 */ /* 0x000fc600078e00ff */
[----:B------:R-:W-:Y:S02]  /*7e80*/  FSETP.NE.FTZ.AND P2, PT, R6, RZ, PT ;  /* 0x000000ff0600720b */ /* 0x000fe40003f55000 */
[----:B------:R-:W-:-:S05]  /*7e90*/  FSETP.NE.FTZ.AND P3, PT, R15, RZ, PT ;  /* 0x000000ff0f00720b */ /* 0x000fca0003f75000 */
[----:B------:R-:W-:Y:S01]  /*7ea0*/  @P1 MUFU.RCP R7, R13 ;  /* 0x0000000d00071308 */ /* 0x000fe20000001000 */
[----:B------:R-:W-:Y:S01]  /*7eb0*/  FSETP.NE.FTZ.AND P1, PT, R14, RZ, PT ;  /* 0x000000ff0e00720b */ /* 0x000fe20003f35000 */
[----:B------:R-:W-:-:S06]  /*7ec0*/  IMAD.MOV.U32 R11, RZ, RZ, RZ ;  /* 0x000000ffff0b7224 */ /* 0x000fcc00078e00ff */
[----:B------:R-:W1:Y:S01]  /*7ed0*/  @P2 MUFU.LG2 R6, R6 ;  /* 0x0000000600062308 */ /* 0x000e620000000c00 */
[----:B------:R-:W-:Y:S02]  /*7ee0*/  WARPGROUP.DEPBAR.LE gsb0, 0x0 ;  /* 0x00008000000079c5 */ /* 0x000fe40000010000 */
[----:B------:R-:W-:-:S06]  /*7ef0*/  WARPGROUP.ARRIVE ;  /* 0x00000000000079c5 */ /* 0x000fcc0000000000 */
[----:B------:R-:W-:Y:S01]  /*7f00*/  QGMMA.64x192x32.F32.E4M3.E4M3 R24, R216, gdesc[UR4], R24, gsb0 ;  /* 0x02e00004d8187df3 */ /* 0x000fe20008000818 */
[----:B------:R-:W3:Y:S08]  /*7f10*/  @P3 MUFU.LG2 R10, R15 ;  /* 0x0000000f000a3308 */ /* 0x000ef00000000c00 */
[----:B------:R-:W4:Y:S01]  /*7f20*/  @P1 MUFU.RCP R11, R14 ;  /* 0x0000000e000b1308 */ /* 0x000f220000001000 */
[----:B------:R-:W-:-:S02]  /*7f30*/  IMAD.U32 R9, RZ, RZ, UR40 ;  /* 0x00000028ff097e24 */ /* 0x000fc4000f8e00ff */
[----:B------:R-:W-:Y:S02]  /*7f40*/  IMAD.U32 R12, RZ, RZ, UR40 ;  /* 0x00000028ff0c7e24 */ /* 0x000fe4000f8e00ff */
[----:B-1----:R-:W-:Y:S01]  /*7f50*/  @P2 FMUL.FTZ R6, R6, 0.69314718246459960938 ;  /* 0x3f31721806062820 */ /* 0x002fe20000410000 */
[----:B------:R-:W-:Y:S01]  /*7f60*/  @P2 FMUL.FTZ R9, R9, 0.69314718246459960938 ;  /* 0x3f31721809092820 */ /* 0x000fe20000410000 */
[----:B------:R-:W-:Y:S01]  /*7f70*/  @P3 FMUL.FTZ R13, R12, 0.69314718246459960938 ;  /* 0x3f3172180c0d3820 */ /* 0x000fe20000410000 */
[----:B---3--:R-:W-:Y:S01]  /*7f80*/  @P3 FMUL.FTZ R10, R10, 0.69314718246459960938 ;  /* 0x3f3172180a0a3820 */ /* 0x008fe20000410000 */
[----:B------:R-:W-:Y:S02]  /*7f90*/  IMAD.MOV.U32 R4, RZ, RZ, -0x800000 ;  /* 0xff800000ff047424 */ /* 0x000fe400078e00ff */
[----:B------:R-:W-:Y:S01]  /*7fa0*/  @P2 FFMA.FTZ R4, R9, R0, R6 ;  /* 0x0000000009042223 */ /* 0x000fe20000010006 */
[----:B------:R-:W-:Y:S02]  /*7fb0*/  IMAD.MOV.U32 R3, RZ, RZ, -0x800000 ;  /* 0xff800000ff037424 */ /* 0x000fe400078e00ff */
[----:B------:R-:W-:Y:S01]  /*7fc0*/  @P3 FFMA.FTZ R3, R13, R5, R10 ;  /* 0x000000050d033223 */ /* 0x000fe2000001000a */
[-C--:B--2---:R-:W-:Y:S01]  /*7fd0*/  FMUL.FTZ R12, R7, R8.reuse ;  /* 0x00000008070c7220 */ /* 0x084fe20000410000 */
[----:B----4-:R-:W-:Y:S01]  /*7fe0*/  FMUL.FTZ R120, R11, R8 ;  /* 0x000000080b787220 */ /* 0x010fe20000410000 */
[----:B------:R-:W-:-:S02]  /*7ff0*/  WARPGROUP.DEPBAR.LE gsb0, 0x0 ;  /* 0x00008000000079c5 */ /* 0x000fc40000010000 */
[----:B------:R-:W-:Y:S05]  /*8000*/  @!P0 BRA `(.L_x_30) ;  /* 0x0000000000048947 */ /* 0x000fea0003800000 */
[----:B------:R-:W-:Y:S01]  /*8010*/  BPT.TRAP 0x1 ;  /* 0x000000040000795c */ /* 0x000fe20000300000 */
.L_x_30:
[----:B------:R-:W1:Y:S01]  /*8020*/  S2R R121, SR_TID.X ;  /* 0x0000000000797919 */ /* 0x000e620000002100 */
[----:B------:R-:W-:Y:S01]  /*8030*/  ULDC.64 UR4, c[0x4][0x38] ;  /* 0x01000e0000047ab9 */ /* 0x000fe20000000a00 */
        /* <DEDUP_REMOVED lines=9> */
[----:B------:R-:W-:Y:S01]  /*80d0*/  FMUL.FTZ R15, R38, R120 ;  /* 0x00000078260f7220 */ /* 0x000fe20000410000 */
[----:B------:R-:W-:Y:S01]  /*80e0*/  UIADD3 UR42, -UR45, URZ, URZ ;  /* 0x0000003f2d2a7290 */ /* 0x000fe2000fffe13f */
[----:B------:R-:W-:Y:S01]  /*80f0*/  ULDC.64 UR6, c[0x0][0xb70] ;  /* 0x0002dc0000067ab9 */ /* 0x000fe20000000a00 */
[----:B-1----:R-:W-:-:S05]  /*8100*/  IMAD.SHL.U32 R0, R121, 0x4, RZ ;  /* 0x0000000479007824 */ /* 0x002fca00078e00ff */
[----:B------:R-:W-:-:S04]  /*8110*/  LOP3.LUT R0, R0, 0xc, RZ, 0xc0, !PT ;  /* 0x0000000c00007812 */ /* 0x000fc800078ec0ff */
[----:B------:R-:W-:-:S05]  /*8120*/  IADD3 R6, P0, R0, UR4, RZ ;  /* 0x0000000400067c10 */ /* 0x000fca000ff1e0ff */
[----:B------:R-:W-:Y:S02]  /*8130*/  IMAD.X R7, RZ, RZ, UR5, P0 ;  /* 0x00000005ff077e24 */ /* 0x000fe400080e06ff */
[-C--:B------:R-:W-:Y:S01]  /*8140*/  FMUL.FTZ R24, R33, R12.reuse ;  /* 0x0000000c21187220 */ /* 0x080fe20000410000 */
[-C--:B------:R-:W-:Y:S01]  /*8150*/  FMUL.FTZ R29, R40, R12.reuse ;  /* 0x0000000c281d7220 */ /* 0x080fe20000410000 */
[-C--:B------:R-:W-:Y:S01]  /*8160*/  FMUL.FTZ R32, R45, R12.reuse ;  /* 0x0000000c2d207220 */ /* 0x080fe20000410000 */
[-C--:B------:R-:W-:Y:S01]  /*8170*/  FMUL.FTZ R37, R48, R12.reuse ;  /* 0x0000000c30257220 */ /* 0x080fe20000410000 */
[----:B------:R1:W2:Y:S01]  /*8180*/  LDG.E.CONSTANT R0, desc[UR50][R6.64] ;  /* 0x0000003206007981 */ /* 0x0002a2000c1e9900 */
        /* <DEDUP_REMOVED lines=13> */
[-C--:B-1----:R-:W-:Y:S01]  /*8260*/  FMUL.FTZ R6, R30, R120.reuse ;  /* 0x000000781e067220 */ /* 0x082fe20000410000 */
        /* <DEDUP_REMOVED lines=26> */
[----:B------:R-:W-:Y:S01]  /*8410*/  F2FP.BF16.F32.PACK_AB R6, R6, R7 ;  /* 0x000000070606723e */ /* 0x000fe200000010ff */
[-C--:B------:R-:W-:Y:S01]  /*8420*/  FMUL.FTZ R25, R39, R120.reuse ;  /* 0x0000007827197220 */ /* 0x080fe20000410000 */
[-C--:B------:R-:W-:Y:S01]  /*8430*/  FMUL.FTZ R27, R46, R120.reuse ;  /* 0x000000782e1b7220 */ /* 0x080fe20000410000 */
[----:B------:R-:W-:Y:S01]  /*8440*/  LOP3.LUT P0, R7, R121, 0x3, RZ, 0xc0, !PT ;  /* 0x0000000379077812 */ /* 0x000fe2000780c0ff */
[-C--:B------:R-:W-:Y:S01]  /*8450*/  FMUL.FTZ R30, R42, R120.reuse ;  /* 0x000000782a1e7220 */ /* 0x080fe20000410000 */
[-C--:B------:R-:W-:Y:S01]  /*8460*/  FMUL.FTZ R31, R47, R120.reuse ;  /* 0x000000782f1f7220 */ /* 0x080fe20000410000 */
[-C--:B------:R-:W-:Y:S01]  /*8470*/  FMUL.FTZ R34, R43, R120.reuse ;  /* 0x000000782b227220 */ /* 0x080fe20000410000 */
[-C--:B------:R-:W-:Y:S01]  /*8480*/  FMUL.FTZ R39, R55, R120.reuse ;  /* 0x0000007837277220 */ /* 0x080fe20000410000 */
[-C--:B------:R-:W-:Y:S01]  /*8490*/  FMUL.FTZ R46, R58, R120.reuse ;  /* 0x000000783a2e7220 */ /* 0x080fe20000410000 */
[-C--:B------:R-:W-:Y:S01]  /*84a0*/  FMUL.FTZ R55, R71, R120.reuse ;  /* 0x0000007847377220 */ /* 0x080fe20000410000 */
[-C--:B------:R-:W-:Y:S01]  /*84b0*/  FMUL.FTZ R58, R67, R120.reuse ;  /* 0x00000078433a7220 */ /* 0x080fe20000410000 */
[----:B------:R-:W-:Y:S01]  /*84c0*/  F2FP.BF16.F32.PACK_AB R68, R68, R69 ;  /* 0x000000454444723e */ /* 0x000fe200000010ff */
[-C--:B------:R-:W-:Y:S01]  /*84d0*/  FMUL.FTZ R26, R35, R120.reuse ;  /* 0x00000078231a7220 */ /* 0x080fe20000410000 */
[----:B------:R-:W-:Y:S01]  /*84e0*/  F2FP.BF16.F32.PACK_AB R73, R72, R73 ;  /* 0x000000494849723e */ /* 0x000fe200000010ff */
[-C--:B------:R-:W-:Y:S01]  /*84f0*/  FMUL.FTZ R43, R62, R120.reuse ;  /* 0x000000783e2b7220 */ /* 0x080fe20000410000 */
[----:B------:R-:W-:Y:S01]  /*8500*/  ISETP.EQ.OR P0, PT, R7, 0x3, !P0 ;  /* 0x000000030700780c */ /* 0x000fe20004702670 */
[----:B------:R-:W-:Y:S01]  /*8510*/  FMUL.FTZ R35, R54, R120 ;  /* 0x0000007836237220 */ /* 0x000fe20000410000 */
[----:B------:R-:W-:Y:S01]  /*8520*/  F2FP.BF16.F32.PACK_AB R27, R27, R30 ;  /* 0x0000001e1b1b723e */ /* 0x000fe200000010ff */
[----:B------:R-:W-:Y:S01]  /*8530*/  FMUL.FTZ R42, R51, R120 ;  /* 0x00000078332a7220 */ /* 0x000fe20000410000 */
[----:B------:R-:W-:Y:S01]  /*8540*/  F2FP.BF16.F32.PACK_AB R34, R31, R34 ;  /* 0x000000221f22723e */ /* 0x000fe200000010ff */
[----:B------:R-:W-:Y:S01]  /*8550*/  FMUL.FTZ R62, R74, R120 ;  /* 0x000000784a3e7220 */ /* 0x000fe20000410000 */
[----:B------:R-:W-:Y:S01]  /*8560*/  F2FP.BF16.F32.PACK_AB R58, R55, R58 ;  /* 0x0000003a373a723e */ /* 0x000fe200000010ff */
[-C--:B------:R-:W-:Y:S01]  /*8570*/  FMUL.FTZ R51, R70, R120.reuse ;  /* 0x0000007846337220 */ /* 0x080fe20000410000 */
[-C--:B------:R-:W-:Y:S01]  /*8580*/  FMUL.FTZ R54, R66, R120.reuse ;  /* 0x0000007842367220 */ /* 0x080fe20000410000 */
[-C--:B------:R-:W-:Y:S01]  /*8590*/  FMUL.FTZ R71, R87, R120.reuse ;  /* 0x0000007857477220 */ /* 0x080fe20000410000 */
[----:B------:R-:W-:Y:S01]  /*85a0*/  FMUL.FTZ R74, R83, R120 ;  /* 0x00000078534a7220 */ /* 0x000fe20000410000 */
[----:B------:R-:W-:Y:S01]  /*85b0*/  SEL R55, R68, R73, P0 ;  /* 0x0000004944377207 */ /* 0x000fe20000000000 */
[----:B------:R-:W-:Y:S01]  /*85c0*/  USHF.R.S32.HI UR4, URZ, 0x1f, UR43 ;  /* 0x0000001f3f047899 */ /* 0x000fe2000801142b */
[----:B------:R-:W-:Y:S01]  /*85d0*/  F2FP.BF16.F32.PACK_AB R57, R56, R57 ;  /* 0x000000393839723e */ /* 0x000fe200000010ff */
[----:B------:R-:W-:Y:S01]  /*85e0*/  ULDC UR5, c[0x0][0xda8] ;  /* 0x00036a0000057ab9 */ /* 0x000fe20000000800 */
[----:B------:R-:W-:Y:S01]  /*85f0*/  SEL R68, R73, R68, P0 ;  /* 0x0000004449447207 */ /* 0x000fe20000000000 */
[----:B------:R-:W-:Y:S01]  /*8600*/  FMUL.FTZ R38, R50, R120 ;  /* 0x0000007832267220 */ /* 0x000fe20000410000 */
[----:B------:R-:W-:Y:S01]  /*8610*/  F2FP.BF16.F32.PACK_AB R15, R15, R20 ;  /* 0x000000140f0f723e */ /* 0x000fe200000010ff */
[----:B------:R-:W-:Y:S01]  /*8620*/  UIMAD UR42, UR5, UR42, UR48 ;  /* 0x0000002a052a72a4 */ /* 0x000fe2000f8e0230 */
[----:B------:R-:W-:Y:S01]  /*8630*/  F2FP.BF16.F32.PACK_AB R26, R25, R26 ;  /* 0x0000001a191a723e */ /* 0x000fe200000010ff */
[----:B------:R-:W-:Y:S01]  /*8640*/  FMUL.FTZ R50, R59, R120 ;  /* 0x000000783b327220 */ /* 0x000fe20000410000 */
[----:B------:R-:W-:Y:S01]  /*8650*/  SEL R73, R27, R34, P0 ;  /* 0x000000221b497207 */ /* 0x000fe20000000000 */
[-C--:B------:R-:W-:Y:S01]  /*8660*/  FMUL.FTZ R59, R78, R120.reuse ;  /* 0x000000784e3b7220 */ /* 0x080fe20000410000 */
[----:B------:R-:W-:Y:S01]  /*8670*/  SEL R56, R34, R27, P0 ;  /* 0x0000001b22387207 */ /* 0x000fe20000000000 */
[----:B------:R-:W-:Y:S01]  /*8680*/  UIMAD UR4, UR4, UR6, URZ ;  /* 0x00000006040472a4 */ /* 0x000fe2000f8e023f */
[----:B------:R-:W-:Y:S01]  /*8690*/  IADD3 R27, P1, R16, 0x4000, RZ ;  /* 0x00004000101b7810 */ /* 0x000fe20007f3e0ff */
[----:B------:R-:W-:Y:S01]  /*86a0*/  FMUL.FTZ R78, R90, R120 ;  /* 0x000000785a4e7220 */ /* 0x000fe20000410000 */
[----:B------:R-:W-:Y:S01]  /*86b0*/  F2FP.BF16.F32.PACK_AB R51, R51, R54 ;  /* 0x000000363333723e */ /* 0x000fe200000010ff */
[----:B------:R-:W-:Y:S01]  /*86c0*/  FMUL.FTZ R87, R103, R120 ;  /* 0x0000007867577220 */ /* 0x000fe20000410000 */
[----:B------:R-:W-:Y:S01]  /*86d0*/  F2FP.BF16.F32.PACK_AB R74, R71, R74 ;  /* 0x0000004a474a723e */ /* 0x000fe200000010ff */
[----:B------:R-:W-:Y:S01]  /*86e0*/  FMUL.FTZ R90, R99, R120 ;  /* 0x00000078635a7220 */ /* 0x000fe20000410000 */
[----:B------:R-:W-:Y:S01]  /*86f0*/  SEL R71, R15, R26, P0 ;  /* 0x0000001a0f477207 */ /* 0x000fe20000000000 */
[----:B------:R-:W-:Y:S01]  /*8700*/  USHF.L.U32 UR42, UR42, 0x7, URZ ;  /* 0x000000072a2a7899 */ /* 0x000fe2000800063f */
[----:B------:R-:W-:Y:S01]  /*8710*/  SEL R54, R26, R15, P0 ;  /* 0x0000000f1a367207 */ /* 0x000fe20000000000 */
[----:B------:R-:W-:Y:S01]  /*8720*/  UIMAD.WIDE.U32 UR10, UR43, UR6, URZ ;  /* 0x000000062b0a72a5 */ /* 0x000fe2000f8e003f */
[----:B------:R-:W-:Y:S01]  /*8730*/  LOP3.LUT R26, R27, 0x380, RZ, 0xc0, !PT ;  /* 0x000003801b1a7812 */ /* 0x000fe200078ec0ff */
[----:B------:R-:W-:Y:S01]  /*8740*/  UIMAD UR4, UR43, UR7, UR4 ;  /* 0x000000072b0472a4 */ /* 0x000fe2000f8e0204 */
[----:B------:R-:W-:Y:S01]  /*8750*/  F2FP.BF16.F32.PACK_AB R13, R13, R14 ;  /* 0x0000000e0d0d723e */ /* 0x000fe200000010ff */
[----:B------:R-:W-:Y:S01]  /*8760*/  FMUL.FTZ R47, R63, R120 ;  /* 0x000000783f2f7220 */ /* 0x000fe20000410000 */
[----:B------:R-:W-:Y:S01]  /*8770*/  F2FP.BF16.F32.PACK_AB R24, R21, R24 ;  /* 0x000000181518723e */ /* 0x000fe200000010ff */
[----:B------:R-:W-:Y:S01]  /*8780*/  UIADD3 UR4, UR11, UR4, URZ ;  /* 0x000000040b047290 */ /* 0x000fe2000fffe03f */
[----:B------:R-:W-:Y:S01]  /*8790*/  SHF.R.U64 R26, R26, 0x3, RZ ;  /* 0x000000031a1a7819 */ /* 0x000fe200000012ff */
[-C--:B------:R-:W-:Y:S01]  /*87a0*/  FMUL.FTZ R63, R79, R120.reuse ;  /* 0x000000784f3f7220 */ /* 0x080fe20000410000 */
[----:B------:R-:W-:Y:S01]  /*87b0*/  IADD3 R25, P2, R16, 0x4020, RZ ;  /* 0x0000402010197810 */ /* 0x000fe20007f5e0ff */
[----:B------:R-:W-:Y:S01]  /*87c0*/  FMUL.FTZ R70, R82, R120 ;  /* 0x0000007852467220 */ /* 0x000fe20000410000 */
[----:B------:R-:W-:Y:S01]  /*87d0*/  F2FP.BF16.F32.PACK_AB R41, R40, R41 ;  /* 0x000000292829723e */ /* 0x000fe200000010ff */
[----:B------:R-:W-:Y:S01]  /*87e0*/  UIADD3 UR8, UR8, 0x33460, URZ ;  /* 0x0003346008087890 */ /* 0x000fe2000fffe03f */
[----:B------:R-:W-:Y:S01]  /*87f0*/  F2FP.BF16.F32.PACK_AB R42, R39, R42 ;  /* 0x0000002a272a723e */ /* 0x000fe200000010ff */
[----:B------:R-:W-:Y:S01]  /*8800*/  FMUL.FTZ R79, R95, R120 ;  /* 0x000000785f4f7220 */ /* 0x000fe20000410000 */
[----:B------:R-:W-:Y:S01]  /*8810*/  SEL R39, R13, R24, P0 ;  /* 0x000000180d277207 */ /* 0x000fe20000000000 */
[-C--:B------:R-:W-:Y:S01]  /*8820*/  FMUL.FTZ R82, R91, R120.reuse ;  /* 0x000000785b527220 */ /* 0x080fe20000410000 */
[----:B------:R-:W-:Y:S01]  /*8830*/  SEL R40, R24, R13, P0 ;  /* 0x0000000d18287207 */ /* 0x000fe20000000000 */
[----:B------:R-:W-:Y:S01]  /*8840*/  FMUL.FTZ R66, R75, R120 ;  /* 0x000000784b427220 */ /* 0x000fe20000410000 */
[----:B------:R-:W-:Y:S01]  /*8850*/  LOP3.LUT R26, R26, R27, RZ, 0x3c, !PT ;  /* 0x0000001b1a1a7212 */ /* 0x000fe200078e3cff */
[--C-:B------:R-:W-:Y:S01]  /*8860*/  IMAD.X R27, RZ, RZ, R17.reuse, P1 ;  /* 0x000000ffff1b7224 */ /* 0x100fe200008e0611 */
[----:B------:R-:W-:Y:S01]  /*8870*/  F2FP.BF16.F32.PACK_AB R11, R11, R12 ;  /* 0x0000000c0b0b723e */ /* 0x000fe200000010ff */
[-C--:B------:R-:W-:Y:S01]  /*8880*/  FMUL.FTZ R67, R86, R120.reuse ;  /* 0x0000007856437220 */ /* 0x080fe20000410000 */
[----:B------:R-:W-:Y:S01]  /*8890*/  IADD3 R21, P3, R16, 0x4040, RZ ;  /* 0x0000404010157810 */ /* 0x000fe20007f7e0ff */
[----:B------:R-:W-:Y:S01]  /*88a0*/  UPRMT UR8, UR37, 0x654, UR8 ;  /* 0x0000065425087896 */ /* 0x000fe20008000008 */
[----:B------:R-:W-:Y:S01]  /*88b0*/  LOP3.LUT R24, R25, 0x380, RZ, 0xc0, !PT ;  /* 0x0000038019187812 */ /* 0x000fe200078ec0ff */
[-C--:B------:R-:W-:Y:S01]  /*88c0*/  FMUL.FTZ R75, R94, R120.reuse ;  /* 0x000000785e4b7220 */ /* 0x080fe20000410000 */
[----:B------:R-:W-:Y:S01]  /*88d0*/  IADD3 R7, P1, R16, 0x8040, RZ ;  /* 0x0000804010077810 */ /* 0x000fe20007f3e0ff */
[-C--:B------:R-:W-:Y:S01]  /*88e0*/  FMUL.FTZ R83, R102, R120.reuse ;  /* 0x0000007866537220 */ /* 0x080fe20000410000 */
[----:B------:R-:W-:Y:S01]  /*88f0*/  F2FP.BF16.F32.PACK_AB R49, R48, R49 ;  /* 0x000000313031723e */ /* 0x000fe200000010ff */
[-C--:B------:R-:W-:Y:S01]  /*8900*/  FMUL.FTZ R86, R98, R120.reuse ;  /* 0x0000007862567220 */ /* 0x080fe20000410000 */
[----:B------:R-:W-:Y:S01]  /*8910*/  SEL R69, R6, R11, P0 ;  /* 0x0000000b06457207 */ /* 0x000fe20000000000 */
[----:B------:R-:W-:Y:S01]  /*8920*/  FMUL.FTZ R91, R110, R120 ;  /* 0x000000786e5b7220 */ /* 0x000fe20000410000 */
[----:B------:R-:W-:Y:S01]  /*8930*/  SEL R48, R11, R6, P0 ;  /* 0x000000060b307207 */ /* 0x000fe20000000000 */
[-C--:B------:R-:W-:Y:S01]  /*8940*/  FMUL.FTZ R94, R106, R120.reuse ;  /* 0x000000786a5e7220 */ /* 0x080fe20000410000 */
[----:B------:R-:W-:Y:S01]  /*8950*/  LOP3.LUT R20, R21, 0x380, RZ, 0xc0, !PT ;  /* 0x0000038015147812 */ /* 0x000fe200078ec0ff */
[-C--:B------:R-:W-:Y:S01]  /*8960*/  FMUL.FTZ R95, R111, R120.reuse ;  /* 0x000000786f5f7220 */ /* 0x080fe20000410000 */
[----:B------:R-:W-:Y:S01]  /*8970*/  SHF.R.U64 R24, R24, 0x3, RZ ;  /* 0x0000000318187819 */ /* 0x000fe200000012ff */
[-C--:B------:R-:W-:Y:S01]  /*8980*/  FMUL.FTZ R98, R107, R120.reuse ;  /* 0x000000786b627220 */ /* 0x080fe20000410000 */
[----:B------:R-:W-:Y:S01]  /*8990*/  LOP3.LUT R6, R7, 0x380, RZ, 0xc0, !PT ;  /* 0x0000038007067812 */ /* 0x000fe200078ec0ff */
[-C--:B------:R-:W-:Y:S01]  /*89a0*/  FMUL.FTZ R99, R118, R120.reuse ;  /* 0x0000007876637220 */ /* 0x080fe20000410000 */
[----:B------:R-:W-:Y:S01]  /*89b0*/  SHF.R.U64 R20, R20, 0x3, RZ ;  /* 0x0000000314147819 */ /* 0x000fe200000012ff */
[----:B------:R-:W-:Y:S01]  /*89c0*/  FMUL.FTZ R102, R114, R120 ;  /* 0x0000007872667220 */ /* 0x000fe20000410000 */
[----:B------:R-:W-:Y:S01]  /*89d0*/  LOP3.LUT R24, R24, R25, RZ, 0x3c, !PT ;  /* 0x0000001918187212 */ /* 0x000fe200078e3cff */
[--C-:B------:R-:W-:Y:S01]  /*89e0*/  IMAD.X R25, RZ, RZ, R17.reuse, P2 ;  /* 0x000000ffff197224 */ /* 0x100fe200010e0611 */
[----:B------:R-:W-:Y:S01]  /*89f0*/  F2FP.BF16.F32.PACK_AB R10, R9, R10 ;  /* 0x0000000a090a723e */ /* 0x000fe200000010ff */
[-C--:B------:R-:W-:Y:S01]  /*8a00*/  FMUL.FTZ R103, R119, R120.reuse ;  /* 0x0000007877677220 */ /* 0x080fe20000410000 */
[----:B------:R-:W-:Y:S01]  /*8a10*/  SHF.R.U64 R6, R6, 0x3, RZ ;  /* 0x0000000306067819 */ /* 0x000fe200000012ff */
[----:B------:R-:W-:Y:S01]  /*8a20*/  FMUL.FTZ R106, R115, R120 ;  /* 0x00000078736a7220 */ /* 0x000fe20000410000 */
[----:B------:R-:W-:Y:S01]  /*8a30*/  IADD3 R9, P2, R16, 0x8060, RZ ;  /* 0x0000806010097810 */ /* 0x000fe20007f5e0ff */
[----:B------:R-:W-:Y:S01]  /*8a40*/  SYNCS.ARRIVE.TRANS64.RED.A1T0 RZ, [UR8], RZ ;  /* 0x000000ffffff79a7 */ /* 0x000fe20008100408 */
[----:B------:R-:W-:Y:S01]  /*8a50*/  LOP3.LUT R20, R20, R21, RZ, 0x3c, !PT ;  /* 0x0000001514147212 */ /* 0x000fe200078e3cff */
[--C-:B------:R-:W-:Y:S01]  /*8a60*/  IMAD.X R21, RZ, RZ, R17.reuse, P3 ;  /* 0x000000ffff157224 */ /* 0x100fe200018e0611 */
[----:B------:R-:W-:Y:S01]  /*8a70*/  F2FP.BF16.F32.PACK_AB R5, R5, R8 ;  /* 0x000000080505723e */ /* 0x000fe200000010ff */
[----:B------:R-:W-:Y:S01]  /*8a80*/  USHF.R.S32.HI UR5, URZ, 0x1f, UR44 ;  /* 0x0000001f3f057899 */ /* 0x000fe2000801142c */
[----:B------:R-:W-:Y:S01]  /*8a90*/  LOP3.LUT R6, R6, R7, RZ, 0x3c, !PT ;  /* 0x0000000706067212 */ /* 0x000fe200078e3cff */
[----:B------:R-:W-:Y:S01]  /*8aa0*/  IMAD.X R7, RZ, RZ, R17, P1 ;  /* 0x000000ffff077224 */ /* 0x000fe200008e0611 */
[----:B------:R-:W-:Y:S01]  /*8ab0*/  F2FP.BF16.F32.PACK_AB R90, R87, R90 ;  /* 0x0000005a575a723e */ /* 0x000fe200000010ff */
[----:B------:R-:W-:Y:S01]  /*8ac0*/  VIADD R87, R23, UR42 ;  /* 0x0000002a17577c36 */ /* 0x000fe20008000000 */
[----:B------:R-:W-:-:S02]  /*8ad0*/  LOP3.LUT R8, R9, 0x380, RZ, 0xc0, !PT ;  /* 0x0000038009087812 */ /* 0x000fc400078ec0ff */
[----:B------:R-:W-:Y:S02]  /*8ae0*/  F2FP.BF16.F32.PACK_AB R28, R28, R29 ;  /* 0x0000001d1c1c723e */ /* 0x000fe400000010ff */
[----:B------:R-:W-:Y:S02]  /*8af0*/  F2FP.BF16.F32.PACK_AB R33, R32, R33 ;  /* 0x000000212021723e */ /* 0x000fe400000010ff */
[----:B------:R-:W-:Y:S02]  /*8b00*/  F2FP.BF16.F32.PACK_AB R36, R36, R37 ;  /* 0x000000252424723e */ /* 0x000fe400000010ff */
[----:B------:R-:W-:Y:S02]  /*8b10*/  F2FP.BF16.F32.PACK_AB R35, R35, R38 ;  /* 0x000000262323723e */ /* 0x000fe400000010ff */
[----:B------:R-:W-:Y:S02]  /*8b20*/  SEL R37, R5, R10, P0 ;  /* 0x0000000a05257207 */ /* 0x000fe40000000000 */
[----:B------:R-:W-:Y:S01]  /*8b30*/  SEL R38, R10, R5, P0 ;  /* 0x000000050a267207 */ /* 0x000fe20000000000 */
[----:B------:R-:W-:Y:S01]  /*8b40*/  VIADD R5, R87, 0x8 ;  /* 0x0000000857057836 */ /* 0x000fe20000000000 */
[----:B------:R-:W-:-:S02]  /*8b50*/  SHF.R.U64 R8, R8, 0x3, RZ ;  /* 0x0000000308087819 */ /* 0x000fc400000012ff */
[----:B------:R-:W-:Y:S02]  /*8b60*/  MOV R72, R20 ;  /* 0x0000001400487202 */ /* 0x000fe40000000f00 */
[----:B------:R-:W-:Y:S02]  /*8b70*/  F2FP.BF16.F32.PACK_AB R44, R44, R45 ;  /* 0x0000002d2c2c723e */ /* 0x000fe400000010ff */
[----:B------:R-:W-:Y:S02]  /*8b80*/  F2FP.BF16.F32.PACK_AB R43, R43, R46 ;  /* 0x0000002e2b2b723e */ /* 0x000fe400000010ff */
[----:B------:R-:W-:Y:S01]  /*8b90*/  MOV R21, R6 ;  /* 0x0000000600157202 */ /* 0x000fe20000000f00 */
[----:B------:R-:W-:Y:S01]  /*8ba0*/  IMAD.U32 R7, RZ, RZ, UR11 ;  /* 0x0000000bff077e24 */ /* 0x000fe2000f8e00ff */
[----:B------:R-:W-:Y:S01]  /*8bb0*/  SEL R45, R28, R33, P0 ;  /* 0x000000211c2d7207 */ /* 0x000fe20000000000 */
[----:B------:R-:W-:Y:S01]  /*8bc0*/  IMAD.U32 R7, RZ, RZ, UR4 ;  /* 0x00000004ff077e24 */ /* 0x000fe2000f8e00ff */
[----:B------:R-:W-:Y:S01]  /*8bd0*/  SEL R46, R33, R28, P0 ;  /* 0x0000001c212e7207 */ /* 0x000fe20000000000 */
[----:B------:R-:W-:Y:S01]  /*8be0*/  ULDC UR4, c[0x0][0xa88] ;  /* 0x0002a20000047ab9 */ /* 0x000fe20000000800 */
[----:B------:R-:W-:Y:S01]  /*8bf0*/  LOP3.LUT P1, RZ, R2, 0x3, RZ, 0xc0, !PT ;  /* 0x0000000302ff7812 */ /* 0x000fe2000782c0ff */
[----:B------:R-:W-:Y:S01]  /*8c00*/  IMAD.U32 R6, RZ, RZ, UR10 ;  /* 0x0000000aff067e24 */ /* 0x000fe2000f8e00ff */
[----:B------:R-:W-:-:S02]  /*8c10*/  IADD3 R33, P4, R16, 0x20, RZ ;  /* 0x0000002010217810 */ /* 0x000fc40007f9e0ff */
[C---:B------:R-:W-:Y:S02]  /*8c20*/  IADD3 R31, P5, R16.reuse, 0x40, RZ ;  /* 0x00000040101f7810 */ /* 0x040fe40007fbe0ff */
[----:B------:R-:W-:Y:S02]  /*8c30*/  IADD3 R29, P6, R16, 0x60, RZ ;  /* 0x00000060101d7810 */ /* 0x000fe40007fde0ff */
[----:B------:R-:W-:Y:S01]  /*8c40*/  LOP3.LUT R8, R8, R9, RZ, 0x3c, !PT ;  /* 0x0000000908087212 */ /* 0x000fe200078e3cff */
[----:B------:R-:W-:Y:S01]  /*8c50*/  IMAD.X R9, RZ, RZ, R17, P2 ;  /* 0x000000ffff097224 */ /* 0x000fe200010e0611 */
[----:B------:R-:W-:Y:S02]  /*8c60*/  ISETP.GE.OR P2, PT, R5, UR4, P1 ;  /* 0x0000000405007c0c */ /* 0x000fe40008f46670 */
[----:B------:R-:W-:Y:S02]  /*8c70*/  LOP3.LUT R32, R33, 0x380, RZ, 0xc0, !PT ;  /* 0x0000038021207812 */ /* 0x000fe400078ec0ff */
[----:B------:R-:W-:-:S02]  /*8c80*/  LOP3.LUT R30, R31, 0x380, RZ, 0xc0, !PT ;  /* 0x000003801f1e7812 */ /* 0x000fc400078ec0ff */
[----:B------:R-:W-:Y:S02]  /*8c90*/  LOP3.LUT R28, R29, 0x380, RZ, 0xc0, !PT ;  /* 0x000003801d1c7812 */ /* 0x000fe400078ec0ff */
[----:B------:R-:W-:Y:S02]  /*8ca0*/  SHF.R.U64 R32, R32, 0x3, RZ ;  /* 0x0000000320207819 */ /* 0x000fe400000012ff */
[----:B------:R-:W-:Y:S02]  /*8cb0*/  SHF.R.U64 R30, R30, 0x3, RZ ;  /* 0x000000031e1e7819 */ /* 0x000fe400000012ff */
[----:B------:R-:W-:Y:S02]  /*8cc0*/  SHF.R.U64 R28, R28, 0x3, RZ ;  /* 0x000000031c1c7819 */ /* 0x000fe400000012ff */
[----:B------:R-:W-:Y:S01]  /*8cd0*/  LOP3.LUT R32, R32, R33, RZ, 0x3c, !PT ;  /* 0x0000002120207212 */ /* 0x000fe200078e3cff */
[--C-:B------:R-:W-:Y:S01]  /*8ce0*/  IMAD.X R33, RZ, RZ, R17.reuse, P4 ;  /* 0x000000ffff217224 */ /* 0x100fe200020e0611 */
[----:B------:R-:W-:Y:S01]  /*8cf0*/  LOP3.LUT R30, R30, R31, RZ, 0x3c, !PT ;  /* 0x0000001f1e1e7212 */ /* 0x000fe200078e3cff */
[--C-:B------:R-:W-:Y:S01]  /*8d00*/  IMAD.X R31, RZ, RZ, R17.reuse, P5 ;  /* 0x000000ffff1f7224 */ /* 0x100fe200028e0611 */
[----:B------:R-:W-:Y:S01]  /*8d10*/  LOP3.LUT R28, R28, R29, RZ, 0x3c, !PT ;  /* 0x0000001d1c1c7212 */ /* 0x000fe200078e3cff */
[----:B------:R-:W-:Y:S01]  /*8d20*/  IMAD.X R29, RZ, RZ, R17, P6 ;  /* 0x000000ffff1d7224 */ /* 0x000fe200030e0611 */
[----:B------:R-:W-:-:S02]  /*8d30*/  F2FP.BF16.F32.PACK_AB R50, R47, R50 ;  /* 0x000000322f32723e */ /* 0x000fc400000010ff */
[C---:B------:R-:W-:Y:S02]  /*8d40*/  IADD3 R15, P4, R16.reuse, 0x4060, RZ ;  /* 0x00004060100f7810 */ /* 0x040fe40007f9e0ff */
[C---:B------:R-:W-:Y:S02]  /*8d50*/  IADD3 R13, P5, R16.reuse, 0x8000, RZ ;  /* 0x00008000100d7810 */ /* 0x040fe40007fbe0ff */
[----:B------:R-:W-:Y:S02]  /*8d60*/  IADD3 R11, P6, R16, 0x8020, RZ ;  /* 0x00008020100b7810 */ /* 0x000fe40007fde0ff */
[----:B------:R-:W-:Y:S02]  /*8d70*/  F2FP.BF16.F32.PACK_AB R52, R52, R53 ;  /* 0x000000353434723e */ /* 0x000fe400000010ff */
[----:B------:R-:W-:Y:S02]  /*8d80*/  F2FP.BF16.F32.PACK_AB R82, R79, R82 ;  /* 0x000000524f52723e */ /* 0x000fe400000010ff */
[----:B------:R-:W-:-:S02]  /*8d90*/  SEL R47, R36, R41, P0 ;  /* 0x00000029242f7207 */ /* 0x000fc40000000000 */
[----:B------:R-:W-:Y:S02]  /*8da0*/  F2FP.BF16.F32.PACK_AB R59, R59, R62 ;  /* 0x0000003e3b3b723e */ /* 0x000fe400000010ff */
[----:B------:R-:W-:Y:S02]  /*8db0*/  F2FP.BF16.F32.PACK_AB R66, R63, R66 ;  /* 0x000000423f42723e */ /* 0x000fe400000010ff */
[----:B------:R-:W-:Y:S02]  /*8dc0*/  F2FP.BF16.F32.PACK_AB R76, R76, R77 ;  /* 0x0000004d4c4c723e */ /* 0x000fe400000010ff */
[----:B------:R-:W-:Y:S02]  /*8dd0*/  SEL R36, R41, R36, P0 ;  /* 0x0000002429247207 */ /* 0x000fe40000000000 */
[----:B------:R-:W-:Y:S02]  /*8de0*/  SEL R79, R43, R50, P0 ;  /* 0x000000322b4f7207 */ /* 0x000fe40000000000 */
[----:B------:R-:W-:-:S02]  /*8df0*/  LOP3.LUT R14, R15, 0x380, RZ, 0xc0, !PT ;  /* 0x000003800f0e7812 */ /* 0x000fc400078ec0ff */
[----:B------:R-:W-:Y:S02]  /*8e00*/  LOP3.LUT R12, R13, 0x380, RZ, 0xc0, !PT ;  /* 0x000003800d0c7812 */ /* 0x000fe400078ec0ff */
[----:B------:R-:W-:Y:S02]  /*8e10*/  LOP3.LUT R10, R11, 0x380, RZ, 0xc0, !PT ;  /* 0x000003800b0a7812 */ /* 0x000fe400078ec0ff */
[----:B------:R-:W-:Y:S02]  /*8e20*/  F2FP.BF16.F32.PACK_AB R60, R60, R61 ;  /* 0x0000003d3c3c723e */ /* 0x000fe400000010ff */
[----:B------:R-:W-:Y:S02]  /*8e30*/  F2FP.BF16.F32.PACK_AB R65, R64, R65 ;  /* 0x000000414041723e */ /* 0x000fe400000010ff */
[----:B------:R-:W-:Y:S02]  /*8e40*/  SEL R41, R44, R49, P0 ;  /* 0x000000312c297207 */ /* 0x000fe40000000000 */
[----:B------:R-:W-:-:S02]  /*8e50*/  SEL R77, R35, R42, P0 ;  /* 0x0000002a234d7207 */ /* 0x000fc40000000000 */
[----:B------:R-:W-:Y:S02]  /*8e60*/  SEL R50, R50, R43, P0 ;  /* 0x0000002b32327207 */ /* 0x000fe40000000000 */
[----:B------:R-:W-:Y:S02]  /*8e70*/  F2FP.BF16.F32.PACK_AB R67, R67, R70 ;  /* 0x000000464343723e */ /* 0x000fe400000010ff */
[----:B------:R-:W-:Y:S02]  /*8e80*/  SEL R44, R49, R44, P0 ;  /* 0x0000002c312c7207 */ /* 0x000fe40000000000 */
[----:B------:R-:W-:Y:S02]  /*8e90*/  SEL R42, R42, R35, P0 ;  /* 0x000000232a2a7207 */ /* 0x000fe40000000000 */
[----:B------:R-:W-:Y:S02]  /*8ea0*/  SEL R43, R51, R58, P0 ;  /* 0x0000003a332b7207 */ /* 0x000fe40000000000 */
[----:B------:R-:W-:-:S02]  /*8eb0*/  SEL R49, R52, R57, P0 ;  /* 0x0000003934317207 */ /* 0x000fc40000000000 */
[----:B------:R-:W-:Y:S02]  /*8ec0*/  SEL R58, R58, R51, P0 ;  /* 0x000000333a3a7207 */ /* 0x000fe40000000000 */
[----:B------:R-:W-:Y:S02]  /*8ed0*/  F2FP.BF16.F32.PACK_AB R75, R75, R78 ;  /* 0x0000004e4b4b723e */ /* 0x000fe400000010ff */
[----:B------:R-:W-:Y:S02]  /*8ee0*/  SEL R52, R57, R52, P0 ;  /* 0x0000003439347207 */ /* 0x000fe40000000000 */
[----:B------:R-:W-:Y:S02]  /*8ef0*/  SEL R51, R59, R66, P0 ;  /* 0x000000423b337207 */ /* 0x000fe40000000000 */
[----:B------:R-:W-:Y:S02]  /*8f00*/  SHF.R.U64 R14, R14, 0x3, RZ ;  /* 0x000000030e0e7819 */ /* 0x000fe400000012ff */
[----:B------:R-:W-:-:S02]  /*8f10*/  SHF.R.U64 R12, R12, 0x3, RZ ;  /* 0x000000030c0c7819 */ /* 0x000fc400000012ff */
[----:B------:R-:W-:Y:S02]  /*8f20*/  SHF.R.U64 R10, R10, 0x3, RZ ;  /* 0x000000030a0a7819 */ /* 0x000fe400000012ff */
[----:B------:R-:W-:Y:S02]  /*8f30*/  F2FP.BF16.F32.PACK_AB R81, R80, R81 ;  /* 0x000000515051723e */ /* 0x000fe400000010ff */
[----:B------:R-:W-:Y:S02]  /*8f40*/  SEL R53, R60, R65, P0 ;  /* 0x000000413c357207 */ /* 0x000fe40000000000 */
[----:B------:R-:W-:Y:S02]  /*8f50*/  SEL R66, R66, R59, P0 ;  /* 0x0000003b42427207 */ /* 0x000fe40000000000 */
[----:B------:R-:W-:Y:S02]  /*8f60*/  F2FP.BF16.F32.PACK_AB R84, R84, R85 ;  /* 0x000000555454723e */ /* 0x000fe400000010ff */
[----:B------:R-:W-:-:S02]  /*8f70*/  F2FP.BF16.F32.PACK_AB R83, R83, R86 ;  /* 0x000000565353723e */ /* 0x000fc400000010ff */
[----:B------:R-:W-:Y:S02]  /*8f80*/  F2FP.BF16.F32.PACK_AB R89, R88, R89 ;  /* 0x000000595859723e */ /* 0x000fe400000010ff */
[----:B------:R-:W-:Y:S02]  /*8f90*/  SEL R60, R65, R60, P0 ;  /* 0x0000003c413c7207 */ /* 0x000fe40000000000 */
[----:B------:R-:W-:Y:S02]  /*8fa0*/  SEL R59, R67, R74, P0 ;  /* 0x0000004a433b7207 */ /* 0x000fe40000000000 */
[----:B------:R-:W-:Y:S02]  /*8fb0*/  F2FP.BF16.F32.PACK_AB R92, R92, R93 ;  /* 0x0000005d5c5c723e */ /* 0x000fe400000010ff */
[----:B------:R-:W-:Y:S02]  /*8fc0*/  F2FP.BF16.F32.PACK_AB R91, R91, R94 ;  /* 0x0000005e5b5b723e */ /* 0x000fe400000010ff */
[----:B------:R-:W-:-:S02]  /*8fd0*/  F2FP.BF16.F32.PACK_AB R97, R96, R97 ;  /* 0x000000616061723e */ /* 0x000fc400000010ff */
[----:B------:R-:W-:Y:S02]  /*8fe0*/  F2FP.BF16.F32.PACK_AB R98, R95, R98 ;  /* 0x000000625f62723e */ /* 0x000fe400000010ff */
[----:B------:R-:W-:Y:S02]  /*8ff0*/  SEL R74, R74, R67, P0 ;  /* 0x000000434a4a7207 */ /* 0x000fe40000000000 */
[----:B------:R-:W-:Y:S02]  /*9000*/  F2FP.BF16.F32.PACK_AB R100, R100, R101 ;  /* 0x000000656464723e */ /* 0x000fe400000010ff */
[----:B------:R-:W-:Y:S01]  /*9010*/  F2FP.BF16.F32.PACK_AB R99, R99, R102 ;  /* 0x000000666363723e */ /* 0x000fe200000010ff */
[----:B--2---:R-:W-:Y:S01]  /*9020*/  SHFL.IDX PT, R37, R37, R0, 0x1c1f ;  /* 0x001c1f0025257589 */ /* 0x004fe200000e0000 */
[----:B------:R-:W-:Y:S02]  /*9030*/  LOP3.LUT R5, R0, 0x2, RZ, 0x3c, !PT ;  /* 0x0000000200057812 */ /* 0x000fe400078e3cff */
[----:B------:R-:W-:Y:S01]  /*9040*/  F2FP.BF16.F32.PACK_AB R105, R104, R105 ;  /* 0x000000696869723e */ /* 0x000fe200000010ff */
[----:B------:R-:W-:Y:S01]  /*9050*/  SHFL.IDX PT, R39, R39, R0, 0x1c1f ;  /* 0x001c1f0027277589 */ /* 0x000fe200000e0000 */
[----:B------:R-:W-:-:S02]  /*9060*/  F2FP.BF16.F32.PACK_AB R106, R103, R106 ;  /* 0x0000006a676a723e */ /* 0x000fc400000010ff */
[----:B------:R-:W-:Y:S01]  /*9070*/  SEL R67, R75, R82, P0 ;  /* 0x000000524b437207 */ /* 0x000fe20000000000 */
[----:B------:R-:W1:Y:S01]  /*9080*/  SHFL.IDX PT, R38, R38, R5, 0x1c1f ;  /* 0x001c1f0526267589 */ /* 0x000e6200000e0000 */
[----:B------:R-:W-:Y:S01]  /*9090*/  LOP3.LUT R14, R14, R15, RZ, 0x3c, !PT ;  /* 0x0000000f0e0e7212 */ /* 0x000fe200078e3cff */
[--C-:B------:R-:W-:Y:S01]  /*90a0*/  IMAD.X R15, RZ, RZ, R17.reuse, P4 ;  /* 0x000000ffff0f7224 */ /* 0x100fe200020e0611 */
[----:B------:R-:W-:Y:S01]  /*90b0*/  LOP3.LUT R12, R12, R13, RZ, 0x3c, !PT ;  /* 0x0000000d0c0c7212 */ /* 0x000fe200078e3cff */
[----:B------:R-:W2:Y:S01]  /*90c0*/  SHFL.IDX PT, R40, R40, R5, 0x1c1f ;  /* 0x001c1f0528287589 */ /* 0x000ea200000e0000 */
[----:B------:R-:W-:Y:S01]  /*90d0*/  LOP3.LUT R10, R10, R11, RZ, 0x3c, !PT ;  /* 0x0000000b0a0a7212 */ /* 0x000fe200078e3cff */
[--C-:B------:R-:W-:Y:S01]  /*90e0*/  IMAD.X R13, RZ, RZ, R17.reuse, P5 ;  /* 0x000000ffff0d7224 */ /* 0x100fe200028e0611 */
[----:B------:R-:W-:Y:S01]  /*90f0*/  SEL R57, R76, R81, P0 ;  /* 0x000000514c397207 */ /* 0x000fe20000000000 */
[----:B------:R-:W-:Y:S01]  /*9100*/  SHFL.IDX PT, R69, R69, R0, 0x1c1f ;  /* 0x001c1f0045457589 */ /* 0x000fe200000e0000 */
[----:B------:R-:W-:Y:S01]  /*9110*/  SEL R82, R82, R75, P0 ;  /* 0x0000004b52527207 */ /* 0x000fe20000000000 */
[----:B------:R-:W-:Y:S01]  /*9120*/  IMAD.X R11, RZ, RZ, R17, P6 ;  /* 0x000000ffff0b7224 */ /* 0x000fe200030e0611 */
[----:B------:R-:W-:Y:S01]  /*9130*/  SEL R76, R81, R76, P0 ;  /* 0x0000004c514c7207 */ /* 0x000fe20000000000 */
[----:B------:R-:W3:Y:S01]  /*9140*/  SHFL.IDX PT, R48, R48, R5, 0x1c1f ;  /* 0x001c1f0530307589 */ /* 0x000ee200000e0000 */
[----:B------:R-:W-:-:S02]  /*9150*/  SEL R61, R84, R89, P0 ;  /* 0x00000059543d7207 */ /* 0x000fc40000000000 */
[----:B------:R-:W-:Y:S01]  /*9160*/  SEL R75, R83, R90, P0 ;  /* 0x0000005a534b7207 */ /* 0x000fe20000000000 */
[----:B------:R-:W-:Y:S01]  /*9170*/  SHFL.IDX PT, R71, R71, R0, 0x1c1f ;  /* 0x001c1f0047477589 */ /* 0x000fe200000e0000 */
[----:B------:R-:W-:Y:S02]  /*9180*/  SEL R84, R89, R84, P0 ;  /* 0x0000005459547207 */ /* 0x000fe40000000000 */
[----:B------:R-:W-:Y:S01]  /*9190*/  SEL R63, R92, R97, P0 ;  /* 0x000000615c3f7207 */ /* 0x000fe20000000000 */
[----:B------:R-:W4:Y:S01]  /*91a0*/  SHFL.IDX PT, R54, R54, R5, 0x1c1f ;  /* 0x001c1f0536367589 */ /* 0x000f2200000e0000 */
[----:B------:R-:W-:Y:S02]  /*91b0*/  SEL R90, R90, R83, P0 ;  /* 0x000000535a5a7207 */ /* 0x000fe40000000000 */
[----:B------:R-:W-:Y:S01]  /*91c0*/  SEL R81, R91, R98, P0 ;  /* 0x000000625b517207 */ /* 0x000fe20000000000 */
[----:B------:R-:W-:Y:S01]  /*91d0*/  SHFL.IDX PT, R45, R45, R0, 0x1c1f ;  /* 0x001c1f002d2d7589 */ /* 0x000fe200000e0000 */
[----:B------:R-:W-:-:S02]  /*91e0*/  SEL R92, R97, R92, P0 ;  /* 0x0000005c615c7207 */ /* 0x000fc40000000000 */
[----:B------:R-:W-:Y:S01]  /*91f0*/  SEL R65, R100, R105, P0 ;  /* 0x0000006964417207 */ /* 0x000fe20000000000 */
[----:B------:R-:W-:Y:S01]  /*9200*/  SHFL.IDX PT, R73, R73, R0, 0x1c1f ;  /* 0x001c1f0049497589 */ /* 0x000fe200000e0000 */
[----:B------:R-:W-:Y:S02]  /*9210*/  SEL R98, R98, R91, P0 ;  /* 0x0000005b62627207 */ /* 0x000fe40000000000 */
[----:B------:R-:W-:Y:S01]  /*9220*/  SEL R83, R99, R106, P0 ;  /* 0x0000006a63537207 */ /* 0x000fe20000000000 */
[----:B------:R-:W5:Y:S01]  /*9230*/  SHFL.IDX PT, R46, R46, R5, 0x1c1f ;  /* 0x001c1f052e2e7589 */ /* 0x000f6200000e0000 */
[----:B------:R-:W-:Y:S02]  /*9240*/  LOP3.LUT R35, R16, 0x380, RZ, 0xc0, !PT ;  /* 0x0000038010237812 */ /* 0x000fe400078ec0ff */
[----:B------:R-:W-:Y:S01]  /*9250*/  SEL R100, R105, R100, P0 ;  /* 0x0000006469647207 */ /* 0x000fe20000000000 */
[----:B------:R-:W5:Y:S01]  /*9260*/  SHFL.IDX PT, R56, R56, R5, 0x1c1f ;  /* 0x001c1f0538387589 */ /* 0x000f6200000e0000 */
[----:B------:R-:W-:-:S02]  /*9270*/  SEL R106, R106, R99, P0 ;  /* 0x000000636a6a7207 */ /* 0x000fc40000000000 */
[----:B------:R-:W-:Y:S01]  /*9280*/  MOV R70, R14 ;  /* 0x0000000e00467202 */ /* 0x000fe20000000f00 */
[----:B------:R-:W-:Y:S01]  /*9290*/  SHFL.IDX PT, R47, R47, R0, 0x1c1f ;  /* 0x001c1f002f2f7589 */ /* 0x000fe200000e0000 */
[----:B------:R-:W-:Y:S02]  /*92a0*/  MOV R64, R12 ;  /* 0x0000000c00407202 */ /* 0x000fe40000000f00 */
[----:B------:R-:W-:Y:S01]  /*92b0*/  MOV R62, R10 ;  /* 0x0000000a003e7202 */ /* 0x000fe20000000f00 */
[----:B------:R-:W-:Y:S01]  /*92c0*/  SHFL.IDX PT, R77, R77, R0, 0x1c1f ;  /* 0x001c1f004d4d7589 */ /* 0x000fe200000e0000 */
[----:B------:R-:W-:Y:S02]  /*92d0*/  MOV R20, R8 ;  /* 0x0000000800147202 */ /* 0x000fe40000000f00 */
[----:B-1----:R-:W-:Y:S01]  /*92e0*/  SEL R8, R37, R38, P0 ;  /* 0x0000002625087207 */ /* 0x002fe20000000000 */
[----:B------:R-:W1:Y:S01]  /*92f0*/  SHFL.IDX PT, R36, R36, R5, 0x1c1f ;  /* 0x001c1f0524247589 */ /* 0x000e6200000e0000 */
[----:B------:R-:W-:-:S02]  /*9300*/  SEL R10, R38, R37, P0 ;  /* 0x00000025260a7207 */ /* 0x000fc40000000000 */
[----:B--2---:R-:W-:Y:S01]  /*9310*/  SEL R12, R39, R40, P0 ;  /* 0x00000028270c7207 */ /* 0x004fe20000000000 */
[----:B------:R-:W2:Y:S01]  /*9320*/  SHFL.IDX PT, R42, R42, R5, 0x1c1f ;  /* 0x001c1f052a2a7589 */ /* 0x000ea200000e0000 */
[----:B------:R-:W-:Y:S02]  /*9330*/  SEL R14, R40, R39, P0 ;  /* 0x00000027280e7207 */ /* 0x000fe40000000000 */
[----:B------:R-:W-:Y:S01]  /*9340*/  SHF.R.U64 R35, R35, 0x3, RZ ;  /* 0x0000000323237819 */ /* 0x000fe200000012ff */
[----:B------:R-:W-:Y:S01]  /*9350*/  SHFL.IDX PT, R41, R41, R0, 0x1c1f ;  /* 0x001c1f0029297589 */ /* 0x000fe200000e0000 */
[----:B------:R-:W1:Y:S01]  /*9360*/  LDC.64 R38, c[0x0][0xb78] ;  /* 0x0002de00ff267b82 */ /* 0x000e620000000a00 */
[----:B---3--:R-:W-:Y:S02]  /*9370*/  SEL R9, R69, R48, P0 ;  /* 0x0000003045097207 */ /* 0x008fe40000000000 */
[----:B------:R-:W-:Y:S01]  /*9380*/  SHFL.IDX PT, R79, R79, R0, 0x1c1f ;  /* 0x001c1f004f4f7589 */ /* 0x000fe200000e0000 */
[----:B------:R-:W-:Y:S01]  /*9390*/  LOP3.LUT R34, R35, R16, RZ, 0x3c, !PT ;  /* 0x0000001023227212 */ /* 0x000fe200078e3cff */
[----:B------:R-:W-:Y:S01]  /*93a0*/  IMAD.MOV.U32 R35, RZ, RZ, R17 ;  /* 0x000000ffff237224 */ /* 0x000fe200078e0011 */
[----:B------:R-:W-:Y:S01]  /*93b0*/  SEL R11, R48, R69, P0 ;  /* 0x00000045300b7207 */ /* 0x000fe20000000000 */
[----:B------:R-:W3:Y:S01]  /*93c0*/  SHFL.IDX PT, R44, R44, R5, 0x1c1f ;  /* 0x001c1f052c2c7589 */ /* 0x000ee200000e0000 */
[----:B------:R-:W-:-:S02]  /*93d0*/  MOV R33, R32 ;  /* 0x0000002000217202 */ /* 0x000fc40000000f00 */
[----:B------:R-:W-:Y:S01]  /*93e0*/  MOV R34, R34 ;  /* 0x0000002200227202 */ /* 0x000fe20000000f00 */
[----:B------:R-:W-:Y:S01]  /*93f0*/  BAR.SYNC.DEFER_BLOCKING 0x1, 0x100 ;  /* 0x0044000000007b1d */ /* 0x000fe20000010000 */
[----:B----4-:R-:W-:Y:S02]  /*9400*/  SEL R13, R71, R54, P0 ;  /* 0x00000036470d7207 */ /* 0x010fe40000000000 */
[----:B------:R-:W-:Y:S02]  /*9410*/  SEL R15, R54, R71, P0 ;  /* 0x00000047360f7207 */ /* 0x000fe40000000000 */
[----:B------:R-:W-:Y:S02]  /*9420*/  MOV R80, R26 ;  /* 0x0000001a00507202 */ /* 0x000fe40000000f00 */
[----:B------:R-:W-:Y:S01]  /*9430*/  MOV R78, R24 ;  /* 0x00000018004e7202 */ /* 0x000fe20000000f00 */
[----:B------:R-:W4:Y:S01]  /*9440*/  SHFL.IDX PT, R50, R50, R5, 0x1c1f ;  /* 0x001c1f0532327589 */ /* 0x000f2200000e0000 */
[----:B------:R-:W-:-:S02]  /*9450*/  MOV R86, R30 ;  /* 0x0000001e00567202 */ /* 0x000fc40000000f00 */
[----:B------:R-:W-:Y:S01]  /*9460*/  MOV R85, R28 ;  /* 0x0000001c00557202 */ /* 0x000fe20000000f00 */
[----:B------:R-:W-:Y:S01]  /*9470*/  SHFL.IDX PT, R49, R49, R0, 0x1c1f ;  /* 0x001c1f0031317589 */ /* 0x000fe200000e0000 */
[----:B-----5:R-:W-:Y:S01]  /*9480*/  SEL R24, R45, R46, P0 ;  /* 0x0000002e2d187207 */ /* 0x020fe20000000000 */
[----:B-1----:R-:W-:Y:S01]  /*9490*/  IMAD.WIDE.U32 R6, R38, UR44, R6 ;  /* 0x0000002c26067c25 */ /* 0x002fe2000f8e0006 */
[----:B------:R-:W-:Y:S01]  /*94a0*/  SEL R26, R46, R45, P0 ;  /* 0x0000002d2e1a7207 */ /* 0x000fe20000000000 */
[----:B------:R-:W-:Y:S01]  /*94b0*/  SHFL.IDX PT, R43, R43, R0, 0x1c1f ;  /* 0x001c1f002b2b7589 */ /* 0x000fe200000e0000 */
[----:B------:R-:W-:Y:S02]  /*94c0*/  SEL R25, R73, R56, P0 ;  /* 0x0000003849197207 */ /* 0x000fe40000000000 */
[----:B------:R-:W-:Y:S01]  /*94d0*/  SEL R27, R56, R73, P0 ;  /* 0x00000049381b7207 */ /* 0x000fe20000000000 */
[----:B------:R-:W1:Y:S01]  /*94e0*/  SHFL.IDX PT, R52, R52, R5, 0x1c1f ;  /* 0x001c1f0534347589 */ /* 0x000e6200000e0000 */
[----:B------:R-:W-:-:S02]  /*94f0*/  SEL R28, R47, R36, P0 ;  /* 0x000000242f1c7207 */ /* 0x000fc40000000000 */
[----:B------:R-:W-:Y:S01]  /*9500*/  SEL R30, R36, R47, P0 ;  /* 0x0000002f241e7207 */ /* 0x000fe20000000000 */
[----:B------:R-:W5:Y:S01]  /*9510*/  SHFL.IDX PT, R58, R58, R5, 0x1c1f ;  /* 0x001c1f053a3a7589 */ /* 0x000f6200000e0000 */
[----:B--2---:R-:W-:Y:S02]  /*9520*/  SEL R29, R77, R42, P0 ;  /* 0x0000002a4d1d7207 */ /* 0x004fe40000000000 */
[----:B------:R-:W-:Y:S01]  /*9530*/  SEL R31, R42, R77, P0 ;  /* 0x0000004d2a1f7207 */ /* 0x000fe20000000000 */
[----:B------:R-:W-:Y:S01]  /*9540*/  SHFL.IDX PT, R53, R53, R0, 0x1c1f ;  /* 0x001c1f0035357589 */ /* 0x000fe200000e0000 */
[----:B---3--:R-:W-:Y:S02]  /*9550*/  SEL R32, R41, R44, P0 ;  /* 0x0000002c29207207 */ /* 0x008fe40000000000 */
[----:B------:R-:W-:Y:S01]  /*9560*/  ISETP.GE.OR P1, PT, R87, UR4, P1 ;  /* 0x0000000457007c0c */ /* 0x000fe20008f26670 */
[----:B------:R-:W-:Y:S01]  /*9570*/  SHFL.IDX PT, R51, R51, R0, 0x1c1f ;  /* 0x001c1f0033337589 */ /* 0x000fe200000e0000 */
[----:B----4-:R-:W-:-:S03]  /*9580*/  SEL R35, R50, R79, P0 ;  /* 0x0000004f32237207 */ /* 0x010fc60000000000 */
[----:B------:R-:W2:Y:S04]  /*9590*/  SHFL.IDX PT, R60, R60, R5, 0x1c1f ;  /* 0x001c1f053c3c7589 */ /* 0x000ea800000e0000 */
[----:B------:R-:W3:Y:S04]  /*95a0*/  SHFL.IDX PT, R66, R66, R5, 0x1c1f ;  /* 0x001c1f0542427589 */ /* 0x000ee800000e0000 */
[----:B------:R-:W-:Y:S04]  /*95b0*/  SHFL.IDX PT, R55, R55, R0, 0x1c1f ;  /* 0x001c1f0037377589 */ /* 0x000fe800000e0000 */
[----:B------:R-:W-:Y:S04]  /*95c0*/  SHFL.IDX PT, R59, R59, R0, 0x1c1f ;  /* 0x001c1f003b3b7589 */ /* 0x000fe800000e0000 */
[----:B------:R-:W4:Y:S04]  /*95d0*/  SHFL.IDX PT, R68, R68, R5, 0x1c1f ;  /* 0x001c1f0544447589 */ /* 0x000f2800000e0000 */
[----:B------:R-:W4:Y:S04]  /*95e0*/  SHFL.IDX PT, R74, R74, R5, 0x1c1f ;  /* 0x001c1f054a4a7589 */ /* 0x000f2800000e0000 */
[----:B------:R-:W-:Y:S04]  /*95f0*/  SHFL.IDX PT, R57, R57, R0, 0x1c1f ;  /* 0x001c1f0039397589 */ /* 0x000fe800000e0000 */
[----:B------:R-:W-:Y:S04]  /*9600*/  SHFL.IDX PT, R67, R67, R0, 0x1c1f ;  /* 0x001c1f0043437589 */ /* 0x000fe800000e0000 */
[----:B------:R-:W-:Y:S04]  /*9610*/  SHFL.IDX PT, R76, R76, R5, 0x1c1f ;  /* 0x001c1f054c4c7589 */ /* 0x000fe800000e0000 */
[----:B------:R-:W-:Y:S04]  /*9620*/  SHFL.IDX PT, R82, R82, R5, 0x1c1f ;  /* 0x001c1f0552527589 */ /* 0x000fe800000e0000 */
[----:B------:R-:W-:Y:S04]  /*9630*/  SHFL.IDX PT, R61, R61, R0, 0x1c1f ;  /* 0x001c1f003d3d7589 */ /* 0x000fe800000e0000 */
[----:B------:R-:W-:Y:S04]  /*9640*/  SHFL.IDX PT, R75, R75, R0, 0x1c1f ;  /* 0x001c1f004b4b7589 */ /* 0x000fe800000e0000 */
[----:B------:R-:W4:Y:S04]  /*9650*/  SHFL.IDX PT, R84, R84, R5, 0x1c1f ;  /* 0x001c1f0554547589 */ /* 0x000f2800000e0000 */
[----:B------:R-:W4:Y:S04]  /*9660*/  SHFL.IDX PT, R90, R90, R5, 0x1c1f ;  /* 0x001c1f055a5a7589 */ /* 0x000f2800000e0000 */
[----:B------:R-:W-:Y:S04]  /*9670*/  SHFL.IDX PT, R63, R63, R0, 0x1c1f ;  /* 0x001c1f003f3f7589 */ /* 0x000fe800000e0000 */
[----:B------:R-:W-:Y:S04]  /*9680*/  SHFL.IDX PT, R81, R81, R0, 0x1c1f ;  /* 0x001c1f0051517589 */ /* 0x000fe800000e0000 */
[----:B------:R-:W4:Y:S04]  /*9690*/  SHFL.IDX PT, R92, R92, R5, 0x1c1f ;  /* 0x001c1f055c5c7589 */ /* 0x000f2800000e0000 */
[----:B------:R-:W4:Y:S04]  /*96a0*/  SHFL.IDX PT, R98, R98, R5, 0x1c1f ;  /* 0x001c1f0562627589 */ /* 0x000f2800000e0000 */
[----:B------:R-:W-:Y:S04]  /*96b0*/  SHFL.IDX PT, R65, R65, R0, 0x1c1f ;  /* 0x001c1f0041417589 */ /* 0x000fe800000e0000 */
[----:B------:R1:W-:Y:S04]  /*96c0*/  SHFL.IDX PT, R83, R83, R0, 0x1c1f ;  /* 0x001c1f0053537589 */ /* 0x0003e800000e0000 */
[----:B------:R-:W-:Y:S04]  /*96d0*/  SHFL.IDX PT, R100, R100, R5, 0x1c1f ;  /* 0x001c1f0564647589 */ /* 0x000fe800000e0000 */
[----:B------:R5:W4:Y:S01]  /*96e0*/  SHFL.IDX PT, R106, R106, R5, 0x1c1f ;  /* 0x001c1f056a6a7589 */ /* 0x000b2200000e0000 */
[----:B-1----:R-:W-:Y:S01]  /*96f0*/  IMAD R0, R38, UR5, RZ ;  /* 0x0000000526007c24 */ /* 0x002fe2000f8e02ff */
[----:B------:R-:W-:-:S02]  /*9700*/  ULDC.64 UR4, c[0x0][0xb40] ;  /* 0x0002d00000047ab9 */ /* 0x000fc40000000a00 */
[----:B------:R1:W-:Y:S01]  /*9710*/  STSM.16.M88.4 [R34], R8 ;  /* 0x0000000822007844 */ /* 0x0003e20000000200 */
[----:B------:R-:W-:Y:S01]  /*9720*/  IMAD R36, R39, UR44, R0 ;  /* 0x0000002c27247c24 */ /* 0x000fe2000f8e0200 */
[----:B------:R-:W-:Y:S02]  /*9730*/  IADD3 R0, P3, R87, R6, RZ ;  /* 0x0000000657007210 */ /* 0x000fe40007f7e0ff */
[----:B------:R2:W-:Y:S01]  /*9740*/  STSM.16.M88.4 [R33], R12 ;  /* 0x0000000c21007844 */ /* 0x0005e20000000200 */
[----:B-----5:R-:W-:-:S03]  /*9750*/  SHF.R.S32.HI R5, RZ, 0x1f, R87 ;  /* 0x0000001fff057819 */ /* 0x020fc60000011457 */
[----:B------:R4:W-:Y:S01]  /*9760*/  STSM.16.M88.4 [R86], R24 ;  /* 0x0000001856007844 */ /* 0x0009e20000000200 */
[----:B------:R-:W-:-:S03]  /*9770*/  IADD3.X R5, R5, R7, R36, P3, !PT ;  /* 0x0000000705057210 */ /* 0x000fc60001ffe424 */
[----:B------:R5:W-:Y:S01]  /*9780*/  STSM.16.M88.4 [R85], R28 ;  /* 0x0000001c55007844 */ /* 0x000be20000000200 */
[----:B------:R-:W-:Y:S01]  /*9790*/  LEA R6, P3, R0, UR4, 0x2 ;  /* 0x0000000400067c11 */ /* 0x000fe2000f8610ff */
[----:B------:R-:W-:Y:S01]  /*97a0*/  ULDC UR4, c[0x0][0xc] ;  /* 0x0000030000047ab9 */ /* 0x000fe20000000800 */
[----:B-1----:R-:W-:Y:S01]  /*97b0*/  SEL R34, R44, R41, P0 ;  /* 0x000000292c227207 */ /* 0x002fe20000000000 */
[----:B------:R-:W-:Y:S01]  /*97c0*/  UIADD3 UR48, UR4, UR48, URZ ;  /* 0x0000003004307290 */ /* 0x000fe2000fffe03f */
[----:B------:R-:W-:Y:S02]  /*97d0*/  SEL R8, R49, R52, P0 ;  /* 0x0000003431087207 */ /* 0x000fe40000000000 */
[----:B--2---:R-:W-:Y:S02]  /*97e0*/  SEL R33, R79, R50, P0 ;  /* 0x000000324f217207 */ /* 0x004fe40000000000 */
[----:B------:R-:W-:Y:S02]  /*97f0*/  SEL R10, R52, R49, P0 ;  /* 0x00000031340a7207 */ /* 0x000fe40000000000 */
[----:B------:R-:W-:Y:S01]  /*9800*/  SEL R9, R43, R58, P0 ;  /* 0x0000003a2b097207 */ /* 0x000fe20000000000 */
[----:B------:R-:W-:Y:S01]  /*9810*/  STSM.16.M88.4 [R80], R32 ;  /* 0x0000002050007844 */ /* 0x000fe20000000200 */
[----:B------:R-:W-:-:S02]  /*9820*/  SEL R11, R58, R43, P0 ;  /* 0x0000002b3a0b7207 */ /* 0x000fc40000000000 */
[----:B------:R-:W-:Y:S02]  /*9830*/  SEL R12, R53, R60, P0 ;  /* 0x0000003c350c7207 */ /* 0x000fe40000000000 */
[----:B------:R-:W-:Y:S01]  /*9840*/  SEL R14, R60, R53, P0 ;  /* 0x000000353c0e7207 */ /* 0x000fe20000000000 */
[----:B------:R1:W-:Y:S01]  /*9850*/  STSM.16.M88.4 [R78], R8 ;  /* 0x000000084e007844 */ /* 0x0003e20000000200 */
[----:B---3--:R-:W-:Y:S02]  /*9860*/  SEL R13, R51, R66, P0 ;  /* 0x00000042330d7207 */ /* 0x008fe40000000000 */
[----:B------:R-:W-:Y:S02]  /*9870*/  SEL R15, R66, R51, P0 ;  /* 0x00000033420f7207 */ /* 0x000fe40000000000 */
[----:B----4-:R-:W-:Y:S02]  /*9880*/  SEL R24, R55, R68, P0 ;  /* 0x0000004437187207 */ /* 0x010fe40000000000 */
[----:B------:R-:W-:Y:S01]  /*9890*/  SEL R26, R68, R55, P0 ;  /* 0x00000037441a7207 */ /* 0x000fe20000000000 */
[----:B------:R2:W-:Y:S01]  /*98a0*/  STSM.16.M88.4 [R72], R12 ;  /* 0x0000000c48007844 */ /* 0x0005e20000000200 */
[----:B------:R-:W-:-:S02]  /*98b0*/  SEL R25, R59, R74, P0 ;  /* 0x0000004a3b197207 */ /* 0x000fc40000000000 */
[----:B------:R-:W-:Y:S02]  /*98c0*/  SEL R27, R74, R59, P0 ;  /* 0x0000003b4a1b7207 */ /* 0x000fe40000000000 */
[----:B-----5:R-:W-:Y:S02]  /*98d0*/  SEL R28, R61, R84, P0 ;  /* 0x000000543d1c7207 */ /* 0x020fe40000000000 */
[----:B------:R-:W-:Y:S01]  /*98e0*/  SEL R30, R84, R61, P0 ;  /* 0x0000003d541e7207 */ /* 0x000fe20000000000 */
[----:B------:R-:W-:Y:S01]  /*98f0*/  STSM.16.M88.4 [R70], R24 ;  /* 0x0000001846007844 */ /* 0x000fe20000000200 */
[----:B-1----:R-:W-:Y:S02]  /*9900*/  SEL R8, R57, R76, P0 ;  /* 0x0000004c39087207 */ /* 0x002fe40000000000 */
[----:B------:R-:W-:Y:S02]  /*9910*/  SEL R10, R76, R57, P0 ;  /* 0x000000394c0a7207 */ /* 0x000fe40000000000 */
[----:B------:R-:W-:-:S02]  /*9920*/  SEL R9, R67, R82, P0 ;  /* 0x0000005243097207 */ /* 0x000fc40000000000 */
[----:B------:R-:W-:Y:S02]  /*9930*/  SEL R11, R82, R67, P0 ;  /* 0x00000043520b7207 */ /* 0x000fe40000000000 */
[----:B------:R-:W-:Y:S02]  /*9940*/  SEL R29, R75, R90, P0 ;  /* 0x0000005a4b1d7207 */ /* 0x000fe40000000000 */
[----:B------:R-:W-:Y:S01]  /*9950*/  SEL R31, R90, R75, P0 ;  /* 0x0000004b5a1f7207 */ /* 0x000fe20000000000 */
[----:B------:R-:W-:Y:S01]  /*9960*/  STSM.16.M88.4 [R64], R8 ;  /* 0x0000000840007844 */ /* 0x000fe20000000200 */
[----:B--2---:R-:W-:Y:S02]  /*9970*/  SEL R12, R63, R92, P0 ;  /* 0x0000005c3f0c7207 */ /* 0x004fe40000000000 */
[----:B------:R-:W-:Y:S01]  /*9980*/  SEL R14, R92, R63, P0 ;  /* 0x0000003f5c0e7207 */ /* 0x000fe20000000000 */
[----:B------:R-:W-:Y:S01]  /*9990*/  STSM.16.M88.4 [R62], R28 ;  /* 0x0000001c3e007844 */ /* 0x000fe20000000200 */
[----:B------:R-:W-:-:S02]  /*99a0*/  SEL R13, R81, R98, P0 ;  /* 0x00000062510d7207 */ /* 0x000fc40000000000 */
[----:B------:R-:W-:Y:S02]  /*99b0*/  SEL R15, R98, R81, P0 ;  /* 0x00000051620f7207 */ /* 0x000fe40000000000 */
[----:B------:R-:W-:Y:S02]  /*99c0*/  SEL R33, R83, R106, P0 ;  /* 0x0000006a53217207 */ /* 0x000fe40000000000 */
[----:B------:R-:W-:Y:S01]  /*99d0*/  SEL R35, R106, R83, P0 ;  /* 0x000000536a237207 */ /* 0x000fe20000000000 */
[----:B------:R-:W-:Y:S01]  /*99e0*/  STSM.16.M88.4 [R21], R12 ;  /* 0x0000000c15007844 */ /* 0x000fe20000000200 */
[----:B------:R-:W-:Y:S02]  /*99f0*/  SEL R32, R65, R100, P0 ;  /* 0x0000006441207207 */ /* 0x000fe40000000000 */
[----:B------:R-:W-:Y:S02]  /*9a00*/  SEL R34, R100, R65, P0 ;  /* 0x0000004164227207 */ /* 0x000fe40000000000 */
[----:B------:R-:W-:-:S02]  /*9a10*/  LEA.HI.X R7, R0, UR5, R5, 0x2, P3 ;  /* 0x0000000500077c11 */ /* 0x000fc400098f1405 */
[----:B------:R-:W1:Y:S04]  /*9a20*/  SHFL.IDX PT, R0, R22, RZ, 0x1f ;  /* 0x00001fff16007589 */ /* 0x000e6800000e0000 */
[----:B------:R2:W-:Y:S01]  /*9a30*/  STSM.16.M88.4 [R20], R32 ;  /* 0x0000002014007844 */ /* 0x0005e20000000200 */
[----:B------:R3:W-:Y:S06]  /*9a40*/  MEMBAR.ALL.CTA ;  /* 0x0000000000007992 */ /* 0x0007ec0000008000 */
[----:B---3--:R-:W3:Y:S02]  /*9a50*/  FENCE.VIEW.ASYNC.S ;  /* 0x00000000000073c6 */ /* 0x008ee40000000000 */
[----:B---3--:R-:W-:Y:S06]  /*9a60*/  BAR.ARV 0x1, 0x120 ;  /* 0x0044800000007b1d */ /* 0x008fec0000002000 */
[----:B-1----:R-:W-:Y:S01]  /*9a70*/  ISETP.NE.AND P0, PT, R0, 0x7, PT ;  /* 0x000000070000780c */ /* 0x002fe20003f05270 */
[----:B------:R2:W-:Y:S04]  /*9a80*/  @!P1 STG.E desc[UR50][R6.64], R4 ;  /* 0x0000000406009986 */ /* 0x0005e8000c101932 */
[----:B------:R2:W-:Y:S08]  /*9a90*/  @!P2 STG.E desc[UR50][R6.64+0x20], R3 ;  /* 0x000020030600a986 */ /* 0x0005f0000c101932 */
[----:B------:R-:W-:Y:S05]  /*9aa0*/  @P0 BRA `(.L_x_31) ;  /* 0x0000000000680947 */ /* 0x000fea0003800000 */
[----:B------:R-:W-:Y:S01]  /*9ab0*/  BAR.SYNC.DEFER_BLOCKING 0x1, 0x120 ;  /* 0x0044800000007b1d */ /* 0x000fe20000010000 */
[----:B------:R-:W-:-:S05]  /*9ac0*/  ELECT P0, URZ, PT ;  /* 0x00000000003f782f */ /* 0x000fca0003800000 */
[----:B------:R-:W-:Y:S08]  /*9ad0*/  BSSY B0, `(.L_x_31) ;  /* 0x0000017000007945 */ /* 0x000ff00003800000 */
[----:B------:R-:W-:Y:S05]  /*9ae0*/  @!P0 BRA `(.L_x_32) ;  /* 0x0000000000548947 */ /* 0x000fea0003800000 */
[----:B------:R-:W-:Y:S02]  /*9af0*/  UIADD3 UR4, UP0, UR54, 0x9f0, URZ ;  /* 0x000009f036047890 */ /* 0x000fe4000ff1e03f */
[----:B------:R-:W-:Y:S02]  /*9b00*/  UIADD3 UR6, UR38, 0x4000, URZ ;  /* 0x0000400026067890 */ /* 0x000fe4000fffe03f */
[----:B------:R-:W-:Y:S02]  /*9b10*/  UIADD3.X UR5, URZ, UR55, URZ, UP0, !UPT ;  /* 0x000000373f057290 */ /* 0x000fe400087fe43f */
[----:B------:R-:W-:Y:S01]  /*9b20*/  UIADD3 UR8, UR38, 0x8000, URZ ;  /* 0x0000800026087890 */ /* 0x000fe2000fffe03f */
[----:B------:R-:W-:Y:S01]  /*9b30*/  UMOV UR41, URZ ;  /* 0x0000003f00297c82 */ /* 0x000fe20008000000 */
[----:B------:R-:W-:Y:S01]  /*9b40*/  UMOV UR45, URZ ;  /* 0x0000003f002d7c82 */ /* 0x000fe20008000000 */
[----:B------:R-:W-:Y:S01]  /*9b50*/  UMOV UR40, UR38 ;  /* 0x0000002600287c82 */ /* 0x000fe20008000000 */
[----:B------:R-:W-:-:S03]  /*9b60*/  UMOV UR7, 0x40 ;  /* 0x0000004000077882 */ /* 0x000fc60000000000 */
[----:B------:R1:W-:Y:S02]  /*9b70*/  UTMASTG.5D [UR40], [UR4] ;  /* 0x00000028040073b5 */ /* 0x0003e40008020000 */
[----:B-1----:R-:W-:Y:S01]  /*9b80*/  UMOV UR40, UR6 ;  /* 0x0000000600287c82 */ /* 0x002fe20008000000 */
[----:B------:R-:W-:Y:S01]  /*9b90*/  UMOV UR41, UR7 ;  /* 0x0000000700297c82 */ /* 0x000fe20008000000 */
[----:B------:R-:W-:Y:S01]  /*9ba0*/  UMOV UR6, 0x80 ;  /* 0x0000008000067882 */ /* 0x000fe20000000000 */
[----:B------:R1:W-:Y:S02]  /*9bb0*/  UTMASTG.5D [UR40], [UR4] ;  /* 0x00000028040073b5 */ /* 0x0003e40008020000 */
[----:B-1----:R-:W-:Y:S01]  /*9bc0*/  UMOV UR40, UR8 ;  /* 0x0000000800287c82 */ /* 0x002fe20008000000 */
[----:B------:R-:W-:Y:S01]  /*9bd0*/  UMOV UR41, UR6 ;  /* 0x0000000600297c82 */ /* 0x000fe20008000000 */
[----:B------:R-:W-:Y:S01]  /*9be0*/  UIADD3 UR6, UR38, 0x33420, URZ ;  /* 0x0003342026067890 */ /* 0x000fe2000fffe03f */
[----:B------:R1:W-:Y:S03]  /*9bf0*/  UTMASTG.5D [UR40], [UR4] ;  /* 0x00000028040073b5 */ /* 0x0003e60008020000 */
[----:B------:R-:W-:Y:S01]  /*9c00*/  UPRMT UR6, URZ, 0x654, UR6 ;  /* 0x000006543f067896 */ /* 0x000fe20008000006 */
[----:B------:R0:W-:Y:S01]  /*9c10*/  UTMACMDFLUSH ;  /* 0x00000000000079b7 */ /* 0x0001e20000000000 */
[----:B------:R-:W-:-:S07]  /*9c20*/  DEPBAR.LE SB0, 0x0 ;  /* 0x000080000000791a */ /* 0x000fce0000000000 */
[----:B-1----:R-:W-:Y:S03]  /*9c30*/  SYNCS.ARRIVE.TRANS64.RED.A1T0 RZ, [UR6], RZ ;  /* 0x000000ffffff79a7 */ /* 0x002fe60008100406 */
.L_x_32:
[----:B------:R-:W-:Y:S05]  /*9c40*/  BSYNC B0 ;  /* 0x0000000000007941 */ /* 0x000fea0003800000 */
.L_x_31:
[----:B------:R-:W1:Y:S01]  /*9c50*/  LDC R0, c[0x0][0xda4] ;  /* 0x00036900ff007b82 */ /* 0x000e620000000800 */
[----:B------:R-:W-:Y:S02]  /*9c60*/  UIADD3 UR52, UR52, 0x1, URZ ;  /* 0x0000000134347890 */ /* 0x000fe4000fffe03f */
[----:B------:R-:W-:Y:S02]  /*9c70*/  UIADD3 UR39, UR39, 0x1, URZ ;  /* 0x0000000127277890 */ /* 0x000fe4000fffe03f */
[----:B------:R-:W-:-:S04]  /*9c80*/  UISETP.NE.AND UP0, UPT, UR52, 0x2, UPT ;  /* 0x000000023400788c */ /* 0x000fc8000bf05270 */
[----:B------:R-:W-:Y:S02]  /*9c90*/  USEL UR4, URZ, 0x1, UP0 ;  /* 0x000000013f047887 */ /* 0x000fe40008000000 */
[----:B------:R-:W-:Y:S02]  /*9ca0*/  USEL UR52, UR52, URZ, UP0 ;  /* 0x0000003f34347287 */ /* 0x000fe40008000000 */
[----:B------:R-:W-:Y:S01]  /*9cb0*/  ULOP3.LUT UR36, UR36, UR4, URZ, 0x3c, !UPT ;  /* 0x0000000424247292 */ /* 0x000fe2000f8e3c3f */
[----:B-1----:R-:W-:-:S13]  /*9cc0*/  ISETP.LE.AND P0, PT, R0, UR48, PT ;  /* 0x0000003000007c0c */ /* 0x002fda000bf03270 */
[----:B------:R-:W-:Y:S05]  /*9cd0*/  @!P0 BRA `(.L_x_33) ;  /* 0xffffff7000288947 */ /* 0x000fea000383ffff */
[----:B------:R-:W-:Y:S05]  /*9ce0*/  EXIT ;  /* 0x000000000000794d */ /* 0x000fea0003800000 */
.L_x_7:
[----:B------:R-:W-:-:S08]  /*9cf0*/  NOP ;  /* 0x0000000000007918 */ /* 0x000fd00000000000 */
[----:B------:R-:W1:-:S00]  /*9d00*/  USETMAXREG.DEALLOC.CTAPOOL 0x18 ;  /* 0x00000018000079c8 */ /* 0x000e4000080e0500 */
[----:B------:R-:W2:Y:S01]  /*9d10*/  S2UR UR49, SR_CTAID.X ;  /* 0x00000000003179c3 */ /* 0x000ea20000002500 */
[----:B------:R-:W-:Y:S01]  /*9d20*/  UMOV UR47, 0x1 ;  /* 0x00000001002f7882 */ /* 0x000fe20000000000 */
[----:B-1----:R-:W-:Y:S02]  /*9d30*/  IMAD.MOV.U32 R17, RZ, RZ, RZ ;  /* 0x000000ffff117224 */ /* 0x002fe400078e00ff */
[----:B------:R-:W-:-:S04]  /*9d40*/  IMAD.MOV.U32 R18, RZ, RZ, 0x1 ;  /* 0x00000001ff127424 */ /* 0x000fc800078e00ff */
[----:B------:R-:W2:Y:S02]  /*9d50*/  LDC R2, c[0x0][0xda4] ;  /* 0x00036900ff027b82 */ /* 0x000ea40000000800 */
[----:B--2---:R-:W-:-:S13]  /*9d60*/  ISETP.LE.AND P0, PT, R2, UR49, PT ;  /* 0x0000003102007c0c */ /* 0x004fda000bf03270 */
[----:B------:R-:W-:Y:S05]  /*9d70*/  @P0 BRA `(.L_x_34) ;  /* 0x0000002c00f40947 */ /* 0x000fea0003800000 */
[----:B------:R-:W1:Y:S01]  /*9d80*/  S2R R3, SR_TID.X ;  /* 0x0000000000037919 */ /* 0x000e620000002100 */
[----:B------:R-:W-:Y:S01]  /*9d90*/  IMAD.MOV.U32 R18, RZ, RZ, 0x1 ;  /* 0x00000001ff127424 */ /* 0x000fe200078e00ff */
[----:B------:R-:W-:Y:S01]  /*9da0*/  ULOP3.LUT UR43, UR46, 0x1, URZ, 0xfc, !UPT ;  /* 0x000000012e2b7892 */ /* 0x000fe2000f8efc3f */
[----:B------:R-:W-:Y:S01]  /*9db0*/  IMAD.MOV.U32 R17, RZ, RZ, RZ ;  /* 0x000000ffff117224 */ /* 0x000fe200078e00ff */
[----:B------:R-:W2:Y:S01]  /*9dc0*/  S2R R6, SR_TID.X ;  /* 0x0000000000067919 */ /* 0x000ea20000002100 */
[----:B------:R-:W-:Y:S01]  /*9dd0*/  ULOP3.LUT UR48, UR46, 0x2, URZ, 0xfc, !UPT ;  /* 0x000000022e307892 */ /* 0x000fe2000f8efc3f */
[----:B------:R-:W-:Y:S01]  /*9de0*/  ULDC.64 UR52, c[0x0][0x198] ;  /* 0x0000660000347ab9 */ /* 0x000fe20000000a00 */
[----:B------:R-:W-:Y:S01]  /*9df0*/  ULDC UR44, c[0x0][0xc] ;  /* 0x00000300002c7ab9 */ /* 0x000fe20000000800 */
[----:B------:R-:W-:Y:S01]  /*9e00*/  UMOV UR47, URZ ;  /* 0x0000003f002f7c82 */ /* 0x000fe20008000000 */
[----:B-1----:R-:W-:Y:S01]  /*9e10*/  LOP3.LUT R3, R3, 0x7f, RZ, 0xc0, !PT ;  /* 0x0000007f03037812 */ /* 0x002fe200078ec0ff */
[----:B--2---:R-:W-:-:S04]  /*9e20*/  IMAD.SHL.U32 R2, R6, 0x20, RZ ;  /* 0x0000002006027824 */ /* 0x004fc800078e00ff */
[----:B------:R-:W-:Y:S01]  /*9e30*/  IMAD.SHL.U32 R0, R3, 0x10, RZ ;  /* 0x0000001003007824 */ /* 0x000fe200078e00ff */
[----:B------:R-:W-:-:S04]  /*9e40*/  LOP3.LUT R4, R2, 0x80, RZ, 0xc0, !PT ;  /* 0x0000008002047812 */ /* 0x000fc800078ec0ff */
[----:B------:R-:W-:Y:S01]  /*9e50*/  LOP3.LUT R3, R0, 0x600, RZ, 0xc0, !PT ;  /* 0x0000060000037812 */ /* 0x000fe200078ec0ff */
[----:B------:R-:W-:Y:S01]  /*9e60*/  IMAD.SHL.U32 R0, R6, 0x40, RZ ;  /* 0x0000004006007824 */ /* 0x000fe200078e00ff */
[----:B------:R-:W-:Y:S02]  /*9e70*/  LOP3.LUT R4, R4, 0x10, R6, 0xf8, !PT ;  /* 0x0000001004047812 */ /* 0x000fe400078ef806 */
[----:B------:R-:W-:-:S04]  /*9e80*/  LOP3.LUT R3, R3, 0x60, R2, 0xf8, !PT ;  /* 0x0000006003037812 */ /* 0x000fc800078ef802 */
[----:B------:R-:W-:Y:S02]  /*9e90*/  LOP3.LUT R5, R3, 0x100, R2, 0xf8, !PT ;  /* 0x0000010003057812 */ /* 0x000fe400078ef802 */
[----:B------:R-:W-:Y:S02]  /*9ea0*/  SHF.R.U32.HI R3, RZ, 0x1, R6 ;  /* 0x00000001ff037819 */ /* 0x000fe40000011606 */
[----:B------:R-:W-:-:S04]  /*9eb0*/  LOP3.LUT R2, R0, 0x180, RZ, 0xc0, !PT ;  /* 0x0000018000027812 */ /* 0x000fc800078ec0ff */
[----:B------:R-:W-:Y:S01]  /*9ec0*/  LOP3.LUT R2, R2, 0x30, R3, 0xf8, !PT ;  /* 0x0000003002027812 */ /* 0x000fe200078ef803 */
[----:B------:R-:W-:-:S05]  /*9ed0*/  IMAD.SHL.U32 R3, R6, 0x4, RZ ;  /* 0x0000000406037824 */ /* 0x000fca00078e00ff */
[----:B------:R-:W-:Y:S01]  /*9ee0*/  LOP3.LUT R4, R4, 0x10, R3, 0x78, !PT ;  /* 0x0000001004047812 */ /* 0x000fe200078e7803 */
[----:B------:R-:W-:-:S05]  /*9ef0*/  IMAD.SHL.U32 R3, R6, 0x8, RZ ;  /* 0x0000000806037824 */ /* 0x000fca00078e00ff */
[----:B------:R-:W-:Y:S02]  /*9f00*/  LOP3.LUT R3, R2, 0x30, R3, 0x78, !PT ;  /* 0x0000003002037812 */ /* 0x000fe400078e7803 */
[----:B------:R-:W-:Y:S02]  /*9f10*/  LOP3.LUT R2, R5, R4, RZ, 0xfc, !PT ;  /* 0x0000000405027212 */ /* 0x000fe400078efcff */
[----:B------:R-:W-:-:S03]  /*9f20*/  LOP3.LUT R0, R3, 0x640, R0, 0xf8, !PT ;  /* 0x0000064003007812 */ /* 0x000fc600078ef800 */
[----:B------:R1:W-:Y:S04]  /*9f30*/  STL [R1], R2 ;  /* 0x0000000201007387 */ /* 0x0003e80000100800 */
[----:B------:R1:W-:Y:S02]  /*9f40*/  STL [R1+0x4], R0 ;  /* 0x0000040001007387 */ /* 0x0003e40000100800 */
.L_x_80:
[----:B------:R-:W2:Y:S01]  /*9f50*/  S2UR UR4, SR_CgaCtaId ;  /* 0x00000000000479c3 */ /* 0x000ea20000008800 */
[----:B------:R-:W-:Y:S01]  /*9f60*/  ULDC UR5, c[0x0][0xda8] ;  /* 0x00036a0000057ab9 */ /* 0x000fe20000000800 */
[----:B------:R-:W-:Y:S01]  /*9f70*/  ULDC.64 UR6, c[0x0][0x3f8] ;  /* 0x0000fe0000067ab9 */ /* 0x000fe20000000a00 */
[----:B------:R-:W-:Y:S02]  /*9f80*/  UISETP.NE.AND UP1, UPT, UR5, 0x1, UPT ;  /* 0x000000010500788c */ /* 0x000fe4000bf25270 */
[----:B------:R-:W-:Y:S01]  /*9f90*/  UISETP.NE.U32.AND UP0, UPT, UR6, URZ, UPT ;  /* 0x0000003f0600728c */ /* 0x000fe2000bf05070 */
[----:B------:R-:W-:Y:S01]  /*9fa0*/  UMOV UR40, 0x400 ;  /* 0x0000040000287882 */ /* 0x000fe20000000000 */
[----:B------:R-:W-:Y:S02]  /*9fb0*/  ULDC UR8, c[0x0][0xdb4] ;  /* 0x00036d0000087ab9 */ /* 0x000fe40000000800 */
[----:B------:R-:W-:Y:S02]  /*9fc0*/  UISETP.NE.AND.EX UP0, UPT, UR7, URZ, UPT, UP0 ;  /* 0x0000003f0700728c */ /* 0x000fe4000bf05300 */
[----:B------:R-:W-:Y:S01]  /*9fd0*/  UISETP.NE.AND UP2, UPT, UR8, 0x1, UPT ;  /* 0x000000010800788c */ /* 0x000fe2000bf45270 */
[----:B------:R-:W-:Y:S01]  /*9fe0*/  ULDC UR6, c[0x0][0x404] ;  /* 0x0001010000067ab9 */ /* 0x000fe20000000800 */
[----:B------:R-:W-:Y:S01]  /*9ff0*/  ULDC UR42, c[0x0][0x2e0] ;  /* 0x0000b800002a7ab9 */ /* 0x000fe20000000800 */
[----:B------:R-:W-:Y:S01]  /*a000*/  USEL UR6, UR6, 0x1, UP0 ;  /* 0x0000000106067887 */ /* 0x000fe20008000000 */
[----:B------:R-:W-:Y:S01]  /*a010*/  @UP1 ULDC UR7, c[0x0][0xdb0] ;  /* 0x00036c0000071ab9 */ /* 0x000fe20000000800 */
[----:B------:R-:W-:-:S02]  /*a020*/  UMOV UR45, UR49 ;  /* 0x00000031002d7c82 */ /* 0x000fc40008000000 */
[----:B------:R-:W-:-:S04]  /*a030*/  UIMAD UR42, UR6, UR42, URZ ;  /* 0x0000002a062a72a4 */ /* 0x000fc8000f8e023f */
[----:B------:R-:W-:Y:S01]  /*a040*/  @UP2 ULDC.64 UR10, c[0x0][0xdb8] ;  /* 0x00036e00000a2ab9 */ /* 0x000fe20000000a00 */
[----:B------:R-:W-:Y:S02]  /*a050*/  UIADD3 UR6, UR42, 0x9f, URZ ;  /* 0x0000009f2a067890 */ /* 0x000fe4000fffe03f */
[----:B--2---:R-:W-:-:S03]  /*a060*/  ULEA UR40, UR4, UR40, 0x18 ;  /* 0x0000002804287291 */ /* 0x004fc6000f8ec03f */
[----:B------:R-:W-:Y:S01]  /*a070*/  @UP1 ULDC UR4, c[0x0][0xdac] ;  /* 0x00036b0000041ab9 */ /* 0x000fe20000000800 */
[----:B------:R-:W-:Y:S02]  /*a080*/  UIADD3 UR9, UR40, 0x24200, URZ ;  /* 0x0002420028097890 */ /* 0x000fe4000fffe03f */
[----:B------:R-:W-:Y:S02]  /*a090*/  UIMAD.WIDE.U32 UR4, UR49, UR4, URZ ;  /* 0x00000004310472a5 */ /* 0x000fe4000f8e003f */
[----:B------:R-:W-:Y:S02]  /*a0a0*/  ULOP3.LUT UP0, URZ, UR9, 0x1bf, URZ, 0xc0, !UPT ;  /* 0x000001bf093f7892 */ /* 0x000fe4000f80c03f */
[----:B------:R-:W-:Y:S02]  /*a0b0*/  @UP1 USHF.R.U32.HI UR45, URZ, UR7, UR5 ;  /* 0x000000073f2d1299 */ /* 0x000fe40008011605 */
[----:B------:R-:W-:Y:S02]  /*a0c0*/  UIMAD.WIDE UR6, UR6, 0x66666667, URZ ;  /* 0x66666667060678a5 */ /* 0x000fe4000f8e023f */
[----:B------:R-:W-:Y:S01]  /*a0d0*/  UIMAD.WIDE.U32 UR4, UR45, UR10, URZ ;  /* 0x0000000a2d0472a5 */ /* 0x000fe2000f8e003f */
[----:B------:R-:W-:Y:S01]  /*a0e0*/  PLOP3.LUT P0, PT, PT, PT, UP0, 0x80, 0x0 ;  /* 0x000000000000781c */ /* 0x000fe20003f0f008 */
[----:B------:R-:W-:Y:S01]  /*a0f0*/  USHF.R.U32.HI UR41, URZ, 0x1f, UR7 ;  /* 0x0000001f3f297899 */ /* 0x000fe20008011607 */
[----:B------:R-:W-:Y:S01]  /*a100*/  UMOV UR39, UR45 ;  /* 0x0000002d00277c82 */ /* 0x000fe20008000000 */
[----:B------:R-:W-:-:S02]  /*a110*/  @UP2 USHF.R.U32.HI UR39, URZ, UR11, UR5 ;  /* 0x0000000b3f272299 */ /* 0x000fc40008011605 */
[----:B------:R-:W-:Y:S02]  /*a120*/  ULEA.HI.SX32 UR41, UR7, UR41, 0x1a ;  /* 0x0000002907297291 */ /* 0x000fe4000f8fd23f */
[----:B------:R-:W-:-:S04]  /*a130*/  UIADD3 UR38, -UR39, URZ, URZ ;  /* 0x0000003f27267290 */ /* 0x000fc8000fffe13f */
[----:B------:R-:W-:Y:S02]  /*a140*/  UIMAD UR38, UR8, UR38, UR45 ;  /* 0x00000026082672a4 */ /* 0x000fe4000f8e022d */
[----:B------:R-:W-:Y:S10]  /*a150*/  @!P0 BRA `(.L_x_35) ;  /* 0x0000000000408947 */ /* 0x000ff40003800000 */
[----:B-1----:R-:W-:Y:S01]  /*a160*/  MOV R2, 0x0 ;  /* 0x0000000000027802 */ /* 0x002fe20000000f00 */
[----:B------:R-:W-:Y:S01]  /*a170*/  ULDC.64 UR6, c[0x4][0x98] ;  /* 0x0100260000067ab9 */ /* 0x000fe20000000a00 */
[----:B------:R-:W-:Y:S01]  /*a180*/  ULDC.64 UR8, c[0x4][0xa0] ;  /* 0x0100280000087ab9 */ /* 0x000fe20000000a00 */
[----:B------:R-:W-:Y:S01]  /*a190*/  ULDC.64 UR4, c[0x4][0x8] ;  /* 0x0100020000047ab9 */ /* 0x000fe20000000a00 */
[----:B------:R-:W-:Y:S02]  /*a1a0*/  IMAD.U32 R4, RZ, RZ, UR6 ;  /* 0x00000006ff047e24 */ /* 0x000fe4000f8e00ff */
[----:B------:R-:W1:Y:S01]  /*a1b0*/  LDC.64 R2, c[0x4][R2] ;  /* 0x0100000002027b82 */ /* 0x000e620000000a00 */
[----:B------:R-:W-:Y:S02]  /*a1c0*/  IMAD.U32 R5, RZ, RZ, UR7 ;  /* 0x00000007ff057e24 */ /* 0x000fe4000f8e00ff */
[----:B------:R-:W-:Y:S02]  /*a1d0*/  IMAD.U32 R6, RZ, RZ, UR8 ;  /* 0x00000008ff067e24 */ /* 0x000fe4000f8e00ff */
[----:B------:R-:W-:-:S02]  /*a1e0*/  IMAD.U32 R7, RZ, RZ, UR9 ;  /* 0x00000009ff077e24 */ /* 0x000fc4000f8e00ff */
[----:B------:R-:W-:Y:S02]  /*a1f0*/  IMAD.U32 R10, RZ, RZ, UR4 ;  /* 0x00000004ff0a7e24 */ /* 0x000fe4000f8e00ff */
[----:B------:R-:W-:Y:S02]  /*a200*/  IMAD.U32 R11, RZ, RZ, UR5 ;  /* 0x00000005ff0b7e24 */ /* 0x000fe4000f8e00ff */
[----:B------:R-:W-:Y:S02]  /*a210*/  IMAD.MOV.U32 R8, RZ, RZ, 0x70 ;  /* 0x00000070ff087424 */ /* 0x000fe400078e00ff */
[----:B------:R-:W-:Y:S02]  /*a220*/  IMAD.MOV.U32 R12, RZ, RZ, 0x1 ;  /* 0x00000001ff0c7424 */ /* 0x000fe400078e00ff */
[----:B------:R-:W-:-:S07]  /*a230*/  IMAD.MOV.U32 R13, RZ, RZ, RZ ;  /* 0x000000ffff0d7224 */ /* 0x000fce00078e00ff */
[----:B------:R-:W-:-:S07]  /*a240*/  LEPC R20, `(.L_x_35) ;  /* 0x000000001014794e */ /* 0x000fce0000000000 */
[----:B-1----:R-:W-:Y:S05]  /*a250*/  CALL.ABS.NOINC R2 ;  /* 0x0000000002007343 */ /* 0x002fea0003c00000 */
.L_x_35:
[----:B------:R-:W-:-:S06]  /*a260*/  UIADD3 UR4, UR40, 0xf200, URZ ;  /* 0x0000f20028047890 */ /* 0x000fcc000fffe03f */
[----:B------:R-:W-:-:S05]  /*a270*/  IMAD.U32 R16, RZ, RZ, UR4 ;  /* 0x00000004ff107e24 */ /* 0x000fca000f8e00ff */
[----:B------:R-:W-:-:S13]  /*a280*/  LOP3.LUT P0, RZ, R16, 0x1bf, RZ, 0xc0, !PT ;  /* 0x000001bf10ff7812 */ /* 0x000fda000780c0ff */
[----:B------:R-:W-:Y:S05]  /*a290*/  @!P0 BRA `(.L_x_36) ;  /* 0x0000000000408947 */ /* 0x000fea0003800000 */
        /* <DEDUP_REMOVED lines=16> */
.L_x_36:
[----:B------:R-:W-:-:S04]  /*a3a0*/  UIADD3 UR4, UR40, 0x200, URZ ;  /* 0x0000020028047890 */ /* 0x000fc8000fffe03f */
[----:B------:R-:W-:-:S06]  /*a3b0*/  ULOP3.LUT UP0, URZ, UR4, 0x9f, URZ, 0xc0, !UPT ;  /* 0x0000009f043f7892 */ /* 0x000fcc000f80c03f */
[----:B------:R-:W-:-:S13]  /*a3c0*/  PLOP3.LUT P0, PT, PT, PT, UP0, 0x80, 0x0 ;  /* 0x000000000000781c */ /* 0x000fda0003f0f008 */
        /* <DEDUP_REMOVED lines=17> */
.L_x_37:
        /* <DEDUP_REMOVED lines=18> */
.L_x_38:
[----:B------:R-:W-:Y:S01]  /*a600*/  ULDC.64 UR4, c[0x0][0x9f8] ;  /* 0x00027e0000047ab9 */ /* 0x000fe20000000a00 */
[----:B------:R-:W-:Y:S01]  /*a610*/  IMAD.U32 R5, RZ, RZ, UR39 ;  /* 0x00000027ff057e24 */ /* 0x000fe2000f8e00ff */
[----:B------:R-:W-:Y:S01]  /*a620*/  ISETP.NE.U32.AND P0, PT, RZ, UR4, PT ;  /* 0x00000004ff007c0c */ /* 0x000fe2000bf05070 */
[----:B------:R-:W-:Y:S01]  /*a630*/  IMAD.U32 R19, RZ, RZ, UR39 ;  /* 0x00000027ff137e24 */ /* 0x000fe2000f8e00ff */
[----:B------:R-:W2:Y:S01]  /*a640*/  S2R R4, SR_TID.X ;  /* 0x0000000000047919 */ /* 0x000ea20000002100 */
[----:B-1----:R-:W1:Y:S01]  /*a650*/  LDC R0, c[0x0][0x428] ;  /* 0x00010a00ff007b82 */ /* 0x002e620000000800 */
[----:B------:R-:W-:-:S13]  /*a660*/  ISETP.NE.AND.EX P0, PT, RZ, UR5, PT, P0 ;  /* 0x00000005ff007c0c */ /* 0x000fda000bf05300 */
[----:B------:R-:W3:Y:S01]  /*a670*/  @P0 LDC.64 R2, c[0x0][0x9f8] ;  /* 0x00027e00ff020b82 */ /* 0x000ee20000000a00 */
[----:B------:R-:W-:Y:S01]  /*a680*/  IMAD R6, RZ, RZ, -UR45 ;  /* 0x8000002dff067e24 */ /* 0x000fe2000f8e02ff */
[----:B--2---:R-:W-:Y:S01]  /*a690*/  LOP3.LUT R10, R4, 0x7f, RZ, 0xc0, !PT ;  /* 0x0000007f040a7812 */ /* 0x004fe200078ec0ff */
[----:B---3--:R-:W-:-:S05]  /*a6a0*/  @P0 IMAD.WIDE R2, R5, 0x4, R2 ;  /* 0x0000000405020825 */ /* 0x008fca00078e0202 */
[----:B------:R-:W2:Y:S01]  /*a6b0*/  LDC R5, c[0x0][0xda8] ;  /* 0x00036a00ff057b82 */ /* 0x000ea20000000800 */
[----:B------:R3:W4:Y:S01]  /*a6c0*/  @P0 LDG.E R19, desc[UR50][R2.64] ;  /* 0x0000003202130981 */ /* 0x000722000c1e1900 */
[----:B-1----:R-:W-:Y:S01]  /*a6d0*/  ISETP.NE.AND P0, PT, R0, 0x1, PT ;  /* 0x000000010000780c */ /* 0x002fe20003f05270 */
[----:B------:R-:W-:Y:S01]  /*a6e0*/  UMOV UR36, URZ ;  /* 0x0000003f00247c82 */ /* 0x000fe20008000000 */
[----:B------:R-:W-:Y:S01]  /*a6f0*/  ISETP.NE.AND P2, PT, R10, RZ, PT ;  /* 0x000000ff0a00720c */ /* 0x000fe20003f45270 */
[----:B------:R-:W-:Y:S01]  /*a700*/  UMOV UR4, 0x40 ;  /* 0x0000004000047882 */ /* 0x000fe20000000000 */
[----:B------:R-:W-:Y:S01]  /*a710*/  UMOV UR6, UR38 ;  /* 0x0000002600067c82 */ /* 0x000fe20008000000 */
[----:B------:R-:W-:Y:S01]  /*a720*/  UMOV UR7, UR39 ;  /* 0x0000002700077c82 */ /* 0x000fe20008000000 */
[----:B------:R-:W-:Y:S01]  /*a730*/  UMOV UR8, 0x80 ;  /* 0x0000008000087882 */ /* 0x000fe20000000000 */
[----:B------:R-:W-:Y:S01]  /*a740*/  UMOV UR10, UR38 ;  /* 0x00000026000a7c82 */ /* 0x000fe20008000000 */
[----:B------:R-:W-:Y:S01]  /*a750*/  UMOV UR11, UR39 ;  /* 0x00000027000b7c82 */ /* 0x000fe20008000000 */
[----:B---3--:R-:W1:Y:S01]  /*a760*/  LDC.64 R2, c[0x0][0x3f8] ;  /* 0x0000fe00ff027b82 */ /* 0x008e620000000a00 */
[----:B------:R-:W-:Y:S01]  /*a770*/  UMOV UR14, 0xffffffff ;  /* 0xffffffff000e7882 */ /* 0x000fe20000000000 */
[----:B------:R-:W-:Y:S01]  /*a780*/  SHF.R.U32.HI R4, RZ, 0x5, R4 ;  /* 0x00000005ff047819 */ /* 0x000fe20000011604 */
[----:B------:R-:W-:-:S03]  /*a790*/  IMAD.U32 R16, RZ, RZ, UR38 ;  /* 0x00000026ff107e24 */ /* 0x000fc6000f8e00ff */
[----:B------:R-:W-:Y:S01]  /*a7a0*/  VOTEU.ALL UP1, P2 ;  /* 0x00000000003f7886 */ /* 0x000fe20001020000 */
[----:B------:R-:W-:Y:S01]  /*a7b0*/  LOP3.LUT R4, R4, 0x3, RZ, 0xc0, !PT ;  /* 0x0000000304047812 */ /* 0x000fe200078ec0ff */
[----:B------:R-:W3:Y:S01]  /*a7c0*/  @P0 LDC R0, c[0x0][0x42c] ;  /* 0x00010b00ff000b82 */ /* 0x000ee20000000800 */
[----:B--2---:R-:W-:Y:S02]  /*a7d0*/  IMAD R6, R5, R6, UR49 ;  /* 0x0000003105067e24 */ /* 0x004fe4000f8e0206 */
[----:B------:R-:W-:Y:S02]  /*a7e0*/  @!UP1 UIADD3 UR12, UP0, UR52, 0x270, URZ ;  /* 0x00000270340c9890 */ /* 0x000fe4000ff1e03f */
[----:B------:R-:W-:-:S03]  /*a7f0*/  IMAD.SHL.U32 R6, R6, 0x80, RZ ;  /* 0x0000008006067824 */ /* 0x000fc600078e00ff */
[----:B------:R-:W2:Y:S01]  /*a800*/  @P0 LDC R5, c[0x0][0x430] ;  /* 0x00010c00ff050b82 */ /* 0x000ea20000000800 */
[----:B------:R-:W-:Y:S01]  /*a810*/  @!UP1 UIADD3.X UR13, URZ, UR53, URZ, UP0, !UPT ;  /* 0x000000353f0d9290 */ /* 0x000fe200087fe43f */
[----:B------:R-:W-:Y:S02]  /*a820*/  R2UR UR37, R6 ;  /* 0x00000000062572ca */ /* 0x000fe400000e0000 */
[----:B-1----:R-:W-:-:S04]  /*a830*/  ISETP.NE.U32.AND P1, PT, R2, RZ, PT ;  /* 0x000000ff0200720c */ /* 0x002fc80003f25070 */
[----:B------:R-:W-:Y:S01]  /*a840*/  ISETP.NE.AND.EX P1, PT, R3, RZ, PT, P1 ;  /* 0x000000ff0300720c */ /* 0x000fe20003f25310 */
[----:B---3--:R-:W-:-:S06]  /*a850*/  @P0 IMAD.HI.U32 R0, R0, UR38, RZ ;  /* 0x0000002600000c27 */ /* 0x008fcc000f8e00ff */
[----:B------:R-:W-:Y:S01]  /*a860*/  UMOV UR5, UR37 ;  /* 0x0000002500057c82 */ /* 0x000fe20008000000 */
[----:B------:R-:W-:Y:S01]  /*a870*/  UMOV UR9, UR37 ;  /* 0x0000002500097c82 */ /* 0x000fe20008000000 */
[----:B------:R1:W-:Y:S01]  /*a880*/  @!UP1 UTMAPF.L2.4D [UR36], [UR12] ;  /* 0x000000240c0095b8 */ /* 0x0003e20008018000 */
[----:B--2---:R-:W-:Y:S01]  /*a890*/  @P0 SHF.R.U32.HI R16, RZ, R5, R0 ;  /* 0x00000005ff100219 */ /* 0x004fe20000011600 */
[----:B------:R1:W-:Y:S01]  /*a8a0*/  @!UP1 UTMAPF.L2.4D [UR4], [UR12] ;  /* 0x000000040c0095b8 */ /* 0x0003e20008018000 */
[----:B------:R1:W-:Y:S01]  /*a8b0*/  @!UP1 UTMAPF.L2.4D [UR8], [UR12] ;  /* 0x000000080c0095b8 */ /* 0x0003e20008018000 */
[----:B----4-:R-:W-:Y:S02]  /*a8c0*/  SHF.R.S32.HI R20, RZ, 0x1f, R19 ;  /* 0x0000001fff147819 */ /* 0x010fe40000011413 */
[----:B------:R-:W-:Y:S01]  /*a8d0*/  SEL R0, R19, RZ, !P1 ;  /* 0x000000ff13007207 */ /* 0x000fe20004800000 */
[----:B-1----:R-:W-:Y:S06]  /*a8e0*/  BRA.DIV UR14, `(.L_x_39) ;  /* 0x0000002a0e687947 */ /* 0x002fec000b800000 */
[----:B------:R1:W2:Y:S02]  /*a8f0*/  SHFL.IDX PT, R14, R4, RZ, 0x1f ;  /* 0x00001fff040e7589 */ /* 0x0002a400000e0000 */
.L_x_96:
[----:B--2---:R-:W-:Y:S02]  /*a900*/  ISETP.NE.AND P0, PT, R14, RZ, PT ;  /* 0x000000ff0e00720c */ /* 0x004fe40003f05270 */
[----:B------:R-:W-:-:S11]  /*a910*/  PLOP3.LUT P6, PT, PT, PT, PT, 0x8, 0x0 ;  /* 0x000000000000781c */ /* 0x000fd60003fce170 */
[----:B------:R-:W-:Y:S05]  /*a920*/  @P0 BRA `(.L_x_40) ;  /* 0x0000000800040947 */ /* 0x000fea0003800000 */
[----:B------:R-:W-:-:S06]  /*a930*/  UIADD3 UR4, UR41, -0x1, URZ ;  /* 0xffffffff29047890 */ /* 0x000fcc000fffe03f */
[----:B------:R-:W-:Y:S01]  /*a940*/  IMAD.U32 R7, RZ, RZ, UR4 ;  /* 0x00000004ff077e24 */ /* 0x000fe2000f8e00ff */
[----:B------:R-:W-:-:S03]  /*a950*/  UMOV UR4, 0xffffffff ;  /* 0xffffffff00047882 */ /* 0x000fc60000000000 */
[----:B------:R-:W-:Y:S05]  /*a960*/  BRA.DIV UR4, `(.L_x_41) ;  /* 0x0000002a04687947 */ /* 0x000fea000b800000 */
[----:B------:R-:W-:-:S13]  /*a970*/  ELECT P6, URZ, PT ;  /* 0x00000000003f782f */ /* 0x000fda00038c0000 */
.L_x_99:
[----:B------:R-:W-:Y:S05]  /*a980*/  @!P6 BRA `(.L_x_42) ;  /* 0x000000040070e947 */ /* 0x000fea0003800000 */
[----:B------:R-:W-:Y:S01]  /*a990*/  IMAD.MOV.U32 R0, RZ, RZ, R19 ;  /* 0x000000ffff007224 */ /* 0x000fe200078e0013 */
[----:B------:R-:W-:Y:S06]  /*a9a0*/  @!P1 BRA `(.L_x_43) ;  /* 0x0000000000449947 */ /* 0x000fec0003800000 */
[----:B------:R-:W2:Y:S01]  /*a9b0*/  LDC R8, c[0x0][0x41c] ;  /* 0x00010700ff087b82 */ /* 0x000ea20000000800 */
[----:B------:R-:W-:Y:S01]  /*a9c0*/  ULDC.64 UR4, c[0x0][0x408] ;  /* 0x0001020000047ab9 */ /* 0x000fe20000000a00 */
[----:B--2---:R-:W-:-:S13]  /*a9d0*/  ISETP.NE.AND P0, PT, R8, 0x1, PT ;  /* 0x000000010800780c */ /* 0x004fda0003f05270 */
[----:B-1----:R-:W1:Y:S02]  /*a9e0*/  @P0 LDC.64 R4, c[0x0][0x420] ;  /* 0x00010800ff040b82 */ /* 0x002e640000000a00 */
[----:B-1----:R-:W-:-:S04]  /*a9f0*/  @P0 IMAD.HI.U32 R0, R7, R4, RZ ;  /* 0x0000000407000227 */ /* 0x002fc800078e00ff */
[----:B------:R-:W-:Y:S01]  /*aa00*/  IMAD.MOV.U32 R4, RZ, RZ, R7 ;  /* 0x000000ffff047224 */ /* 0x000fe200078e0007 */
[----:B------:R-:W-:-:S04]  /*aa10*/  @P0 SHF.R.U32.HI R4, RZ, R5, R0 ;  /* 0x00000005ff040219 */ /* 0x000fc80000011600 */
[--C-:B------:R-:W-:Y:S01]  /*aa20*/  SHF.R.S32.HI R5, RZ, 0x1f, R4.reuse ;  /* 0x0000001fff057819 */ /* 0x100fe20000011404 */
[----:B------:R-:W-:-:S04]  /*aa30*/  IMAD.MOV R0, RZ, RZ, -R4 ;  /* 0x000000ffff007224 */ /* 0x000fc800078e0a04 */
[----:B------:R-:W-:Y:S02]  /*aa40*/  IMAD R7, R8, R0, R7 ;  /* 0x0000000008077224 */ /* 0x000fe400078e0207 */
[----:B------:R-:W-:Y:S02]  /*aa50*/  IMAD R0, R20, UR4, RZ ;  /* 0x0000000414007c24 */ /* 0x000fe4000f8e02ff */
[----:B------:R-:W-:-:S04]  /*aa60*/  IMAD.WIDE.U32 R4, R19, UR4, R4 ;  /* 0x0000000413047c25 */ /* 0x000fc8000f8e0004 */
[----:B------:R-:W-:Y:S01]  /*aa70*/  IMAD R9, R19, UR5, R0 ;  /* 0x0000000513097c24 */ /* 0x000fe2000f8e0200 */
[----:B------:R-:W-:-:S03]  /*aa80*/  LEA R2, P0, R4, R2, 0x2 ;  /* 0x0000000204027211 */ /* 0x000fc600078010ff */
[----:B------:R-:W-:-:S05]  /*aa90*/  IMAD.IADD R0, R5, 0x1, R9 ;  /* 0x0000000105007824 */ /* 0x000fca00078e0209 */
[----:B------:R-:W-:-:S05]  /*aaa0*/  LEA.HI.X R3, R4, R3, R0, 0x2, P0 ;  /* 0x0000000304037211 */ /* 0x000fca00000f1400 */
[----:B------:R2:W5:Y:S02]  /*aab0*/  LDG.E R0, desc[UR50][R2.64] ;  /* 0x0000003202007981 */ /* 0x000564000c1e1900 */
.L_x_43:
[----:B------:R-:W-:Y:S02]  /*aac0*/  LEA R5, R17, UR40, 0x3 ;  /* 0x0000002811057c11 */ /* 0x000fe4000f8e18ff */
[----:B--2---:R-:W-:Y:S02]  /*aad0*/  SHF.L.U32 R2, R18, 0x1f, RZ ;  /* 0x0000001f12027819 */ /* 0x004fe400000006ff */
[----:B------:R-:W-:Y:S02]  /*aae0*/  ISETP.NE.AND P0, PT, R10, RZ, PT ;  /* 0x000000ff0a00720c */ /* 0x000fe40003f05270 */
[----:B------:R-:W2:Y:S02]  /*aaf0*/  SYNCS.PHASECHK.TRANS64.TRYWAIT P3, [R5+URZ+0x33480], R2 ;  /* 0x03348002050075a7 */ /* 0x000ea4000806017f */
[----:B--2---:R-:W-:Y:S09]  /*ab00*/  @!P3 BRA `(.L_x_44) ;  /* 0x000000280020b947 */ /* 0x004ff20003800000 */
.L_x_100:
[----:B------:R-:W-:Y:S05]  /*ab10*/  @P0 BRA `(.L_x_45) ;  /* 0x00000000001c0947 */ /* 0x000fea0003800000 */
[----:B------:R-:W1:Y:S02]  /*ab20*/  S2R R3, SR_TID.X ;  /* 0x0000000000037919 */ /* 0x000e640000002100 */
[----:B-1----:R-:W-:Y:S01]  /*ab30*/  LOP3.LUT R4, R3, 0x1f, RZ, 0xc0, !PT ;  /* 0x0000001f03047812 */ /* 0x002fe200078ec0ff */
[----:B------:R-:W-:-:S03]  /*ab40*/  IMAD.MOV.U32 R3, RZ, RZ, 0x7800 ;  /* 0x00007800ff037424 */ /* 0x000fc600078e00ff */
[----:B------:R-:W-:Y:S01]  /*ab50*/  ISETP.NE.AND P3, PT, R4, RZ, PT ;  /* 0x000000ff0400720c */ /* 0x000fe20003f65270 */
[----:B------:R3:W-:-:S12]  /*ab60*/  SYNCS.ARRIVE.TRANS64 RZ, [R5+URZ+0x33470], R3 ;  /* 0x0334700305ff79a7 */ /* 0x0007d8000800003f */
[----:B---3--:R-:W-:Y:S05]  /*ab70*/  @!P3 BRA `(.L_x_45) ;  /* 0x000000000004b947 */ /* 0x008fea0003800000 */
[----:B------:R-:W-:Y:S01]  /*ab80*/  BPT.TRAP 0x1 ;  /* 0x000000040000795c */ /* 0x000fe20000300000 */
.L_x_45:
[----:B-1----:R-:W-:Y:S01]  /*ab90*/  IMAD.U32 R4, RZ, RZ, UR40 ;  /* 0x00000028ff047e24 */ /* 0x002fe2000f8e00ff */
[----:B------:R-:W-:Y:S01]  /*aba0*/  R2UR UR9, R5 ;  /* 0x00000000050972ca */ /* 0x000fe200000e0000 */
[----:B------:R-:W-:Y:S01]  /*abb0*/  IMAD R7, R7, 0xa0, RZ ;  /* 0x000000a007077824 */ /* 0x000fe200078e02ff */
[----:B------:R-:W-:Y:S01]  /*abc0*/  UIADD3 UR4, UP0, UR52, 0x470, URZ ;  /* 0x0000047034047890 */ /* 0x000fe2000ff1e03f */
[----:B------:R-:W-:Y:S01]  /*abd0*/  IMAD R3, R17, 0x7800, R4 ;  /* 0x0000780011037824 */ /* 0x000fe200078e0204 */
[----:B------:R-:W-:Y:S01]  /*abe0*/  R2UR UR12, R16 ;  /* 0x00000000100c72ca */ /* 0x000fe200000e0000 */
[----:B------:R-:W-:Y:S01]  /*abf0*/  UMOV UR10, URZ ;  /* 0x0000003f000a7c82 */ /* 0x000fe20008000000 */
[----:B-----5:R-:W-:Y:S01]  /*ac00*/  R2UR UR13, R0 ;  /* 0x00000000000d72ca */ /* 0x020fe200000e0000 */
[----:B------:R-:W-:Y:S01]  /*ac10*/  UIADD3.X UR5, URZ, UR53, URZ, UP0, !UPT ;  /* 0x000000353f057290 */ /* 0x000fe200087fe43f */
[----:B------:R-:W-:Y:S01]  /*ac20*/  R2UR UR15, R3 ;  /* 0x00000000030f72ca */ /* 0x000fe200000e0000 */
[----:B------:R-:W-:Y:S01]  /*ac30*/  UMOV UR6, 0x0 ;  /* 0x0000000000067882 */ /* 0x000fe20000000000 */
[----:B------:R-:W-:Y:S01]  /*ac40*/  R2UR UR11, R7 ;  /* 0x00000000070b72ca */ /* 0x000fe200000e0000 */
[----:B------:R-:W-:Y:S01]  /*ac50*/  UMOV UR7, 0x14f00000 ;  /* 0x14f0000000077882 */ /* 0x000fe20000000000 */
[----:B------:R-:W-:Y:S01]  /*ac60*/  UMOV UR16, 0x40 ;  /* 0x0000004000107882 */ /* 0x000fe20000000000 */
[----:B------:R-:W-:-:S08]  /*ac70*/  UIADD3 UR9, UR9, 0x33470, URZ ;  /* 0x0003347009097890 */ /* 0x000fd0000fffe03f */
[----:B------:R-:W-:Y:S02]  /*ac80*/  UIADD3 UR8, UR15, 0xf200, URZ ;  /* 0x0000f2000f087890 */ /* 0x000fe4000fffe03f */
[----:B------:R-:W-:Y:S02]  /*ac90*/  UIADD3 UR14, UR15, 0x11a00, URZ ;  /* 0x00011a000f0e7890 */ /* 0x000fe4000fffe03f */
[----:B------:R-:W-:-:S05]  /*aca0*/  UIADD3 UR15, UR15, 0x14200, URZ ;  /* 0x000142000f0f7890 */ /* 0x000fca000fffe03f */
[----:B------:R1:W-:Y:S02]  /*acb0*/  UTMALDG.4D [UR8], [UR4], desc[UR6] ;  /* 0x00000608040075b4 */ /* 0x0003e40008019000 */
[----:B-1----:R-:W-:Y:S01]  /*acc0*/  UMOV UR8, UR14 ;  /* 0x0000000e00087c82 */ /* 0x002fe20008000000 */
[----:B------:R-:W-:Y:S01]  /*acd0*/  UMOV UR10, UR16 ;  /* 0x00000010000a7c82 */ /* 0x000fe20008000000 */
[----:B------:R-:W-:Y:S01]  /*ace0*/  UMOV UR14, 0x80 ;  /* 0x00000080000e7882 */ /* 0x000fe20000000000 */
[----:B------:R1:W-:Y:S02]  /*acf0*/  UTMALDG.4D [UR8], [UR4], desc[UR6] ;  /* 0x00000608040075b4 */ /* 0x0003e40008019000 */
[----:B-1----:R-:W-:Y:S01]  /*ad00*/  UMOV UR8, UR15 ;  /* 0x0000000f00087c82 */ /* 0x002fe20008000000 */
[----:B------:R-:W-:Y:S02]  /*ad10*/  UMOV UR10, UR14 ;  /* 0x0000000e000a7c82 */ /* 0x000fe40008000000 */
[----:B------:R1:W-:Y:S01]  /*ad20*/  UTMALDG.4D [UR8], [UR4], desc[UR6] ;  /* 0x00000608040075b4 */ /* 0x0003e20008019000 */
[----:B------:R-:W3:Y:S02]  /*ad30*/  SYNCS.PHASECHK.TRANS64.TRYWAIT P3, [R5+URZ+0x33440], R2 ;  /* 0x03344002050075a7 */ /* 0x000ee4000806017f */
[----:B-1-3--:R-:W-:Y:S05]  /*ad40*/  @!P3 BRA `(.L_x_46) ;  /* 0x0000002400a4b947 */ /* 0x00afea0003800000 */
.L_x_101:
[----:B------:R-:W-:Y:S05]  /*ad50*/  @P0 BRA `(.L_x_47) ;  /* 0x00000000001c0947 */ /* 0x000fea0003800000 */
[----:B------:R-:W3:Y:S01]  /*ad60*/  S2R R4, SR_TID.X ;  /* 0x0000000000047919 */ /* 0x000ee20000002100 */
[----:B-12---:R-:W-:-:S04]  /*ad70*/  IMAD.MOV.U32 R2, RZ, RZ, 0x7800 ;  /* 0x00007800ff027424 */ /* 0x006fc800078e00ff */
[----:B------:R4:W-:Y:S01]  /*ad80*/  SYNCS.ARRIVE.TRANS64 RZ, [R5+URZ+0x33430], R2 ;  /* 0x0334300205ff79a7 */ /* 0x0009e2000800003f */
[----:B---3--:R-:W-:-:S04]  /*ad90*/  LOP3.LUT R4, R4, 0x1f, RZ, 0xc0, !PT ;  /* 0x0000001f04047812 */ /* 0x008fc800078ec0ff */
[----:B------:R-:W-:-:S13]  /*ada0*/  ISETP.NE.AND P0, PT, R4, RZ, PT ;  /* 0x000000ff0400720c */ /* 0x000fda0003f05270 */
[----:B----4-:R-:W-:Y:S05]  /*adb0*/  @!P0 BRA `(.L_x_47) ;  /* 0x0000000000048947 */ /* 0x010fea0003800000 */
[----:B------:R-:W-:Y:S01]  /*adc0*/  BPT.TRAP 0x1 ;  /* 0x000000040000795c */ /* 0x000fe20000300000 */
.L_x_47:
[----:B------:R-:W-:Y:S01]  /*add0*/  R2UR UR15, R3 ;  /* 0x00000000030f72ca */ /* 0x000fe200000e0000 */
[----:B------:R-:W-:Y:S01]  /*ade0*/  UIADD3 UR4, UP0, UR52, 0x370, URZ ;  /* 0x0000037034047890 */ /* 0x000fe2000ff1e03f */
[----:B------:R-:W-:Y:S01]  /*adf0*/  R2UR UR9, R5 ;  /* 0x00000000050972ca */ /* 0x000fe200000e0000 */
[----:B------:R-:W-:Y:S01]  /*ae00*/  UMOV UR10, URZ ;  /* 0x0000003f000a7c82 */ /* 0x000fe20008000000 */
[----:B------:R-:W-:Y:S01]  /*ae10*/  R2UR UR11, R7 ;  /* 0x00000000070b72ca */ /* 0x000fe200000e0000 */
[----:B------:R-:W-:Y:S01]  /*ae20*/  UIADD3.X UR5, URZ, UR53, URZ, UP0, !UPT ;  /* 0x000000353f057290 */ /* 0x000fe200087fe43f */
[----:B------:R-:W-:Y:S01]  /*ae30*/  R2UR UR12, R16 ;  /* 0x00000000100c72ca */ /* 0x000fe200000e0000 */
[----:B------:R-:W-:Y:S01]  /*ae40*/  UMOV UR6, 0x0 ;  /* 0x0000000000067882 */ /* 0x000fe20000000000 */
[----:B------:R-:W-:Y:S01]  /*ae50*/  R2UR UR13, R0 ;  /* 0x00000000000d72ca */ /* 0x000fe200000e0000 */
[----:B------:R-:W-:Y:S01]  /*ae60*/  UMOV UR7, 0x14f00000 ;  /* 0x14f0000000077882 */ /* 0x000fe20000000000 */
[----:B------:R-:W-:-:S03]  /*ae70*/  UMOV UR16, 0x40 ;  /* 0x0000004000107882 */ /* 0x000fc60000000000 */
[----:B------:R-:W-:Y:S02]  /*ae80*/  UIADD3 UR8, UR15, 0x24200, URZ ;  /* 0x000242000f087890 */ /* 0x000fe4000fffe03f */
[----:B------:R-:W-:Y:S02]  /*ae90*/  UIADD3 UR9, UR9, 0x33430, URZ ;  /* 0x0003343009097890 */ /* 0x000fe4000fffe03f */
[----:B------:R-:W-:Y:S02]  /*aea0*/  UIADD3 UR14, UR15, 0x26a00, URZ ;  /* 0x00026a000f0e7890 */ /* 0x000fe4000fffe03f */
[----:B------:R-:W-:-:S05]  /*aeb0*/  UIADD3 UR15, UR15, 0x29200, URZ ;  /* 0x000292000f0f7890 */ /* 0x000fca000fffe03f */
[----:B------:R3:W-:Y:S02]  /*aec0*/  UTMALDG.4D [UR8], [UR4], desc[UR6] ;  /* 0x00000608040075b4 */ /* 0x0007e40008019000 */
[----:B---3--:R-:W-:Y:S01]  /*aed0*/  UMOV UR8, UR14 ;  /* 0x0000000e00087c82 */ /* 0x008fe20008000000 */
[----:B------:R-:W-:Y:S01]  /*aee0*/  UMOV UR10, UR16 ;  /* 0x00000010000a7c82 */ /* 0x000fe20008000000 */
[----:B------:R-:W-:Y:S01]  /*aef0*/  UMOV UR14, 0x80 ;  /* 0x00000080000e7882 */ /* 0x000fe20000000000 */
[----:B------:R3:W-:Y:S02]  /*af00*/  UTMALDG.4D [UR8], [UR4], desc[UR6] ;  /* 0x00000608040075b4 */ /* 0x0007e40008019000 */
[----:B---3--:R-:W-:Y:S01]  /*af10*/  UMOV UR8, UR15 ;  /* 0x0000000f00087c82 */ /* 0x008fe20008000000 */
[----:B------:R-:W-:Y:S02]  /*af20*/  UMOV UR10, UR14 ;  /* 0x0000000e000a7c82 */ /* 0x000fe40008000000 */
[----:B------:R3:W-:Y:S02]  /*af30*/  UTMALDG.4D [UR8], [UR4], desc[UR6] ;  /* 0x00000608040075b4 */ /* 0x0007e40008019000 */
[----:B---3--:R-:W-:Y:S01]  /*af40*/  NOP ;  /* 0x0000000000007918 */ /* 0x008fe20000000000 */
.L_x_42:
[----:B------:R-:W-:Y:S05]  /*af50*/  WARPSYNC.ALL ;  /* 0x0000000000007948 */ /* 0x000fea0003800000 */
[----:B------:R-:W-:Y:S01]  /*af60*/  ELECT P0, URZ, PT ;  /* 0x00000000003f782f */ /* 0x000fe20003800000 */
[----:B------:R-:W-:Y:S01]  /*af70*/  BAR.SYNC.DEFER_BLOCKING 0x8, 0x120 ;  /* 0x0204800000007b1d */ /* 0x000fe20000010000 */
[----:B------:R-:W-:Y:S02]  /*af80*/  UIADD3 UR4, UP0, UR52, 0x270, URZ ;  /* 0x0000027034047890 */ /* 0x000fe4000ff1e03f */
[----:B------:R-:W-:Y:S02]  /*af90*/  UIADD3 UR8, UR40, 0x1e200, URZ ;  /* 0x0001e20028087890 */ /* 0x000fe4000fffe03f */
[----:B------:R-:W-:-:S02]  /*afa0*/  UIADD3 UR9, UR40, 0x33400, URZ ;  /* 0x0003340028097890 */ /* 0x000fc4000fffe03f */
[----:B------:R-:W-:Y:S02]  /*afb0*/  UIADD3.X UR5, URZ, UR53, URZ, UP0, !UPT ;  /* 0x000000353f057290 */ /* 0x000fe400087fe43f */
[----:B------:R-:W-:Y:S02]  /*afc0*/  UIADD3 UR24, UR40, 0x20200, URZ ;  /* 0x0002020028187890 */ /* 0x000fe4000fffe03f */
[----:B------:R-:W-:Y:S01]  /*afd0*/  UIADD3 UR16, UR40, 0x22200, URZ ;  /* 0x0002220028107890 */ /* 0x000fe2000fffe03f */
[C---:B------:R-:W-:Y:S01]  /*afe0*/  @P0 R2UR UR11, R6.reuse ;  /* 0x00000000060b02ca */ /* 0x040fe200000e0000 */
[----:B-12---:R-:W-:Y:S01]  /*aff0*/  @P0 IMAD.MOV.U32 R2, RZ, RZ, 0x6000 ;  /* 0x00006000ff020424 */ /* 0x006fe200078e00ff */
[C---:B------:R-:W-:Y:S01]  /*b000*/  @P0 R2UR UR27, R6.reuse ;  /* 0x00000000061b02ca */ /* 0x040fe200000e0000 */
[----:B------:R-:W-:Y:S01]  /*b010*/  UMOV UR6, 0x0 ;  /* 0x0000000000067882 */ /* 0x000fe20000000000 */
[----:B------:R-:W-:Y:S01]  /*b020*/  @P0 R2UR UR19, R6 ;  /* 0x00000000061302ca */ /* 0x000fe200000e0000 */
[----:B------:R-:W-:Y:S01]  /*b030*/  UMOV UR7, 0x12f00000 ;  /* 0x12f0000000077882 */ /* 0x000fe20000000000 */
[----:B------:R-:W-:Y:S01]  /*b040*/  UMOV UR10, URZ ;  /* 0x0000003f000a7c82 */ /* 0x000fe20008000000 */
[----:B------:R-:W-:Y:S01]  /*b050*/  UMOV UR12, UR38 ;  /* 0x00000026000c7c82 */ /* 0x000fe20008000000 */
[----:B------:R-:W-:Y:S01]  /*b060*/  UMOV UR13, UR39 ;  /* 0x00000027000d7c82 */ /* 0x000fe20008000000 */
[----:B------:R-:W-:Y:S01]  /*b070*/  UMOV UR26, 0x40 ;  /* 0x00000040001a7882 */ /* 0x000fe20000000000 */
[----:B------:R-:W-:Y:S01]  /*b080*/  UMOV UR28, UR38 ;  /* 0x00000026001c7c82 */ /* 0x000fe20008000000 */
[----:B------:R-:W-:Y:S01]  /*b090*/  UMOV UR29, UR39 ;  /* 0x00000027001d7c82 */ /* 0x000fe20008000000 */
[----:B------:R2:W-:Y:S01]  /*b0a0*/  @P0 SYNCS.ARRIVE.TRANS64 RZ, [UR40+0x33400], R2 ;  /* 0x03340002ffff09a7 */ /* 0x0005e20008000028 */
[----:B------:R-:W-:Y:S01]  /*b0b0*/  UMOV UR25, UR9 ;  /* 0x0000000900197c82 */ /* 0x000fe20008000000 */
[----:B------:R-:W-:Y:S01]  /*b0c0*/  UMOV UR18, 0x80 ;  /* 0x0000008000127882 */ /* 0x000fe20000000000 */
[----:B------:R-:W-:Y:S01]  /*b0d0*/  UMOV UR20, UR38 ;  /* 0x0000002600147c82 */ /* 0x000fe20008000000 */
[----:B------:R-:W-:Y:S01]  /*b0e0*/  UMOV UR21, UR39 ;  /* 0x0000002700157c82 */ /* 0x000fe20008000000 */
[----:B------:R2:W-:Y:S01]  /*b0f0*/  UTMALDG.4D [UR8], [UR4], desc[UR6] ;  /* 0x00000608040075b4 */ /* 0x0005e20008019000 */
[----:B------:R-:W-:Y:S01]  /*b100*/  UMOV UR17, UR9 ;  /* 0x0000000900117c82 */ /* 0x000fe20008000000 */
[----:B------:R2:W-:Y:S01]  /*b110*/  UTMALDG.4D [UR24], [UR4], desc[UR6] ;  /* 0x00000618040075b4 */ /* 0x0005e20008019000 */
[----:B------:R2:W-:Y:S02]  /*b120*/  UTMALDG.4D [UR16], [UR4], desc[UR6] ;  /* 0x00000610040075b4 */ /* 0x0005e40008019000 */
[----:B--2---:R-:W-:Y:S01]  /*b130*/  NOP ;  /* 0x0000000000007918 */ /* 0x004fe20000000000 */
.L_x_40:
[----:B------:R-:W-:-:S06]  /*b140*/  ULOP3.LUT UR4, UR47, 0x1, URZ, 0xc, !UPT ;  /* 0x000000012f047892 */ /* 0x000fcc000f8e0c3f */
[----:B------:R-:W-:-:S05]  /*b150*/  IMAD.U32 R2, RZ, RZ, UR4 ;  /* 0x00000004ff027e24 */ /* 0x000fca000f8e00ff */
[----:B------:R-:W-:-:S04]  /*b160*/  SHF.L.U32 R2, R2, 0x1f, RZ ;  /* 0x0000001f02027819 */ /* 0x000fc800000006ff */
[----:B------:R-:W2:Y:S02]  /*b170*/  SYNCS.PHASECHK.TRANS64.TRYWAIT P0, [UR40+0x33420], R2 ;  /* 0x03342002ff0075a7 */ /* 0x000ea40008000168 */
[----:B--2---:R-:W-:Y:S05]  /*b180*/  @!P0 BRA `(.L_x_48) ;  /* 0x0000002000a88947 */ /* 0x004fea0003800000 */
.L_x_102:
[----:B------:R-:W-:-:S06]  /*b190*/  UISETP.GE.AND UP0, UPT, UR42, 0xa1, UPT ;  /* 0x000000a12a00788c */ /* 0x000fcc000bf06270 */
[----:B------:R-:W-:-:S13]  /*b1a0*/  PLOP3.LUT P0, PT, PT, PT, UP0, 0x80, 0x0 ;  /* 0x000000000000781c */ /* 0x000fda0003f0f008 */
[----:B------:R-:W-:Y:S05]  /*b1b0*/  @!P0 BRA `(.L_x_49) ;  /* 0x0000001000b88947 */ /* 0x000fea0003800000 */
[----:B------:R-:W-:Y:S01]  /*b1c0*/  UIADD3 UR4, UR41, -0x2, URZ ;  /* 0xfffffffe29047890 */ /* 0x000fe2000fffe03f */
[----:B------:R-:W-:Y:S02]  /*b1d0*/  IMAD.MOV.U32 R8, RZ, RZ, R18 ;  /* 0x000000ffff087224 */ /* 0x000fe400078e0012 */
[----:B--2---:R-:W-:-:S03]  /*b1e0*/  IMAD.MOV.U32 R2, RZ, RZ, R17 ;  /* 0x000000ffff027224 */ /* 0x004fc600078e0011 */
[----:B------:R-:W-:-:S07]  /*b1f0*/  IMAD.U32 R3, RZ, RZ, UR4 ;  /* 0x00000004ff037e24 */ /* 0x000fce000f8e00ff */
.L_x_73:
[----:B------:R-:W-:Y:S01]  /*b200*/  VIADD R17, R2, 0x1 ;  /* 0x0000000102117836 */ /* 0x000fe20000000000 */
[----:B------:R-:W-:Y:S04]  /*b210*/  BSSY B0, `(.L_x_50) ;  /* 0x00000a3000007945 */ /* 0x000fe80003800000 */
[----:B------:R-:W-:-:S04]  /*b220*/  ISETP.NE.AND P0, PT, R17, 0x2, PT ;  /* 0x000000021100780c */ /* 0x000fc80003f05270 */
[----:B------:R-:W-:Y:S02]  /*b230*/  SEL R5, RZ, 0x1, P0 ;  /* 0x00000001ff057807 */ /* 0x000fe40000000000 */
[----:B------:R-:W-:Y:S02]  /*b240*/  SEL R17, R17, RZ, P0 ;  /* 0x000000ff11117207 */ /* 0x000fe40000000000 */
[----:B------:R-:W-:Y:S01]  /*b250*/  LOP3.LUT R18, R8, R5, RZ, 0x3c, !PT ;  /* 0x0000000508127212 */ /* 0x000fe200078e3cff */
[----:B------:R-:W-:Y:S06]  /*b260*/  @!P6 BRA `(.L_x_51) ;  /* 0x000000080074e947 */ /* 0x000fec0003800000 */
        /* <DEDUP_REMOVED lines=8> */
[----:B------:R-:W-:Y:S01]  /*b2f0*/  @P0 SHF.R.U32.HI R4, RZ, R5, R0 ;  /* 0x00000005ff040219 */ /* 0x000fe20000011600 */
[----:B------:R-:W-:-:S03]  /*b300*/  IMAD R0, R20, UR4, RZ ;  /* 0x0000000414007c24 */ /* 0x000fc6000f8e02ff */
[----:B------:R-:W-:Y:S01]  /*b310*/  SHF.R.S32.HI R5, RZ, 0x1f, R4 ;  /* 0x0000001fff057819 */ /* 0x000fe20000011404 */
[C---:B------:R-:W-:Y:S02]  /*b320*/  IMAD R7, R19.reuse, UR5, R0 ;  /* 0x0000000513077c24 */ /* 0x040fe4000f8e0200 */
[--C-:B------:R-:W-:Y:S02]  /*b330*/  IMAD.MOV R0, RZ, RZ, -R4.reuse ;  /* 0x000000ffff007224 */ /* 0x100fe400078e0a04 */
[----:B------:R-:W-:Y:S01]  /*b340*/  IMAD.WIDE.U32 R4, R19, UR4, R4 ;  /* 0x0000000413047c25 */ /* 0x000fe2000f8e0004 */
[----:B------:R-:W-:-:S03]  /*b350*/  ULDC.64 UR4, c[0x0][0x3f8] ;  /* 0x0000fe0000047ab9 */ /* 0x000fc60000000a00 */
[----:B------:R-:W-:Y:S01]  /*b360*/  IMAD.IADD R7, R7, 0x1, R5 ;  /* 0x0000000107077824 */ /* 0x000fe200078e0205 */
[----:B------:R-:W-:Y:S01]  /*b370*/  LEA R6, P0, R4, UR4, 0x2 ;  /* 0x0000000404067c11 */ /* 0x000fe2000f8010ff */
[----:B------:R-:W-:-:S03]  /*b380*/  IMAD R10, R10, R0, R3 ;  /* 0x000000000a0a7224 */ /* 0x000fc600078e0203 */
[----:B------:R-:W-:-:S05]  /*b390*/  LEA.HI.X R7, R4, UR5, R7, 0x2, P0 ;  /* 0x0000000504077c11 */ /* 0x000fca00080f1407 */
[----:B------:R2:W5:Y:S04]  /*b3a0*/  LDG.E R0, desc[UR50][R6.64] ;  /* 0x0000003206007981 */ /* 0x000568000c1e1900 */
.L_x_52:
[----:B-1----:R-:W1:Y:S01]  /*b3b0*/  S2R R4, SR_TID.X ;  /* 0x0000000000047919 */ /* 0x002e620000002100 */
[----:B--2---:R-:W-:Y:S01]  /*b3c0*/  LEA R6, R17, UR40, 0x3 ;  /* 0x0000002811067c11 */ /* 0x004fe2000f8e18ff */
[----:B------:R-:W-:Y:S01]  /*b3d0*/  BSSY B1, `(.L_x_53) ;  /* 0x0000006000017945 */ /* 0x000fe20003800000 */
[----:B-1----:R-:W-:Y:S02]  /*b3e0*/  LOP3.LUT R5, R4, 0x7f, RZ, 0xc0, !PT ;  /* 0x0000007f04057812 */ /* 0x002fe400078ec0ff */
[----:B------:R-:W-:Y:S02]  /*b3f0*/  SHF.L.U32 R4, R18, 0x1f, RZ ;  /* 0x0000001f12047819 */ /* 0x000fe400000006ff */
[----:B------:R-:W-:Y:S02]  /*b400*/  ISETP.NE.AND P3, PT, R5, RZ, PT ;  /* 0x000000ff0500720c */ /* 0x000fe40003f65270 */
[----:B------:R-:W1:Y:S02]  /*b410*/  SYNCS.PHASECHK.TRANS64.TRYWAIT P0, [R6+URZ+0x33480], R4 ;  /* 0x03348004060075a7 */ /* 0x000e64000800017f */
[----:B-1----:R-:W-:Y:S09]  /*b420*/  @!P0 BRA `(.L_x_54) ;  /* 0x0000002000188947 */ /* 0x002ff20003800000 */
.L_x_103:
[----:B------:R-:W-:Y:S05]  /*b430*/  BSYNC B1 ;  /* 0x0000000000017941 */ /* 0x000fea0003800000 */
.L_x_53:
[----:B------:R-:W-:Y:S04]  /*b440*/  BSSY B1, `(.L_x_55) ;  /* 0x0000009000017945 */ /* 0x000fe80003800000 */
[----:B------:R-:W-:Y:S05]  /*b450*/  @P3 BRA `(.L_x_56) ;  /* 0x00000000001c3947 */ /* 0x000fea0003800000 */
[----:B------:R-:W2:Y:S02]  /*b460*/  S2R R5, SR_TID.X ;  /* 0x0000000000057919 */ /* 0x000ea40000002100 */
[----:B--2---:R-:W-:Y:S01]  /*b470*/  LOP3.LUT R7, R5, 0x1f, RZ, 0xc0, !PT ;  /* 0x0000001f05077812 */ /* 0x004fe200078ec0ff */
[----:B------:R-:W-:-:S03]  /*b480*/  IMAD.MOV.U32 R5, RZ, RZ, 0x7800 ;  /* 0x00007800ff057424 */ /* 0x000fc600078e00ff */
[----:B------:R-:W-:Y:S01]  /*b490*/  ISETP.NE.AND P0, PT, R7, RZ, PT ;  /* 0x000000ff0700720c */ /* 0x000fe20003f05270 */
[----:B------:R2:W-:-:S12]  /*b4a0*/  SYNCS.ARRIVE.TRANS64 RZ, [R6+URZ+0x33470], R5 ;  /* 0x0334700506ff79a7 */ /* 0x0005d8000800003f */
[----:B--2---:R-:W-:Y:S05]  /*b4b0*/  @!P0 BRA `(.L_x_56) ;  /* 0x0000000000048947 */ /* 0x004fea0003800000 */
[----:B------:R-:W-:Y:S01]  /*b4c0*/  BPT.TRAP 0x1 ;  /* 0x000000040000795c */ /* 0x000fe20000300000 */
.L_x_56:
[----:B------:R-:W-:Y:S05]  /*b4d0*/  BSYNC B1 ;  /* 0x0000000000017941 */ /* 0x000fea0003800000 */
.L_x_55:
[----:B------:R-:W-:Y:S01]  /*b4e0*/  IMAD.MOV.U32 R7, RZ, RZ, RZ ;  /* 0x000000ffff077224 */ /* 0x000fe200078e00ff */
[----:B------:R-:W-:Y:S01]  /*b4f0*/  R2UR UR12, R16 ;  /* 0x00000000100c72ca */ /* 0x000fe200000e0000 */
[----:B------:R-:W-:Y:S01]  /*b500*/  IMAD.U32 R12, RZ, RZ, UR40 ;  /* 0x00000028ff0c7e24 */ /* 0x000fe2000f8e00ff */
[----:B------:R-:W-:Y:S01]  /*b510*/  UIADD3 UR4, UP0, UR52, 0x470, URZ ;  /* 0x0000047034047890 */ /* 0x000fe2000ff1e03f */
[----:B------:R-:W-:Y:S01]  /*b520*/  PLOP3.LUT P0, PT, PT, PT, PT, 0x80, 0x0 ;  /* 0x000000000000781c */ /* 0x000fe20003f0f070 */
[----:B------:R-:W-:Y:S01]  /*b530*/  IMAD R10, R10, 0xa0, RZ ;  /* 0x000000a00a0a7824 */ /* 0x000fe200078e02ff */
[----:B------:R-:W-:Y:S01]  /*b540*/  R2UR UR10, R7 ;  /* 0x00000000070a72ca */ /* 0x000fe200000e0000 */
[----:B------:R-:W-:Y:S01]  /*b550*/  IMAD R9, R17, 0x7800, R12 ;  /* 0x0000780011097824 */ /* 0x000fe200078e020c */
[----:B------:R-:W-:Y:S01]  /*b560*/  UIADD3.X UR5, URZ, UR53, URZ, UP0, !UPT ;  /* 0x000000353f057290 */ /* 0x000fe200087fe43f */
[----:B------:R-:W-:Y:S01]  /*b570*/  VIADD R5, R6, 0x33470 ;  /* 0x0003347006057836 */ /* 0x000fe20000000000 */
[----:B------:R-:W-:Y:S01]  /*b580*/  UMOV UR6, 0x0 ;  /* 0x0000000000067882 */ /* 0x000fe20000000000 */
[----:B------:R-:W-:Y:S01]  /*b590*/  VIADD R11, R9, 0xf200 ;  /* 0x0000f200090b7836 */ /* 0x000fe20000000000 */
[----:B------:R-:W-:-:S09]  /*b5a0*/  UMOV UR7, 0x14f00000 ;  /* 0x14f0000000077882 */ /* 0x000fd20000000000 */
.L_x_57:
[----:B------:R-:W-:-:S13]  /*b5b0*/  @P0 ELECT P4, URZ, PT ;  /* 0x00000000003f082f */ /* 0x000fda0003880000 */
[----:B-----5:R-:W-:Y:S02]  /*b5c0*/  @P4 R2UR UR13, R0 ;  /* 0x00000000000d42ca */ /* 0x020fe400000e0000 */
[----:B------:R-:W-:Y:S02]  /*b5d0*/  @P4 R2UR UR11, R10 ;  /* 0x000000000a0b42ca */ /* 0x000fe400000e0000 */
[----:B------:R-:W-:Y:S02]  /*b5e0*/  @P4 R2UR UR9, R5 ;  /* 0x00000000050942ca */ /* 0x000fe400000e0000 */
[----:B------:R-:W-:Y:S02]  /*b5f0*/  @P4 R2UR UR8, R11 ;  /* 0x000000000b0842ca */ /* 0x000fe400000e0000 */
[----:B------:R-:W-:Y:S02]  /*b600*/  @P4 PLOP3.LUT P0, PT, P4, PT, PT, 0x8, 0x0 ;  /* 0x000000000000481c */ /* 0x000fe4000270e170 */
[----:B------:R-:W-:-:S09]  /*b610*/  PLOP3.LUT P4, PT, PT, PT, PT, 0x8, 0x0 ;  /* 0x000000000000781c */ /* 0x000fd20003f8e170 */
[----:B------:R2:W-:Y:S02]  /*b620*/  UTMALDG.4D [UR8], [UR4], desc[UR6] ;  /* 0x00000608040075b4 */ /* 0x0005e40008019000 */
[----:B--2---:R-:W-:Y:S05]  /*b630*/  @P0 BRA.U.ANY `(.L_x_57) ;  /* 0xfffffffd00dc0947 */ /* 0x004fea000393ffff */
[----:B------:R-:W-:Y:S01]  /*b640*/  IMAD.MOV.U32 R11, RZ, RZ, 0x40 ;  /* 0x00000040ff0b7424 */ /* 0x000fe200078e00ff */
[----:B------:R-:W-:Y:S01]  /*b650*/  R2UR UR12, R16 ;  /* 0x00000000100c72ca */ /* 0x000fe200000e0000 */
[----:B------:R-:W-:Y:S01]  /*b660*/  VIADD R12, R9, 0x11a00 ;  /* 0x00011a00090c7836 */ /* 0x000fe20000000000 */
[----:B------:R-:W-:Y:S01]  /*b670*/  PLOP3.LUT P0, PT, PT, PT, PT, 0x80, 0x0 ;  /* 0x000000000000781c */ /* 0x000fe20003f0f070 */
[----:B------:R-:W-:Y:S01]  /*b680*/  UMOV UR6, 0x0 ;  /* 0x0000000000067882 */ /* 0x000fe20000000000 */
[----:B------:R-:W-:Y:S01]  /*b690*/  R2UR UR10, R11 ;  /* 0x000000000b0a72ca */ /* 0x000fe200000e0000 */
[----:B------:R-:W-:-:S14]  /*b6a0*/  UMOV UR7, 0x14f00000 ;  /* 0x14f0000000077882 */ /* 0x000fdc0000000000 */
.L_x_58:
[----:B------:R-:W-:-:S13]  /*b6b0*/  @P0 ELECT P4, URZ, PT ;  /* 0x00000000003f082f */ /* 0x000fda0003880000 */
[----:B------:R-:W-:Y:S02]  /*b6c0*/  @P4 R2UR UR13, R0 ;  /* 0x00000000000d42ca */ /* 0x000fe400000e0000 */
        /* <DEDUP_REMOVED lines=14> */
.L_x_59:
        /* <DEDUP_REMOVED lines=9> */
[----:B------:R-:W2:Y:S01]  /*b840*/  SYNCS.PHASECHK.TRANS64.TRYWAIT P0, [R6+URZ+0x33440], R4 ;  /* 0x03344004060075a7 */ /* 0x000ea2000800017f */
[----:B------:R-:W-:Y:S04]  /*b850*/  BSSY B1, `(.L_x_60) ;  /* 0x0000002000017945 */ /* 0x000fe80003800000 */
[----:B--2---:R-:W-:Y:S05]  /*b860*/  @!P0 BRA `(.L_x_61) ;  /* 0x0000001c001c8947 */ /* 0x004fea0003800000 */
.L_x_104:
[----:B------:R-:W-:Y:S05]  /*b870*/  BSYNC B1 ;  /* 0x0000000000017941 */ /* 0x000fea0003800000 */
.L_x_60:
[----:B------:R-:W-:Y:S01]  /*b880*/  BSSY B1, `(.L_x_62) ;  /* 0x000000b000017945 */ /* 0x000fe20003800000 */
[----:B-12---:R-:W-:Y:S02]  /*b890*/  IMAD.MOV.U32 R4, RZ, RZ, 0x0 ;  /* 0x00000000ff047424 */ /* 0x006fe400078e00ff */
[----:B------:R-:W-:Y:S01]  /*b8a0*/  IMAD.MOV.U32 R5, RZ, RZ, 0x14f00000 ;  /* 0x14f00000ff057424 */ /* 0x000fe200078e00ff */
[----:B------:R-:W-:Y:S06]  /*b8b0*/  @P3 BRA `(.L_x_63) ;  /* 0x00000000001c3947 */ /* 0x000fec0003800000 */
[----:B------:R-:W1:Y:S02]  /*b8c0*/  S2R R13, SR_TID.X ;  /* 0x00000000000d7919 */ /* 0x000e640000002100 */
[----:B-1----:R-:W-:Y:S01]  /*b8d0*/  LOP3.LUT R14, R13, 0x1f, RZ, 0xc0, !PT ;  /* 0x0000001f0d0e7812 */ /* 0x002fe200078ec0ff */
[----:B------:R-:W-:-:S03]  /*b8e0*/  IMAD.MOV.U32 R13, RZ, RZ, 0x7800 ;  /* 0x00007800ff0d7424 */ /* 0x000fc600078e00ff */
[----:B------:R-:W-:Y:S01]  /*b8f0*/  ISETP.NE.AND P0, PT, R14, RZ, PT ;  /* 0x000000ff0e00720c */ /* 0x000fe20003f05270 */
[----:B------:R1:W-:-:S12]  /*b900*/  SYNCS.ARRIVE.TRANS64 RZ, [R6+URZ+0x33430], R13 ;  /* 0x0334300d06ff79a7 */ /* 0x0003d8000800003f */
[----:B-1----:R-:W-:Y:S05]  /*b910*/  @!P0 BRA `(.L_x_63) ;  /* 0x0000000000048947 */ /* 0x002fea0003800000 */
[----:B------:R-:W-:Y:S01]  /*b920*/  BPT.TRAP 0x1 ;  /* 0x000000040000795c */ /* 0x000fe20000300000 */
.L_x_63:
[----:B------:R-:W-:Y:S05]  /*b930*/  BSYNC B1 ;  /* 0x0000000000017941 */ /* 0x000fea0003800000 */
.L_x_62:
[----:B------:R-:W-:Y:S01]  /*b940*/  R2UR UR6, R4 ;  /* 0x00000000040672ca */ /* 0x000fe200000e0000 */
[----:B------:R-:W-:Y:S01]  /*b950*/  UIADD3 UR4, UP0, UR52, 0x370, URZ ;  /* 0x0000037034047890 */ /* 0x000fe2000ff1e03f */
[----:B------:R-:W-:Y:S01]  /*b960*/  R2UR UR7, R5 ;  /* 0x00000000050772ca */ /* 0x000fe200000e0000 */
[----:B------:R-:W-:Y:S01]  /*b970*/  VIADD R6, R6, 0x33430 ;  /* 0x0003343006067836 */ /* 0x000fe20000000000 */
[----:B------:R-:W-:Y:S01]  /*b980*/  R2UR UR12, R16 ;  /* 0x00000000100c72ca */ /* 0x000fe200000e0000 */
[----:B------:R-:W-:Y:S01]  /*b990*/  UIADD3.X UR5, URZ, UR53, URZ, UP0, !UPT ;  /* 0x000000353f057290 */ /* 0x000fe200087fe43f */
[----:B------:R-:W-:Y:S01]  /*b9a0*/  R2UR UR10, R7 ;  /* 0x00000000070a72ca */ /* 0x000fe200000e0000 */
[----:B------:R-:W-:Y:S01]  /*b9b0*/  VIADD R7, R9, 0x24200 ;  /* 0x0002420009077836 */ /* 0x000fe20000000000 */
[----:B------:R-:W-:-:S13]  /*b9c0*/  PLOP3.LUT P0, PT, PT, PT, PT, 0x80, 0x0 ;  /* 0x000000000000781c */ /* 0x000fda0003f0f070 */
.L_x_64:
        /* <DEDUP_REMOVED lines=8> */
[----:B-1----:R-:W-:Y:S05]  /*ba50*/  @P0 BRA.U.ANY `(.L_x_64) ;  /* 0xfffffffd00dc0947 */ /* 0x002fea000393ffff */
[----:B------:R-:W-:Y:S01]  /*ba60*/  R2UR UR10, R11 ;  /* 0x000000000b0a72ca */ /* 0x000fe200000e0000 */
[----:B------:R-:W-:Y:S01]  /*ba70*/  VIADD R7, R9, 0x26a00 ;  /* 0x00026a0009077836 */ /* 0x000fe20000000000 */
[----:B------:R-:W-:Y:S02]  /*ba80*/  R2UR UR6, R4 ;  /* 0x00000000040672ca */ /* 0x000fe400000e0000 */
[----:B------:R-:W-:Y:S02]  /*ba90*/  R2UR UR7, R5 ;  /* 0x00000000050772ca */ /* 0x000fe400000e0000 */
[----:B------:R-:W-:Y:S02]  /*baa0*/  R2UR UR12, R16 ;  /* 0x00000000100c72ca */ /* 0x000fe400000e0000 */
[----:B------:R-:W-:-:S13]  /*bab0*/  PLOP3.LUT P0, PT, PT, PT, PT, 0x80, 0x0 ;  /* 0x000000000000781c */ /* 0x000fda0003f0f070 */
.L_x_65:
        /* <DEDUP_REMOVED lines=15> */
.L_x_66:
        /* <DEDUP_REMOVED lines=9> */
.L_x_51:
[----:B------:R-:W-:Y:S05]  /*bc40*/  BSYNC B0 ;  /* 0x0000000000007941 */ /* 0x000fea0003800000 */
.L_x_50:
[----:B------:R-:W-:-:S06]  /*bc50*/  UISETP.NE.AND UP0, UPT, UR43, 0x3, UPT ;  /* 0x000000032b00788c */ /* 0x000fcc000bf05270 */
[----:B------:R-:W-:-:S13]  /*bc60*/  PLOP3.LUT P0, PT, PT, PT, UP0, 0x80, 0x0 ;  /* 0x000000000000781c */ /* 0x000fda0003f0f008 */
[----:B------:R-:W-:Y:S05]  /*bc70*/  @!P0 BRA `(.L_x_67) ;  /* 0x0000000000048947 */ /* 0x000fea0003800000 */
[----:B------:R-:W-:Y:S01]  /*bc80*/  BPT.TRAP 0x1 ;  /* 0x000000040000795c */ /* 0x000fe20000300000 */
.L_x_67:
[----:B-1----:R-:W-:Y:S01]  /*bc90*/  LOP3.LUT R4, R8, 0x1, RZ, 0x3c, !PT ;  /* 0x0000000108047812 */ /* 0x002fe200078e3cff */
[----:B------:R-:W-:Y:S01]  /*bca0*/  IMAD.U32 R5, RZ, RZ, UR48 ;  /* 0x00000030ff057e24 */ /* 0x000fe2000f8e00ff */
[----:B------:R-:W-:Y:S01]  /*bcb0*/  LEA R13, R2, UR40, 0x3 ;  /* 0x00000028020d7c11 */ /* 0x000fe2000f8e18ff */
[----:B------:R-:W-:Y:S01]  /*bcc0*/  BSSY B0, `(.L_x_68) ;  /* 0x0000005000007945 */ /* 0x000fe20003800000 */
[----:B------:R-:W-:Y:S02]  /*bcd0*/  SHF.L.U32 R4, R4, 0x1f, RZ ;  /* 0x0000001f04047819 */ /* 0x000fe400000006ff */
[----:B------:R-:W-:Y:S02]  /*bce0*/  ISETP.NE.AND P0, PT, R5, 0x3, PT ;  /* 0x000000030500780c */ /* 0x000fe40003f05270 */
[----:B------:R-:W1:Y:S02]  /*bcf0*/  SYNCS.PHASECHK.TRANS64.TRYWAIT P3, [R13+URZ+0x33470], R4 ;  /* 0x033470040d0075a7 */ /* 0x000e64000806017f */
[----:B-1----:R-:W-:Y:S09]  /*bd00*/  @!P3 BRA `(.L_x_69) ;  /* 0x000000180008b947 */ /* 0x002ff20003800000 */
.L_x_105:
[----:B------:R-:W-:Y:S05]  /*bd10*/  BSYNC B0 ;  /* 0x0000000000007941 */ /* 0x000fea0003800000 */
.L_x_68:
[----:B------:R-:W-:Y:S05]  /*bd20*/  @!P0 BRA `(.L_x_70) ;  /* 0x0000000000048947 */ /* 0x000fea0003800000 */
[----:B------:R-:W-:Y:S01]  /*bd30*/  BPT.TRAP 0x1 ;  /* 0x000000040000795c */ /* 0x000fe20000300000 */
.L_x_70:
[----:B-1----:R-:W-:Y:S01]  /*bd40*/  SHF.L.U32 R4, R8, 0x1f, RZ ;  /* 0x0000001f08047819 */ /* 0x002fe200000006ff */
[----:B------:R-:W-:-:S03]  /*bd50*/  IMAD R10, R2, 0x7800, RZ ;  /* 0x00007800020a7824 */ /* 0x000fc600078e02ff */
[----:B------:R-:W1:Y:S02]  /*bd60*/  SYNCS.PHASECHK.TRANS64.TRYWAIT P3, [R13+URZ+0x33460], R4 ;  /* 0x033460040d0075a7 */ /* 0x000e64000806017f */
[----:B-1----:R-:W-:Y:S05]  /*bd70*/  @!P3 BRA `(.L_x_71) ;  /* 0x000000180000b947 */ /* 0x002fea0003800000 */
.L_x_106:
[----:B------:R-:W2:Y:S04]  /*bd80*/  LDL R2, [R1+0x4] ;  /* 0x0000040001027983 */ /* 0x000ea80000100800 */
[----:B------:R-:W3:Y:S01]  /*bd90*/  LDL R11, [R1] ;  /* 0x00000000010b7983 */ /* 0x000ee20000100800 */
[----:B------:R-:W-:Y:S05]  /*bda0*/  WARPSYNC.ALL ;  /* 0x0000000000007948 */ /* 0x000fea0003800000 */
[----:B--2---:R-:W-:-:S02]  /*bdb0*/  LOP3.LUT R2, R10, R2, RZ, 0xfc, !PT ;  /* 0x000000020a027212 */ /* 0x004fc400078efcff */
[----:B---3--:R-:W-:-:S03]  /*bdc0*/  LOP3.LUT R12, R10, R11, RZ, 0xfc, !PT ;  /* 0x0000000b0a0c7212 */ /* 0x008fc600078efcff */
[----:B-1----:R-:W1:Y:S02]  /*bdd0*/  LDSM.16.MT88.4 R4, [R2+UR40+0xf200] ;  /* 0x00f200280204783b */ /* 0x002e640008004200 */
[----:B------:R-:W-:Y:S01]  /*bde0*/  VIADD R12, R12, UR40 ;  /* 0x000000280c0c7c36 */ /* 0x000fe20008000000 */
[C-C-:B-1----:R-:W-:Y:S02]  /*bdf0*/  PRMT R8, R4.reuse, 0x6420, R5.reuse ;  /* 0x0000642004087816 */ /* 0x142fe40000000005 */
[----:B------:R-:W-:Y:S02]  /*be00*/  PRMT R9, R4, 0x7531, R5 ;  /* 0x0000753104097816 */ /* 0x000fe40000000005 */
[C-C-:B------:R-:W-:Y:S02]  /*be10*/  PRMT R10, R6.reuse, 0x6420, R7.reuse ;  /* 0x00006420060a7816 */ /* 0x140fe40000000007 */
[----:B------:R-:W-:-:S05]  /*be20*/  PRMT R11, R6, 0x7531, R7 ;  /* 0x00007531060b7816 */ /* 0x000fca0000000007 */
[----:B------:R-:W-:Y:S04]  /*be30*/  STSM.16.M88.4 [R12+0x200], R8 ;  /* 0x000200080c007844 */ /* 0x000fe80000000200 */
[----:B------:R-:W1:Y:S02]  /*be40*/  LDSM.16.MT88.4 R4, [R2+UR40+0x11a00] ;  /* 0x011a00280204783b */ /* 0x000e640008004200 */
[C-C-:B-1----:R-:W-:Y:S02]  /*be50*/  PRMT R8, R4.reuse, 0x6420, R5.reuse ;  /* 0x0000642004087816 */ /* 0x142fe40000000005 */
[----:B------:R-:W-:Y:S02]  /*be60*/  PRMT R9, R4, 0x7531, R5 ;  /* 0x0000753104097816 */ /* 0x000fe40000000005 */
[----:B------:R-:W-:-:S02]  /*be70*/  PRMT R10, R6, 0x6420, R7 ;  /* 0x00006420060a7816 */ /* 0x000fc40000000007 */
        /* <DEDUP_REMOVED lines=79> */
[----:B------:R1:W-:Y:S01]  /*c370*/  STSM.16.M88.4 [R12+0x7200], R8 ;  /* 0x007200080c007844 */ /* 0x0003e20000000200 */
[----:B------:R-:W-:Y:S01]  /*c380*/  @!PT LDS RZ, [RZ] ;  /* 0x00000000fffff984 */ /* 0x000fe20000000800 */
[----:B------:R-:W-:Y:S01]  /*c390*/  @!PT LDS RZ, [RZ] ;  /* 0x00000000fffff984 */ /* 0x000fe20000000800 */
[----:B------:R-:W-:Y:S01]  /*c3a0*/  @!PT LDS RZ, [RZ] ;  /* 0x00000000fffff984 */ /* 0x000fe20000000800 */
[----:B------:R-:W-:Y:S01]  /*c3b0*/  @!PT LDS RZ, [RZ] ;  /* 0x00000000fffff984 */ /* 0x000fe20000000800 */
[----:B------:R2:W-:Y:S06]  /*c3c0*/  MEMBAR.ALL.CTA ;  /* 0x0000000000007992 */ /* 0x0005ec0000008000 */
[----:B--2---:R-:W2:Y:S01]  /*c3d0*/  FENCE.VIEW.ASYNC.S ;  /* 0x00000000000073c6 */ /* 0x004ea20000000000 */
[----:B------:R-:W-:Y:S05]  /*c3e0*/  @!P0 BRA `(.L_x_72) ;  /* 0x0000000000048947 */ /* 0x000fea0003800000 */
[----:B------:R-:W-:Y:S01]  /*c3f0*/  BPT.TRAP 0x1 ;  /* 0x000000040000795c */ /* 0x000fe20000300000 */
.L_x_72:
[----:B--2---:R-:W-:Y:S01]  /*c400*/  SYNCS.ARRIVE.TRANS64.A1T0 RZ, [R13+URZ+0x33450], RZ ;  /* 0x033450ff0dff79a7 */ /* 0x004fe2000810003f */
[----:B------:R-:W-:Y:S01]  /*c410*/  BAR.SYNC.DEFER_BLOCKING 0x2, 0x80 ;  /* 0x0082000000007b1d */ /* 0x000fe20000010000 */
[----:B------:R-:W-:Y:S01]  /*c420*/  ISETP.GT.AND P0, PT, R3, RZ, PT ;  /* 0x000000ff0300720c */ /* 0x000fe20003f04270 */
[----:B------:R-:W-:Y:S02]  /*c430*/  @!P2 VIADD R2, R13, 0x33480 ;  /* 0x000334800d02a836 */ /* 0x000fe40000000000 */
[----:B------:R-:W-:Y:S02]  /*c440*/  VIADD R3, R3, 0xffffffff ;  /* 0xffffffff03037836 */ /* 0x000fe40000000000 */
[----:B-1----:R-:W-:Y:S01]  /*c450*/  IMAD.MOV.U32 R8, RZ, RZ, R18 ;  /* 0x000000ffff087224 */ /* 0x002fe200078e0012 */
[----:B------:R-:W-:-:S04]  /*c460*/  @!P2 PRMT R2, RZ, 0x654, R2 ;  /* 0x00000654ff02a816 */ /* 0x000fc80000000002 */
[----:B------:R1:W-:Y:S02]  /*c470*/  @!P2 SYNCS.ARRIVE.TRANS64.RED.A1T0 RZ, [R2+URZ], RZ ;  /* 0x000000ff02ffa9a7 */ /* 0x0003e4000810043f */
[----:B-1----:R-:W-:Y:S01]  /*c480*/  IMAD.MOV.U32 R2, RZ, RZ, R17 ;  /* 0x000000ffff027224 */ /* 0x002fe200078e0011 */
[----:B------:R-:W-:Y:S06]  /*c490*/  @P0 BRA `(.L_x_73) ;  /* 0xffffffec00580947 */ /* 0x000fec000383ffff */
.L_x_49:
[----:B------:R-:W-:-:S06]  /*c4a0*/  UISETP.NE.AND UP0, UPT, UR43, 0x3, UPT ;  /* 0x000000032b00788c */ /* 0x000fcc000bf05270 */
[----:B------:R-:W-:-:S13]  /*c4b0*/  PLOP3.LUT P0, PT, PT, PT, UP0, 0x80, 0x0 ;  /* 0x000000000000781c */ /* 0x000fda0003f0f008 */
[----:B------:R-:W-:Y:S05]  /*c4c0*/  @!P0 BRA `(.L_x_74) ;  /* 0x0000000000048947 */ /* 0x000fea0003800000 */
[----:B------:R-:W-:Y:S01]  /*c4d0*/  BPT.TRAP 0x1 ;  /* 0x000000040000795c */ /* 0x000fe20000300000 */
.L_x_74:
[----:B------:R-:W-:Y:S01]  /*c4e0*/  LOP3.LUT R0, R18, 0x1, RZ, 0x3c, !PT ;  /* 0x0000000112007812 */ /* 0x000fe200078e3cff */
[----:B--2---:R-:W-:Y:S01]  /*c4f0*/  IMAD.U32 R2, RZ, RZ, UR48 ;  /* 0x00000030ff027e24 */ /* 0x004fe2000f8e00ff */
[----:B------:R-:W-:Y:S01]  /*c500*/  LEA R3, R17, UR40, 0x3 ;  /* 0x0000002811037c11 */ /* 0x000fe2000f8e18ff */
[----:B------:R-:W-:Y:S01]  /*c510*/  BSSY B0, `(.L_x_75) ;  /* 0x0000005000007945 */ /* 0x000fe20003800000 */
[----:B------:R-:W-:Y:S02]  /*c520*/  SHF.L.U32 R0, R0, 0x1f, RZ ;  /* 0x0000001f00007819 */ /* 0x000fe400000006ff */
[----:B------:R-:W-:Y:S02]  /*c530*/  ISETP.NE.AND P1, PT, R2, 0x3, PT ;  /* 0x000000030200780c */ /* 0x000fe40003f25270 */
[----:B------:R-:W2:Y:S02]  /*c540*/  SYNCS.PHASECHK.TRANS64.TRYWAIT P0, [R3+URZ+0x33470], R0 ;  /* 0x03347000030075a7 */ /* 0x000ea4000800017f */
[----:B--2---:R-:W-:Y:S09]  /*c550*/  @!P0 BRA `(.L_x_76) ;  /* 0x00000010001c8947 */ /* 0x004ff20003800000 */
.L_x_107:
[----:B------:R-:W-:Y:S05]  /*c560*/  BSYNC B0 ;  /* 0x0000000000007941 */ /* 0x000fea0003800000 */
.L_x_75:
[----:B------:R-:W-:Y:S05]  /*c570*/  @!P1 BRA `(.L_x_77) ;  /* 0x0000000000049947 */ /* 0x000fea0003800000 */
[----:B------:R-:W-:Y:S01]  /*c580*/  BPT.TRAP 0x1 ;  /* 0x000000040000795c */ /* 0x000fe20000300000 */
.L_x_77:
[----:B--2---:R-:W-:-:S04]  /*c590*/  SHF.L.U32 R0, R18, 0x1f, RZ ;  /* 0x0000001f12007819 */ /* 0x004fc800000006ff */
[----:B------:R-:W2:Y:S02]  /*c5a0*/  SYNCS.PHASECHK.TRANS64.TRYWAIT P0, [R3+URZ+0x33460], R0 ;  /* 0x03346000030075a7 */ /* 0x000ea4000800017f */
[----:B--2---:R-:W-:Y:S05]  /*c5b0*/  @!P0 BRA `(.L_x_78) ;  /* 0x0000001000188947 */ /* 0x004fea0003800000 */
.L_x_108:
[----:B------:R-:W3:Y:S04]  /*c5c0*/  LDL R2, [R1+0x4] ;  /* 0x0000040001027983 */ /* 0x000ee80000100800 */
[----:B------:R-:W4:Y:S01]  /*c5d0*/  LDL R8, [R1] ;  /* 0x0000000001087983 */ /* 0x000f220000100800 */
[----:B--2---:R-:W-:Y:S01]  /*c5e0*/  IMAD R0, R17, 0x7800, RZ ;  /* 0x0000780011007824 */ /* 0x004fe200078e02ff */
[----:B------:R-:W-:Y:S05]  /*c5f0*/  WARPSYNC.ALL ;  /* 0x0000000000007948 */ /* 0x000fea0003800000 */
[----:B---3--:R-:W-:-:S02]  /*c600*/  LOP3.LUT R2, R0, R2, RZ, 0xfc, !PT ;  /* 0x0000000200027212 */ /* 0x008fc400078efcff */
[----:B----4-:R-:W-:-:S03]  /*c610*/  LOP3.LUT R0, R0, R8, RZ, 0xfc, !PT ;  /* 0x0000000800007212 */ /* 0x010fc600078efcff */
        /* <DEDUP_REMOVED lines=99> */
.L_x_79:
[----:B------:R-:W3:Y:S01]  /*cc50*/  LDC R2, c[0x0][0xda4] ;  /* 0x00036900ff027b82 */ /* 0x000ee20000000800 */
[----:B------:R-:W-:Y:S01]  /*cc60*/  UIADD3 UR49, UR44, UR49, URZ ;  /* 0x000000312c317290 */ /* 0x000fe2000fffe03f */
[----:B------:R-:W-:Y:S01]  /*cc70*/  VIADD R17, R17, 0x1 ;  /* 0x0000000111117836 */ /* 0x000fe20000000000 */
[----:B------:R-:W-:Y:S01]  /*cc80*/  UIADD3 UR47, UR47, 0x1, URZ ;  /* 0x000000012f2f7890 */ /* 0x000fe2000fffe03f */
[----:B-1----:R-:W-:-:S03]  /*cc90*/  @!P2 VIADD R0, R3, 0x33480 ;  /* 0x000334800300a836 */ /* 0x002fc60000000000 */
[C---:B------:R-:W-:Y:S01]  /*cca0*/  ISETP.NE.AND P0, PT, R17.reuse, 0x2, PT ;  /* 0x000000021100780c */ /* 0x040fe20003f05270 */
[----:B--2---:R1:W-:Y:S01]  /*ccb0*/  SYNCS.ARRIVE.TRANS64.A1T0 RZ, [R3+URZ+0x33450], RZ ;  /* 0x033450ff03ff79a7 */ /* 0x0043e2000810003f */
[----:B------:R-:W-:Y:S01]  /*ccc0*/  @!P2 PRMT R0, RZ, 0x654, R0 ;  /* 0x00000654ff00a816 */ /* 0x000fe20000000000 */
[----:B------:R-:W-:Y:S01]  /*ccd0*/  BAR.SYNC.DEFER_BLOCKING 0x2, 0x80 ;  /* 0x0082000000007b1d */ /* 0x000fe20000010000 */
[----:B------:R-:W-:Y:S02]  /*cce0*/  SEL R17, R17, RZ, P0 ;  /* 0x000000ff11117207 */ /* 0x000fe40000000000 */
[----:B-1----:R-:W-:-:S04]  /*ccf0*/  SEL R3, RZ, 0x1, P0 ;  /* 0x00000001ff037807 */ /* 0x002fc80000000000 */
[----:B------:R-:W-:Y:S02]  /*cd00*/  LOP3.LUT R18, R18, R3, RZ, 0x3c, !PT ;  /* 0x0000000312127212 */ /* 0x000fe400078e3cff */
[----:B---3--:R-:W-:Y:S01]  /*cd10*/  ISETP.LE.AND P1, PT, R2, UR49, PT ;  /* 0x0000003102007c0c */ /* 0x008fe2000bf23270 */
[----:B------:R2:W-:-:S12]  /*cd20*/  @!P2 SYNCS.ARRIVE.TRANS64.RED.A1T0 RZ, [R0+URZ], RZ ;  /* 0x000000ff00ffa9a7 */ /* 0x0005d8000810043f */
[----:B--2---:R-:W-:Y:S05]  /*cd30*/  @!P1 BRA `(.L_x_80) ;  /* 0xffffffd000849947 */ /* 0x004fea000383ffff */
[----:B------:R-:W-:-:S12]  /*cd40*/  ULOP3.LUT UR47, UR47, 0x1, URZ, 0xc, !UPT ;  /* 0x000000012f2f7892 */ /* 0x000fd8000f8e0c3f */
.L_x_34:
[----:B------:R-:W1:Y:S01]  /*cd50*/  S2R R3, SR_CgaCtaId ;  /* 0x0000000000037919 */ /* 0x000e620000008800 */
[----:B------:R-:W-:-:S04]  /*cd60*/  MOV R0, 0x400 ;  /* 0x0000040000007802 */ /* 0x000fc80000000f00 */
[----:B-1----:R-:W-:Y:S01]  /*cd70*/  LEA R6, R3, R0, 0x18 ;  /* 0x0000000003067211 */ /* 0x002fe200078ec0ff */
[----:B------:R-:W-:-:S05]  /*cd80*/  IMAD.U32 R0, RZ, RZ, UR47 ;  /* 0x0000002fff007e24 */ /* 0x000fca000f8e00ff */
[----:B------:R-:W-:-:S04]  /*cd90*/  SHF.L.U32 R0, R0, 0x1f, RZ ;  /* 0x0000001f00007819 */ /* 0x000fc800000006ff */
[----:B------:R-:W1:Y:S02]  /*cda0*/  SYNCS.PHASECHK.TRANS64.TRYWAIT P0, [R6+URZ+0x33420], R0 ;  /* 0x03342000060075a7 */ /* 0x000e64000800017f */
[----:B-1----:R-:W-:Y:S05]  /*cdb0*/  @!P0 BRA `(.L_x_81) ;  /* 0x00000008002c8947 */ /* 0x002fea0003800000 */
.L_x_109:
[----:B------:R-:W2:Y:S02]  /*cdc0*/  S2R R2, SR_TID.X ;  /* 0x0000000000027919 */ /* 0x000ea40000002100 */
[----:B--2---:R-:W-:-:S04]  /*cdd0*/  SHF.R.U32.HI R2, RZ, 0x5, R2 ;  /* 0x00000005ff027819 */ /* 0x004fc80000011602 */
[----:B------:R-:W-:-:S05]  /*cde0*/  LOP3.LUT R2, R2, 0x3, RZ, 0xc0, !PT ;  /* 0x0000000302027812 */ /* 0x000fca00078ec0ff */
[----:B-1----:R-:W1:Y:S02]  /*cdf0*/  SHFL.IDX PT, R0, R2, RZ, 0x1f ;  /* 0x00001fff02007589 */ /* 0x002e6400000e0000 */
[----:B-1----:R-:W-:-:S13]  /*ce00*/  ISETP.NE.AND P0, PT, R0, RZ, PT ;  /* 0x000000ff0000720c */ /* 0x002fda0003f05270 */
[----:B------:R-:W-:Y:S05]  /*ce10*/  @P0 EXIT ;  /* 0x000000000000094d */ /* 0x000fea0003800000 */
[----:B------:R-:W-:Y:S01]  /*ce20*/  ELECT P0, URZ, PT ;  /* 0x00000000003f782f */ /* 0x000fe20003800000 */
[----:B------:R-:W-:-:S12]  /*ce30*/  BSSY B0, `(.L_x_82) ;  /* 0x0000027000007945 */ /* 0x000fd80003800000 */
[----:B------:R-:W-:Y:S05]  /*ce40*/  @!P0 BRA `(.L_x_83) ;  /* 0x0000000000948947 */ /* 0x000fea0003800000 */
[----:B------:R-:W-:-:S06]  /*ce50*/  ULOP3.LUT UR4, UR46, 0x2, URZ, 0xfc, !UPT ;  /* 0x000000022e047892 */ /* 0x000fcc000f8efc3f */
[----:B------:R-:W-:-:S05]  /*ce60*/  IMAD.U32 R0, RZ, RZ, UR4 ;  /* 0x00000004ff007e24 */ /* 0x000fca000f8e00ff */
[----:B------:R-:W-:-:S13]  /*ce70*/  ISETP.NE.AND P0, PT, R0, 0x3, PT ;  /* 0x000000030000780c */ /* 0x000fda0003f05270 */
[----:B------:R-:W-:Y:S05]  /*ce80*/  @!P0 BRA `(.L_x_84) ;  /* 0x0000000000048947 */ /* 0x000fea0003800000 */
[----:B------:R-:W-:Y:S01]  /*ce90*/  BPT.TRAP 0x1 ;  /* 0x000000040000795c */ /* 0x000fe20000300000 */
.L_x_84:
[----:B------:R-:W-:Y:S01]  /*cea0*/  VIADD R0, R6, 0x33440 ;  /* 0x0003344006007836 */ /* 0x000fe20000000000 */
[----:B------:R-:W-:Y:S01]  /*ceb0*/  SHF.L.U32 R4, R18, 0x1f, RZ ;  /* 0x0000001f12047819 */ /* 0x000fe200000006ff */
[C---:B------:R-:W-:Y:S02]  /*cec0*/  VIADD R2, R17.reuse, 0x1 ;  /* 0x0000000111027836 */ /* 0x040fe40000000000 */
[----:B------:R-:W-:-:S03]  /*ced0*/  IMAD R5, R17, 0x8, R0 ;  /* 0x0000000811057824 */ /* 0x000fc600078e0200 */
[----:B------:R-:W-:Y:S01]  /*cee0*/  ISETP.NE.AND P2, PT, R2, 0x2, PT ;  /* 0x000000020200780c */ /* 0x000fe20003f45270 */
[----:B------:R-:W1:Y:S03]  /*cef0*/  SYNCS.PHASECHK.TRANS64.TRYWAIT P1, [R5+URZ], R4 ;  /* 0x00000004050075a7 */ /* 0x000e66000802017f */
[----:B------:R-:W-:-:S04]  /*cf00*/  SEL R3, RZ, 0x1, P2 ;  /* 0x00000001ff037807 */ /* 0x000fc80001000000 */
[----:B------:R-:W-:Y:S02]  /*cf10*/  LOP3.LUT R18, R18, R3, RZ, 0x3c, !PT ;  /* 0x0000000312127212 */ /* 0x000fe400078e3cff */
[----:B------:R-:W-:-:S05]  /*cf20*/  SEL R3, R2, RZ, P2 ;  /* 0x000000ff02037207 */ /* 0x000fca0001000000 */
[----:B------:R-:W-:Y:S01]  /*cf30*/  IMAD R7, R3, 0x8, R0 ;  /* 0x0000000803077824 */ /* 0x000fe200078e0200 */
[----:B------:R-:W-:Y:S01]  /*cf40*/  SHF.L.U32 R0, R18, 0x1f, RZ ;  /* 0x0000001f12007819 */ /* 0x000fe200000006ff */
[----:B-1----:R-:W-:Y:S06]  /*cf50*/  @!P1 BRA `(.L_x_85) ;  /* 0x0000000400d89947 */ /* 0x002fec0003800000 */
.L_x_110:
[----:B------:R-:W2:Y:S02]  /*cf60*/  SYNCS.PHASECHK.TRANS64.TRYWAIT P1, [R7+URZ], R0 ;  /* 0x00000000070075a7 */ /* 0x000ea4000802017f */
[----:B--2---:R-:W-:Y:S05]  /*cf70*/  @!P1 BRA `(.L_x_86) ;  /* 0x0000000400e49947 */ /* 0x004fea0003800000 */
.L_x_111:
[----:B------:R-:W-:Y:S05]  /*cf80*/  @!P0 BRA `(.L_x_87) ;  /* 0x0000000000048947 */ /* 0x000fea0003800000 */
[----:B------:R-:W-:Y:S01]  /*cf90*/  BPT.TRAP 0x1 ;  /* 0x000000040000795c */ /* 0x000fe20000300000 */
.L_x_87:
[----:B------:R-:W-:-:S04]  /*cfa0*/  IMAD R17, R17, 0x8, R6 ;  /* 0x0000000811117824 */ /* 0x000fc800078e0206 */
[----:B------:R-:W3:Y:S02]  /*cfb0*/  SYNCS.PHASECHK.TRANS64.TRYWAIT P1, [R17+URZ+0x33460], R4 ;  /* 0x03346004110075a7 */ /* 0x000ee4000802017f */
[----:B---3--:R-:W-:Y:S05]  /*cfc0*/  @!P1 BRA `(.L_x_88) ;  /* 0x0000000400e49947 */ /* 0x008fea0003800000 */
.L_x_112:
[----:B------:R-:W-:Y:S05]  /*cfd0*/  @!P0 BRA `(.L_x_89) ;  /* 0x0000000000048947 */ /* 0x000fea0003800000 */
[----:B------:R-:W-:Y:S01]  /*cfe0*/  BPT.TRAP 0x1 ;  /* 0x000000040000795c */ /* 0x000fe20000300000 */
.L_x_89:
[----:B------:R-:W-:-:S04]  /*cff0*/  IMAD R3, R3, 0x8, R6 ;  /* 0x0000000803037824 */ /* 0x000fc800078e0206 */
[----:B------:R-:W4:Y:S02]  /*d000*/  SYNCS.PHASECHK.TRANS64.TRYWAIT P1, [R3+URZ+0x33460], R0 ;  /* 0x03346000030075a7 */ /* 0x000f24000802017f */
[----:B----4-:R-:W-:Y:S05]  /*d010*/  @!P1 BRA `(.L_x_90) ;  /* 0x0000000400e49947 */ /* 0x010fea0003800000 */
.L_x_113:
[----:B------:R-:W-:Y:S05]  /*d020*/  @!P0 BRA `(.L_x_91) ;  /* 0x0000000000048947 */ /* 0x000fea0003800000 */
[----:B------:R-:W-:Y:S01]  /*d030*/  BPT.TRAP 0x1 ;  /* 0x000000040000795c */ /* 0x000fe20000300000 */
.L_x_91:
[----:B------:R-:W5:Y:S02]  /*d040*/  SYNCS.PHASECHK.TRANS64.TRYWAIT P0, [R17+URZ+0x33480], R4 ;  /* 0x03348004110075a7 */ /* 0x000f64000800017f */
[----:B-----5:R-:W-:Y:S05]  /*d050*/  @!P0 BRA `(.L_x_92) ;  /* 0x0000000400e88947 */ /* 0x020fea0003800000 */
.L_x_93:
[----:B------:R1:W1:Y:S02]  /*d060*/  SYNCS.PHASECHK.TRANS64.TRYWAIT P0, [R3+URZ+0x33480], R0 ;  /* 0x03348000030075a7 */ /* 0x000264000800017f */
[----:B-1----:R-:W-:Y:S05]  /*d070*/  @!P0 NANOSLEEP.SYNCS 0x989680 ;  /* 0x009896800000895d */ /* 0x002fea0003900000 */
[----:B------:R-:W1:Y:S02]  /*d080*/  @!P0 SYNCS.PHASECHK.TRANS64 P0, [R3+URZ+0x33480], R0 ;  /* 0x03348000030085a7 */ /* 0x000e64000800007f */
[----:B-1----:R-:W-:Y:S05]  /*d090*/  @!P0 BRA `(.L_x_93) ;  /* 0xfffffffc00f08947 */ /* 0x002fea000383ffff */
.L_x_83:
[----:B------:R-:W-:Y:S05]  /*d0a0*/  BSYNC B0 ;  /* 0x0000000000007941 */ /* 0x000fea0003800000 */
.L_x_82:
[----:B------:R-:W-:Y:S05]  /*d0b0*/  EXIT ;  /* 0x000000000000794d */ /* 0x000fea0003800000 */
.L_x_10:
[----:B-1----:R-:W-:-:S04]  /*d0c0*/  IMAD.U32 R3, RZ, RZ, UR38 ;  /* 0x00000026ff037e24 */ /* 0x002fc8000f8e00ff */
[----:B------:R1:W2:Y:S03]  /*d0d0*/  SYNCS.PHASECHK.TRANS64.TRYWAIT P1, [R3+URZ+0x33400], R0 ;  /* 0x03340000030075a7 */ /* 0x0002a6000802017f */
[----:B--2---:R-:W-:Y:S05]  /*d0e0*/  @!P1 NANOSLEEP.SYNCS 0x989680 ;  /* 0x009896800000995d */ /* 0x004fea0003900000 */
[----:B------:R-:W2:Y:S02]  /*d0f0*/  @!P1 SYNCS.PHASECHK.TRANS64 P1, [R3+URZ+0x33400], R0 ;  /* 0x03340000030095a7 */ /* 0x000ea4000802007f */
[----:B--2---:R-:W-:Y:S05]  /*d100*/  @!P1 BRA `(.L_x_10) ;  /* 0xfffffffc00ec9947 */ /* 0x004fea000383ffff */
[----:B------:R-:W-:Y:S05]  /*d110*/  BRA `(.L_x_94) ;  /* 0xffffff4400007947 */ /* 0x000fea000383ffff */
.L_x_14:
[----:B--2---:R2:W3:Y:S02]  /*d120*/  SYNCS.PHASECHK.TRANS64.TRYWAIT P1, [R3+URZ+0x33430], R0 ;  /* 0x03343000030075a7 */ /* 0x0044e4000802017f */
[----:B---3--:R-:W-:Y:S05]  /*d130*/  @!P1 NANOSLEEP.SYNCS 0x989680 ;  /* 0x009896800000995d */ /* 0x008fea0003900000 */
[----:B------:R-:W3:Y:S02]  /*d140*/  @!P1 SYNCS.PHASECHK.TRANS64 P1, [R3+URZ+0x33430], R0 ;  /* 0x03343000030095a7 */ /* 0x000ee4000802007f */
[----:B---3--:R-:W-:Y:S05]  /*d150*/  @!P1 BRA `(.L_x_14) ;  /* 0xfffffffc00f09947 */ /* 0x008fea000383ffff */
[----:B------:R-:W-:Y:S05]  /*d160*/  BRA `(.L_x_13) ;  /* 0xffffff4400287947 */ /* 0x000fea000383ffff */
.L_x_19:
[----:B--2---:R-:W-:-:S04]  /*d170*/  IMAD.U32 R5, RZ, RZ, UR6 ;  /* 0x00000006ff057e24 */ /* 0x004fc8000f8e00ff */
[----:B------:R2:W3:Y:S03]  /*d180*/  SYNCS.PHASECHK.TRANS64.TRYWAIT P1, [R5+URZ+0x33430], R0 ;  /* 0x03343000050075a7 */ /* 0x0004e6000802017f */
[----:B---3--:R-:W-:Y:S05]  /*d190*/  @!P1 NANOSLEEP.SYNCS 0x989680 ;  /* 0x009896800000995d */ /* 0x008fea0003900000 */
[----:B------:R-:W3:Y:S02]  /*d1a0*/  @!P1 SYNCS.PHASECHK.TRANS64 P1, [R5+URZ+0x33430], R0 ;  /* 0x03343000050095a7 */ /* 0x000ee4000802007f */
[----:B---3--:R-:W-:Y:S05]  /*d1b0*/  @!P1 BRA `(.L_x_19) ;  /* 0xfffffffc00ec9947 */ /* 0x008fea000383ffff */
[----:B------:R-:W-:Y:S05]  /*d1c0*/  BRA `(.L_x_16) ;  /* 0xffffff7800b87947 */ /* 0x000fea000383ffff */
.L_x_23:
[----:B--2---:R-:W-:-:S04]  /*d1d0*/  IMAD.U32 R5, RZ, RZ, UR6 ;  /* 0x00000006ff057e24 */ /* 0x004fc8000f8e00ff */
[----:B------:R2:W3:Y:S03]  /*d1e0*/  SYNCS.PHASECHK.TRANS64.TRYWAIT P1, [R5+URZ+0x33450], R0 ;  /* 0x03345000050075a7 */ /* 0x0004e6000802017f */
[----:B---3--:R-:W-:Y:S05]  /*d1f0*/  @!P1 NANOSLEEP.SYNCS 0x989680 ;  /* 0x009896800000995d */ /* 0x008fea0003900000 */
[----:B------:R-:W3:Y:S02]  /*d200*/  @!P1 SYNCS.PHASECHK.TRANS64 P1, [R5+URZ+0x33450], R0 ;  /* 0x03345000050095a7 */ /* 0x000ee4000802007f */
[----:B---3--:R-:W-:Y:S05]  /*d210*/  @!P1 BRA `(.L_x_23) ;  /* 0xfffffffc00ec9947 */ /* 0x008fea000383ffff */
[----:B------:R-:W-:Y:S05]  /*d220*/  BRA `(.L_x_20) ;  /* 0xffffff8400b87947 */ /* 0x000fea000383ffff */
.L_x_29:
[----:B--2---:R-:W-:-:S04]  /*d230*/  IMAD.U32 R7, RZ, RZ, UR8 ;  /* 0x00000008ff077e24 */ /* 0x004fc8000f8e00ff */
[----:B------:R2:W3:Y:S03]  /*d240*/  SYNCS.PHASECHK.TRANS64.TRYWAIT P1, [R7+URZ+0x33450], R6 ;  /* 0x03345006070075a7 */ /* 0x0004e6000802017f */
[----:B---3--:R-:W-:Y:S05]  /*d250*/  @!P1 NANOSLEEP.SYNCS 0x989680 ;  /* 0x009896800000995d */ /* 0x008fea0003900000 */
[----:B------:R-:W3:Y:S02]  /*d260*/  @!P1 SYNCS.PHASECHK.TRANS64 P1, [R7+URZ+0x33450], R6 ;  /* 0x03345006070095a7 */ /* 0x000ee4000802007f */
[----:B---3--:R-:W-:Y:S05]  /*d270*/  @!P1 BRA `(.L_x_29) ;  /* 0xfffffffc00ec9947 */ /* 0x008fea000383ffff */
[----:B------:R-:W-:Y:S05]  /*d280*/  BRA `(.L_x_28) ;  /* 0xffffffa8000c7947 */ /* 0x000fea000383ffff */
.L_x_39:
[----:B------:R-:W-:Y:S02]  /*d290*/  IMAD.MOV.U32 R13, RZ, RZ, R4 ;  /* 0x000000ffff0d7224 */ /* 0x000fe400078e0004 */
[----:B------:R-:W-:Y:S02]  /*d2a0*/  IMAD.MOV.U32 R12, RZ, RZ, RZ ;  /* 0x000000ffff0c7224 */ /* 0x000fe400078e00ff */
[----:B------:R-:W-:Y:S02]  /*d2b0*/  IMAD.MOV.U32 R11, RZ, RZ, 0x1f ;  /* 0x0000001fff0b7424 */ /* 0x000fe400078e00ff */
[----:B------:R-:W-:-:S07]  /*d2c0*/  IMAD.MOV.U32 R15, RZ, RZ, -0x1 ;  /* 0xffffffffff0f7424 */ /* 0x000fce00078e00ff */
[----:B------:R-:W-:Y:S05]  /*d2d0*/  WARPSYNC.COLLECTIVE R15, `(.L_x_95) ;  /* 0x000000000f087348 */ /* 0x000fea0003c00000 */
[----:B------:R1:W2:Y:S02]  /*d2e0*/  SHFL.IDX P6, R14, R13, R12, R11 ;  /* 0x0000000c0d0e7389 */ /* 0x0002a400000c000b */
[----:B-12---:R-:W-:Y:S01]  /*d2f0*/  ENDCOLLECTIVE ;  /* 0x000000000000791b */ /* 0x006fe20003800000 */
.L_x_95:
[----:B------:R-:W-:Y:S05]  /*d300*/  BRA `(.L_x_96) ;  /* 0xffffffd4007c7947 */ /* 0x000fea000383ffff */
.L_x_41:
[----:B------:R-:W-:Y:S01]  /*d310*/  BSSY B0, `(.L_x_97) ;  /* 0x0000006000007945 */ /* 0x000fe20003800000 */
[----:B------:R-:W-:-:S07]  /*d320*/  IMAD.MOV.U32 R15, RZ, RZ, -0x1 ;  /* 0xffffffffff0f7424 */ /* 0x000fce00078e00ff */
[----:B-1----:R-:W-:Y:S05]  /*d330*/  WARPSYNC.COLLECTIVE R15, `(.L_x_98) ;  /* 0x000000000f0c7348 */ /* 0x002fea0003c00000 */
[----:B------:R-:W-:Y:S02]  /*d340*/  ELECT P6, UR62, PT ;  /* 0x00000000003e782f */ /* 0x000fe400038c0000 */
[----:B------:R-:W-:Y:S01]  /*d350*/  MOV R14, UR62 ;  /* 0x0000003e000e7c02 */ /* 0x000fe20008000f00 */
[----:B-1----:R-:W-:Y:S10]  /*d360*/  ENDCOLLECTIVE ;  /* 0x000000000000791b */ /* 0x002ff40003800000 */
.L_x_98:
[----:B------:R-:W-:Y:S05]  /*d370*/  BSYNC B0 ;  /* 0x0000000000007941 */ /* 0x000fea0003800000 */
.L_x_97:
[----:B------:R-:W-:Y:S05]  /*d380*/  BRA `(.L_x_99) ;  /* 0xffffffd4007c7947 */ /* 0x000fea000383ffff */
.L_x_44:
[----:B--2---:R2:W3:Y:S02]  /*d390*/  SYNCS.PHASECHK.TRANS64.TRYWAIT P3, [R5+URZ+0x33480], R2 ;  /* 0x03348002050075a7 */ /* 0x0044e4000806017f */
[----:B---3--:R-:W-:Y:S05]  /*d3a0*/  @!P3 NANOSLEEP.SYNCS 0x989680 ;  /* 0x009896800000b95d */ /* 0x008fea0003900000 */
[----:B------:R-:W3:Y:S02]  /*d3b0*/  @!P3 SYNCS.PHASECHK.TRANS64 P3, [R5+URZ+0x33480], R2 ;  /* 0x033480020500b5a7 */ /* 0x000ee4000806007f */
[----:B---3--:R-:W-:Y:S05]  /*d3c0*/  @!P3 BRA `(.L_x_44) ;  /* 0xfffffffc00f0b947 */ /* 0x008fea000383ffff */
[----:B------:R-:W-:Y:S05]  /*d3d0*/  BRA `(.L_x_100) ;  /* 0xffffffd400cc7947 */ /* 0x000fea000383ffff */
.L_x_46:
[----:B-1----:R1:W3:Y:S02]  /*d3e0*/  SYNCS.PHASECHK.TRANS64.TRYWAIT P3, [R5+URZ+0x33440], R2 ;  /* 0x03344002050075a7 */ /* 0x0022e4000806017f */
[----:B---3--:R-:W-:Y:S05]  /*d3f0*/  @!P3 NANOSLEEP.SYNCS 0x989680 ;  /* 0x009896800000b95d */ /* 0x008fea0003900000 */
[----:B------:R-:W3:Y:S02]  /*d400*/  @!P3 SYNCS.PHASECHK.TRANS64 P3, [R5+URZ+0x33440], R2 ;  /* 0x033440020500b5a7 */ /* 0x000ee4000806007f */
[----:B---3--:R-:W-:Y:S05]  /*d410*/  @!P3 BRA `(.L_x_46) ;  /* 0xfffffffc00f0b947 */ /* 0x008fea000383ffff */
[----:B------:R-:W-:Y:S05]  /*d420*/  BRA `(.L_x_101) ;  /* 0xffffffd800487947 */ /* 0x000fea000383ffff */
.L_x_48:
[----:B--2---:R-:W-:-:S04]  /*d430*/  IMAD.U32 R3, RZ, RZ, UR40 ;  /* 0x00000028ff037e24 */ /* 0x004fc8000f8e00ff */
[----:B------:R2:W3:Y:S03]  /*d440*/  SYNCS.PHASECHK.TRANS64.TRYWAIT P0, [R3+URZ+0x33420], R2 ;  /* 0x03342002030075a7 */ /* 0x0004e6000800017f */
[----:B---3--:R-:W-:Y:S05]  /*d450*/  @!P0 NANOSLEEP.SYNCS 0x989680 ;  /* 0x009896800000895d */ /* 0x008fea0003900000 */
[----:B------:R-:W3:Y:S02]  /*d460*/  @!P0 SYNCS.PHASECHK.TRANS64 P0, [R3+URZ+0x33420], R2 ;  /* 0x03342002030085a7 */ /* 0x000ee4000800007f */
[----:B---3--:R-:W-:Y:S05]  /*d470*/  @!P0 BRA `(.L_x_48) ;  /* 0xfffffffc00ec8947 */ /* 0x008fea000383ffff */
[----:B------:R-:W-:Y:S05]  /*d480*/  BRA `(.L_x_102) ;  /* 0xffffffdc00407947 */ /* 0x000fea000383ffff */
.L_x_54:
[----:B-1----:R1:W2:Y:S02]  /*d490*/  SYNCS.PHASECHK.TRANS64.TRYWAIT P0, [R6+URZ+0x33480], R4 ;  /* 0x03348004060075a7 */ /* 0x0022a4000800017f */
[----:B--2---:R-:W-:Y:S05]  /*d4a0*/  @!P0 NANOSLEEP.SYNCS 0x989680 ;  /* 0x009896800000895d */ /* 0x004fea0003900000 */
[----:B------:R-:W2:Y:S02]  /*d4b0*/  @!P0 SYNCS.PHASECHK.TRANS64 P0, [R6+URZ+0x33480], R4 ;  /* 0x03348004060085a7 */ /* 0x000ea4000800007f */
[----:B--2---:R-:W-:Y:S05]  /*d4c0*/  @!P0 BRA `(.L_x_54) ;  /* 0xfffffffc00f08947 */ /* 0x004fea000383ffff */
[----:B------:R-:W-:Y:S05]  /*d4d0*/  BRA `(.L_x_103) ;  /* 0xffffffdc00d47947 */ /* 0x000fea000383ffff */
.L_x_61:
[----:B--2---:R2:W3:Y:S02]  /*d4e0*/  SYNCS.PHASECHK.TRANS64.TRYWAIT P0, [R6+URZ+0x33440], R4 ;  /* 0x03344004060075a7 */ /* 0x0044e4000800017f */
[----:B---3--:R-:W-:Y:S05]  /*d4f0*/  @!P0 NANOSLEEP.SYNCS 0x989680 ;  /* 0x009896800000895d */ /* 0x008fea0003900000 */
[----:B------:R-:W3:Y:S02]  /*d500*/  @!P0 SYNCS.PHASECHK.TRANS64 P0, [R6+URZ+0x33440], R4 ;  /* 0x03344004060085a7 */ /* 0x000ee4000800007f */
[----:B---3--:R-:W-:Y:S05]  /*d510*/  @!P0 BRA `(.L_x_61) ;  /* 0xfffffffc00f08947 */ /* 0x008fea000383ffff */
[----:B------:R-:W-:Y:S05]  /*d520*/  BRA `(.L_x_104) ;  /* 0xffffffe000d07947 */ /* 0x000fea000383ffff */
.L_x_69:
[----:B-1----:R1:W2:Y:S02]  /*d530*/  SYNCS.PHASECHK.TRANS64.TRYWAIT P3, [R13+URZ+0x33470], R4 ;  /* 0x033470040d0075a7 */ /* 0x0022a4000806017f */
[----:B--2---:R-:W-:Y:S05]  /*d540*/  @!P3 NANOSLEEP.SYNCS 0x989680 ;  /* 0x009896800000b95d */ /* 0x004fea0003900000 */
[----:B------:R-:W2:Y:S02]  /*d550*/  @!P3 SYNCS.PHASECHK.TRANS64 P3, [R13+URZ+0x33470], R4 ;  /* 0x033470040d00b5a7 */ /* 0x000ea4000806007f */
[----:B--2---:R-:W-:Y:S05]  /*d560*/  @!P3 BRA `(.L_x_69) ;  /* 0xfffffffc00f0b947 */ /* 0x004fea000383ffff */
[----:B------:R-:W-:Y:S05]  /*d570*/  BRA `(.L_x_105) ;  /* 0xffffffe400e47947 */ /* 0x000fea000383ffff */
.L_x_71:
[----:B-1----:R1:W2:Y:S02]  /*d580*/  SYNCS.PHASECHK.TRANS64.TRYWAIT P3, [R13+URZ+0x33460], R4 ;  /* 0x033460040d0075a7 */ /* 0x0022a4000806017f */
[----:B--2---:R-:W-:Y:S05]  /*d590*/  @!P3 NANOSLEEP.SYNCS 0x989680 ;  /* 0x009896800000b95d */ /* 0x004fea0003900000 */
[----:B------:R-:W2:Y:S02]  /*d5a0*/  @!P3 SYNCS.PHASECHK.TRANS64 P3, [R13+URZ+0x33460], R4 ;  /* 0x033460040d00b5a7 */ /* 0x000ea4000806007f */
[----:B--2---:R-:W-:Y:S05]  /*d5b0*/  @!P3 BRA `(.L_x_71) ;  /* 0xfffffffc00f0b947 */ /* 0x004fea000383ffff */
[----:B------:R-:W-:Y:S05]  /*d5c0*/  BRA `(.L_x_106) ;  /* 0xffffffe400ec7947 */ /* 0x000fea000383ffff */
.L_x_76:
[----:B--2---:R2:W3:Y:S02]  /*d5d0*/  SYNCS.PHASECHK.TRANS64.TRYWAIT P0, [R3+URZ+0x33470], R0 ;  /* 0x03347000030075a7 */ /* 0x0044e4000800017f */
[----:B---3--:R-:W-:Y:S05]  /*d5e0*/  @!P0 NANOSLEEP.SYNCS 0x989680 ;  /* 0x009896800000895d */ /* 0x008fea0003900000 */
[----:B------:R-:W3:Y:S02]  /*d5f0*/  @!P0 SYNCS.PHASECHK.TRANS64 P0, [R3+URZ+0x33470], R0 ;  /* 0x03347000030085a7 */ /* 0x000ee4000800007f */
[----:B---3--:R-:W-:Y:S05]  /*d600*/  @!P0 BRA `(.L_x_76) ;  /* 0xfffffffc00f08947 */ /* 0x008fea000383ffff */
[----:B------:R-:W-:Y:S05]  /*d610*/  BRA `(.L_x_107) ;  /* 0xffffffec00d07947 */ /* 0x000fea000383ffff */
.L_x_78:
[----:B--2---:R2:W3:Y:S02]  /*d620*/  SYNCS.PHASECHK.TRANS64.TRYWAIT P0, [R3+URZ+0x33460], R0 ;  /* 0x03346000030075a7 */ /* 0x0044e4000800017f */
[----:B---3--:R-:W-:Y:S05]  /*d630*/  @!P0 NANOSLEEP.SYNCS 0x989680 ;  /* 0x009896800000895d */ /* 0x008fea0003900000 */
[----:B------:R-:W3:Y:S02]  /*d640*/  @!P0 SYNCS.PHASECHK.TRANS64 P0, [R3+URZ+0x33460], R0 ;  /* 0x03346000030085a7 */ /* 0x000ee4000800007f */
[----:B---3--:R-:W-:Y:S05]  /*d650*/  @!P0 BRA `(.L_x_78) ;  /* 0xfffffffc00f08947 */ /* 0x008fea000383ffff */
[----:B------:R-:W-:Y:S05]  /*d660*/  BRA `(.L_x_108) ;  /* 0xffffffec00d47947 */ /* 0x000fea000383ffff */
.L_x_81:
[----:B-1----:R1:W2:Y:S02]  /*d670*/  SYNCS.PHASECHK.TRANS64.TRYWAIT P0, [R6+URZ+0x33420], R0 ;  /* 0x03342000060075a7 */ /* 0x0022a4000800017f */
[----:B--2---:R-:W-:Y:S05]  /*d680*/  @!P0 NANOSLEEP.SYNCS 0x989680 ;  /* 0x009896800000895d */ /* 0x004fea0003900000 */
[----:B------:R-:W2:Y:S02]  /*d690*/  @!P0 SYNCS.PHASECHK.TRANS64 P0, [R6+URZ+0x33420], R0 ;  /* 0x03342000060085a7 */ /* 0x000ea4000800007f */
[----:B--2---:R-:W-:Y:S05]  /*d6a0*/  @!P0 BRA `(.L_x_81) ;  /* 0xfffffffc00f08947 */ /* 0x004fea000383ffff */
[----:B------:R-:W-:Y:S05]  /*d6b0*/  BRA `(.L_x_109) ;  /* 0xfffffff400c07947 */ /* 0x000fea000383ffff */
.L_x_85:
[----:B-1----:R1:W2:Y:S02]  /*d6c0*/  SYNCS.PHASECHK.TRANS64.TRYWAIT P1, [R5+URZ], R4 ;  /* 0x00000004050075a7 */ /* 0x0022a4000802017f */
[----:B--2---:R-:W-:Y:S05]  /*d6d0*/  @!P1 NANOSLEEP.SYNCS 0x989680 ;  /* 0x009896800000995d */ /* 0x004fea0003900000 */
[----:B------:R-:W2:Y:S02]  /*d6e0*/  @!P1 SYNCS.PHASECHK.TRANS64 P1, [R5+URZ], R4 ;  /* 0x00000004050095a7 */ /* 0x000ea4000802007f */
[----:B--2---:R-:W-:Y:S05]  /*d6f0*/  @!P1 BRA `(.L_x_85) ;  /* 0xfffffffc00f09947 */ /* 0x004fea000383ffff */
[----:B------:R-:W-:Y:S05]  /*d700*/  BRA `(.L_x_110) ;  /* 0xfffffff800147947 */ /* 0x000fea000383ffff */
.L_x_86:
[----:B--2---:R2:W3:Y:S02]  /*d710*/  SYNCS.PHASECHK.TRANS64.TRYWAIT P1, [R7+URZ], R0 ;  /* 0x00000000070075a7 */ /* 0x0044e4000802017f */
[----:B---3--:R-:W-:Y:S05]  /*d720*/  @!P1 NANOSLEEP.SYNCS 0x989680 ;  /* 0x009896800000995d */ /* 0x008fea0003900000 */
[----:B------:R-:W3:Y:S02]  /*d730*/  @!P1 SYNCS.PHASECHK.TRANS64 P1, [R7+URZ], R0 ;  /* 0x00000000070095a7 */ /* 0x000ee4000802007f */
[----:B---3--:R-:W-:Y:S05]  /*d740*/  @!P1 BRA `(.L_x_86) ;  /* 0xfffffffc00f09947 */ /* 0x008fea000383ffff */
[----:B------:R-:W-:Y:S05]  /*d750*/  BRA `(.L_x_111) ;  /* 0xfffffff800087947 */ /* 0x000fea000383ffff */
.L_x_88:
[----:B---3--:R3:W4:Y:S02]  /*d760*/  SYNCS.PHASECHK.TRANS64.TRYWAIT P1, [R17+URZ+0x33460], R4 ;  /* 0x03346004110075a7 */ /* 0x008724000802017f */
[----:B----4-:R-:W-:Y:S05]  /*d770*/  @!P1 NANOSLEEP.SYNCS 0x989680 ;  /* 0x009896800000995d */ /* 0x010fea0003900000 */
[----:B------:R-:W4:Y:S02]  /*d780*/  @!P1 SYNCS.PHASECHK.TRANS64 P1, [R17+URZ+0x33460], R4 ;  /* 0x03346004110095a7 */ /* 0x000f24000802007f */
[----:B----4-:R-:W-:Y:S05]  /*d790*/  @!P1 BRA `(.L_x_88) ;  /* 0xfffffffc00f09947 */ /* 0x010fea000383ffff */
[----:B------:R-:W-:Y:S05]  /*d7a0*/  BRA `(.L_x_112) ;  /* 0xfffffff800087947 */ /* 0x000fea000383ffff */
.L_x_90:
[----:B----4-:R4:W1:Y:S02]  /*d7b0*/  SYNCS.PHASECHK.TRANS64.TRYWAIT P1, [R3+URZ+0x33460], R0 ;  /* 0x03346000030075a7 */ /* 0x010864000802017f */
[----:B-1----:R-:W-:Y:S05]  /*d7c0*/  @!P1 NANOSLEEP.SYNCS 0x989680 ;  /* 0x009896800000995d */ /* 0x002fea0003900000 */
[----:B------:R-:W1:Y:S02]  /*d7d0*/  @!P1 SYNCS.PHASECHK.TRANS64 P1, [R3+URZ+0x33460], R0 ;  /* 0x03346000030095a7 */ /* 0x000e64000802007f */
[----:B-1----:R-:W-:Y:S05]  /*d7e0*/  @!P1 BRA `(.L_x_90) ;  /* 0xfffffffc00f09947 */ /* 0x002fea000383ffff */
[----:B------:R-:W-:Y:S05]  /*d7f0*/  BRA `(.L_x_113) ;  /* 0xfffffff800087947 */ /* 0x000fea000383ffff */
.L_x_92:
[----:B------:R1:W1:Y:S02]  /*d800*/  SYNCS.PHASECHK.TRANS64.TRYWAIT P0, [R17+URZ+0x33480], R4 ;  /* 0x03348004110075a7 */ /* 0x000264000800017f */
[----:B-1----:R-:W-:Y:S05]  /*d810*/  @!P0 NANOSLEEP.SYNCS 0x989680 ;  /* 0x009896800000895d */ /* 0x002fea0003900000 */
[----:B------:R-:W1:Y:S02]  /*d820*/  @!P0 SYNCS.PHASECHK.TRANS64 P0, [R17+URZ+0x33480], R4 ;  /* 0x03348004110085a7 */ /* 0x000e64000800007f */
[----:B-1----:R-:W-:Y:S05]  /*d830*/  @!P0 BRA `(.L_x_92) ;  /* 0xfffffffc00f08947 */ /* 0x002fea000383ffff */
[----:B------:R-:W-:Y:S05]  /*d840*/  BRA `(.L_x_93) ;  /* 0xfffffff800047947 */ /* 0x000fea000383ffff */
.L_x_114:
[----:B------:R-:W-:-:S00]  /*d850*/  BRA `(.L_x_114) ;  /* 0xfffffffc00fc7947 */ /* 0x000fc0000383ffff */
[----:B------:R-:W-:-:S00]  /*d860*/  NOP ;  /* 0x0000000000007918 */ /* 0x000fc00000000000 */
        /* <DEDUP_REMOVED lines=9> */
.L_x_2697:


//--------------------- .text._ZN7cutlass13device_kernelIN5flash11enable_sm90INS1_16FlashAttnFwdSm90INS1_25CollectiveMainloopFwdSm90ILi2EN4cute5tupleIJNS5_1CILi2EEENS7_ILi1EEES9_EEENS6_IJNS7_ILi128EEENS7_ILi160EEENS7_ILi192EEEEEELi192ENS_12float_e4m3_tEfNS_4arch4Sm90ELb0ELb0ELb0ELb0ELb0ELb0ELb0ELb1ELb1ELb0ELb0ELb0EEENS1_21CollectiveEpilogueFwdINS6_IJSB_SD_SC_EEESA_NS_10bfloat16_tESH_Li256ELb0ELb0ELb0ELb1EEENS1_29StaticPersistentTileSchedulerILb0EEEEEEEEEvNT_6ParamsE --------------------------
	.section	.text._ZN7cutlass13device_kernelIN5flash11enable_sm90INS1_16FlashAttnFwdSm90INS1_25CollectiveMainloopFwdSm90ILi2EN4cute5tupleIJNS5_1CILi2EEENS7_ILi1EEES9_EEENS6_IJNS7_ILi128EEENS7_ILi160EEENS7_ILi192EEEEEELi192ENS_12float_e4m3_tEfNS_4arch4Sm90ELb0ELb0ELb0ELb0ELb0ELb0ELb0ELb1ELb1ELb0ELb0ELb0EEENS1_21CollectiveEpilogueFwdINS6_IJSB_SD_SC_EEESA_NS_10bfloat16_tESH_Li256ELb0ELb0ELb0ELb1EEENS1_29StaticPersistentTileSchedulerILb0EEEEEEEEEvNT_6ParamsE,"ax",@progbits
	.align	128
.text._ZN7cutlass13device_kernelIN5flash11enable_sm90INS1_16FlashAttnFwdSm90INS1_25CollectiveMainloopFwdSm90ILi2EN4cute5tupleIJNS5_1CILi2EEENS7_ILi1EEES9_EEENS6_IJNS7_ILi128EEENS7_ILi160EEENS7_ILi192EEEEEELi192ENS_12float_e4m3_tEfNS_4arch4Sm90ELb0ELb0ELb0ELb0ELb0ELb0ELb0ELb1ELb1ELb0ELb0ELb0EEENS1_21CollectiveEpilogueFwdINS6_IJSB_SD_SC_EEESA_NS_10bfloat16_tESH_Li256ELb0ELb0ELb0ELb1EEENS1_29StaticPersistentTileSchedulerILb0EEEEEEEEEvNT_6ParamsE:
        .type           _ZN7cutlass13device_kernelIN5flash11enable_sm90INS1_16FlashAttnFwdSm90INS1_25CollectiveMainloopFwdSm90ILi2EN4cute5tupleIJNS5_1CILi2EEENS7_ILi1EEES9_EEENS6_IJNS7_ILi128EEENS7_ILi160EEENS7_ILi192EEEEEELi192ENS_12float_e4m3_tEfNS_4arch4Sm90ELb0ELb0ELb0ELb0ELb0ELb0ELb0ELb1ELb1ELb0ELb0ELb0EEENS1_21CollectiveEpilogueFwdINS6_IJSB_SD_SC_EEESA_NS_10bfloat16_tESH_Li256ELb0ELb0ELb0ELb1EEENS1_29StaticPersistentTileSchedulerILb0EEEEEEEEEvNT_6ParamsE,@function
        .size           _ZN7cutlass13device_kernelIN5flash11enable_sm90INS1_16FlashAttnFwdSm90INS1_25CollectiveMainloopFwdSm90ILi2EN4cute5tupleIJNS5_1CILi2EEENS7_ILi1EEES9_EEENS6_IJNS7_ILi128EEENS7_ILi160EEENS7_ILi192EEEEEELi192ENS_12float_e4m3_tEfNS_4arch4Sm90ELb0ELb0ELb0ELb0ELb0ELb0ELb0ELb1ELb1ELb0ELb0ELb0EEENS1_21CollectiveEpilogueFwdINS6_IJSB_SD_SC_EEESA_NS_10bfloat16_tESH_Li256ELb0ELb0ELb0ELb1EEENS1_29StaticPersistentTileSchedulerILb0EEEEEEEEEvNT_6ParamsE,(.L_x_2698 - _ZN7cutlass13device_kernelIN5flash11enable_sm90INS1_16FlashAttnFwdSm90INS1_25CollectiveMainloopFwdSm90ILi2EN4cute5tupleIJNS5_1CILi2EEENS7_ILi1EEES9_EEENS6_IJNS7_ILi128EEENS7_ILi160EEENS7_ILi192EEEEEELi192ENS_12float_e4m3_tEfNS_4arch4Sm90ELb0ELb0ELb0ELb0ELb0ELb0ELb0ELb1ELb1ELb0ELb0ELb0EEENS1_21CollectiveEpilogueFwdINS6_IJSB_SD_SC_EEESA_NS_10bfloat16_tESH_Li256ELb0ELb0ELb0ELb1EEENS1_29StaticPersistentTileSchedulerILb0EEEEEEEEEvNT_6ParamsE)
        .other          _ZN7cutlass13device_kernelIN5flash11enable_sm90INS1_16FlashAttnFwdSm90INS1_25CollectiveMainloopFwdSm90ILi2EN4cute5tupleIJNS5_1CILi2EEENS7_ILi1EEES9_EEENS6_IJNS7_ILi128EEENS7_ILi160EEENS7_ILi192EEEEEELi192ENS_12float_e4m3_tEfNS_4arch4Sm90ELb0ELb0ELb0ELb0ELb0ELb0ELb0ELb1ELb1ELb0ELb0ELb0EEENS1_21CollectiveEpilogueFwdINS6_IJSB_SD_SC_EEESA_NS_10bfloat16_tESH_Li256ELb0ELb0ELb0ELb1EEENS1_29StaticPersistentTileSchedulerILb0EEEEEEEEEvNT_6ParamsE,@"STO_CUDA_ENTRY STV_DEFAULT"
_ZN7cutlass13device_kernelIN5flash11enable_sm90INS1_16FlashAttnFwdSm90INS1_25CollectiveMainloopFwdSm90ILi2EN4cute5tupleIJNS5_1CILi2EEENS7_ILi1EEES9_EEENS6_IJNS7_ILi128EEENS7_ILi160EEENS7_ILi192EEEEEELi192ENS_12float_e4m3_tEfNS_4arch4Sm90ELb0ELb0ELb0ELb0ELb0ELb0ELb0ELb1ELb1ELb0ELb0ELb0EEENS1_21CollectiveEpilogueFwdINS6_IJSB_SD_SC_EEESA_NS_10bfloat16_tESH_Li256ELb0ELb0ELb0ELb1EEENS1_29StaticPersistentTileSchedulerILb0EEEEEEEEEvNT_6ParamsE:
        /* <DEDUP_REMOVED lines=24> */
.L_x_116:
[----:B------:R-:W-:Y:S05]  /*0180*/  BSYNC B0 ;  /* 0x0000000000007941 */ /* 0x000fea0003800000 */
.L_x_115:
[----:B------:R-:W-:Y:S01]  /*0190*/  VOTEU.ANY UP0, P0 ;  /* 0x00000000003f7886 */ /* 0x000fe20000000100 */
[----:B------:R-:W1:Y:S01]  /*01a0*/  SHFL.IDX PT, R3, R22, RZ, 0x1f ;  /* 0x00001fff16037589 */ /* 0x000e6200000e0000 */
[----:B------:R-:W-:Y:S01]  /*01b0*/  UMOV UR4, 0x1 ;  /* 0x0000000100047882 */ /* 0x000fe20000000000 */
[----:B------:R-:W-:Y:S01]  /*01c0*/  UMOV UR7, 0x2 ;  /* 0x0000000200077882 */ /* 0x000fe20000000000 */
[----:B------:R-:W-:Y:S01]  /*01d0*/  VOTEU.ANY UP1, P0 ;  /* 0x00000000003f7886 */ /* 0x000fe20000020100 */
[----:B------:R-:W2:Y:S01]  /*01e0*/  @UP0 S2UR UR8, SR_CgaCtaId ;  /* 0x00000000000809c3 */ /* 0x000ea20000008800 */
[----:B------:R-:W3:Y:S01]  /*01f0*/  SHFL.IDX PT, R2, R0, RZ, 0x1f ;  /* 0x00001fff00027589 */ /* 0x000ee200000e0000 */
[----:B------:R-:W-:Y:S01]  /*0200*/  @UP0 UMOV UR6, 0x400 ;  /* 0x0000040000060882 */ /* 0x000fe20000000000 */
[----:B------:R-:W-:-:S04]  /*0210*/  @UP0 UIADD3 UR4, -UR4, 0x100000, URZ ;  /* 0x0010000004040890 */ /* 0x000fc8000fffe13f */
[----:B------:R-:W-:Y:S02]  /*0220*/  @UP0 USHF.L.U32 UR5, UR4, 0xb, URZ ;  /* 0x0000000b04050899 */ /* 0x000fe4000800063f */
[----:B------:R-:W-:Y:S01]  /*0230*/  @UP0 USHF.L.U32 UR4, UR4, 0x1, URZ ;  /* 0x0000000104040899 */ /* 0x000fe2000800063f */
[----:B------:R-:W-:Y:S01]  /*0240*/  VOTEU.ANY UP2, P0 ;  /* 0x00000000003f7886 */ /* 0x000fe20000040100 */
[----:B-1----:R-:W-:Y:S01]  /*0250*/  R2UR UR9, R3 ;  /* 0x00000000030972ca */ /* 0x002fe200000e0000 */
[----:B--2---:R-:W-:Y:S01]  /*0260*/  @UP0 ULEA UR8, UR8, UR6, 0x18 ;  /* 0x0000000608080291 */ /* 0x004fe2000f8ec03f */
[----:B---3--:R-:W-:Y:S01]  /*0270*/  ISETP.NE.AND P1, PT, R2, RZ, PT ;  /* 0x000000ff0200720c */ /* 0x008fe20003f25270 */
[----:B------:R-:W-:-:S04]  /*0280*/  @UP0 UIADD3 UR6, -UR7, 0x100000, URZ ;  /* 0x0010000007060890 */ /* 0x000fc8000fffe13f */
[----:B------:R-:W-:Y:S02]  /*0290*/  @UP0 USHF.L.U32 UR7, UR6, 0xb, URZ ;  /* 0x0000000b06070899 */ /* 0x000fe4000800063f */
[----:B------:R-:W-:-:S04]  /*02a0*/  @UP0 USHF.L.U32 UR6, UR6, 0x1, URZ ;  /* 0x0000000106060899 */ /* 0x000fc8000800063f */
[----:B------:R-:W-:Y:S01]  /*02b0*/  UISETP.NE.AND UP0, UPT, UR9, URZ, UPT ;  /* 0x0000003f0900728c */ /* 0x000fe2000bf05270 */
[----:B------:R-:W1:Y:S02]  /*02c0*/  FENCE.VIEW.ASYNC.S ;  /* 0x00000000000073c6 */ /* 0x000e640000000000 */
[----:B-1----:R1:W2:Y:S05]  /*02d0*/  @UP1 SYNCS.EXCH.64 URZ, [UR8+0x33400], UR4 ;  /* 0x03340004083f15b2 */ /* 0x0022aa0008000100 */
[----:B------:R1:W3:Y:S01]  /*02e0*/  @UP2 SYNCS.EXCH.64 URZ, [UR8+0x33420], UR6 ;  /* 0x03342006083f25b2 */ /* 0x0002e20008000100 */
[----:B------:R-:W-:Y:S05]  /*02f0*/  @P1 BRA `(.L_x_117) ;  /* 0x0000000000481947 */ /* 0x000fea0003800000 */
        /* <DEDUP_REMOVED lines=18> */
.L_x_117:
[----:B-1----:R-:W1:Y:S01]  /*0420*/  S2UR UR4, SR_CTAID.Y ;  /* 0x00000000000479c3 */ /* 0x002e620000002600 */
[----:B------:R-:W4:Y:S01]  /*0430*/  SHFL.IDX PT, R4, R0, RZ, 0x1f ;  /* 0x00001fff00047589 */ /* 0x000f2200000e0000 */
[----:B------:R-:W-:Y:S01]  /*0440*/  ULDC UR5, c[0x0][0x154] ;  /* 0x0000550000057ab9 */ /* 0x000fe20000000800 */
[----:B------:R-:W-:-:S05]  /*0450*/  NOP ;  /* 0x0000000000007918 */ /* 0x000fca0000000000 */
[----:B------:R-:W5:Y:S08]  /*0460*/  S2UR UR49, SR_CTAID.X ;  /* 0x00000000003179c3 */ /* 0x000f700000002500 */
[----:B------:R-:W2:Y:S01]  /*0470*/  LDC R6, c[0x0][0x148] ;  /* 0x00005200ff067b82 */ /* 0x000ea20000000800 */
[----:B-1----:R-:W-:Y:S02]  /*0480*/  I2FP.F32.U32 R3, UR4 ;  /* 0x0000000400037c45 */ /* 0x002fe40008201000 */
[----:B----4-:R-:W-:-:S03]  /*0490*/  ISETP.NE.AND P0, PT, R4, RZ, PT ;  /* 0x000000ff0400720c */ /* 0x010fc60003f05270 */
[----:B------:R-:W-:Y:S01]  /*04a0*/  FMUL R5, R3, UR5 ;  /* 0x0000000503057c20 */ /* 0x000fe20008400000 */
[----:B------:R-:W-:Y:S02]  /*04b0*/  SHF.R.S32.HI R3, RZ, 0x1f, R7 ;  /* 0x0000001fff037819 */ /* 0x000fe40000011407 */
[----:B-----5:R-:W-:-:S03]  /*04c0*/  I2FP.F32.U32 R4, UR49 ;  /* 0x0000003100047c45 */ /* 0x020fc60008201000 */
[----:B------:R-:W1:Y:S02]  /*04d0*/  F2I.U32.TRUNC.NTZ R5, R5 ;  /* 0x0000000500057305 */ /* 0x000e64000020f000 */
[----:B-1----:R-:W-:-:S04]  /*04e0*/  IMAD.MOV R11, RZ, RZ, -R5 ;  /* 0x000000ffff0b7224 */ /* 0x002fc800078e0a05 */
[----:B--2---:R-:W-:Y:S01]  /*04f0*/  IMAD R11, R6, R11, UR4 ;  /* 0x00000004060b7e24 */ /* 0x004fe2000f8e020b */
[----:B------:R-:W-:Y:S02]  /*0500*/  ULDC UR4, c[0x0][0x150] ;  /* 0x0000540000047ab9 */ /* 0x000fe40000000800 */
[----:B------:R-:W-:Y:S01]  /*0510*/  FMUL R8, R4, UR4 ;  /* 0x0000000404087c20 */ /* 0x000fe20008400000 */
[----:B------:R-:W-:Y:S06]  /*0520*/  @P0 BRA `(.L_x_118) ;  /* 0x0000000000480947 */ /* 0x000fec0003800000 */
[----:B------:R-:W1:Y:S01]  /*0530*/  S2UR UR5, SR_CgaCtaId ;  /* 0x00000000000579c3 */ /* 0x000e620000008800 */
        /* <DEDUP_REMOVED lines=12> */
[----:B-1----:R1:W2:Y:S08]  /*0600*/  SYNCS.EXCH.64 URZ, [UR8+0x33450], UR4 ;  /* 0x03345004083f75b2 */ /* 0x0022b00008000100 */
[----:B------:R1:W4:Y:S01]  /*0610*/  SYNCS.EXCH.64 URZ, [UR8+0x33460], UR6 ;  /* 0x03346006083f75b2 */ /* 0x0003220008000100 */
[----:B------:R1:W1:Y:S01]  /*0620*/  SYNCS.EXCH.64 URZ, [UR8+0x33458], UR4 ;  /* 0x03345804083f75b2 */ /* 0x0002620008000100 */
[----:B------:R1:W1:Y:S01]  /*0630*/  SYNCS.EXCH.64 URZ, [UR8+0x33468], UR6 ;  /* 0x03346806083f75b2 */ /* 0x0002620008000100 */
[----:B------:R-:W-:Y:S01]  /*0640*/  NOP ;  /* 0x0000000000007918 */ /* 0x000fe20000000000 */
.L_x_118:
[----:B------:R-:W5:Y:S01]  /*0650*/  SHFL.IDX PT, R6, R0, RZ, 0x1f ;  /* 0x00001fff00067589 */ /* 0x000f6200000e0000 */
[----:B------:R-:W-:Y:S01]  /*0660*/  LEA.HI R3, R3, R7, RZ, 0x7 ;  /* 0x0000000703037211 */ /* 0x000fe200078f38ff */
[----:B------:R-:W1:Y:S01]  /*0670*/  LDC R9, c[0x0][0x144] ;  /* 0x00005100ff097b82 */ /* 0x000e620000000800 */
[----:B------:R-:W1:Y:S01]  /*0680*/  F2I.U32.TRUNC.NTZ R8, R8 ;  /* 0x0000000800087305 */ /* 0x000e62000020f000 */
[----:B------:R-:W-:Y:S01]  /*0690*/  NOP ;  /* 0x0000000000007918 */ /* 0x000fe20000000000 */
[----:B------:R-:W-:-:S05]  /*06a0*/  LOP3.LUT R3, R3, 0xffffff80, RZ, 0xc0, !PT ;  /* 0xffffff8003037812 */ /* 0x000fca00078ec0ff */
[----:B------:R-:W-:Y:S01]  /*06b0*/  IMAD.IADD R3, R7, 0x1, -R3 ;  /* 0x0000000107037824 */ /* 0x000fe200078e0a03 */
[----:B------:R-:W-:-:S04]  /*06c0*/  SHF.R.S32.HI R7, RZ, 0x1f, R2 ;  /* 0x0000001fff077819 */ /* 0x000fc80000011402 */
[----:B------:R-:W-:Y:S02]  /*06d0*/  SHF.R.S32.HI R4, RZ, 0x1f, R3 ;  /* 0x0000001fff047819 */ /* 0x000fe40000011403 */
[----:B------:R-:W-:Y:S02]  /*06e0*/  LEA.HI R7, R7, R2, RZ, 0x2 ;  /* 0x0000000207077211 */ /* 0x000fe400078f10ff */
[----:B------:R-:W-:-:S04]  /*06f0*/  LEA.HI R4, R4, R3, RZ, 0x3 ;  /* 0x0000000304047211 */ /* 0x000fc800078f18ff */
[--C-:B------:R-:W-:Y:S02]  /*0700*/  SHF.R.S32.HI R5, RZ, 0x3, R4.reuse ;  /* 0x00000003ff057819 */ /* 0x100fe40000011404 */
[----:B-----5:R-:W-:Y:S02]  /*0710*/  ISETP.NE.AND P0, PT, R6, RZ, PT ;  /* 0x000000ff0600720c */ /* 0x020fe40003f05270 */
[----:B------:R-:W-:-:S04]  /*0720*/  SHF.R.S32.HI R4, RZ, 0x1f, R4 ;  /* 0x0000001fff047819 */ /* 0x000fc80000011404 */
[----:B------:R-:W-:-:S04]  /*0730*/  LEA.HI R4, R4, R5, RZ, 0x2 ;  /* 0x0000000504047211 */ /* 0x000fc800078f10ff */
[----:B------:R-:W-:-:S03]  /*0740*/  LOP3.LUT R4, R4, 0xfffffffc, RZ, 0xc0, !PT ;  /* 0xfffffffc04047812 */ /* 0x000fc600078ec0ff */
        /* <DEDUP_REMOVED lines=17> */
[----:B------:R1:W1:Y:S01]  /*0860*/  SYNCS.EXCH.64 URZ, [UR8+0x33488], UR6 ;  /* 0x03348806083f75b2 */ /* 0x0002620008000100 */
[----:B------:R-:W-:Y:S01]  /*0870*/  NOP ;  /* 0x0000000000007918 */ /* 0x000fe20000000000 */
.L_x_119:
[----:B------:R-:W5:Y:S01]  /*0880*/  SHFL.IDX PT, R12, R0, RZ, 0x1f ;  /* 0x00001fff000c7589 */ /* 0x000f6200000e0000 */
[----:B------:R-:W-:Y:S01]  /*0890*/  LOP3.LUT R7, R7, 0x3ffffffc, RZ, 0xc0, !PT ;  /* 0x3ffffffc07077812 */ /* 0x000fe200078ec0ff */
[----:B------:R-:W-:Y:S01]  /*08a0*/  IMAD.IADD R4, R5, 0x1, -R4 ;  /* 0x0000000105047824 */ /* 0x000fe200078e0a04 */
[----:B------:R-:W-:Y:S01]  /*08b0*/  SHF.R.S32.HI R5, RZ, 0x1f, R6 ;  /* 0x0000001fff057819 */ /* 0x000fe20000011406 */
[----:B------:R-:W2:Y:S01]  /*08c0*/  LDC R10, c[0x0][0x140] ;  /* 0x00005000ff0a7b82 */ /* 0x000ea20000000800 */
[----:B-1----:R-:W-:Y:S01]  /*08d0*/  IMAD.MOV R8, RZ, RZ, -R8 ;  /* 0x000000ffff087224 */ /* 0x002fe200078e0a08 */
[----:B------:R-:W-:Y:S01]  /*08e0*/  NOP ;  /* 0x0000000000007918 */ /* 0x000fe20000000000 */
[----:B------:R-:W-:Y:S01]  /*08f0*/  IMAD.IADD R7, R2, 0x1, -R7 ;  /* 0x0000000102077824 */ /* 0x000fe200078e0a07 */
[----:B------:R-:W-:Y:S01]  /*0900*/  LEA.HI R5, R5, R6, RZ, 0x2 ;  /* 0x0000000605057211 */ /* 0x000fe200078f10ff */
[----:B------:R-:W-:Y:S02]  /*0910*/  IMAD R9, R9, R8, UR49 ;  /* 0x0000003109097e24 */ /* 0x000fe4000f8e0208 */
[----:B------:R-:W-:Y:S01]  /*0920*/  IMAD R7, R7, 0x4, R4 ;  /* 0x0000000407077824 */ /* 0x000fe200078e0204 */
[----:B------:R-:W-:-:S04]  /*0930*/  LOP3.LUT R5, R5, 0x3ffffffc, RZ, 0xc0, !PT ;  /* 0x3ffffffc05057812 */ /* 0x000fc800078ec0ff */
[----:B------:R-:W-:Y:S01]  /*0940*/  LEA.HI R2, R7, R7, RZ, 0x1 ;  /* 0x0000000707027211 */ /* 0x000fe200078f08ff */
[----:B------:R-:W-:-:S03]  /*0950*/  IMAD.IADD R5, R6, 0x1, -R5 ;  /* 0x0000000106057824 */ /* 0x000fc600078e0a05 */
[----:B------:R-:W-:Y:S01]  /*0960*/  LOP3.LUT R2, R2, 0xfffffffe, RZ, 0xc0, !PT ;  /* 0xfffffffe02027812 */ /* 0x000fe200078ec0ff */
[----:B------:R-:W-:Y:S01]  /*0970*/  IMAD R5, R5, 0x4, R4 ;  /* 0x0000000405057824 */ /* 0x000fe200078e0204 */
[----:B-----5:R-:W-:-:S03]  /*0980*/  ISETP.NE.AND P0, PT, R12, RZ, PT ;  /* 0x000000ff0c00720c */ /* 0x020fc60003f05270 */
[----:B------:R-:W-:-:S05]  /*0990*/  IMAD.IADD R2, R7, 0x1, -R2 ;  /* 0x0000000107027824 */ /* 0x000fca00078e0a02 */
[----:B------:R-:W-:Y:S02]  /*09a0*/  ISETP.NE.AND P5, PT, R2, R9, PT ;  /* 0x000000090200720c */ /* 0x000fe40003fa5270 */
[----:B------:R-:W-:-:S04]  /*09b0*/  LEA.HI R2, R5, R5, RZ, 0x1 ;  /* 0x0000000505027211 */ /* 0x000fc800078f08ff */
[----:B------:R-:W-:Y:S01]  /*09c0*/  LOP3.LUT R2, R2, 0xfffffffe, RZ, 0xc0, !PT ;  /* 0xfffffffe02027812 */ /* 0x000fe200078ec0ff */
        /* <DEDUP_REMOVED lines=19> */
.L_x_120:
[----:B------:R-:W5:Y:S01]  /*0b00*/  SHFL.IDX PT, R6, R0, RZ, 0x1f ;  /* 0x00001fff00067589 */ /* 0x000f6200000e0000 */
[----:B------:R-:W-:Y:S01]  /*0b10*/  IMAD.IADD R2, R5, 0x1, -R2 ;  /* 0x0000000105027824 */ /* 0x000fe200078e0a02 */
[----:B------:R-:W-:Y:S01]  /*0b20*/  LOP3.LUT P0, RZ, R3, 0x7, RZ, 0xc0, !PT ;  /* 0x0000000703ff7812 */ /* 0x000fe2000780c0ff */
[----:B------:R-:W-:Y:S01]  /*0b30*/  IMAD.SHL.U32 R4, R5, 0x4, RZ ;  /* 0x0000000405047824 */ /* 0x000fe200078e00ff */
[----:B--2---:R-:W-:Y:S01]  /*0b40*/  ISETP.EQ.U32.AND P1, PT, R10, 0x1, PT ;  /* 0x000000010a00780c */ /* 0x004fe20003f22070 */
[----:B------:R-:W-:Y:S01]  /*0b50*/  IMAD.SHL.U32 R18, R7, 0x4, RZ ;  /* 0x0000000407127824 */ /* 0x000fe200078e00ff */
[----:B------:R-:W-:Y:S01]  /*0b60*/  ISETP.NE.AND P2, PT, R2, R9, PT ;  /* 0x000000090200720c */ /* 0x000fe20003f45270 */
[----:B------:R-:W-:Y:S01]  /*0b70*/  NOP ;  /* 0x0000000000007918 */ /* 0x000fe20000000000 */
[----:B------:R-:W-:Y:S02]  /*0b80*/  LOP3.LUT R8, R5, 0xc, R4, 0x78, !PT ;  /* 0x0000000c05087812 */ /* 0x000fe400078e7804 */
[----:B------:R-:W-:-:S03]  /*0b90*/  LOP3.LUT R18, R7, 0xc, R18, 0x78, !PT ;  /* 0x0000000c07127812 */ /* 0x000fc600078e7812 */
[----:B------:R2:W-:Y:S01]  /*0ba0*/  STL [R1+0x8], R8 ;  /* 0x0000080801007387 */ /* 0x0005e20000100800 */
[C---:B------:R-:W-:Y:S02]  /*0bb0*/  @P5 LEA.HI R2, R18.reuse, R18, RZ, 0x1 ;  /* 0x0000001212025211 */ /* 0x040fe400078f08ff */
[----:B------:R-:W-:Y:S02]  /*0bc0*/  ISETP.LT.U32.AND P4, PT, R18, 0x2, !P0 ;  /* 0x000000021200780c */ /* 0x000fe40004781070 */
[----:B------:R-:W-:Y:S02]  /*0bd0*/  @P5 SHF.R.S32.HI R2, RZ, 0x1, R2 ;  /* 0x00000001ff025819 */ /* 0x000fe40000011402 */
[----:B------:R-:W-:Y:S02]  /*0be0*/  @P2 LEA.HI R3, R8, R8, RZ, 0x1 ;  /* 0x0000000808032211 */ /* 0x000fe400078f08ff */
[----:B------:R-:W-:Y:S01]  /*0bf0*/  @P5 ISETP.NE.AND P6, PT, R2, R11, PT ;  /* 0x0000000b0200520c */ /* 0x000fe20003fc5270 */
[----:B------:R-:W-:Y:S01]  /*0c00*/  IMAD.MOV.U32 R2, RZ, RZ, 0x1 ;  /* 0x00000001ff027424 */ /* 0x000fe200078e00ff */
[----:B-----5:R-:W-:-:S02]  /*0c10*/  ISETP.NE.AND P3, PT, R6, RZ, PT ;  /* 0x000000ff0600720c */ /* 0x020fc40003f65270 */
[----:B------:R-:W-:Y:S02]  /*0c20*/  @P2 SHF.R.S32.HI R4, RZ, 0x1, R3 ;  /* 0x00000001ff042819 */ /* 0x000fe40000011403 */
[----:B------:R-:W-:Y:S02]  /*0c30*/  SEL R3, RZ, 0x1, !P4 ;  /* 0x00000001ff037807 */ /* 0x000fe40006000000 */
[----:B------:R-:W-:Y:S02]  /*0c40*/  @P5 SEL R2, RZ, 0x1, P6 ;  /* 0x00000001ff025807 */ /* 0x000fe40003000000 */
[----:B------:R-:W-:Y:S01]  /*0c50*/  @P2 ISETP.NE.AND P4, PT, R4, R11, PT ;  /* 0x0000000b0400220c */ /* 0x000fe20003f85270 */
[----:B------:R-:W-:Y:S01]  /*0c60*/  IMAD.MOV.U32 R4, RZ, RZ, 0x1 ;  /* 0x00000001ff047424 */ /* 0x000fe200078e00ff */
[----:B------:R-:W-:Y:S02]  /*0c70*/  ISETP.LT.U32.AND P0, PT, R8, 0x2, !P0 ;  /* 0x000000020800780c */ /* 0x000fe40004701070 */
[----:B------:R-:W-:-:S02]  /*0c80*/  LOP3.LUT R2, R2, R3, RZ, 0xc0, !PT ;  /* 0x0000000302027212 */ /* 0x000fc400078ec0ff */
[----:B------:R-:W-:Y:S02]  /*0c90*/  SEL R3, RZ, 0x1, !P0 ;  /* 0x00000001ff037807 */ /* 0x000fe40004000000 */
[----:B------:R-:W-:Y:S01]  /*0ca0*/  @P2 SEL R4, RZ, 0x1, P4 ;  /* 0x00000001ff042807 */ /* 0x000fe20002000000 */
[----:B--2---:R-:W-:Y:S06]  /*0cb0*/  @P3 BRA `(.L_x_121) ;  /* 0x0000000000483947 */ /* 0x004fec0003800000 */
        /* <DEDUP_REMOVED lines=17> */
[----:B--2---:R-:W-:Y:S01]  /*0dd0*/  NOP ;  /* 0x0000000000007918 */ /* 0x004fe20000000000 */
.L_x_121:
[----:B------:R-:W-:Y:S01]  /*0de0*/  LOP3.LUT R3, R4, R3, RZ, 0xc0, !PT ;  /* 0x0000000304037212 */ /* 0x000fe200078ec0ff */
[----:B------:R-:W-:-:S04]  /*0df0*/  NOP ;  /* 0x0000000000007918 */ /* 0x000fc80000000000 */
[----:B------:R2:W-:Y:S01]  /*0e00*/  STL [R1+0x4], R3 ;  /* 0x0000040301007387 */ /* 0x0005e20000100800 */
[----:B------:R-:W-:Y:S05]  /*0e10*/  @!P1 BRA `(.L_x_122) ;  /* 0x0000000000089947 */ /* 0x000fea0003800000 */
[----:B-1-34-:R-:W-:Y:S01]  /*0e20*/  UCGABAR_ARV ;  /* 0x00000000000079c7 */ /* 0x01afe20008000000 */
[----:B------:R-:W-:Y:S05]  /*0e30*/  BRA `(.L_x_123) ;  /* 0x0000000000047947 */ /* 0x000fea0003800000 */
.L_x_122:
[----:B-1-34-:R-:W-:Y:S01]  /*0e40*/  NOP ;  /* 0x0000000000007918 */ /* 0x01afe20000000000 */
.L_x_123:
[----:B------:R-:W-:Y:S05]  /*0e50*/  @!P1 BRA `(.L_x_124) ;  /* 0x00000000000c9947 */ /* 0x000fea0003800000 */
[----:B------:R-:W-:Y:S01]  /*0e60*/  UCGABAR_WAIT ;  /* 0x0000000000007dc7 */ /* 0x000fe20008000000 */
[----:B------:R-:W-:Y:S01]  /*0e70*/  CCTL.IVALL ;  /* 0x00000000ff00798f */ /* 0x000fe20002000000 */
[----:B------:R-:W-:Y:S05]  /*0e80*/  BRA `(.L_x_125) ;  /* 0x0000000000047947 */ /* 0x000fea0003800000 */
.L_x_124:
[----:B------:R-:W-:Y:S06]  /*0e90*/  BAR.SYNC.DEFER_BLOCKING 0x0 ;  /* 0x0000000000007b1d */ /* 0x000fec0000010000 */
.L_x_125:
[----:B------:R-:W-:Y:S01]  /*0ea0*/  PLOP3.LUT P0, PT, PT, PT, UP0, 0x80, 0x0 ;  /* 0x000000000000781c */ /* 0x000fe20003f0f008 */
[----:B------:R-:W-:Y:S01]  /*0eb0*/  UMOV UR46, 0x1 ;  /* 0x00000001002e7882 */ /* 0x000fe20000000000 */
[----:B------:R-:W-:Y:S01]  /*0ec0*/  ULDC.64 UR50, c[0x0][0x208] ;  /* 0x0000820000327ab9 */ /* 0x000fe20000000a00 */
[----:B------:R-:W-:-:S10]  /*0ed0*/  USEL UR46, UR46, 0x2, !UP0 ;  /* 0x000000022e2e7887 */ /* 0x000fd4000c000000 */
[----:B------:R-:W-:Y:S05]  /*0ee0*/  @!P0 BRA `(.L_x_126) ;  /* 0x0000008c00948947 */ /* 0x000fea0003800000 */
.L_x_127:
[----:B------:R-:W-:-:S08]  /*0ef0*/  NOP ;  /* 0x0000000000007918 */ /* 0x000fd00000000000 */
[----:B------:R-:W1:Y:S02]  /*0f00*/  USETMAXREG.TRY_ALLOC.CTAPOOL UP0, 0xf0 ;  /* 0x000000f0000079c8 */ /* 0x000e640008000600 */
[----:B-1----:R-:W-:-:S13]  /*0f10*/  PLOP3.LUT P0, PT, PT, PT, UP0, 0x80, 0x0 ;  /* 0x000000000000781c */ /* 0x002fda0003f0f008 */
[----:B------:R-:W-:Y:S05]  /*0f20*/  @!P0 BRA `(.L_x_127) ;  /* 0xfffffffc00f08947 */ /* 0x000fea000383ffff */
[----:B--2---:R-:W1:Y:S01]  /*0f30*/  S2R R3, SR_TID.X ;  /* 0x0000000000037919 */ /* 0x004e620000002100 */
        /* <DEDUP_REMOVED lines=11> */
[----:B------:R-:W-:Y:S02]  /*0ff0*/  ULOP3.LUT UR47, UR46, 0x1, URZ, 0xfc, !UPT ;  /* 0x000000012e2f7892 */ /* 0x000fe4000f8efc3f */
        /* <DEDUP_REMOVED lines=30> */
[----:B------:R-:W-:Y:S01]  /*11e0*/  IMAD.MOV.U32 R7, RZ, RZ, -0x2 ;  /* 0xfffffffeff077424 */ /* 0x000fe200078e00ff */
[----:B------:R-:W-:Y:S01]  /*11f0*/  LOP3.LUT R10, R10, 0xfffffff8, RZ, 0xc0, !PT ;  /* 0xfffffff80a0a7812 */ /* 0x000fe200078ec0ff */
[----:B------:R-:W-:Y:S01]  /*1200*/  IMAD.U32 R16, RZ, RZ, UR4 ;  /* 0x00000004ff107e24 */ /* 0x000fe2000f8e00ff */
[----:B------:R-:W-:Y:S01]  /*1210*/  LEA.HI R6, R6, R19, RZ, 0x5 ;  /* 0x0000001306067211 */ /* 0x000fe200078f28ff */
[----:B------:R-:W-:Y:S01]  /*1220*/  IMAD.U32 R17, RZ, RZ, UR5 ;  /* 0x00000005ff117e24 */ /* 0x000fe2000f8e00ff */
[----:B------:R-:W-:Y:S01]  /*1230*/  LOP3.LUT R0, R5, 0x7ffffffc, RZ, 0xc0, !PT ;  /* 0x7ffffffc05007812 */ /* 0x000fe200078ec0ff */
[----:B------:R-:W-:Y:S01]  /*1240*/  IMAD.IADD R9, R9, 0x1, -R10 ;  /* 0x0000000109097824 */ /* 0x000fe200078e0a0a */
[----:B------:R-:W-:Y:S01]  /*1250*/  LOP3.LUT R4, R4, 0x3fffffe, RZ, 0xc0, !PT ;  /* 0x03fffffe04047812 */ /* 0x000fe200078ec0ff */
[----:B------:R-:W-:Y:S01]  /*1260*/  IMAD.SHL.U32 R3, R3, 0x8, RZ ;  /* 0x0000000803037824 */ /* 0x000fe200078e00ff */
[----:B------:R-:W-:Y:S01]  /*1270*/  SHF.R.S32.HI R6, RZ, 0x5, R6 ;  /* 0x00000005ff067819 */ /* 0x000fe20000011406 */
[----:B------:R-:W-:-:S02]  /*1280*/  IMAD.IADD R0, R19, 0x1, -R0 ;  /* 0x0000000113007824 */ /* 0x000fc400078e0a00 */
[----:B------:R-:W-:Y:S02]  /*1290*/  IMAD.IADD R4, R23, 0x1, -R4 ;  /* 0x0000000117047824 */ /* 0x000fe400078e0a04 */
[----:B------:R-:W-:Y:S02]  /*12a0*/  IMAD R9, R6, 0x10, R9 ;  /* 0x0000001006097824 */ /* 0x000fe400078e0209 */
[----:B------:R-:W-:Y:S02]  /*12b0*/  IMAD R222, R0, R7, 0xa0 ;  /* 0x000000a000de7424 */ /* 0x000fe400078e0207 */
[----:B------:R-:W-:-:S04]  /*12c0*/  IMAD.WIDE R16, R3, 0x2, R16 ;  /* 0x0000000203107825 */ /* 0x000fc800078e0210 */
[----:B------:R-:W-:-:S07]  /*12d0*/  IMAD R221, R4, 0x40, R9 ;  /* 0x0000004004dd7824 */ /* 0x000fce00078e0209 */
.L_x_154:
        /* <DEDUP_REMOVED lines=115> */
.L_x_128:
[----:B------:R-:W-:Y:S01]  /*1a10*/  ULOP3.LUT UR4, UR39, 0x1, URZ, 0xc0, !UPT ;  /* 0x0000000127047892 */ /* 0x000fe2000f8ec03f */
[----:B------:R-:W-:-:S05]  /*1a20*/  IMAD.U32 R3, RZ, RZ, UR47 ;  /* 0x0000002fff037e24 */ /* 0x000fca000f8e00ff */
[----:B------:R-:W-:Y:S01]  /*1a30*/  IMAD.U32 R0, RZ, RZ, UR4 ;  /* 0x00000004ff007e24 */ /* 0x000fe2000f8e00ff */
[----:B------:R-:W-:-:S04]  /*1a40*/  ISETP.NE.AND P0, PT, R3, 0x3, PT ;  /* 0x000000030300780c */ /* 0x000fc80003f05270 */
[----:B------:R-:W-:-:S04]  /*1a50*/  SHF.L.U32 R0, R0, 0x1f, RZ ;  /* 0x0000001f00007819 */ /* 0x000fc800000006ff */
[----:B------:R-:W1:Y:S02]  /*1a60*/  SYNCS.PHASECHK.TRANS64.TRYWAIT P1, [UR38+0x33400], R0 ;  /* 0x03340000ff0075a7 */ /* 0x000e640008020166 */
[----:B-1----:R-:W-:Y:S05]  /*1a70*/  @!P1 BRA `(.L_x_129) ;  /* 0x000000b8007c9947 */ /* 0x002fea0003800000 */
.L_x_221:
[----:B------:R-:W-:Y:S05]  /*1a80*/  @!P0 BRA `(.L_x_130) ;  /* 0x0000000000048947 */ /* 0x000fea0003800000 */
[----:B------:R-:W-:Y:S01]  /*1a90*/  BPT.TRAP 0x1 ;  /* 0x000000040000795c */ /* 0x000fe20000300000 */
.L_x_130:
[----:B-1----:R-:W-:Y:S02]  /*1aa0*/  IMAD.U32 R3, RZ, RZ, UR52 ;  /* 0x00000034ff037e24 */ /* 0x002fe4000f8e00ff */
[----:B------:R-:W-:-:S03]  /*1ab0*/  IMAD.U32 R0, RZ, RZ, UR36 ;  /* 0x00000024ff007e24 */ /* 0x000fc6000f8e00ff */
[----:B------:R-:W-:Y:S02]  /*1ac0*/  LEA R3, R3, UR38, 0x3 ;  /* 0x0000002603037c11 */ /* 0x000fe4000f8e18ff */
[----:B------:R-:W-:-:S04]  /*1ad0*/  SHF.L.U32 R0, R0, 0x1f, RZ ;  /* 0x0000001f00007819 */ /* 0x000fc800000006ff */
[----:B------:R1:W2:Y:S01]  /*1ae0*/  SYNCS.PHASECHK.TRANS64.TRYWAIT P1, [R3+URZ+0x33430], R0 ;  /* 0x03343000030075a7 */ /* 0x0002a2000802017f */
[----:B------:R-:W-:Y:S05]  /*1af0*/  @!P0 BRA `(.L_x_131) ;  /* 0x0000000000048947 */ /* 0x000fea0003800000 */
[----:B------:R-:W-:Y:S01]  /*1b00*/  BPT.TRAP 0x1 ;  /* 0x000000040000795c */ /* 0x000fe20000300000 */
.L_x_131:
[----:B--2---:R-:W-:Y:S05]  /*1b10*/  @P1 BRA `(.L_x_132) ;  /* 0x0000000000081947 */ /* 0x004fea0003800000 */
[----:B------:R-:W2:Y:S02]  /*1b20*/  SYNCS.PHASECHK.TRANS64.TRYWAIT P1, [R3+URZ+0x33430], R0 ;  /* 0x03343000030075a7 */ /* 0x000ea4000802017f */
[----:B--2---:R-:W-:Y:S05]  /*1b30*/  @!P1 BRA `(.L_x_133) ;  /* 0x000000b800649947 */ /* 0x004fea0003800000 */
.L_x_132:
[----:B------:R-:W-:Y:S05]  /*1b40*/  WARPSYNC.ALL ;  /* 0x0000000000007948 */ /* 0x000fea0003800000 */
[----:B------:R-:W-:Y:S01]  /*1b50*/  UIADD3 UR4, UR38, 0x24200, URZ ;  /* 0x0002420026047890 */ /* 0x000fe2000fffe03f */
[----:B------:R-:W-:Y:S01]  /*1b60*/  WARPGROUP.ARRIVE ;  /* 0x00000000000079c5 */ /* 0x000fe20000000000 */
[----:B------:R-:W-:Y:S02]  /*1b70*/  ULOP3.LUT UR28, UR49, 0x10000, URZ, 0xfc, !UPT ;  /* 0x00010000311c7892 */ /* 0x000fe4000f8efc3f */
[----:B------:R-:W-:Y:S01]  /*1b80*/  USHF.R.U32.HI UR4, URZ, 0x4, UR4 ;  /* 0x000000043f047899 */ /* 0x000fe20008011604 */
[----:B------:R-:W-:Y:S01]  /*1b90*/  UMOV UR25, 0x80000020 ;  /* 0x8000002000197882 */ /* 0x000fe20000000000 */
[----:B------:R-:W-:-:S02]  /*1ba0*/  UMOV UR27, 0x80000020 ;  /* 0x80000020001b7882 */ /* 0x000fc40000000000 */
[----:B------:R-:W-:Y:S01]  /*1bb0*/  ULOP3.LUT UR4, UR4, 0x3fff, URZ, 0xc0, !UPT ;  /* 0x00003fff04047892 */ /* 0x000fe2000f8ec03f */
[----:B------:R-:W-:Y:S01]  /*1bc0*/  UMOV UR24, UR28 ;  /* 0x0000001c00187c82 */ /* 0x000fe20008000000 */
[----:B------:R-:W-:Y:S02]  /*1bd0*/  UMOV UR5, UR25 ;  /* 0x0000001900057c82 */ /* 0x000fe40008000000 */
[----:B------:R-:W-:Y:S01]  /*1be0*/  ULOP3.LUT UR49, UR4, 0x10000, URZ, 0xfc, !UPT ;  /* 0x0001000004317892 */ /* 0x000fe2000f8efc3f */
[----:B------:R-:W-:Y:S02]  /*1bf0*/  UMOV UR7, 0x80000020 ;  /* 0x8000002000077882 */ /* 0x000fe40000000000 */
[----:B------:R-:W-:Y:S01]  /*1c00*/  UMOV UR4, UR24 ;  /* 0x0000001800047c82 */ /* 0x000fe20008000000 */
[----:B------:R-:W-:Y:S01]  /*1c10*/  UIMAD UR30, UR52, 0x780, UR49 ;  /* 0x00000780341e78a4 */ /* 0x000fe2000f8e0231 */
[----:B------:R-:W-:Y:S01]  /*1c20*/  UMOV UR11, 0x80000020 ;  /* 0x80000020000b7882 */ /* 0x000fe20000000000 */
[----:B------:R-:W-:-:S02]  /*1c30*/  UMOV UR15, 0x80000020 ;  /* 0x80000020000f7882 */ /* 0x000fc40000000000 */
[----:B------:R-:W-:Y:S02]  /*1c40*/  UIADD3 UR6, UR30, 0x80, URZ ;  /* 0x000000801e067890 */ /* 0x000fe4000fffe03f */
[----:B------:R-:W-:Y:S02]  /*1c50*/  UIADD3 UR8, UR30, 0x100, URZ ;  /* 0x000001001e087890 */ /* 0x000fe4000fffe03f */
[----:B------:R-:W-:Y:S01]  /*1c60*/  UMOV UR26, UR30 ;  /* 0x0000001e001a7c82 */ /* 0x000fe20008000000 */
[----:B------:R-:W-:Y:S01]  /*1c70*/  UIADD3 UR9, UR30, 0x180, URZ ;  /* 0x000001801e097890 */ /* 0x000fe2000fffe03f */
[----:B------:R-:W-:Y:S01]  /*1c80*/  QGMMA.64x32x32.F32.E4M3.E4M3 R88, gdesc[UR24], RZ, !UPT, gsb0 ;  /* 0x00600000185879f3 */ /* 0x000fe2000c0008ff */
[----:B------:R-:W-:Y:S01]  /*1c90*/  UMOV UR26, UR6 ;  /* 0x00000006001a7c82 */ /* 0x000fe20008000000 */
[----:B------:R-:W-:Y:S01]  /*1ca0*/  UMOV UR27, 0x80000020 ;  /* 0x80000020001b7882 */ /* 0x000fe20000000000 */
[----:B------:R-:W-:Y:S01]  /*1cb0*/  UMOV UR6, UR8 ;  /* 0x0000000800067c82 */ /* 0x000fe20008000000 */
[----:B------:R-:W-:-:S02]  /*1cc0*/  UIADD3 UR10, UR30, 0x200, URZ ;  /* 0x000002001e0a7890 */ /* 0x000fc4000fffe03f */
[----:B------:R-:W-:Y:S02]  /*1cd0*/  UIADD3 UR12, UR30, 0x102, URZ ;  /* 0x000001021e0c7890 */ /* 0x000fe4000fffe03f */
[----:B------:R-:W-:Y:S02]  /*1ce0*/  UIADD3 UR13, UR30, 0x182, URZ ;  /* 0x000001821e0d7890 */ /* 0x000fe4000fffe03f */
[----:B------:R-:W-:Y:S02]  /*1cf0*/  UIADD3 UR14, UR30, 0x202, URZ ;  /* 0x000002021e0e7890 */ /* 0x000fe4000fffe03f */
[----:B------:R-:W-:Y:S01]  /*1d00*/  UIADD3 UR18, UR30, 0x382, URZ ;  /* 0x000003821e127890 */ /* 0x000fe2000fffe03f */
[----:B------:R-:W-:Y:S01]  /*1d10*/  UMOV UR19, 0x80000020 ;  /* 0x8000002000137882 */ /* 0x000fe20000000000 */
[----:B------:R-:W-:Y:S01]  /*1d20*/  UIADD3 UR22, UR30, 0x600, URZ ;  /* 0x000006001e167890 */ /* 0x000fe2000fffe03f */
[----:B------:R-:W-:Y:S01]  /*1d30*/  UMOV UR23, 0x80000020 ;  /* 0x8000002000177882 */ /* 0x000fe20000000000 */
[----:B------:R-:W-:Y:S01]  /*1d40*/  UMOV UR31, 0x80000020 ;  /* 0x80000020001f7882 */ /* 0x000fe20000000000 */
[----:B------:R-:W-:-:S02]  /*1d50*/  WARPGROUP.DEPBAR.LE gsb0, 0x0 ;  /* 0x00008000000079c5 */ /* 0x000fc40000010000 */
[----:B------:R-:W-:-:S06]  /*1d60*/  WARPGROUP.ARRIVE ;  /* 0x00000000000079c5 */ /* 0x000fcc0000000000 */
[----:B------:R-:W-:Y:S01]  /*1d70*/  QGMMA.64x32x32.F32.E4M3.E4M3 R72, gdesc[UR24], RZ, !UPT, gsb0 ;  /* 0x00600000184879f3 */ /* 0x000fe2000c0008ff */
[----:B------:R-:W-:Y:S01]  /*1d80*/  UMOV UR26, UR9 ;  /* 0x00000009001a7c82 */ /* 0x000fe20008000000 */
[----:B------:R-:W-:Y:S01]  /*1d90*/  UMOV UR27, 0x80000020 ;  /* 0x80000020001b7882 */ /* 0x000fe20000000000 */
[----:B------:R-:W-:Y:S02]  /*1da0*/  WARPGROUP.DEPBAR.LE gsb0, 0x0 ;  /* 0x00008000000079c5 */ /* 0x000fe40000010000 */
[----:B------:R-:W-:-:S06]  /*1db0*/  WARPGROUP.ARRIVE ;  /* 0x00000000000079c5 */ /* 0x000fcc0000000000 */
[----:B------:R-:W-:Y:S01]  /*1dc0*/  QGMMA.64x32x32.F32.E4M3.E4M3 R56, gdesc[UR4], RZ, !UPT, gsb0 ;  /* 0x00600000043879f3 */ /* 0x000fe2000c0008ff */
[----:B------:R-:W-:Y:S02]  /*1dd0*/  UIADD3 UR4, UR28, 0x2, URZ ;  /* 0x000000021c047890 */ /* 0x000fe4000fffe03f */
[----:B------:R-:W-:Y:S01]  /*1de0*/  UIADD3 UR6, UR30, 0x2, URZ ;  /* 0x000000021e067890 */ /* 0x000fe2000fffe03f */
[----:B------:R-:W-:Y:S01]  /*1df0*/  UMOV UR5, 0x80000020 ;  /* 0x8000002000057882 */ /* 0x000fe20000000000 */
[----:B------:R-:W-:Y:S01]  /*1e00*/  UMOV UR7, 0x80000020 ;  /* 0x8000002000077882 */ /* 0x000fe20000000000 */
[----:B------:R-:W-:Y:S02]  /*1e10*/  UMOV UR9, UR5 ;  /* 0x0000000500097c82 */ /* 0x000fe40008000000 */
[----:B------:R-:W-:Y:S01]  /*1e20*/  UMOV UR8, UR4 ;  /* 0x0000000400087c82 */ /* 0x000fe20008000000 */
        /* <DEDUP_REMOVED lines=12> */
[----:B------:R-:W-:Y:S01]  /*1ef0*/  UMOV UR6, UR10 ;  /* 0x0000000a00067c82 */ /* 0x000fe20008000000 */
[----:B------:R-:W-:Y:S01]  /*1f00*/  UMOV UR7, 0x80000020 ;  /* 0x8000002000077882 */ /* 0x000fe20000000000 */
[----:B------:R-:W-:Y:S01]  /*1f10*/  UMOV UR10, UR12 ;  /* 0x0000000c000a7c82 */ /* 0x000fe20008000000 */
        /* <DEDUP_REMOVED lines=121> */
[----:B------:R-:W-:-:S03]  /*26b0*/  UIADD3 UR6, UR30, 0x702, URZ ;  /* 0x000007021e067890 */ /* 0x000fc6000fffe03f */
        /* <DEDUP_REMOVED lines=18> */
[----:B------:R-:W-:Y:S05]  /*27e0*/  @!P0 BRA `(.L_x_134) ;  /* 0x0000000000048947 */ /* 0x000fea0003800000 */
[----:B------:R-:W-:Y:S01]  /*27f0*/  BPT.TRAP 0x1 ;  /* 0x000000040000795c */ /* 0x000fe20000300000 */
.L_x_134:
[----:B-12---:R-:W-:Y:S01]  /*2800*/  VIADD R0, R222, UR56 ;  /* 0x00000038de007c36 */ /* 0x006fe20008000000 */
[----:B------:R-:W-:Y:S01]  /*2810*/  P2R R14, PR, RZ, 0x1 ;  /* 0x00000001ff0e7803 */ /* 0x000fe20000000000 */
[----:B------:R-:W-:Y:S01]  /*2820*/  IMAD.U32 R5, RZ, RZ, UR53 ;  /* 0x00000035ff057e24 */ /* 0x000fe2000f8e00ff */
[----:B------:R-:W-:Y:S01]  /*2830*/  UISETP.GE.AND UP0, UPT, UR56, 0xa1, UPT ;  /* 0x000000a13800788c */ /* 0x000fe2000bf06270 */
[----:B------:R-:W-:Y:S02]  /*2840*/  CS2R R118, SRZ ;  /* 0x0000000000767805 */ /* 0x000fe4000001ff00 */
[----:B------:R-:W-:Y:S01]  /*2850*/  CS2R R116, SRZ ;  /* 0x0000000000747805 */ /* 0x000fe2000001ff00 */
[----:B------:R-:W-:Y:S01]  /*2860*/  IMAD R4, R5, -0xa0, R0 ;  /* 0xffffff6005047824 */ /* 0x000fe200078e0200 */
[----:B------:R-:W-:-:S04]  /*2870*/  CS2R R114, SRZ ;  /* 0x0000000000727805 */ /* 0x000fc8000001ff00 */
[C---:B------:R-:W-:Y:S02]  /*2880*/  ISETP.GT.AND P6, PT, R4.reuse, RZ, PT ;  /* 0x000000ff0400720c */ /* 0x040fe40003fc4270 */
[C---:B------:R-:W-:Y:S02]  /*2890*/  ISETP.GT.AND P5, PT, R4.reuse, 0x1, PT ;  /* 0x000000010400780c */ /* 0x040fe40003fa4270 */
[----:B------:R-:W-:Y:S02]  /*28a0*/  ISETP.GT.AND P4, PT, R4, 0x8, PT ;  /* 0x000000080400780c */ /* 0x000fe40003f84270 */
[----:B------:R-:W-:Y:S02]  /*28b0*/  FSEL R88, R88, -INF , P6 ;  /* 0xff80000058587808 */ /* 0x000fe40003000000 */
[----:B------:R-:W-:Y:S02]  /*28c0*/  FSEL R89, R89, -INF , P5 ;  /* 0xff80000059597808 */ /* 0x000fe40002800000 */
[----:B------:R-:W-:-:S02]  /*28d0*/  ISETP.GT.AND P3, PT, R4, 0x9, PT ;  /* 0x000000090400780c */ /* 0x000fc40003f64270 */
[----:B------:R-:W-:Y:S02]  /*28e0*/  FSEL R92, R92, -INF , P4 ;  /* 0xff8000005c5c7808 */ /* 0x000fe40002000000 */
[----:B------:R-:W-:Y:S02]  /*28f0*/  FMNMX.FTZ R5, R88, R89, !PT ;  /* 0x0000005958057209 */ /* 0x000fe40007810000 */
[----:B------:R-:W-:Y:S02]  /*2900*/  ISETP.GT.AND P1, PT, R4, 0x10, PT ;  /* 0x000000100400780c */ /* 0x000fe40003f24270 */
[----:B------:R-:W-:Y:S02]  /*2910*/  FSEL R93, R93, -INF , P3 ;  /* 0xff8000005d5d7808 */ /* 0x000fe40001800000 */
[----:B------:R-:W-:Y:S02]  /*2920*/  FMNMX.FTZ R0, R92, R5, !PT ;  /* 0x000000055c007209 */ /* 0x000fe40007810000 */
        /* <DEDUP_REMOVED lines=95> */
[----:B------:R-:W-:Y:S02]  /*2f20*/  ISETP.GT.AND P0, PT, R4, 0x79, PT ;  /* 0x000000790400780c */ /* 0x000fe40003f04270 */
[----:B------:R-:W-:-:S02]  /*2f30*/  FSEL R71, R71, -INF , P2 ;  /* 0xff80000047477808 */ /* 0x000fc40001000000 */
[----:B------:R-:W-:Y:S02]  /*2f40*/  ISETP.GT.AND P2, PT, R4, 0x71, PT ;  /* 0x000000710400780c */ /* 0x000fe40003f44270 */
[----:B------:R-:W-:Y:S02]  /*2f50*/  FSEL R48, R48, -INF , P1 ;  /* 0xff80000030307808 */ /* 0x000fe40000800000 */
[----:B------:R-:W-:Y:S02]  /*2f60*/  FMNMX.FTZ R7, R45, R0, !PT ;  /* 0x000000002d077209 */ /* 0x000fe40007810000 */
[----:B------:R-:W-:Y:S02]  /*2f70*/  FSEL R53, R53, -INF , P0 ;  /* 0xff80000035357808 */ /* 0x000fe40000000000 */
[----:B------:R-:W-:Y:S02]  /*2f80*/  FSEL R42, R42, -INF , P6 ;  /* 0xff8000002a2a7808 */ /* 0x000fe40003000000 */
[----:B------:R-:W-:-:S02]  /*2f90*/  ISETP.GT.AND P0, PT, R4, 0x81, PT ;  /* 0x000000810400780c */ /* 0x000fc40003f04270 */
[----:B------:R-:W-:Y:S02]  /*2fa0*/  ISETP.GT.AND P6, PT, R4, 0x78, PT ;  /* 0x000000780400780c */ /* 0x000fe40003fc4270 */
[----:B------:R-:W-:Y:S02]  /*2fb0*/  FSEL R49, R49, -INF , P2 ;  /* 0xff80000031317808 */ /* 0x000fe40001000000 */
[----:B------:R-:W-:Y:S02]  /*2fc0*/  FMNMX.FTZ R0, R48, R7, !PT ;  /* 0x0000000730007209 */ /* 0x000fe40007810000 */
[----:B------:R-:W-:Y:S02]  /*2fd0*/  FSEL R50, R50, -INF , P1 ;  /* 0xff80000032327808 */ /* 0x000fe40000800000 */
[----:B------:R-:W-:Y:S02]  /*2fe0*/  ISETP.GT.AND P1, PT, R4, 0x88, PT ;  /* 0x000000880400780c */ /* 0x000fe40003f24270 */
[----:B------:R-:W-:-:S02]  /*2ff0*/  FSEL R56, R25, -INF , P0 ;  /* 0xff80000019387808 */ /* 0x000fc40000000000 */
[----:B------:R-:W-:Y:S02]  /*3000*/  P2R R13, PR, RZ, 0x1 ;  /* 0x00000001ff0d7803 */ /* 0x000fe40000000000 */
[----:B------:R-:W-:Y:S02]  /*3010*/  FSEL R52, R52, -INF , P6 ;  /* 0xff80000034347808 */ /* 0x000fe40003000000 */
[----:B------:R-:W-:Y:S02]  /*3020*/  FMNMX.FTZ R7, R49, R0, !PT ;  /* 0x0000000031077209 */ /* 0x000fe40007810000 */
[----:B------:R-:W-:Y:S02]  /*3030*/  ISETP.GT.AND P0, PT, R4, 0x80, PT ;  /* 0x000000800400780c */ /* 0x000fe40003f04270 */
[----:B------:R-:W-:Y:S02]  /*3040*/  FSEL R43, R43, -INF , P5 ;  /* 0xff8000002b2b7808 */ /* 0x000fe40002800000 */
[----:B------:R-:W-:-:S02]  /*3050*/  FSEL R65, R28, -INF , P1 ;  /* 0xff8000001c417808 */ /* 0x000fc40000800000 */
[----:B------:R-:W-:Y:S02]  /*3060*/  P2R R12, PR, RZ, 0x2 ;  /* 0x00000002ff0c7803 */ /* 0x000fe40000000000 */
[----:B------:R-:W-:Y:S02]  /*3070*/  ISETP.GT.AND P5, PT, R4, 0x80, PT ;  /* 0x000000800400780c */ /* 0x000fe40003fa4270 */
[----:B------:R-:W-:Y:S02]  /*3080*/  FMNMX.FTZ R0, R52, R7, !PT ;  /* 0x0000000734007209 */ /* 0x000fe40007810000 */
[----:B------:R-:W-:Y:S02]  /*3090*/  ISETP.GT.AND P1, PT, R4, 0x79, PT ;  /* 0x000000790400780c */ /* 0x000fe40003f24270 */
[----:B------:R-:W-:Y:S02]  /*30a0*/  FSEL R26, R26, -INF , P0 ;  /* 0xff8000001a1a7808 */ /* 0x000fe40000000000 */
[----:B------:R-:W-:-:S02]  /*30b0*/  ISETP.NE.AND P0, PT, R13, RZ, PT ;  /* 0x000000ff0d00720c */ /* 0x000fc40003f05270 */
[----:B------:R-:W-:Y:S02]  /*30c0*/  FMNMX.FTZ R13, R90, R91, !PT ;  /* 0x0000005b5a0d7209 */ /* 0x000fe40007810000 */
[----:B------:R-:W-:Y:S02]  /*30d0*/  FSEL R57, R24, -INF , P5 ;  /* 0xff80000018397808 */ /* 0x000fe40002800000 */
[----:B------:R-:W-:Y:S02]  /*30e0*/  FMNMX.FTZ R0, R53, R0, !PT ;  /* 0x0000000035007209 */ /* 0x000fe40007810000 */
[----:B------:R-:W-:Y:S02]  /*30f0*/  FSEL R55, R55, -INF , P1 ;  /* 0xff80000037377808 */ /* 0x000fe40000800000 */
[----:B------:R-:W-:Y:S02]  /*3100*/  ISETP.NE.AND P1, PT, R12, RZ, PT ;  /* 0x000000ff0c00720c */ /* 0x000fe40003f25270 */
[----:B------:R-:W-:-:S02]  /*3110*/  FMNMX.FTZ R12, R94, R13, !PT ;  /* 0x0000000d5e0c7209 */ /* 0x000fc40007810000 */
[----:B------:R-:W-:Y:S02]  /*3120*/  FMNMX.FTZ R7, R57, R0, !PT ;  /* 0x0000000039077209 */ /* 0x000fe40007810000 */
[----:B------:R-:W-:Y:S02]  /*3130*/  FMNMX.FTZ R15, R95, R12, !PT ;  /* 0x0000000c5f0f7209 */ /* 0x000fe40007810000 */
[----:B------:R-:W-:Y:S02]  /*3140*/  FSEL R51, R51, -INF , P2 ;  /* 0xff80000033337808 */ /* 0x000fe40001000000 */
[----:B------:R-:W-:Y:S02]  /*3150*/  ISETP.GT.AND P2, PT, R4, 0x89, PT ;  /* 0x000000890400780c */ /* 0x000fe40003f44270 */
[----:B------:R-:W-:Y:S02]  /*3160*/  FMNMX.FTZ R0, R56, R7, !PT ;  /* 0x0000000738007209 */ /* 0x000fe40007810000 */
[----:B------:R-:W-:-:S02]  /*3170*/  FSEL R27, R27, -INF , P0 ;  /* 0xff8000001b1b7808 */ /* 0x000fc40000000000 */
[----:B------:R-:W-:Y:S02]  /*3180*/  ISETP.NE.AND P0, PT, R14, RZ, PT ;  /* 0x000000ff0e00720c */ /* 0x000fe40003f05270 */
[----:B------:R-:W-:Y:S02]  /*3190*/  FMNMX.FTZ R14, R98, R15, !PT ;  /* 0x0000000f620e7209 */ /* 0x000fe40007810000 */
[----:B------:R-:W-:Y:S02]  /*31a0*/  FSEL R47, R47, -INF , P3 ;  /* 0xff8000002f2f7808 */ /* 0x000fe40001800000 */
[----:B------:R-:W-:Y:S02]  /*31b0*/  FSEL R68, R29, -INF , P2 ;  /* 0xff8000001d447808 */ /* 0x000fe40001000000 */
[----:B------:R-:W-:Y:S02]  /*31c0*/  FMNMX.FTZ R7, R65, R0, !PT ;  /* 0x0000000041077209 */ /* 0x000fe40007810000 */
[----:B------:R-:W-:-:S02]  /*31d0*/  ISETP.GT.AND P3, PT, R4, 0x90, PT ;  /* 0x000000900400780c */ /* 0x000fc40003f64270 */
[----:B------:R-:W-:Y:S02]  /*31e0*/  FMNMX.FTZ R15, R99, R14, !PT ;  /* 0x0000000e630f7209 */ /* 0x000fe40007810000 */
[----:B------:R-:W-:Y:S02]  /*31f0*/  FSEL R46, R46, -INF , P4 ;  /* 0xff8000002e2e7808 */ /* 0x000fe40002000000 */
[----:B------:R-:W-:Y:S02]  /*3200*/  FSEL R69, R32, -INF , P3 ;  /* 0xff80000020457808 */ /* 0x000fe40001800000 */
[----:B------:R-:W-:Y:S02]  /*3210*/  FMNMX.FTZ R0, R68, R7, !PT ;  /* 0x0000000744007209 */ /* 0x000fe40007810000 */
[----:B------:R-:W-:Y:S02]  /*3220*/  ISETP.GT.AND P4, PT, R4, 0x91, PT ;  /* 0x000000910400780c */ /* 0x000fe40003f84270 */
[----:B------:R-:W-:-:S02]  /*3230*/  FMNMX.FTZ R14, R102, R15, !PT ;  /* 0x0000000f660e7209 */ /* 0x000fc40007810000 */
[----:B------:R-:W-:Y:S02]  /*3240*/  FSEL R61, R33, -INF , P4 ;  /* 0xff800000213d7808 */ /* 0x000fe40002000000 */
[----:B------:R-:W-:Y:S02]  /*3250*/  FMNMX.FTZ R0, R69, R0, !PT ;  /* 0x0000000045007209 */ /* 0x000fe40007810000 */
[----:B------:R-:W-:Y:S02]  /*3260*/  ISETP.GT.AND P5, PT, R4, 0x98, PT ;  /* 0x000000980400780c */ /* 0x000fe40003fa4270 */
        /* <DEDUP_REMOVED lines=11> */
[----:B------:R-:W1:Y:S01]  /*3320*/  SHFL.BFLY PT, R0, R7, 0x2, 0x1f ;  /* 0x0c401f0007007f89 */ /* 0x000e6200000e0000 */
[----:B------:R-:W-:Y:S02]  /*3330*/  FMNMX.FTZ R25, R79, R20, !PT ;  /* 0x000000144f197209 */ /* 0x000fe40007810000 */
[----:B------:R-:W-:Y:S02]  /*3340*/  P2R R11, PR, RZ, 0x4 ;  /* 0x00000004ff0b7803 */ /* 0x000fe40000000000 */
[----:B------:R-:W-:Y:S02]  /*3350*/  FMNMX.FTZ R24, R82, R25, !PT ;  /* 0x0000001952187209 */ /* 0x000fe40007810000 */
[----:B------:R-:W-:-:S02]  /*3360*/  ISETP.GT.AND P2, PT, R4, 0x78, PT ;  /* 0x000000780400780c */ /* 0x000fc40003f44270 */
[----:B------:R-:W-:Y:S02]  /*3370*/  FMNMX.FTZ R25, R83, R24, !PT ;  /* 0x0000001853197209 */ /* 0x000fe40007810000 */
[----:B------:R-:W-:Y:S02]  /*3380*/  FSEL R54, R54, -INF , P2 ;  /* 0xff80000036367808 */ /* 0x000fe40001000000 */
[----:B------:R-:W-:Y:S02]  /*3390*/  FMNMX.FTZ R24, R86, R25, !PT ;  /* 0x0000001956187209 */ /* 0x000fe40007810000 */
[----:B------:R-:W-:Y:S02]  /*33a0*/  ISETP.NE.AND P2, PT, R11, RZ, PT ;  /* 0x000000ff0b00720c */ /* 0x000fe40003f45270 */
[----:B------:R-:W-:-:S04]  /*33b0*/  FMNMX.FTZ R29, R87, R24, !PT ;  /* 0x00000018571d7209 */ /* 0x000fc80007810000 */
[----:B------:R-:W-:Y:S02]  /*33c0*/  FMNMX.FTZ R28, R58, R29, !PT ;  /* 0x0000001d3a1c7209 */ /* 0x000fe40007810000 */
[----:B-1----:R-:W-:Y:S02]  /*33d0*/  FMNMX.FTZ R6, R7, R0, !PT ;  /* 0x0000000007067209 */ /* 0x002fe40007810000 */
[----:B------:R-:W-:-:S03]  /*33e0*/  FMNMX.FTZ R29, R59, R28, !PT ;  /* 0x0000001c3b1d7209 */ /* 0x000fc60007810000 */
[----:B------:R-:W1:Y:S01]  /*33f0*/  SHFL.BFLY PT, R9, R6, 0x1, 0x1f ;  /* 0x0c201f0006097f89 */ /* 0x000e6200000e0000 */
[----:B------:R-:W-:-:S04]  /*3400*/  FMNMX.FTZ R28, R62, R29, !PT ;  /* 0x0000001d3e1c7209 */ /* 0x000fc80007810000 */
[----:B------:R-:W-:-:S04]  /*3410*/  FMNMX.FTZ R33, R63, R28, !PT ;  /* 0x0000001c3f217209 */ /* 0x000fc80007810000 */
[----:B------:R-:W-:-:S04]  /*3420*/  FMNMX.FTZ R32, R66, R33, !PT ;  /* 0x0000002142207209 */ /* 0x000fc80007810000 */
[----:B------:R-:W-:-:S04]  /*3430*/  FMNMX.FTZ R33, R67, R32, !PT ;  /* 0x0000002043217209 */ /* 0x000fc80007810000 */
[----:B------:R-:W-:-:S04]  /*3440*/  FMNMX.FTZ R32, R70, R33, !PT ;  /* 0x0000002146207209 */ /* 0x000fc80007810000 */
[----:B------:R-:W-:Y:S02]  /*3450*/  FMNMX.FTZ R37, R71, R32, !PT ;  /* 0x0000002047257209 */ /* 0x000fe40007810000 */
[----:B-1----:R-:W-:Y:S01]  /*3460*/  FMNMX.FTZ R0, R6, R9, !PT ;  /* 0x0000000906007209 */ /* 0x002fe20007810000 */
[----:B------:R-:W-:Y:S01]  /*3470*/  IMAD.U32 R9, RZ, RZ, UR40 ;  /* 0x00000028ff097e24 */ /* 0x000fe2000f8e00ff */
        /* <DEDUP_REMOVED lines=12> */
[----:B------:R-:W-:Y:S01]  /*3540*/  FSEL R76, R30, -INF , P1 ;  /* 0xff8000001e4c7808 */ /* 0x000fe20000800000 */
[----:B------:R-:W-:-:S01]  /*3550*/  FFMA.FTZ R81, R81, UR40, -R112 ;  /* 0x0000002851517c23 */ /* 0x000fc20008010870 */
[----:B------:R-:W-:Y:S01]  /*3560*/  FMNMX.FTZ R41, R51, R72, !PT ;  /* 0x0000004833297209 */ /* 0x000fe20007810000 */
[----:B------:R1:W-:Y:S01]  /*3570*/  MUFU.EX2 R15, R73 ;  /* 0x00000049000f7308 */ /* 0x0003e20000000800 */
[----:B------:R-:W-:-:S01]  /*3580*/  FFMA.FTZ R20, R80, UR40, -R112 ;  /* 0x0000002850147c23 */ /* 0x000fc20008010870 */
[----:B------:R-:W-:Y:S01]  /*3590*/  FSEL R80, R31, -INF , P2 ;  /* 0xff8000001f507808 */ /* 0x000fe20001000000 */
[----:B------:R-:W-:-:S01]  /*35a0*/  FFMA.FTZ R24, R84, UR40, -R112 ;  /* 0x0000002854187c23 */ /* 0x000fc20008010870 */
[----:B------:R-:W-:Y:S01]  /*35b0*/  FMNMX.FTZ R72, R54, R41, !PT ;  /* 0x0000002936487209 */ /* 0x000fe20007810000 */
[----:B------:R-:W-:-:S01]  /*35c0*/  FFMA.FTZ R85, R85, UR40, -R112 ;  /* 0x0000002855557c23 */ /* 0x000fc20008010870 */
[----:B------:R-:W-:Y:S01]  /*35d0*/  FSEL R84, R35, -INF , P4 ;  /* 0xff80000023547808 */ /* 0x000fe20002000000 */
[----:B------:R-:W-:-:S01]  /*35e0*/  FFMA.FTZ R4, R88, UR40, -R112 ;  /* 0x0000002858047c23 */ /* 0x000fc20008010870 */
[----:B------:R2:W-:Y:S01]  /*35f0*/  MUFU.EX2 R25, R81 ;  /* 0x0000005100197308 */ /* 0x0005e20000000800 */
[----:B-1----:R-:W-:Y:S01]  /*3600*/  FMNMX.FTZ R73, R55, R72, !PT ;  /* 0x0000004837497209 */ /* 0x002fe20007810000 */
[--C-:B------:R-:W-:Y:S01]  /*3610*/  FFMA.FTZ R40, R40, UR40, -R112.reuse ;  /* 0x0000002828287c23 */ /* 0x100fe20008010870 */
[----:B------:R-:W-:Y:S01]  /*3620*/  FSEL R88, R39, -INF , P6 ;  /* 0xff80000027587808 */ /* 0x000fe20003000000 */
[--C-:B------:R-:W-:Y:S01]  /*3630*/  FFMA.FTZ R39, R48, UR40, -R112.reuse ;  /* 0x0000002830277c23 */ /* 0x100fe20008010870 */
[----:B------:R-:W-:Y:S01]  /*3640*/  FMNMX.FTZ R72, R26, R73, !PT ;  /* 0x000000491a487209 */ /* 0x000fe20007810000 */
[--C-:B------:R-:W-:Y:S01]  /*3650*/  FFMA.FTZ R48, R57, UR40, -R112.reuse ;  /* 0x0000002839307c23 */ /* 0x100fe20008010870 */
[----:B------:R-:W-:-:S01]  /*3660*/  FFMA.FTZ R57, R68, UR40, -R112 ;  /* 0x0000002844397c23 */ /* 0x000fc20008010870 */
[----:B------:R1:W-:Y:S01]  /*3670*/  MUFU.EX2 R29, R85 ;  /* 0x00000055001d7308 */ /* 0x0003e20000000800 */
[----:B------:R-:W-:Y:S01]  /*3680*/  FMNMX.FTZ R73, R27, R72, !PT ;  /* 0x000000481b497209 */ /* 0x000fe20007810000 */
[----:B------:R-:W-:Y:S01]  /*3690*/  IMAD.U32 R68, RZ, RZ, UR40 ;  /* 0x00000028ff447e24 */ /* 0x000fe2000f8e00ff */
[----:B--2---:R-:W-:Y:S01]  /*36a0*/  FSEL R81, R34, -INF , P3 ;  /* 0xff80000022517808 */ /* 0x004fe20001800000 */
[--C-:B------:R-:W-:Y:S01]  /*36b0*/  FFMA.FTZ R7, R89, UR40, -R112.reuse ;  /* 0x0000002859077c23 */ /* 0x100fe20008010870 */
[----:B------:R-:W-:Y:S01]  /*36c0*/  FMNMX.FTZ R73, R76, R73, !PT ;  /* 0x000000494c497209 */ /* 0x000fe20007810000 */
[--C-:B------:R-:W-:Y:S01]  /*36d0*/  FFMA.FTZ R6, R92, UR40, -R112.reuse ;  /* 0x000000285c067c23 */ /* 0x100fe20008010870 */
[----:B------:R-:W-:-:S01]  /*36e0*/  FFMA.FTZ R9, R93, UR40, -R112 ;  /* 0x000000285d097c23 */ /* 0x000fc20008010870 */
[----:B------:R-:W-:Y:S01]  /*36f0*/  MUFU.EX2 R4, R4 ;  /* 0x0000000400047308 */ /* 0x000fe20000000800 */
[----:B------:R-:W-:Y:S01]  /*3700*/  FMNMX.FTZ R34, R80, R73, !PT ;  /* 0x0000004950227209 */ /* 0x000fe20007810000 */
[--C-:B------:R-:W-:Y:S01]  /*3710*/  FFMA.FTZ R8, R96, UR40, -R112.reuse ;  /* 0x0000002860087c23 */ /* 0x100fe20008010870 */
[----:B-1----:R-:W-:Y:S01]  /*3720*/  FSEL R85, R38, -INF , P5 ;  /* 0xff80000026557808 */ /* 0x002fe20002800000 */
[--C-:B------:R-:W-:Y:S01]  /*3730*/  FFMA.FTZ R11, R97, UR40, -R112.reuse ;  /* 0x00000028610b7c23 */ /* 0x100fe20008010870 */
[----:B------:R-:W-:Y:S01]  /*3740*/  FMNMX.FTZ R35, R81, R34, !PT ;  /* 0x0000002251237209 */ /* 0x000fe20007810000 */
[--C-:B------:R-:W-:Y:S01]  /*3750*/  FFMA.FTZ R77, R77, UR40, -R112.reuse ;  /* 0x000000284d4d7c23 */ /* 0x100fe20008010870 */
[----:B------:R-:W-:-:S01]  /*3760*/  FFMA.FTZ R10, R100, UR40, -R112 ;  /* 0x00000028640a7c23 */ /* 0x000fc20008010870 */
[----:B------:R1:W-:Y:S01]  /*3770*/  MUFU.EX2 R34, R40 ;  /* 0x0000002800227308 */ /* 0x0003e20000000800 */
[----:B------:R-:W-:Y:S01]  /*3780*/  FMNMX.FTZ R38, R84, R35, !PT ;  /* 0x0000002354267209 */ /* 0x000fe20007810000 */
[--C-:B------:R-:W-:Y:S01]  /*3790*/  FFMA.FTZ R35, R5, UR40, -R112.reuse ;  /* 0x0000002805237c23 */ /* 0x100fe20008010870 */
[----:B------:R-:W-:-:S01]  /*37a0*/  FFMA.FTZ R101, R101, UR40, -R112 ;  /* 0x0000002865657c23 */ /* 0x000fc20008010870 */
[--C-:B------:R-:W-:Y:S01]  /*37b0*/  FFMA.FTZ R28, R104, UR40, -R112.reuse ;  /* 0x00000028681c7c23 */ /* 0x100fe20008010870 */
[----:B------:R-:W-:Y:S01]  /*37c0*/  FMNMX.FTZ R5, R85, R38, !PT ;  /* 0x0000002655057209 */ /* 0x000fe20007810000 */
[--C-:B------:R-:W-:Y:S01]  /*37d0*/  FFMA.FTZ R38, R44, UR40, -R112.reuse ;  /* 0x000000282c267c23 */ /* 0x100fe20008010870 */
[----:B------:R-:W-:-:S01]  /*37e0*/  FFMA.FTZ R44, R52, UR40, -R112 ;  /* 0x00000028342c7c23 */ /* 0x000fc20008010870 */
[--C-:B------:R-:W-:Y:S01]  /*37f0*/  FFMA.FTZ R52, R65, UR40, -R112.reuse ;  /* 0x0000002841347c23 */ /* 0x100fe20008010870 */
[----:B------:R-:W-:Y:S01]  /*3800*/  FMNMX.FTZ R5, R88, R5, !PT ;  /* 0x0000000558057209 */ /* 0x000fe20007810000 */
[--C-:B-1----:R-:W-:Y:S01]  /*3810*/  FFMA.FTZ R40, R49, UR40, -R112.reuse ;  /* 0x0000002831287c23 */ /* 0x102fe20008010870 */
[----:B------:R-:W-:-:S01]  /*3820*/  FFMA.FTZ R49, R53, UR40, -R112 ;  /* 0x0000002835317c23 */ /* 0x000fc20008010870 */
[--C-:B------:R-:W-:Y:S01]  /*3830*/  FFMA.FTZ R53, R56, UR40, -R112.reuse ;  /* 0x0000002838357c23 */ /* 0x100fe20008010870 */
[----:B------:R-:W-:-:S01]  /*3840*/  FFMA.FTZ R56, R69, UR40, -R112 ;  /* 0x0000002845387c23 */ /* 0x000fc20008010870 */
[----:B------:R-:W1:Y:S01]  /*3850*/  SHFL.BFLY PT, R72, R5, 0x2, 0x1f ;  /* 0x0c401f0005487f89 */ /* 0x000e6200000e0000 */
        /* <DEDUP_REMOVED lines=13> */
[----:B------:R-:W-:-:S02]  /*3930*/  CS2R R112, SRZ ;  /* 0x0000000000707805 */ /* 0x000fc4000001ff00 */
[----:B------:R-:W-:Y:S02]  /*3940*/  CS2R R96, SRZ ;  /* 0x0000000000607805 */ /* 0x000fe4000001ff00 */
[----:B------:R-:W-:Y:S01]  /*3950*/  CS2R R92, SRZ ;  /* 0x00000000005c7805 */ /* 0x000fe2000001ff00 */
[----:B------:R-:W2:Y:S01]  /*3960*/  MUFU.EX2 R9, R9 ;  /* 0x0000000900097308 */ /* 0x000ea20000000800 */
[----:B-1----:R-:W-:-:S07]  /*3970*/  FMNMX.FTZ R72, R5, R72, !PT ;  /* 0x0000004805487209 */ /* 0x002fce0007810000 */
[----:B------:R-:W1:Y:S01]  /*3980*/  MUFU.EX2 R8, R8 ;  /* 0x0000000800087308 */ /* 0x000e620000000800 */
[----:B------:R-:W3:Y:S07]  /*3990*/  SHFL.BFLY PT, R5, R72, 0x1, 0x1f ;  /* 0x0c201f0048057f89 */ /* 0x000eee00000e0000 */
[----:B------:R4:W-:Y:S01]  /*39a0*/  MUFU.EX2 R21, R77 ;  /* 0x0000004d00157308 */ /* 0x0009e20000000800 */
[----:B--2---:R-:W-:-:S04]  /*39b0*/  F2FP.SATFINITE.E4M3.F32.PACK_AB_MERGE_C R200, R9, R6, RZ ;  /* 0x0000000609c8723e */ /* 0x004fc800048070ff */
[----:B------:R-:W-:-:S03]  /*39c0*/  F2FP.SATFINITE.E4M3.F32.PACK_AB_MERGE_C R200, R7, R4, R200 ;  /* 0x0000000407c8723e */ /* 0x000fc600048070c8 */
[----:B------:R-:W2:Y:S08]  /*39d0*/  MUFU.EX2 R11, R11 ;  /* 0x0000000b000b7308 */ /* 0x000eb00000000800 */
[----:B------:R-:W5:Y:S01]  /*39e0*/  MUFU.EX2 R10, R10 ;  /* 0x0000000a000a7308 */ /* 0x000f620000000800 */
[----:B---3--:R-:W-:-:S04]  /*39f0*/  FMNMX.FTZ R5, R72, R5, !PT ;  /* 0x0000000548057209 */ /* 0x008fc80007810000 */
[C---:B------:R-:W-:Y:S01]  /*3a00*/  FSETP.NEU.FTZ.AND P1, PT, R5.reuse, -INF , PT ;  /* 0xff8000000500780b */ /* 0x040fe20003f3d000 */
[----:B------:R-:W-:-:S02]  /*3a10*/  FFMA.FTZ R68, R5, R68, -8 ;  /* 0xc100000005447423 */ /* 0x000fc40000010044 */
[----:B------:R-:W-:Y:S03]  /*3a20*/  MUFU.EX2 R13, R101 ;  /* 0x00000065000d7308 */ /* 0x000fe60000000800 */
[----:B------:R-:W-:Y:S02]  /*3a30*/  FSEL R89, R68, RZ, P1 ;  /* 0x000000ff44597208 */ /* 0x000fe40000800000 */
[----:B------:R-:W-:-:S03]  /*3a40*/  ISETP.NE.AND P1, PT, R2, RZ, PT ;  /* 0x000000ff0200720c */ /* 0x000fc60003f25270 */
        /* <DEDUP_REMOVED lines=9> */
[----:B----4-:R-:W-:-:S01]  /*3ae0*/  FFMA.FTZ R77, R83, UR40, -R89 ;  /* 0x00000028534d7c23 */ /* 0x010fc20008010859 */
[----:B------:R-:W-:Y:S01]  /*3af0*/  FADD.FTZ R83, R4, R7 ;  /* 0x0000000704537221 */ /* 0x000fe20000010000 */
[----:B------:R-:W-:-:S01]  /*3b00*/  FFMA.FTZ R103, R103, UR40, -R89 ;  /* 0x0000002867677c23 */ /* 0x000fc20008010859 */
[--C-:B------:R-:W-:Y:S01]  /*3b10*/  FFMA.FTZ R72, R74, UR40, -R89.reuse ;  /* 0x000000284a487c23 */ /* 0x100fe20008010859 */
[----:B------:R-:W-:-:S01]  /*3b20*/  FFMA.FTZ R74, R82, UR40, -R89 ;  /* 0x00000028524a7c23 */ /* 0x000fc20008010859 */
[----:B------:R-:W-:Y:S01]  /*3b30*/  FADD.FTZ R82, R6, R83 ;  /* 0x0000005306527221 */ /* 0x000fe20000010000 */
[----:B------:R-:W-:Y:S01]  /*3b40*/  @P1 VIADD R3, R3, 0x33440 ;  /* 0x0003344003031836 */ /* 0x000fe20000000000 */
[----:B------:R-:W3:Y:S01]  /*3b50*/  MUFU.EX2 R69, R69 ;  /* 0x0000004500457308 */ /* 0x000ee20000000800 */
[----:B------:R-:W-:-:S01]  /*3b60*/  FFMA.FTZ R75, R75, UR40, -R89 ;  /* 0x000000284b4b7c23 */ /* 0x000fc20008010859 */
[----:B------:R-:W-:Y:S01]  /*3b70*/  FADD.FTZ R83, R9, R82 ;  /* 0x0000005209537221 */ /* 0x000fe20000010000 */
[----:B------:R-:W-:-:S01]  /*3b80*/  FFMA.FTZ R78, R78, UR40, -R89 ;  /* 0x000000284e4e7c23 */ /* 0x000fc20008010859 */
[----:B------:R-:W-:Y:S01]  /*3b90*/  @P1 PRMT R3, R18, 0x654, R3 ;  /* 0x0000065412031816 */ /* 0x000fe20000000003 */
[----:B------:R-:W-:-:S01]  /*3ba0*/  FFMA.FTZ R79, R79, UR40, -R89 ;  /* 0x000000284f4f7c23 */ /* 0x000fc20008010859 */
[----:B-1----:R-:W-:Y:S01]  /*3bb0*/  FADD.FTZ R82, R8, R83 ;  /* 0x0000005308527221 */ /* 0x002fe20000010000 */
[----:B------:R-:W-:-:S01]  /*3bc0*/  FFMA.FTZ R86, R86, UR40, -R89 ;  /* 0x0000002856567c23 */ /* 0x000fc20008010859 */
[----:B------:R-:W1:Y:S01]  /*3bd0*/  MUFU.EX2 R94, R94 ;  /* 0x0000005e005e7308 */ /* 0x000e620000000800 */
[----:B------:R4:W-:Y:S01]  /*3be0*/  @P1 SYNCS.ARRIVE.TRANS64.RED.A1T0 RZ, [R3+URZ], RZ ;  /* 0x000000ff03ff19a7 */ /* 0x0009e2000810043f */
[----:B--2---:R-:W-:-:S01]  /*3bf0*/  FADD.FTZ R83, R11, R82 ;  /* 0x000000520b537221 */ /* 0x004fc20000010000 */
[--C-:B------:R-:W-:Y:S01]  /*3c00*/  FFMA.FTZ R87, R87, UR40, -R89.reuse ;  /* 0x0000002857577c23 */ /* 0x100fe20008010859 */
[----:B------:R-:W-:-:S01]  /*3c10*/  FFMA.FTZ R58, R58, UR40, -R89 ;  /* 0x000000283a3a7c23 */ /* 0x000fc20008010859 */
[----:B------:R-:W-:Y:S01]  /*3c20*/  FFMA.FTZ R59, R59, UR40, -R89 ;  /* 0x000000283b3b7c23 */ /* 0x000fe20008010859 */
[----:B-----5:R-:W-:-:S01]  /*3c30*/  FADD.FTZ R82, R10, R83 ;  /* 0x000000530a527221 */ /* 0x020fc20000010000 */
[----:B------:R-:W-:Y:S01]  /*3c40*/  FFMA.FTZ R62, R62, UR40, -R89 ;  /* 0x000000283e3e7c23 */ /* 0x000fe20008010859 */
[----:B------:R-:W2:Y:S01]  /*3c50*/  MUFU.EX2 R95, R95 ;  /* 0x0000005f005f7308 */ /* 0x000ea20000000800 */
[----:B---3--:R-:W-:-:S01]  /*3c60*/  FADD.FTZ R91, R64, R69 ;  /* 0x00000045405b7221 */ /* 0x008fc20000010000 */
[--C-:B------:R-:W-:Y:S01]  /*3c70*/  FFMA.FTZ R63, R63, UR40, -R89.reuse ;  /* 0x000000283f3f7c23 */ /* 0x100fe20008010859 */
[----:B------:R-:W-:-:S01]  /*3c80*/  FFMA.FTZ R66, R66, UR40, -R89 ;  /* 0x0000002842427c23 */ /* 0x000fc20008010859 */
[--C-:B------:R-:W-:Y:S01]  /*3c90*/  FFMA.FTZ R67, R67, UR40, -R89.reuse ;  /* 0x0000002843437c23 */ /* 0x100fe20008010859 */
[----:B------:R-:W-:Y:S01]  /*3ca0*/  F2FP.SATFINITE.E4M3.F32.PACK_AB_MERGE_C R202, R13, R10, RZ ;  /* 0x0000000a0dca723e */ /* 0x000fe200048070ff */
[--C-:B------:R-:W-:Y:S01]  /*3cb0*/  FFMA.FTZ R70, R70, UR40, -R89.reuse ;  /* 0x0000002846467c23 */ /* 0x100fe20008010859 */
[----:B------:R-:W-:-:S01]  /*3cc0*/  FFMA.FTZ R71, R71, UR40, -R89 ;  /* 0x0000002847477c23 */ /* 0x000fc20008010859 */
[----:B------:R-:W3:Y:S01]  /*3cd0*/  MUFU.EX2 R68, R68 ;  /* 0x0000004400447308 */ /* 0x000ee20000000800 */
[----:B-1----:R-:W-:-:S01]  /*3ce0*/  FADD.FTZ R90, R94, R91 ;  /* 0x0000005b5e5a7221 */ /* 0x002fc20000010000 */
[--C-:B------:R-:W-:Y:S01]  /*3cf0*/  FFMA.FTZ R42, R42, UR40, -R89.reuse ;  /* 0x000000282a2a7c23 */ /* 0x100fe20008010859 */
[----:B------:R-:W-:-:S01]  /*3d00*/  FFMA.FTZ R43, R43, UR40, -R89 ;  /* 0x000000282b2b7c23 */ /* 0x000fc20008010859 */
[--C-:B------:R-:W-:Y:S01]  /*3d10*/  FFMA.FTZ R46, R46, UR40, -R89.reuse ;  /* 0x000000282e2e7c23 */ /* 0x100fe20008010859 */
[----:B------:R-:W-:-:S01]  /*3d20*/  FFMA.FTZ R47, R47, UR40, -R89 ;  /* 0x000000282f2f7c23 */ /* 0x000fc20008010859 */
[--C-:B------:R-:W-:Y:S01]  /*3d30*/  FFMA.FTZ R50, R50, UR40, -R89.reuse ;  /* 0x0000002832327c23 */ /* 0x100fe20008010859 */
[----:B------:R-:W-:-:S01]  /*3d40*/  FFMA.FTZ R51, R51, UR40, -R89 ;  /* 0x0000002833337c23 */ /* 0x000fc20008010859 */
[----:B------:R-:W4:Y:S01]  /*3d50*/  MUFU.EX2 R73, R73 ;  /* 0x0000004900497308 */ /* 0x000f220000000800 */
[----:B--2---:R-:W-:-:S01]  /*3d60*/  FADD.FTZ R91, R95, R90 ;  /* 0x0000005a5f5b7221 */ /* 0x004fc20000010000 */
        /* <DEDUP_REMOVED lines=10> */
[--C-:B------:R-:W-:Y:S01]  /*3e10*/  FFMA.FTZ R85, R85, UR40, -R89.reuse ;  /* 0x0000002855557c23 */ /* 0x100fe20008010859 */
[----:B------:R-:W-:-:S01]  /*3e20*/  FFMA.FTZ R88, R88, UR40, -R89 ;  /* 0x0000002858587c23 */ /* 0x000fc20008010859 */
[----:B------:R-:W-:-:S02]  /*3e30*/  PLOP3.LUT P1, PT, PT, PT, UP0, 0x80, 0x0 ;  /* 0x000000000000781c */ /* 0x000fc40003f2f008 */
[----:B------:R-:W-:Y:S01]  /*3e40*/  CS2R R100, SRZ ;  /* 0x0000000000647805 */ /* 0x000fe2000001ff00 */
[----:B------:R-:W2:Y:S01]  /*3e50*/  MUFU.EX2 R103, R103 ;  /* 0x0000006700677308 */ /* 0x000ea20000000800 */
[----:B----4-:R-:W-:-:S01]  /*3e60*/  FADD.FTZ R3, R73, R90 ;  /* 0x0000005a49037221 */ /* 0x010fc20000010000 */
[----:B------:R-:W-:Y:S02]  /*3e70*/  F2FP.SATFINITE.E4M3.F32.PACK_AB_MERGE_C R94, R95, R94, RZ ;  /* 0x0000005e5f5e723e */ /* 0x000fe400048070ff */
[----:B------:R-:W-:Y:S02]  /*3e80*/  CS2R R98, SRZ ;  /* 0x0000000000627805 */ /* 0x000fe4000001ff00 */
[----:B------:R-:W-:Y:S02]  /*3e90*/  F2FP.SATFINITE.E4M3.F32.PACK_AB_MERGE_C R202, R11, R8, R202 ;  /* 0x000000080bca723e */ /* 0x000fe400048070ca */
[----:B------:R-:W-:Y:S02]  /*3ea0*/  F2FP.SATFINITE.E4M3.F32.PACK_AB_MERGE_C R201, R69, R64, R94 ;  /* 0x0000004045c9723e */ /* 0x000fe4000480705e */
[----:B------:R-:W-:Y:S01]  /*3eb0*/  CS2R R94, SRZ ;  /* 0x00000000005e7805 */ /* 0x000fe2000001ff00 */
[----:B------:R-:W3:Y:S01]  /*3ec0*/  MUFU.EX2 R72, R72 ;  /* 0x0000004800487308 */ /* 0x000ee20000000800 */
[----:B-1----:R-:W-:-:S01]  /*3ed0*/  FADD.FTZ R90, R102, R3 ;  /* 0x00000003665a7221 */ /* 0x002fc20000010000 */
[----:B------:R-:W-:-:S04]  /*3ee0*/  FADD.FTZ R3, R13, R82 ;  /* 0x000000520d037221 */ /* 0x000fc80000010000 */
[----:B------:R-:W-:Y:S02]  /*3ef0*/  FADD.FTZ R82, R12, R3 ;  /* 0x000000030c527221 */ /* 0x000fe40000010000 */
[----:B------:R-:W1:Y:S01]  /*3f00*/  MUFU.EX2 R75, R75 ;  /* 0x0000004b004b7308 */ /* 0x000e620000000800 */
[----:B--2---:R-:W-:-:S01]  /*3f10*/  FADD.FTZ R83, R103, R90 ;  /* 0x0000005a67537221 */ /* 0x004fc20000010000 */
[----:B------:R-:W-:Y:S01]  /*3f20*/  FADD.FTZ R3, R15, R82 ;  /* 0x000000520f037221 */ /* 0x000fe20000010000 */
[----:B------:R-:W-:-:S04]  /*3f30*/  F2FP.SATFINITE.E4M3.F32.PACK_AB_MERGE_C R102, R103, R102, RZ ;  /* 0x000000666766723e */ /* 0x000fc800048070ff */
[----:B------:R-:W-:Y:S01]  /*3f40*/  F2FP.SATFINITE.E4M3.F32.PACK_AB_MERGE_C R203, R73, R68, R102 ;  /* 0x0000004449cb723e */ /* 0x000fe20004807066 */
[----:B------:R-:W2:Y:S01]  /*3f50*/  MUFU.EX2 R14, R14 ;  /* 0x0000000e000e7308 */ /* 0x000ea20000000800 */
[----:B---3--:R-:W-:-:S01]  /*3f60*/  FADD.FTZ R90, R72, R83 ;  /* 0x00000053485a7221 */ /* 0x008fc20000010000 */
[----:B------:R-:W-:Y:S02]  /*3f70*/  CS2R R102, SRZ ;  /* 0x0000000000667805 */ /* 0x000fe4000001ff00 */
[----:B------:R-:W-:-:S04]  /*3f80*/  CS2R R68, SRZ ;  /* 0x0000000000447805 */ /* 0x000fc8000001ff00 */
[----:B------:R-:W3:Y:S01]  /*3f90*/  MUFU.EX2 R78, R78 ;  /* 0x0000004e004e7308 */ /* 0x000ee20000000800 */
[----:B-1----:R-:W-:-:S07]  /*3fa0*/  FADD.FTZ R83, R75, R90 ;  /* 0x0000005a4b537221 */ /* 0x002fce0000010000 */
[----:B------:R-:W1:Y:S01]  /*3fb0*/  MUFU.EX2 R79, R79 ;  /* 0x0000004f004f7308 */ /* 0x000e620000000800 */
[----:B--2---:R-:W-:-:S01]  /*3fc0*/  FADD.FTZ R82, R14, R3 ;  /* 0x000000030e527221 */ /* 0x004fc20000010000 */
[----:B------:R-:W-:-:S03]  /*3fd0*/  F2FP.SATFINITE.E4M3.F32.PACK_AB_MERGE_C R14, R21, R14, RZ ;  /* 0x0000000e150e723e */ /* 0x000fc600048070ff */
[----:B------:R-:W-:Y:S01]  /*3fe0*/  FADD.FTZ R3, R21, R82 ;  /* 0x0000005215037221 */ /* 0x000fe20000010000 */
[----:B------:R-:W-:Y:S02]  /*3ff0*/  F2FP.SATFINITE.E4M3.F32.PACK_AB_MERGE_C R204, R15, R12, R14 ;  /* 0x0000000c0fcc723e */ /* 0x000fe4000480700e */
[----:B------:R-:W2:Y:S01]  /*4000*/  MUFU.EX2 R20, R20 ;  /* 0x0000001400147308 */ /* 0x000ea20000000800 */
[----:B---3--:R-:W-:-:S07]  /*4010*/  FADD.FTZ R90, R78, R83 ;  /* 0x000000534e5a7221 */ /* 0x008fce0000010000 */
[----:B------:R-:W3:Y:S01]  /*4020*/  MUFU.EX2 R74, R74 ;  /* 0x0000004a004a7308 */ /* 0x000ee20000000800 */
[----:B-1----:R-:W-:-:S01]  /*4030*/  FADD.FTZ R83, R79, R90 ;  /* 0x0000005a4f537221 */ /* 0x002fc20000010000 */
[----:B------:R-:W-:-:S04]  /*4040*/  F2FP.SATFINITE.E4M3.F32.PACK_AB_MERGE_C R78, R79, R78, RZ ;  /* 0x0000004e4f4e723e */ /* 0x000fc800048070ff */
[----:B------:R-:W-:Y:S02]  /*4050*/  F2FP.SATFINITE.E4M3.F32.PACK_AB_MERGE_C R205, R75, R72, R78 ;  /* 0x000000484bcd723e */ /* 0x000fe4000480704e */
[----:B------:R-:W-:Y:S01]  /*4060*/  CS2R R78, SRZ ;  /* 0x00000000004e7805 */ /* 0x000fe2000001ff00 */
[----:B------:R-:W1:Y:S01]  /*4070*/  MUFU.EX2 R77, R77 ;  /* 0x0000004d004d7308 */ /* 0x000e620000000800 */
[----:B--2---:R-:W-:-:S01]  /*4080*/  FADD.FTZ R82, R20, R3 ;  /* 0x0000000314527221 */ /* 0x004fc20000010000 */
[----:B------:R-:W-:-:S03]  /*4090*/  CS2R R72, SRZ ;  /* 0x0000000000487805 */ /* 0x000fc6000001ff00 */
[----:B------:R-:W-:-:S03]  /*40a0*/  FADD.FTZ R3, R25, R82 ;  /* 0x0000005219037221 */ /* 0x000fc60000010000 */
[----:B------:R-:W2:Y:S01]  /*40b0*/  MUFU.EX2 R24, R24 ;  /* 0x0000001800187308 */ /* 0x000ea20000000800 */
[----:B---3--:R-:W-:-:S07]  /*40c0*/  FADD.FTZ R90, R74, R83 ;  /* 0x000000534a5a7221 */ /* 0x008fce0000010000 */
[----:B------:R-:W3:Y:S01]  /*40d0*/  MUFU.EX2 R86, R86 ;  /* 0x0000005600567308 */ /* 0x000ee20000000800 */
[----:B-1----:R-:W-:-:S07]  /*40e0*/  FADD.FTZ R83, R77, R90 ;  /* 0x0000005a4d537221 */ /* 0x002fce0000010000 */
[----:B------:R-:W1:Y:S01]  /*40f0*/  MUFU.EX2 R87, R87 ;  /* 0x0000005700577308 */ /* 0x000e620000000800 */
[----:B--2---:R-:W-:-:S01]  /*4100*/  FADD.FTZ R82, R24, R3 ;  /* 0x0000000318527221 */ /* 0x004fc20000010000 */
[----:B------:R-:W-:-:S03]  /*4110*/  F2FP.SATFINITE.E4M3.F32.PACK_AB_MERGE_C R24, R29, R24, RZ ;  /* 0x000000181d18723e */ /* 0x000fc600048070ff */
[----:B------:R-:W-:Y:S01]  /*4120*/  FADD.FTZ R3, R29, R82 ;  /* 0x000000521d037221 */ /* 0x000fe20000010000 */
[----:B------:R-:W-:Y:S02]  /*4130*/  F2FP.SATFINITE.E4M3.F32.PACK_AB_MERGE_C R206, R25, R20, R24 ;  /* 0x0000001419ce723e */ /* 0x000fe40004807018 */
[----:B------:R-:W-:Y:S01]  /*4140*/  CS2R R24, SRZ ;  /* 0x0000000000187805 */ /* 0x000fe2000001ff00 */
[----:B------:R-:W2:Y:S01]  /*4150*/  MUFU.EX2 R28, R28 ;  /* 0x0000001c001c7308 */ /* 0x000ea20000000800 */
[----:B---3--:R-:W-:-:S01]  /*4160*/  FADD.FTZ R90, R86, R83 ;  /* 0x00000053565a7221 */ /* 0x008fc20000010000 */
[----:B------:R-:W-:-:S06]  /*4170*/  CS2R R82, SRZ ;  /* 0x0000000000527805 */ /* 0x000fcc000001ff00 */
[----:B------:R-:W3:Y:S01]  /*4180*/  MUFU.EX2 R58, R58 ;  /* 0x0000003a003a7308 */ /* 0x000ee20000000800 */
[----:B-1----:R-:W-:-:S01]  /*4190*/  FADD.FTZ R9, R87, R90 ;  /* 0x0000005a57097221 */ /* 0x002fc20000010000 */
[----:B------:R-:W-:Y:S02]  /*41a0*/  F2FP.SATFINITE.E4M3.F32.PACK_AB_MERGE_C R86, R87, R86, RZ ;  /* 0x000000565756723e */ /* 0x000fe400048070ff */
[----:B------:R-:W-:Y:S02]  /*41b0*/  CS2R R90, SRZ ;  /* 0x00000000005a7805 */ /* 0x000fe4000001ff00 */
[----:B------:R-:W-:Y:S02]  /*41c0*/  F2FP.SATFINITE.E4M3.F32.PACK_AB_MERGE_C R207, R77, R74, R86 ;  /* 0x0000004a4dcf723e */ /* 0x000fe40004807056 */
[----:B------:R-:W-:Y:S01]  /*41d0*/  CS2R R86, SRZ ;  /* 0x0000000000567805 */ /* 0x000fe2000001ff00 */
[----:B------:R1:W4:Y:S01]  /*41e0*/  MUFU.EX2 R33, R105 ;  /* 0x0000006900217308 */ /* 0x0003220000000800 */
[----:B--2---:R-:W-:-:S01]  /*41f0*/  FADD.FTZ R6, R28, R3 ;  /* 0x000000031c067221 */ /* 0x004fc20000010000 */
[----:B------:R-:W-:-:S06]  /*4200*/  CS2R R74, SRZ ;  /* 0x00000000004a7805 */ /* 0x000fcc000001ff00 */
[----:B------:R-:W2:Y:S01]  /*4210*/  MUFU.EX2 R59, R59 ;  /* 0x0000003b003b7308 */ /* 0x000ea20000000800 */
[----:B---3--:R-:W-:-:S01]  /*4220*/  FADD.FTZ R10, R58, R9 ;  /* 0x000000093a0a7221 */ /* 0x008fc20000010000 */
[----:B-1----:R-:W-:-:S06]  /*4230*/  CS2R R104, SRZ ;  /* 0x0000000000687805 */ /* 0x002fcc000001ff00 */
[----:B------:R-:W1:Y:S01]  /*4240*/  MUFU.EX2 R32, R32 ;  /* 0x0000002000207308 */ /* 0x000e620000000800 */
[----:B----4-:R-:W-:-:S07]  /*4250*/  FADD.FTZ R3, R33, R6 ;  /* 0x0000000621037221 */ /* 0x010fce0000010000 */
[----:B------:R-:W3:Y:S01]  /*4260*/  MUFU.EX2 R62, R62 ;  /* 0x0000003e003e7308 */ /* 0x000ee20000000800 */
[----:B--2---:R-:W-:-:S07]  /*4270*/  FADD.FTZ R9, R59, R10 ;  /* 0x0000000a3b097221 */ /* 0x004fce0000010000 */
[----:B------:R2:W4:Y:S01]  /*4280*/  MUFU.EX2 R37, R107 ;  /* 0x0000006b00257308 */ /* 0x0005220000000800 */
[----:B-1----:R-:W-:-:S07]  /*4290*/  FADD.FTZ R6, R32, R3 ;  /* 0x0000000320067221 */ /* 0x002fce0000010000 */
[----:B------:R-:W1:Y:S01]  /*42a0*/  MUFU.EX2 R63, R63 ;  /* 0x0000003f003f7308 */ /* 0x000e620000000800 */
[----:B---3--:R-:W-:-:S01]  /*42b0*/  FADD.FTZ R10, R62, R9 ;  /* 0x000000093e0a7221 */ /* 0x008fc20000010000 */
[----:B--2---:R-:W-:-:S06]  /*42c0*/  CS2R R106, SRZ ;  /* 0x00000000006a7805 */ /* 0x004fcc000001ff00 */
[----:B------:R-:W2:Y:S01]  /*42d0*/  MUFU.EX2 R36, R36 ;  /* 0x0000002400247308 */ /* 0x000ea20000000800 */
[C---:B----4-:R-:W-:Y:S01]  /*42e0*/  F2FP.SATFINITE.E4M3.F32.PACK_AB_MERGE_C R32, R37.reuse, R32, RZ ;  /* 0x000000202520723e */ /* 0x050fe200048070ff */
[----:B------:R-:W-:-:S03]  /*42f0*/  FADD.FTZ R37, R37, R6 ;  /* 0x0000000625257221 */ /* 0x000fc60000010000 */
[----:B------:R-:W-:Y:S02]  /*4300*/  F2FP.SATFINITE.E4M3.F32.PACK_AB_MERGE_C R208, R33, R28, R32 ;  /* 0x0000001c21d0723e */ /* 0x000fe40004807020 */
[----:B------:R-:W-:Y:S02]  /*4310*/  CS2R R32, SRZ ;  /* 0x0000000000207805 */ /* 0x000fe4000001ff00 */
[----:B------:R-:W-:Y:S01]  /*4320*/  CS2R R28, SRZ ;  /* 0x00000000001c7805 */ /* 0x000fe2000001ff00 */
[----:B------:R-:W3:Y:S01]  /*4330*/  MUFU.EX2 R66, R66 ;  /* 0x0000004200427308 */ /* 0x000ee20000000800 */
[----:B-1----:R-:W-:-:S01]  /*4340*/  FADD.FTZ R3, R63, R10 ;  /* 0x0000000a3f037221 */ /* 0x002fc20000010000 */
[----:B------:R-:W-:-:S04]  /*4350*/  F2FP.SATFINITE.E4M3.F32.PACK_AB_MERGE_C R62, R63, R62, RZ ;  /* 0x0000003e3f3e723e */ /* 0x000fc800048070ff */
        /* <DEDUP_REMOVED lines=8> */
[----:B------:R1:W3:Y:S01]  /*43e0*/  MUFU.EX2 R30, R110 ;  /* 0x0000006e001e7308 */ /* 0x0002e20000000800 */
[----:B----4-:R-:W-:-:S07]  /*43f0*/  FADD.FTZ R3, R41, R6 ;  /* 0x0000000629037221 */ /* 0x010fce0000010000 */
[----:B------:R-:W4:Y:S01]  /*4400*/  MUFU.EX2 R70, R70 ;  /* 0x0000004600467308 */ /* 0x000f220000000800 */
[----:B--2---:R-:W-:-:S01]  /*4410*/  FADD.FTZ R9, R67, R10 ;  /* 0x0000000a43097221 */ /* 0x004fc20000010000 */
[----:B-1----:R-:W-:-:S06]  /*4420*/  CS2R R110, SRZ ;  /* 0x00000000006e7805 */ /* 0x002fcc000001ff00 */
[----:B------:R-:W1:Y:S01]  /*4430*/  MUFU.EX2 R31, R31 ;  /* 0x0000001f001f7308 */ /* 0x000e620000000800 */
[----:B---3--:R-:W-:-:S07]  /*4440*/  FADD.FTZ R6, R30, R3 ;  /* 0x000000031e067221 */ /* 0x008fce0000010000 */
[----:B------:R-:W2:Y:S01]  /*4450*/  MUFU.EX2 R71, R71 ;  /* 0x0000004700477308 */ /* 0x000ea20000000800 */
[----:B----4-:R-:W-:-:S07]  /*4460*/  FADD.FTZ R4, R70, R9 ;  /* 0x0000000946047221 */ /* 0x010fce0000010000 */
[----:B------:R-:W3:Y:S01]  /*4470*/  MUFU.EX2 R42, R42 ;  /* 0x0000002a002a7308 */ /* 0x000ee20000000800 */
[C---:B-1----:R-:W-:Y:S01]  /*4480*/  F2FP.SATFINITE.E4M3.F32.PACK_AB_MERGE_C R30, R31.reuse, R30, RZ ;  /* 0x0000001e1f1e723e */ /* 0x042fe200048070ff */
[----:B------:R-:W-:-:S03]  /*4490*/  FADD.FTZ R31, R31, R6 ;  /* 0x000000061f1f7221 */ /* 0x000fc60000010000 */
[----:B------:R-:W-:Y:S02]  /*44a0*/  F2FP.SATFINITE.E4M3.F32.PACK_AB_MERGE_C R210, R41, R36, R30 ;  /* 0x0000002429d2723e */ /* 0x000fe4000480701e */
[----:B------:R-:W-:Y:S01]  /*44b0*/  CS2R R36, SRZ ;  /* 0x0000000000247805 */ /* 0x000fe2000001ff00 */
[----:B------:R-:W1:Y:S01]  /*44c0*/  MUFU.EX2 R35, R35 ;  /* 0x0000002300237308 */ /* 0x000e620000000800 */
[C---:B--2---:R-:W-:Y:S01]  /*44d0*/  F2FP.SATFINITE.E4M3.F32.PACK_AB_MERGE_C R70, R71.reuse, R70, RZ ;  /* 0x000000464746723e */ /* 0x044fe200048070ff */
[----:B------:R-:W-:Y:S01]  /*44e0*/  FADD.FTZ R71, R71, R4 ;  /* 0x0000000447477221 */ /* 0x000fe20000010000 */
[----:B------:R-:W-:-:S01]  /*44f0*/  FADD.FTZ R4, R34, R31 ;  /* 0x0000001f22047221 */ /* 0x000fc20000010000 */
[----:B------:R-:W-:Y:S02]  /*4500*/  CS2R R30, SRZ ;  /* 0x00000000001e7805 */ /* 0x000fe4000001ff00 */
[----:B------:R-:W-:Y:S02]  /*4510*/  F2FP.SATFINITE.E4M3.F32.PACK_AB_MERGE_C R211, R67, R66, R70 ;  /* 0x0000004243d3723e */ /* 0x000fe40004807046 */
[----:B------:R-:W-:Y:S01]  /*4520*/  CS2R R66, SRZ ;  /* 0x0000000000427805 */ /* 0x000fe2000001ff00 */
[----:B------:R-:W2:Y:S01]  /*4530*/  MUFU.EX2 R43, R43 ;  /* 0x0000002b002b7308 */ /* 0x000ea20000000800 */
[----:B---3--:R-:W-:-:S01]  /*4540*/  FADD.FTZ R6, R42, R71 ;  /* 0x000000472a067221 */ /* 0x008fc20000010000 */
[----:B------:R-:W-:-:S06]  /*4550*/  CS2R R70, SRZ ;  /* 0x0000000000467805 */ /* 0x000fcc000001ff00 */
[----:B------:R-:W3:Y:S01]  /*4560*/  MUFU.EX2 R38, R38 ;  /* 0x0000002600267308 */ /* 0x000ee20000000800 */
[----:B-1----:R-:W-:-:S07]  /*4570*/  FADD.FTZ R7, R35, R4 ;  /* 0x0000000423077221 */ /* 0x002fce0000010000 */
[----:B------:R-:W1:Y:S01]  /*4580*/  MUFU.EX2 R46, R46 ;  /* 0x0000002e002e7308 */ /* 0x000e620000000800 */
[----:B--2---:R-:W-:-:S07]  /*4590*/  FADD.FTZ R9, R43, R6 ;  /* 0x000000062b097221 */ /* 0x004fce0000010000 */
[----:B------:R-:W2:Y:S01]  /*45a0*/  MUFU.EX2 R45, R45 ;  /* 0x0000002d002d7308 */ /* 0x000ea20000000800 */
[----:B---3--:R-:W-:-:S07]  /*45b0*/  FADD.FTZ R4, R38, R7 ;  /* 0x0000000726047221 */ /* 0x008fce0000010000 */
[----:B------:R-:W3:Y:S01]  /*45c0*/  MUFU.EX2 R47, R47 ;  /* 0x0000002f002f7308 */ /* 0x000ee20000000800 */
[----:B-1----:R-:W-:-:S07]  /*45d0*/  FADD.FTZ R6, R46, R9 ;  /* 0x000000092e067221 */ /* 0x002fce0000010000 */
[----:B------:R-:W1:Y:S01]  /*45e0*/  MUFU.EX2 R39, R39 ;  /* 0x0000002700277308 */ /* 0x000e620000000800 */
[----:B--2---:R-:W-:-:S01]  /*45f0*/  FADD.FTZ R4, R45, R4 ;  /* 0x000000042d047221 */ /* 0x004fc20000010000 */
[----:B------:R-:W-:-:S04]  /*4600*/  F2FP.SATFINITE.E4M3.F32.PACK_AB_MERGE_C R38, R45, R38, RZ ;  /* 0x000000262d26723e */ /* 0x000fc800048070ff */
[----:B------:R-:W-:Y:S02]  /*4610*/  F2FP.SATFINITE.E4M3.F32.PACK_AB_MERGE_C R212, R35, R34, R38 ;  /* 0x0000002223d4723e */ /* 0x000fe40004807026 */
[----:B------:R-:W-:Y:S01]  /*4620*/  CS2R R34, SRZ ;  /* 0x0000000000227805 */ /* 0x000fe2000001ff00 */
[----:B------:R-:W2:Y:S01]  /*4630*/  MUFU.EX2 R50, R50 ;  /* 0x0000003200327308 */ /* 0x000ea20000000800 */
[C---:B---3--:R-:W-:Y:S01]  /*4640*/  F2FP.SATFINITE.E4M3.F32.PACK_AB_MERGE_C R46, R47.reuse, R46, RZ ;  /* 0x0000002e2f2e723e */ /* 0x048fe200048070ff */
[----:B------:R-:W-:-:S03]  /*4650*/  FADD.FTZ R47, R47, R6 ;  /* 0x000000062f2f7221 */ /* 0x000fc60000010000 */
[----:B------:R-:W-:Y:S02]  /*4660*/  F2FP.SATFINITE.E4M3.F32.PACK_AB_MERGE_C R213, R43, R42, R46 ;  /* 0x0000002a2bd5723e */ /* 0x000fe4000480702e */
[----:B------:R-:W-:Y:S01]  /*4670*/  CS2R R42, SRZ ;  /* 0x00000000002a7805 */ /* 0x000fe2000001ff00 */
[----:B------:R-:W3:Y:S01]  /*4680*/  MUFU.EX2 R40, R40 ;  /* 0x0000002800287308 */ /* 0x000ee20000000800 */
[----:B-1----:R-:W-:-:S07]  /*4690*/  FADD.FTZ R7, R39, R4 ;  /* 0x0000000427077221 */ /* 0x002fce0000010000 */
[----:B------:R-:W1:Y:S01]  /*46a0*/  MUFU.EX2 R51, R51 ;  /* 0x0000003300337308 */ /* 0x000e620000000800 */
[----:B--2---:R-:W-:-:S01]  /*46b0*/  FADD.FTZ R4, R50, R47 ;  /* 0x0000002f32047221 */ /* 0x004fc20000010000 */
[----:B------:R-:W-:-:S06]  /*46c0*/  CS2R R46, SRZ ;  /* 0x00000000002e7805 */ /* 0x000fcc000001ff00 */
[----:B------:R-:W-:Y:S01]  /*46d0*/  MUFU.EX2 R44, R44 ;  /* 0x0000002c002c7308 */ /* 0x000fe20000000800 */
[----:B---3--:R-:W-:-:S07]  /*46e0*/  FADD.FTZ R7, R40, R7 ;  /* 0x0000000728077221 */ /* 0x008fce0000010000 */
[----:B------:R-:W2:Y:S01]  /*46f0*/  MUFU.EX2 R49, R49 ;  /* 0x0000003100317308 */ /* 0x000ea20000000800 */
[----:B-1----:R-:W-:-:S07]  /*4700*/  FADD.FTZ R9, R51, R4 ;  /* 0x0000000433097221 */ /* 0x002fce0000010000 */
[----:B------:R-:W1:Y:S08]  /*4710*/  MUFU.EX2 R54, R54 ;  /* 0x0000003600367308 */ /* 0x000e700000000800 */
[----:B------:R-:W3:Y:S01]  /*4720*/  MUFU.EX2 R55, R55 ;  /* 0x0000003700377308 */ /* 0x000ee20000000800 */
[----:B--2---:R-:W-:Y:S01]  /*4730*/  F2FP.SATFINITE.E4M3.F32.PACK_AB_MERGE_C R6, R49, R44, RZ ;  /* 0x0000002c3106723e */ /* 0x004fe200048070ff */
[----:B------:R-:W-:-:S03]  /*4740*/  FADD.FTZ R44, R44, R7 ;  /* 0x000000072c2c7221 */ /* 0x000fc60000010000 */
[----:B------:R-:W-:Y:S01]  /*4750*/  F2FP.SATFINITE.E4M3.F32.PACK_AB_MERGE_C R214, R40, R39, R6 ;  /* 0x0000002728d6723e */ /* 0x000fe20004807006 */
[----:B------:R-:W-:-:S01]  /*4760*/  FADD.FTZ R49, R49, R44 ;  /* 0x0000002c31317221 */ /* 0x000fc20000010000 */
[----:B------:R-:W-:Y:S01]  /*4770*/  CS2R R44, SRZ ;  /* 0x00000000002c7805 */ /* 0x000fe2000001ff00 */
[----:B------:R-:W-:Y:S01]  /*4780*/  MUFU.EX2 R52, R52 ;  /* 0x0000003400347308 */ /* 0x000fe20000000800 */
[----:B-1----:R-:W-:-:S01]  /*4790*/  FADD.FTZ R4, R54, R9 ;  /* 0x0000000936047221 */ /* 0x002fc20000010000 */
[----:B------:R-:W-:Y:S02]  /*47a0*/  CS2R R40, SRZ ;  /* 0x0000000000287805 */ /* 0x000fe4000001ff00 */
[----:B------:R-:W-:-:S04]  /*47b0*/  CS2R R38, SRZ ;  /* 0x0000000000267805 */ /* 0x000fc8000001ff00 */
[----:B------:R-:W1:Y:S01]  /*47c0*/  MUFU.EX2 R57, R57 ;  /* 0x0000003900397308 */ /* 0x000e620000000800 */
[C---:B---3--:R-:W-:Y:S01]  /*47d0*/  F2FP.SATFINITE.E4M3.F32.PACK_AB_MERGE_C R54, R55.reuse, R54, RZ ;  /* 0x000000363736723e */ /* 0x048fe200048070ff */
[----:B------:R-:W-:-:S03]  /*47e0*/  FADD.FTZ R55, R55, R4 ;  /* 0x0000000437377221 */ /* 0x000fc60000010000 */
[----:B------:R-:W-:Y:S02]  /*47f0*/  F2FP.SATFINITE.E4M3.F32.PACK_AB_MERGE_C R215, R51, R50, R54 ;  /* 0x0000003233d7723e */ /* 0x000fe40004807036 */
[----:B------:R-:W-:Y:S01]  /*4800*/  CS2R R50, SRZ ;  /* 0x0000000000327805 */ /* 0x000fe2000001ff00 */
[----:B------:R-:W2:Y:S08]  /*4810*/  MUFU.EX2 R48, R48 ;  /* 0x0000003000307308 */ /* 0x000eb00000000800 */
[----:B------:R-:W3:Y:S01]  /*4820*/  MUFU.EX2 R26, R26 ;  /* 0x0000001a001a7308 */ /* 0x000ee20000000800 */
[----:B-1----:R-:W-:-:S07]  /*4830*/  F2FP.SATFINITE.E4M3.F32.PACK_AB_MERGE_C R7, R57, R52, RZ ;  /* 0x000000343907723e */ /* 0x002fce00048070ff */
[----:B------:R-:W1:Y:S01]  /*4840*/  MUFU.EX2 R53, R53 ;  /* 0x0000003500357308 */ /* 0x000e620000000800 */
[----:B--2---:R-:W-:-:S07]  /*4850*/  FADD.FTZ R4, R48, R49 ;  /* 0x0000003130047221 */ /* 0x004fce0000010000 */
[----:B------:R-:W2:Y:S01]  /*4860*/  MUFU.EX2 R27, R27 ;  /* 0x0000001b001b7308 */ /* 0x000ea20000000800 */
[----:B---3--:R-:W-:-:S01]  /*4870*/  FADD.FTZ R6, R26, R55 ;  /* 0x000000371a067221 */ /* 0x008fc20000010000 */
[----:B------:R-:W-:-:S06]  /*4880*/  CS2R R54, SRZ ;  /* 0x0000000000367805 */ /* 0x000fcc000001ff00 */
[----:B------:R-:W3:Y:S01]  /*4890*/  MUFU.EX2 R76, R76 ;  /* 0x0000004c004c7308 */ /* 0x000ee20000000800 */
[C---:B-1----:R-:W-:Y:S01]  /*48a0*/  F2FP.SATFINITE.E4M3.F32.PACK_AB_MERGE_C R216, R53.reuse, R48, R7 ;  /* 0x0000003035d8723e */ /* 0x042fe20004807007 */
[----:B------:R-:W-:Y:S01]  /*48b0*/  FADD.FTZ R53, R53, R4 ;  /* 0x0000000435357221 */ /* 0x000fe20000010000 */
[----:B------:R-:W-:-:S03]  /*48c0*/  CS2R R48, SRZ ;  /* 0x0000000000307805 */ /* 0x000fc6000001ff00 */
[----:B------:R-:W-:Y:S02]  /*48d0*/  FADD.FTZ R52, R52, R53 ;  /* 0x0000003534347221 */ /* 0x000fe40000010000 */
[----:B------:R-:W1:Y:S01]  /*48e0*/  MUFU.EX2 R3, R80 ;  /* 0x0000005000037308 */ /* 0x000e620000000800 */
[----:B--2---:R-:W-:-:S01]  /*48f0*/  FADD.FTZ R7, R27, R6 ;  /* 0x000000061b077221 */ /* 0x004fc20000010000 */
[----:B------:R-:W-:Y:S01]  /*4900*/  FADD.FTZ R57, R57, R52 ;  /* 0x0000003439397221 */ /* 0x000fe20000010000 */
[----:B------:R-:W-:-:S05]  /*4910*/  CS2R R52, SRZ ;  /* 0x0000000000347805 */ /* 0x000fca000001ff00 */
[----:B------:R-:W-:Y:S01]  /*4920*/  MUFU.EX2 R60, R60 ;  /* 0x0000003c003c7308 */ /* 0x000fe20000000800 */
[----:B---3--:R-:W-:-:S07]  /*4930*/  FADD.FTZ R4, R76, R7 ;  /* 0x000000074c047221 */ /* 0x008fce0000010000 */
[----:B------:R-:W2:Y:S01]  /*4940*/  MUFU.EX2 R65, R65 ;  /* 0x0000004100417308 */ /* 0x000ea20000000800 */
[----:B-1----:R-:W-:-:S01]  /*4950*/  FADD.FTZ R4, R3, R4 ;  /* 0x0000000403047221 */ /* 0x002fc20000010000 */
[----:B------:R-:W-:-:S04]  /*4960*/  F2FP.SATFINITE.E4M3.F32.PACK_AB_MERGE_C R76, R3, R76, RZ ;  /* 0x0000004c034c723e */ /* 0x000fc800048070ff */
[----:B------:R-:W-:Y:S02]  /*4970*/  F2FP.SATFINITE.E4M3.F32.PACK_AB_MERGE_C R217, R27, R26, R76 ;  /* 0x0000001a1bd9723e */ /* 0x000fe4000480704c */
[----:B------:R-:W-:Y:S01]  /*4980*/  CS2R R76, SRZ ;  /* 0x00000000004c7805 */ /* 0x000fe2000001ff00 */
[----:B------:R-:W1:Y:S01]  /*4990*/  MUFU.EX2 R56, R56 ;  /* 0x0000003800387308 */ /* 0x000e620000000800 */
[----:B------:R-:W-:-:S07]  /*49a0*/  CS2R R26, SRZ ;  /* 0x00000000001a7805 */ /* 0x000fce000001ff00 */
[----:B------:R-:W3:Y:S01]  /*49b0*/  MUFU.EX2 R81, R81 ;  /* 0x0000005100517308 */ /* 0x000ee20000000800 */
[----:B--2---:R-:W-:-:S07]  /*49c0*/  F2FP.SATFINITE.E4M3.F32.PACK_AB_MERGE_C R7, R65, R60, RZ ;  /* 0x0000003c4107723e */ /* 0x004fce00048070ff */
[----:B------:R-:W2:Y:S01]  /*49d0*/  MUFU.EX2 R61, R61 ;  /* 0x0000003d003d7308 */ /* 0x000ea20000000800 */
[----:B-1----:R-:W-:-:S07]  /*49e0*/  FADD.FTZ R6, R56, R57 ;  /* 0x0000003938067221 */ /* 0x002fce0000010000 */
[----:B------:R-:W1:Y:S01]  /*49f0*/  MUFU.EX2 R84, R84 ;  /* 0x0000005400547308 */ /* 0x000e620000000800 */
[----:B---3--:R-:W-:-:S07]  /*4a00*/  FADD.FTZ R3, R81, R4 ;  /* 0x0000000451037221 */ /* 0x008fce0000010000 */
[----:B------:R-:W3:Y:S01]  /*4a10*/  MUFU.EX2 R85, R85 ;  /* 0x0000005500557308 */ /* 0x000ee20000000800 */
[C---:B--2---:R-:W-:Y:S01]  /*4a20*/  F2FP.SATFINITE.E4M3.F32.PACK_AB_MERGE_C R218, R61.reuse, R56, R7 ;  /* 0x000000383dda723e */ /* 0x044fe20004807007 */
[----:B------:R-:W-:Y:S01]  /*4a30*/  FADD.FTZ R61, R61, R6 ;  /* 0x000000063d3d7221 */ /* 0x000fe20000010000 */
[----:B------:R-:W-:-:S03]  /*4a40*/  CS2R R56, SRZ ;  /* 0x0000000000387805 */ /* 0x000fc6000001ff00 */
[----:B------:R-:W-:Y:S02]  /*4a50*/  FADD.FTZ R60, R60, R61 ;  /* 0x0000003d3c3c7221 */ /* 0x000fe40000010000 */
[----:B------:R-:W2:Y:S01]  /*4a60*/  MUFU.EX2 R88, R88 ;  /* 0x0000005800587308 */ /* 0x000ea20000000800 */
[----:B-1----:R-:W-:-:S04]  /*4a70*/  FADD.FTZ R4, R84, R3 ;  /* 0x0000000354047221 */ /* 0x002fc80000010000 */
[----:B---3--:R-:W-:Y:S01]  /*4a80*/  FADD.FTZ R3, R85, R4 ;  /* 0x0000000455037221 */ /* 0x008fe20000010000 */
[----:B------:R-:W-:-:S01]  /*4a90*/  FADD.FTZ R4, R65, R60 ;  /* 0x0000003c41047221 */ /* 0x000fc20000010000 */
[----:B------:R-:W-:Y:S02]  /*4aa0*/  CS2R R64, SRZ ;  /* 0x0000000000407805 */ /* 0x000fe4000001ff00 */
[----:B------:R-:W-:Y:S02]  /*4ab0*/  CS2R R60, SRZ ;  /* 0x00000000003c7805 */ /* 0x000fe4000001ff00 */
[C---:B--2---:R-:W-:Y:S01]  /*4ac0*/  F2FP.SATFINITE.E4M3.F32.PACK_AB_MERGE_C R6, R88.reuse, R85, RZ ;  /* 0x000000555806723e */ /* 0x044fe200048070ff */
[----:B------:R-:W-:-:S01]  /*4ad0*/  FADD.FTZ R3, R88, R3 ;  /* 0x0000000358037221 */ /* 0x000fc20000010000 */
[----:B------:R-:W-:Y:S02]  /*4ae0*/  CS2R R88, SRZ ;  /* 0x0000000000587805 */ /* 0x000fe4000001ff00 */
[----:B------:R-:W-:-:S02]  /*4af0*/  F2FP.SATFINITE.E4M3.F32.PACK_AB_MERGE_C R219, R84, R81, R6 ;  /* 0x0000005154db723e */ /* 0x000fc40004807006 */
[----:B------:R-:W-:Y:S02]  /*4b00*/  CS2R R84, SRZ ;  /* 0x0000000000547805 */ /* 0x000fe4000001ff00 */
[----:B------:R-:W-:Y:S01]  /*4b10*/  CS2R R80, SRZ ;  /* 0x0000000000507805 */ /* 0x000fe2000001ff00 */
[----:B------:R-:W-:Y:S06]  /*4b20*/  @!P1 BRA `(.L_x_135) ;  /* 0x0000002c00bc9947 */ /* 0x000fec0003800000 */
[----:B------:R-:W-:Y:S01]  /*4b30*/  IMAD.MOV.U32 R6, RZ, RZ, R5 ;  /* 0x000000ffff067224 */ /* 0x000fe200078e0005 */
[----:B------:R-:W-:Y:S01]  /*4b40*/  UIADD3 UR53, UR53, -0x2, URZ ;  /* 0xfffffffe35357890 */ /* 0x000fe2000fffe03f */
[----:B------:R-:W-:Y:S01]  /*4b50*/  IMAD.MOV.U32 R7, RZ, RZ, R0 ;  /* 0x000000ffff077224 */ /* 0x000fe200078e0000 */
[----:B------:R-:W-:Y:S01]  /*4b60*/  UMOV UR57, UR36 ;  /* 0x0000002400397c82 */ /* 0x000fe20008000000 */
[----:B------:R-:W-:Y:S01]  /*4b70*/  IMAD.MOV.U32 R119, RZ, RZ, RZ ;  /* 0x000000ffff777224 */ /* 0x000fe200078e00ff */
[----:B------:R-:W-:-:S08]  /*4b80*/  UMOV UR56, UR52 ;  /* 0x0000003400387c82 */ /* 0x000fd00008000000 */
.L_x_146:
[----:B------:R-:W-:Y:S01]  /*4b90*/  ISETP.NE.AND P2, PT, RZ, UR41, PT ;  /* 0x00000029ff007c0c */ /* 0x000fe2000bf45270 */
[----:B------:R-:W-:-:S04]  /*4ba0*/  UISETP.NE.AND UP0, UPT, UR56, 0x1, UPT ;  /* 0x000000013800788c */ /* 0x000fc8000bf05270 */
[----:B------:R-:W-:-:S04]  /*4bb0*/  USEL UR36, URZ, 0x1, UP0 ;  /* 0x000000013f247887 */ /* 0x000fc80008000000 */
[----:B------:R-:W-:-:S04]  /*4bc0*/  ULOP3.LUT UR36, UR57, UR36, URZ, 0x3c, !UPT ;  /* 0x0000002439247292 */ /* 0x000fc8000f8e3c3f */
[----:B------:R-:W-:Y:S08]  /*4bd0*/  @P2 BRA `(.L_x_136) ;  /* 0x0000000000382947 */ /* 0x000ff00003800000 */
[----:B------:R-:W-:Y:S05]  /*4be0*/  @!P0 BRA `(.L_x_137) ;  /* 0x0000000000048947 */ /* 0x000fea0003800000 */
[----:B------:R-:W-:Y:S01]  /*4bf0*/  BPT.TRAP 0x1 ;  /* 0x000000040000795c */ /* 0x000fe20000300000 */
.L_x_137:
        /* <DEDUP_REMOVED lines=9> */
.L_x_138:
[----:B--2---:R-:W-:Y:S05]  /*4c90*/  @P1 BRA `(.L_x_136) ;  /* 0x0000000000081947 */ /* 0x004fea0003800000 */
[----:B------:R-:W2:Y:S02]  /*4ca0*/  SYNCS.PHASECHK.TRANS64.TRYWAIT P1, [UR6+0x33430], R0 ;  /* 0x03343000ff0075a7 */ /* 0x000ea40008020146 */
[----:B--2---:R-:W-:Y:S05]  /*4cb0*/  @!P1 BRA `(.L_x_139) ;  /* 0x0000008800189947 */ /* 0x004fea0003800000 */
.L_x_136:
        /* <DEDUP_REMOVED lines=189> */
.L_x_141:
[----:B------:R-:W-:Y:S01]  /*5890*/  ULEA UR6, UR56, UR38, 0x3 ;  /* 0x0000002638067291 */ /* 0x000fe2000f8e183f */
[----:B------:R-:W-:-:S05]  /*58a0*/  IMAD.U32 R0, RZ, RZ, UR57 ;  /* 0x00000039ff007e24 */ /* 0x000fca000f8e00ff */
[----:B------:R-:W-:-:S04]  /*58b0*/  SHF.L.U32 R0, R0, 0x1f, RZ ;  /* 0x0000001f00007819 */ /* 0x000fc800000006ff */
[----:B------:R1:W2:Y:S01]  /*58c0*/  SYNCS.PHASECHK.TRANS64.TRYWAIT P1, [UR6+0x33450], R0 ;  /* 0x03345000ff0075a7 */ /* 0x0002a20008020146 */
[----:B------:R-:W-:Y:S05]  /*58d0*/  @!P0 BRA `(.L_x_142) ;  /* 0x0000000000048947 */ /* 0x000fea0003800000 */
[----:B------:R-:W-:Y:S01]  /*58e0*/  BPT.TRAP 0x1 ;  /* 0x000000040000795c */ /* 0x000fe20000300000 */
.L_x_142:
[----:B--2---:R-:W-:Y:S05]  /*58f0*/  @P1 BRA `(.L_x_140) ;  /* 0x0000000000081947 */ /* 0x004fea0003800000 */
[----:B------:R-:W2:Y:S02]  /*5900*/  SYNCS.PHASECHK.TRANS64.TRYWAIT P1, [UR6+0x33450], R0 ;  /* 0x03345000ff0075a7 */ /* 0x000ea40008020146 */
[----:B--2---:R-:W-:Y:S05]  /*5910*/  @!P1 BRA `(.L_x_143) ;  /* 0x0000007c00189947 */ /* 0x004fea0003800000 */
.L_x_140:
[----:B------:R-:W-:Y:S01]  /*5920*/  UIADD3 UR6, UR38, 0x200, URZ ;  /* 0x0000020026067890 */ /* 0x000fe2000fffe03f */
[----:B------:R-:W-:Y:S01]  /*5930*/  WARPGROUP.ARRIVE ;  /* 0x00000000000079c5 */ /* 0x000fe20000000000 */
[----:B------:R-:W-:Y:S01]  /*5940*/  UMOV UR7, 0xc0000010 ;  /* 0xc000001000077882 */ /* 0x000fe20000000000 */
[----:B-12---:R-:W-:Y:S01]  /*5950*/  IADD3 R0, -R22, 0xb, RZ ;  /* 0x0000000b16007810 */ /* 0x006fe20007ffe1ff */
[----:B------:R-:W-:-:S04]  /*5960*/  USHF.R.U32.HI UR6, URZ, 0x4, UR6 ;  /* 0x000000043f067899 */ /* 0x000fc80008011606 */
[----:B------:R-:W-:-:S04]  /*5970*/  ULOP3.LUT UR6, UR6, 0x3fff, URZ, 0xc0, !UPT ;  /* 0x00003fff06067892 */ /* 0x000fc8000f8ec03f */
[----:B------:R-:W-:-:S04]  /*5980*/  ULOP3.LUT UR6, UR6, 0x10000, URZ, 0xfc, !UPT ;  /* 0x0001000006067892 */ /* 0x000fc8000f8efc3f */
[----:B------:R-:W-:-:S07]  /*5990*/  UIMAD UR10, UR56, 0x780, UR6 ;  /* 0x00000780380a78a4 */ /* 0x000fce000f8e0206 */
[----:B------:R-:W-:Y:S02]  /*59a0*/  UMOV UR6, UR10 ;  /* 0x0000000a00067c82 */ /* 0x000fe40008000000 */
[----:B------:R-:W-:Y:S01]  /*59b0*/  QGMMA.64x192x32.F32.E4M3.E4M3 R24, R200, gdesc[UR4], R24, gsb0 ;  /* 0x02e00004c8187df3 */ /* 0x000fe20008000818 */
[----:B------:R-:W-:Y:S01]  /*59c0*/  UIADD3 UR6, UR10, 0x180, URZ ;  /* 0x000001800a067890 */ /* 0x000fe2000fffe03f */
[----:B------:R-:W-:Y:S01]  /*59d0*/  UMOV UR7, 0xc0000010 ;  /* 0xc000001000077882 */ /* 0x000fe20000000000 */
[----:B------:R-:W-:Y:S02]  /*59e0*/  WARPGROUP.DEPBAR.LE gsb0, 0x0 ;  /* 0x00008000000079c5 */ /* 0x000fe40000010000 */
[----:B------:R-:W-:-:S15]  /*59f0*/  WARPGROUP.ARRIVE ;  /* 0x00000000000079c5 */ /* 0x000fde0000000000 */
        /* <DEDUP_REMOVED lines=15> */
[----:B------:R-:W-:Y:S03]  /*5af0*/  QGMMA.64x192x32.F32.E4M3.E4M3 R24, R216, gdesc[UR4], R24, gsb0 ;  /* 0x02e00004d8187df3 */ /* 0x000fe60008000818 */
[----:B------:R-:W-:Y:S02]  /*5b00*/  WARPGROUP.DEPBAR.LE gsb0, 0x0 ;  /* 0x00008000000079c5 */ /* 0x000fe40000010000 */
[----:B------:R1:W-:Y:S06]  /*5b10*/  BAR.ARV R0, 0x100 ;  /* 0x000400000000751d */ /* 0x0003ec0000002000 */
[----:B------:R-:W-:Y:S05]  /*5b20*/  @!P0 BRA `(.L_x_144) ;  /* 0x0000000000048947 */ /* 0x000fea0003800000 */
[----:B------:R-:W-:Y:S01]  /*5b30*/  BPT.TRAP 0x1 ;  /* 0x000000040000795c */ /* 0x000fe20000300000 */
.L_x_144:
[----:B-1----:R-:W-:Y:S01]  /*5b40*/  FMNMX.FTZ R0, R184, R7, !PT ;  /* 0x00000007b8007209 */ /* 0x002fe20007810000 */
[----:B------:R-:W-:Y:S01]  /*5b50*/  IMAD.U32 R13, RZ, RZ, UR40 ;  /* 0x00000028ff0d7e24 */ /* 0x000fe2000f8e00ff */
        /* <DEDUP_REMOVED lines=79> */
[----:B------:R-:W-:Y:S01]  /*6050*/  ISETP.NE.AND P1, PT, R2, RZ, PT ;  /* 0x000000ff0200720c */ /* 0x000fe20003f25270 */
[----:B------:R-:W1:Y:S04]  /*6060*/  SHFL.BFLY PT, R0, R9, 0x2, 0x1f ;  /* 0x0c401f0009007f89 */ /* 0x000e6800000e0000 */
[----:B------:R-:W2:Y:S01]  /*6070*/  SHFL.BFLY PT, R5, R8, 0x2, 0x1f ;  /* 0x0c401f0008057f89 */ /* 0x000ea200000e0000 */
[----:B-1----:R-:W-:-:S02]  /*6080*/  FMNMX.FTZ R10, R9, R0, !PT ;  /* 0x00000000090a7209 */ /* 0x002fc40007810000 */
        /* <DEDUP_REMOVED lines=9> */
[--C-:B------:R-:W-:Y:S01]  /*6120*/  FFMA.FTZ R172, R176, UR40, -R200.reuse ;  /* 0x00000028b0ac7c23 */ /* 0x100fe200080108c8 */
[----:B------:R-:W-:-:S01]  /*6130*/  FFMA.FTZ R21, R169, UR40, -R200 ;  /* 0x00000028a9157c23 */ /* 0x000fc200080108c8 */
[--C-:B------:R-:W-:Y:S01]  /*6140*/  FFMA.FTZ R176, R180, UR40, -R200.reuse ;  /* 0x00000028b4b07c23 */ /* 0x100fe200080108c8 */
[----:B------:R-:W-:-:S01]  /*6150*/  FFMA.FTZ R169, R173, UR40, -R200 ;  /* 0x00000028ada97c23 */ /* 0x000fc200080108c8 */
[----:B------:R-:W-:Y:S02]  /*6160*/  IMAD.U32 R180, RZ, RZ, UR40 ;  /* 0x00000028ffb47e24 */ /* 0x000fe4000f8e00ff */
[----:B------:R-:W-:-:S01]  /*6170*/  FFMA.FTZ R173, R177, UR40, -R200 ;  /* 0x00000028b1ad7c23 */ /* 0x000fc200080108c8 */
[--C-:B------:R-:W-:Y:S01]  /*6180*/  FFMA.FTZ R177, R181, UR40, -R200.reuse ;  /* 0x00000028b5b17c23 */ /* 0x100fe200080108c8 */
[----:B------:R-:W-:-:S01]  /*6190*/  FFMA.FTZ R181, R133, UR40, -R200 ;  /* 0x0000002885b57c23 */ /* 0x000fc200080108c8 */
[C---:B------:R-:W-:Y:S01]  /*61a0*/  FADD.FTZ R6, -R5.reuse, R6 ;  /* 0x0000000605067221 */ /* 0x040fe20000010100 */
[----:B------:R-:W-:-:S01]  /*61b0*/  FFMA.FTZ R133, R5, R180, -8 ;  /* 0xc100000005857423 */ /* 0x000fc200000100b4 */
[----:B------:R-:W-:Y:S01]  /*61c0*/  FMUL.FTZ R7, R7, UR40 ;  /* 0x0000002807077c20 */ /* 0x000fe20008410000 */
[----:B------:R-:W-:-:S01]  /*61d0*/  FFMA.FTZ R8, R184, UR40, -R200 ;  /* 0x00000028b8087c23 */ /* 0x000fc200080108c8 */
[----:B------:R-:W-:Y:S01]  /*61e0*/  FFMA.FTZ R9, R185, UR40, -R200 ;  /* 0x00000028b9097c23 */ /* 0x000fe200080108c8 */
[----:B------:R-:W-:Y:S01]  /*61f0*/  FMUL.FTZ R6, R6, UR40 ;  /* 0x0000002806067c20 */ /* 0x000fe20008410000 */
[--C-:B------:R-:W-:Y:S01]  /*6200*/  FFMA.FTZ R185, R186, UR40, -R133.reuse ;  /* 0x00000028bab97c23 */ /* 0x100fe20008010885 */
[----:B------:R-:W-:-:S01]  /*6210*/  FFMA.FTZ R180, R187, UR40, -R133 ;  /* 0x00000028bbb47c23 */ /* 0x000fc20008010885 */
[----:B------:R-:W-:Y:S01]  /*6220*/  MUFU.EX2 R7, R7 ;  /* 0x0000000700077308 */ /* 0x000fe20000000800 */
[----:B------:R-:W-:-:S01]  /*6230*/  FFMA.FTZ R10, R188, UR40, -R200 ;  /* 0x00000028bc0a7c23 */ /* 0x000fc200080108c8 */
[----:B------:R-:W-:Y:S01]  /*6240*/  FFMA.FTZ R184, R190, UR40, -R133 ;  /* 0x00000028beb87c23 */ /* 0x000fe20008010885 */
[----:B------:R-:W-:-:S01]  /*6250*/  FFMA.FTZ R11, R189, UR40, -R200 ;  /* 0x00000028bd0b7c23 */ /* 0x000fc200080108c8 */
[----:B------:R-:W-:Y:S01]  /*6260*/  FFMA.FTZ R187, R191, UR40, -R133 ;  /* 0x00000028bfbb7c23 */ /* 0x000fe20008010885 */
[----:B------:R-:W-:-:S01]  /*6270*/  FFMA.FTZ R12, R192, UR40, -R200 ;  /* 0x00000028c00c7c23 */ /* 0x000fc200080108c8 */
[----:B------:R-:W-:Y:S01]  /*6280*/  FFMA.FTZ R186, R194, UR40, -R133 ;  /* 0x00000028c2ba7c23 */ /* 0x000fe20008010885 */
[----:B------:R-:W-:-:S01]  /*6290*/  FFMA.FTZ R13, R193, UR40, -R200 ;  /* 0x00000028c10d7c23 */ /* 0x000fc200080108c8 */
[----:B------:R-:W1:Y:S01]  /*62a0*/  MUFU.EX2 R8, R8 ;  /* 0x0000000800087308 */ /* 0x000e620000000800 */
[----:B------:R-:W-:-:S01]  /*62b0*/  FFMA.FTZ R189, R195, UR40, -R133 ;  /* 0x00000028c3bd7c23 */ /* 0x000fc20008010885 */
[----:B------:R-:W-:Y:S01]  /*62c0*/  FFMA.FTZ R14, R196, UR40, -R200 ;  /* 0x00000028c40e7c23 */ /* 0x000fe200080108c8 */
[----:B------:R-:W-:-:S01]  /*62d0*/  FFMA.FTZ R188, R198, UR40, -R133 ;  /* 0x00000028c6bc7c23 */ /* 0x000fc20008010885 */
[----:B------:R-:W-:Y:S01]  /*62e0*/  FFMA.FTZ R15, R197, UR40, -R200 ;  /* 0x00000028c50f7c23 */ /* 0x000fe200080108c8 */
        /* <DEDUP_REMOVED lines=9> */
[----:B------:R-:W-:Y:S01]  /*6380*/  FFMA.FTZ R183, R183, UR40, -R133 ;  /* 0x00000028b7b77c23 */ /* 0x000fe20008010885 */
[----:B------:R-:W-:-:S01]  /*6390*/  FFMA.FTZ R152, R152, UR40, -R200 ;  /* 0x0000002898987c23 */ /* 0x000fc200080108c8 */
[----:B------:R-:W2:Y:S01]  /*63a0*/  MUFU.EX2 R185, R185 ;  /* 0x000000b900b97308 */ /* 0x000ea20000000800 */
[----:B-1----:R-:W-:-:S01]  /*63b0*/  FFMA.FTZ R4, R7, R4, R8 ;  /* 0x0000000407047223 */ /* 0x002fc20000010008 */
        /* <DEDUP_REMOVED lines=12> */
[----:B------:R-:W-:Y:S01]  /*6480*/  FFMA.FTZ R164, R164, UR40, -R200 ;  /* 0x00000028a4a47c23 */ /* 0x000fe200080108c8 */
[----:B------:R-:W-:-:S01]  /*6490*/  FFMA.FTZ R166, R166, UR40, -R133 ;  /* 0x00000028a6a67c23 */ /* 0x000fc20008010885 */
[----:B------:R-:W3:Y:S01]  /*64a0*/  MUFU.EX2 R180, R180 ;  /* 0x000000b400b47308 */ /* 0x000ee20000000800 */
[----:B--2---:R-:W-:-:S01]  /*64b0*/  FFMA.FTZ R3, R6, R3, R185 ;  /* 0x0000000306037223 */ /* 0x004fc200000100b9 */
[----:B------:R-:W-:Y:S01]  /*64c0*/  FFMA.FTZ R165, R165, UR40, -R200 ;  /* 0x00000028a5a57c23 */ /* 0x000fe200080108c8 */
[----:B------:R-:W-:-:S01]  /*64d0*/  FFMA.FTZ R167, R167, UR40, -R133 ;  /* 0x00000028a7a77c23 */ /* 0x000fc20008010885 */
[----:B------:R-:W-:Y:S01]  /*64e0*/  FFMA.FTZ R136, R136, UR40, -R200 ;  /* 0x0000002888887c23 */ /* 0x000fe200080108c8 */
[----:B------:R-:W-:-:S01]  /*64f0*/  FFMA.FTZ R138, R138, UR40, -R133 ;  /* 0x000000288a8a7c23 */ /* 0x000fc20008010885 */
[----:B------:R-:W-:Y:S01]  /*6500*/  FFMA.FTZ R137, R137, UR40, -R200 ;  /* 0x0000002889897c23 */ /* 0x000fe200080108c8 */
[----:B------:R-:W-:-:S01]  /*6510*/  FFMA.FTZ R139, R139, UR40, -R133 ;  /* 0x000000288b8b7c23 */ /* 0x000fc20008010885 */
[----:B------:R-:W2:Y:S01]  /*6520*/  MUFU.EX2 R10, R10 ;  /* 0x0000000a000a7308 */ /* 0x000ea20000000800 */
[----:B-1----:R-:W-:-:S01]  /*6530*/  FADD.FTZ R193, R9, R4 ;  /* 0x0000000409c17221 */ /* 0x002fc20000010000 */
[----:B------:R-:W-:Y:S01]  /*6540*/  FFMA.FTZ R140, R140, UR40, -R200 ;  /* 0x000000288c8c7c23 */ /* 0x000fe200080108c8 */
[----:B------:R-:W-:-:S01]  /*6550*/  FFMA.FTZ R142, R142, UR40, -R133 ;  /* 0x000000288e8e7c23 */ /* 0x000fc20008010885 */
[----:B------:R-:W-:Y:S01]  /*6560*/  FFMA.FTZ R141, R141, UR40, -R200 ;  /* 0x000000288d8d7c23 */ /* 0x000fe200080108c8 */
[----:B------:R-:W-:-:S01]  /*6570*/  FFMA.FTZ R143, R143, UR40, -R133 ;  /* 0x000000288f8f7c23 */ /* 0x000fc20008010885 */
[----:B------:R-:W-:Y:S01]  /*6580*/  FFMA.FTZ R144, R144, UR40, -R200 ;  /* 0x0000002890907c23 */ /* 0x000fe200080108c8 */
[----:B------:R-:W-:-:S01]  /*6590*/  FFMA.FTZ R146, R146, UR40, -R133 ;  /* 0x0000002892927c23 */ /* 0x000fc20008010885 */
[----:B------:R-:W1:Y:S01]  /*65a0*/  MUFU.EX2 R184, R184 ;  /* 0x000000b800b87308 */ /* 0x000e620000000800 */
[----:B---3--:R-:W-:-:S01]  /*65b0*/  FADD.FTZ R3, R180, R3 ;  /* 0x00000003b4037221 */ /* 0x008fc20000010000 */
[----:B------:R-:W-:Y:S01]  /*65c0*/  FFMA.FTZ R145, R145, UR40, -R200 ;  /* 0x0000002891917c23 */ /* 0x000fe200080108c8 */
[----:B------:R-:W-:-:S01]  /*65d0*/  FFMA.FTZ R147, R147, UR40, -R133 ;  /* 0x0000002893937c23 */ /* 0x000fc20008010885 */
[----:B------:R-:W-:Y:S01]  /*65e0*/  FFMA.FTZ R148, R148, UR40, -R200 ;  /* 0x0000002894947c23 */ /* 0x000fe200080108c8 */
[----:B------:R-:W-:-:S01]  /*65f0*/  FFMA.FTZ R150, R150, UR40, -R133 ;  /* 0x0000002896967c23 */ /* 0x000fc20008010885 */
[----:B------:R-:W-:Y:S01]  /*6600*/  FFMA.FTZ R149, R149, UR40, -R200 ;  /* 0x0000002895957c23 */ /* 0x000fe200080108c8 */
[----:B------:R-:W-:-:S01]  /*6610*/  FFMA.FTZ R151, R151, UR40, -R133 ;  /* 0x0000002897977c23 */ /* 0x000fc20008010885 */
[----:B------:R-:W3:Y:S01]  /*6620*/  MUFU.EX2 R11, R11 ;  /* 0x0000000b000b7308 */ /* 0x000ee20000000800 */
[----:B--2---:R-:W-:-:S01]  /*6630*/  FADD.FTZ R4, R10, R193 ;  /* 0x000000c10a047221 */ /* 0x004fc20000010000 */
        /* <DEDUP_REMOVED lines=9> */
[----:B------:R-:W-:-:S02]  /*66d0*/  IMAD.U32 R192, RZ, RZ, UR52 ;  /* 0x00000034ffc07e24 */ /* 0x000fc4000f8e00ff */
[--C-:B------:R-:W-:Y:S01]  /*66e0*/  FFMA.FTZ R128, R128, UR40, -R200.reuse ;  /* 0x0000002880807c23 */ /* 0x100fe200080108c8 */
[----:B------:R-:W-:-:S01]  /*66f0*/  FFMA.FTZ R129, R129, UR40, -R200 ;  /* 0x0000002881817c23 */ /* 0x000fc200080108c8 */
[----:B------:R-:W-:Y:S01]  /*6700*/  FFMA.FTZ R132, R132, UR40, -R200 ;  /* 0x0000002884847c23 */ /* 0x000fe200080108c8 */
[----:B------:R-:W-:-:S01]  /*6710*/  FFMA.FTZ R134, R134, UR40, -R133 ;  /* 0x0000002886867c23 */ /* 0x000fc20008010885 */
[----:B------:R-:W1:Y:S01]  /*6720*/  MUFU.EX2 R12, R12 ;  /* 0x0000000c000c7308 */ /* 0x000e620000000800 */
[----:B---3--:R-:W-:-:S01]  /*6730*/  FADD.FTZ R3, R11, R4 ;  /* 0x000000040b037221 */ /* 0x008fc20000010000 */
[----:B------:R-:W-:-:S06]  /*6740*/  @P1 LEA R192, R192, UR38, 0x3 ;  /* 0x00000026c0c01c11 */ /* 0x000fcc000f8e18ff */
        /* <DEDUP_REMOVED lines=120> */
[----:B------:R-:W-:-:S05]  /*6ed0*/  @P1 VIADD R3, R192, 0x33440 ;  /* 0x00033440c0031836 */ /* 0x000fca0000000000 */
[----:B------:R-:W-:Y:S01]  /*6ee0*/  @P1 PRMT R3, R18, 0x654, R3 ;  /* 0x0000065412031816 */ /* 0x000fe20000000003 */
[----:B------:R-:W2:Y:S01]  /*6ef0*/  MUFU.EX2 R123, R123 ;  /* 0x0000007b007b7308 */ /* 0x000ea20000000800 */
[----:B-1----:R-:W-:-:S02]  /*6f00*/  FADD.FTZ R190, R122, R131 ;  /* 0x000000837abe7221 */ /* 0x002fc40000010000 */
[----:B------:R1:W-:Y:S05]  /*6f10*/  @P1 SYNCS.ARRIVE.TRANS64.RED.A1T0 RZ, [R3+URZ], RZ ;  /* 0x000000ff03ff19a7 */ /* 0x0003ea000810043f */
[----:B------:R-:W4:Y:S01]  /*6f20*/  MUFU.EX2 R124, R124 ;  /* 0x0000007c007c7308 */ /* 0x000f220000000800 */
[----:B---3--:R-:W-:-:S07]  /*6f30*/  FADD.FTZ R131, R121, R4 ;  /* 0x0000000479837221 */ /* 0x008fce0000010000 */
[----:B------:R-:W3:Y:S01]  /*6f40*/  MUFU.EX2 R126, R126 ;  /* 0x0000007e007e7308 */ /* 0x000ee20000000800 */
[----:B--2---:R-:W-:-:S07]  /*6f50*/  FADD.FTZ R195, R123, R190 ;  /* 0x000000be7bc37221 */ /* 0x004fce0000010000 */
[----:B------:R-:W1:Y:S01]  /*6f60*/  MUFU.EX2 R125, R125 ;  /* 0x0000007d007d7308 */ /* 0x000e620000000800 */
[----:B----4-:R-:W-:-:S07]  /*6f70*/  FADD.FTZ R4, R124, R131 ;  /* 0x000000837c047221 */ /* 0x010fce0000010000 */
[----:B------:R-:W2:Y:S01]  /*6f80*/  MUFU.EX2 R193, R193 ;  /* 0x000000c100c17308 */ /* 0x000ea20000000800 */
[----:B---3--:R-:W-:-:S07]  /*6f90*/  FADD.FTZ R190, R126, R195 ;  /* 0x000000c37ebe7221 */ /* 0x008fce0000010000 */
        /* <DEDUP_REMOVED lines=16> */
[----:B---3--:R-:W-:-:S03]  /*70a0*/  FADD.FTZ R4, R181, R4 ;  /* 0x00000004b5047221 */ /* 0x008fc60000010000 */
[----:B-1----:R-:W-:Y:S01]  /*70b0*/  FADD.FTZ R3, R133, R3 ;  /* 0x0000000385037221 */ /* 0x002fe20000010000 */
[----:B------:R-:W-:Y:S06]  /*70c0*/  @!P0 BRA `(.L_x_145) ;  /* 0x0000000000048947 */ /* 0x000fec0003800000 */
[----:B------:R-:W-:Y:S01]  /*70d0*/  BPT.TRAP 0x1 ;  /* 0x000000040000795c */ /* 0x000fe20000300000 */
.L_x_145:
        /* <DEDUP_REMOVED lines=14> */
[-C--:B------:R-:W-:Y:S01]  /*71c0*/  FMUL.FTZ R24, R24, R7.reuse ;  /* 0x0000000718187220 */ /* 0x080fe20000410000 */
        /* <DEDUP_REMOVED lines=133> */
.L_x_135:
[----:B------:R-:W-:Y:S06]  /*7a20*/  BAR.ARV 0x8, 0x120 ;  /* 0x0204800000007b1d */ /* 0x000fec0000002000 */
[----:B------:R-:W-:Y:S05]  /*7a30*/  @!P0 BRA `(.L_x_147) ;  /* 0x0000000000048947 */ /* 0x000fea0003800000 */
[----:B------:R-:W-:Y:S01]  /*7a40*/  BPT.TRAP 0x1 ;  /* 0x000000040000795c */ /* 0x000fe20000300000 */
.L_x_147:
[----:B------:R-:W-:Y:S01]  /*7a50*/  ULEA UR8, UR52, UR38, 0x3 ;  /* 0x0000002634087291 */ /* 0x000fe2000f8e183f */
[----:B------:R-:W-:-:S05]  /*7a60*/  IMAD.U32 R6, RZ, RZ, UR36 ;  /* 0x00000024ff067e24 */ /* 0x000fca000f8e00ff */
[----:B------:R-:W-:-:S04]  /*7a70*/  SHF.L.U32 R6, R6, 0x1f, RZ ;  /* 0x0000001f06067819 */ /* 0x000fc800000006ff */
[----:B------:R1:W2:Y:S01]  /*7a80*/  SYNCS.PHASECHK.TRANS64.TRYWAIT P1, [UR8+0x33450], R6 ;  /* 0x03345006ff0075a7 */ /* 0x0002a20008020148 */
[----:B------:R-:W-:Y:S05]  /*7a90*/  @!P0 BRA `(.L_x_148) ;  /* 0x0000000000048947 */ /* 0x000fea0003800000 */
[----:B------:R-:W-:Y:S01]  /*7aa0*/  BPT.TRAP 0x1 ;  /* 0x000000040000795c */ /* 0x000fe20000300000 */
.L_x_148:
[----:B--2---:R-:W-:Y:S05]  /*7ab0*/  @P1 BRA `(.L_x_149) ;  /* 0x0000000000081947 */ /* 0x004fea0003800000 */
[----:B------:R-:W2:Y:S02]  /*7ac0*/  SYNCS.PHASECHK.TRANS64.TRYWAIT P1, [UR8+0x33450], R6 ;  /* 0x03345006ff0075a7 */ /* 0x000ea40008020148 */
[----:B--2---:R-:W-:Y:S05]  /*7ad0*/  @!P1 BRA `(.L_x_150) ;  /* 0x0000005800c09947 */ /* 0x004fea0003800000 */
.L_x_149:
        /* <DEDUP_REMOVED lines=86> */
.L_x_151:
        /* <DEDUP_REMOVED lines=32> */
[----:B-1----:R-:W-:-:S02]  /*8240*/  IMAD.SHL.U32 R0, R121, 0x4, RZ ;  /* 0x0000000479007824 */ /* 0x002fc400078e00ff */
[-C--:B------:R-:W-:Y:S01]  /*8250*/  FMUL.FTZ R108, R108, R12.reuse ;  /* 0x0000000c6c6c7220 */ /* 0x080fe20000410000 */
[-C--:B------:R-:W-:Y:S01]  /*8260*/  FMUL.FTZ R109, R109, R12.reuse ;  /* 0x0000000c6d6d7220 */ /* 0x080fe20000410000 */
[-C--:B------:R-:W-:Y:S01]  /*8270*/  FMUL.FTZ R116, R116, R12.reuse ;  /* 0x0000000c74747220 */ /* 0x080fe20000410000 */
[----:B------:R-:W-:Y:S01]  /*8280*/  FMUL.FTZ R117, R117, R12 ;  /* 0x0000000c75757220 */ /* 0x000fe20000410000 */
[----:B------:R-:W-:Y:S01]  /*8290*/  LOP3.LUT R0, R0, 0xc, RZ, 0xc0, !PT ;  /* 0x0000000c00007812 */ /* 0x000fe200078ec0ff */
[-C--:B------:R-:W-:Y:S01]  /*82a0*/  FMUL.FTZ R70, R70, R120.reuse ;  /* 0x0000007846467220 */ /* 0x080fe20000410000 */
[-C--:B------:R-:W-:Y:S01]  /*82b0*/  FMUL.FTZ R79, R79, R120.reuse ;  /* 0x000000784f4f7220 */ /* 0x080fe20000410000 */
[-C--:B------:R-:W-:Y:S01]  /*82c0*/  FMUL.FTZ R54, R54, R120.reuse ;  /* 0x0000007836367220 */ /* 0x080fe20000410000 */
[----:B------:R-:W-:Y:S01]  /*82d0*/  IADD3 R6, P0, R0, UR4, RZ ;  /* 0x0000000400067c10 */ /* 0x000fe2000ff1e0ff */
[-C--:B------:R-:W-:Y:S01]  /*82e0*/  FMUL.FTZ R55, R55, R120.reuse ;  /* 0x0000007837377220 */ /* 0x080fe20000410000 */
[-C--:B------:R-:W-:Y:S01]  /*82f0*/  FMUL.FTZ R30, R30, R120.reuse ;  /* 0x000000781e1e7220 */ /* 0x080fe20000410000 */
[-C--:B------:R-:W-:Y:S01]  /*8300*/  FMUL.FTZ R31, R31, R120.reuse ;  /* 0x000000781f1f7220 */ /* 0x080fe20000410000 */
[----:B------:R-:W-:Y:S01]  /*8310*/  FMUL.FTZ R46, R46, R120 ;  /* 0x000000782e2e7220 */ /* 0x000fe20000410000 */
[----:B------:R-:W-:-:S02]  /*8320*/  IMAD.X R7, RZ, RZ, UR5, P0 ;  /* 0x00000005ff077e24 */ /* 0x000fc400080e06ff */
        /* <DEDUP_REMOVED lines=14> */
[-C--:B-1----:R-:W-:Y:S01]  /*8410*/  FMUL.FTZ R6, R27, R120.reuse ;  /* 0x000000781b067220 */ /* 0x082fe20000410000 */
[----:B------:R-:W-:Y:S01]  /*8420*/  FMUL.FTZ R27, R58, R120 ;  /* 0x000000783a1b7220 */ /* 0x000fe20000410000 */
[-C--:B------:R-:W-:Y:S01]  /*8430*/  FMUL.FTZ R73, R96, R12.reuse ;  /* 0x0000000c60497220 */ /* 0x080fe20000410000 */
[-C--:B------:R-:W-:Y:S01]  /*8440*/  FMUL.FTZ R72, R97, R12.reuse ;  /* 0x0000000c61487220 */ /* 0x080fe20000410000 */
[-C--:B------:R-:W-:Y:S01]  /*8450*/  FMUL.FTZ R81, R104, R12.reuse ;  /* 0x0000000c68517220 */ /* 0x080fe20000410000 */
[-C--:B------:R-:W-:Y:S01]  /*8460*/  FMUL.FTZ R80, R105, R12.reuse ;  /* 0x0000000c69507220 */ /* 0x080fe20000410000 */
[-C--:B------:R-:W-:Y:S01]  /*8470*/  FMUL.FTZ R89, R112, R12.reuse ;  /* 0x0000000c70597220 */ /* 0x080fe20000410000 */
[----:B------:R-:W-:Y:S01]  /*8480*/  FMUL.FTZ R88, R113, R12 ;  /* 0x0000000c71587220 */ /* 0x000fe20000410000 */
[----:B------:R-:W-:Y:S01]  /*8490*/  LOP3.LUT P0, R28, R121, 0x3, RZ, 0xc0, !PT ;  /* 0x00000003791c7812 */ /* 0x000fe2000780c0ff */
[-C--:B------:R-:W-:Y:S01]  /*84a0*/  FMUL.FTZ R12, R35, R120.reuse ;  /* 0x00000078230c7220 */ /* 0x080fe20000410000 */
[-C--:B------:R-:W-:Y:S01]  /*84b0*/  FMUL.FTZ R25, R50, R120.reuse ;  /* 0x0000007832197220 */ /* 0x080fe20000410000 */
[-C--:B------:R-:W-:Y:S01]  /*84c0*/  FMUL.FTZ R7, R26, R120.reuse ;  /* 0x000000781a077220 */ /* 0x080fe20000410000 */
[-C--:B------:R-:W-:Y:S01]  /*84d0*/  FMUL.FTZ R35, R66, R120.reuse ;  /* 0x0000007842237220 */ /* 0x080fe20000410000 */
[-C--:B------:R-:W-:Y:S01]  /*84e0*/  FMUL.FTZ R50, R75, R120.reuse ;  /* 0x000000784b327220 */ /* 0x080fe20000410000 */
[-C--:B------:R-:W-:Y:S01]  /*84f0*/  FMUL.FTZ R26, R51, R120.reuse ;  /* 0x00000078331a7220 */ /* 0x080fe20000410000 */
[----:B------:R-:W-:Y:S01]  /*8500*/  F2FP.BF16.F32.PACK_AB R27, R62, R27 ;  /* 0x0000001b3e1b723e */ /* 0x000fe200000010ff */
[----:B------:R-:W-:Y:S01]  /*8510*/  FMUL.FTZ R15, R42, R120 ;  /* 0x000000782a0f7220 */ /* 0x000fe20000410000 */
[----:B------:R-:W-:Y:S01]  /*8520*/  F2FP.BF16.F32.PACK_AB R34, R63, R34 ;  /* 0x000000223f22723e */ /* 0x000fe200000010ff */
[-C--:B------:R-:W-:Y:S01]  /*8530*/  FMUL.FTZ R47, R47, R120.reuse ;  /* 0x000000782f2f7220 */ /* 0x080fe20000410000 */
[----:B------:R-:W-:Y:S01]  /*8540*/  ISETP.EQ.OR P0, PT, R28, 0x3, !P0 ;  /* 0x000000031c00780c */ /* 0x000fe20004702670 */
[----:B------:R-:W-:Y:S01]  /*8550*/  FMUL.FTZ R20, R43, R120 ;  /* 0x000000782b147220 */ /* 0x000fe20000410000 */
[----:B------:R-:W-:Y:S01]  /*8560*/  F2FP.BF16.F32.PACK_AB R35, R70, R35 ;  /* 0x000000234623723e */ /* 0x000fe200000010ff */
[----:B------:R-:W-:Y:S01]  /*8570*/  UIADD3 UR42, -UR45, URZ, URZ ;  /* 0x0000003f2d2a7290 */ /* 0x000fe2000fffe13f */
[----:B------:R-:W-:Y:S01]  /*8580*/  F2FP.BF16.F32.PACK_AB R50, R79, R50 ;  /* 0x000000324f32723e */ /* 0x000fe200000010ff */
[-C--:B------:R-:W-:Y:S01]  /*8590*/  FMUL.FTZ R38, R38, R120.reuse ;  /* 0x0000007826267220 */ /* 0x080fe20000410000 */
[----:B------:R-:W-:Y:S01]  /*85a0*/  F2FP.BF16.F32.PACK_AB R25, R54, R25 ;  /* 0x000000193619723e */ /* 0x000fe200000010ff */
[----:B------:R-:W-:Y:S01]  /*85b0*/  FMUL.FTZ R39, R39, R120 ;  /* 0x0000007827277220 */ /* 0x000fe20000410000 */
[----:B------:R-:W-:Y:S01]  /*85c0*/  F2FP.BF16.F32.PACK_AB R26, R55, R26 ;  /* 0x0000001a371a723e */ /* 0x000fe200000010ff */
[----:B------:R-:W-:Y:S01]  /*85d0*/  USHF.R.S32.HI UR4, URZ, 0x1f, UR43 ;  /* 0x0000001f3f047899 */ /* 0x000fe2000801142b */
[----:B------:R-:W-:Y:S01]  /*85e0*/  SEL R79, R27, R34, P0 ;  /* 0x000000221b4f7207 */ /* 0x000fe20000000000 */
[----:B------:R-:W-:Y:S01]  /*85f0*/  ULDC UR5, c[0x0][0xda8] ;  /* 0x00036a0000057ab9 */ /* 0x000fe20000000800 */
[----:B------:R-:W-:Y:S01]  /*8600*/  SEL R70, R34, R27, P0 ;  /* 0x0000001b22467207 */ /* 0x000fe20000000000 */
[----:B------:R-:W-:Y:S01]  /*8610*/  ULDC.64 UR6, c[0x0][0xb70] ;  /* 0x0002dc0000067ab9 */ /* 0x000fe20000000a00 */
[----:B------:R-:W-:Y:S01]  /*8620*/  IADD3 R27, P1, R16, 0x4000, RZ ;  /* 0x00004000101b7810 */ /* 0x000fe20007f3e0ff */
[----:B------:R-:W-:Y:S01]  /*8630*/  UIMAD UR42, UR5, UR42, UR48 ;  /* 0x0000002a052a72a4 */ /* 0x000fe2000f8e0230 */
[----:B------:R-:W-:Y:S01]  /*8640*/  F2FP.BF16.F32.PACK_AB R41, R68, R41 ;  /* 0x000000294429723e */ /* 0x000fe200000010ff */
[----:B------:R-:W-:Y:S01]  /*8650*/  UIMAD UR4, UR4, UR6, URZ ;  /* 0x00000006040472a4 */ /* 0x000fe2000f8e023f */
[----:B------:R-:W-:Y:S01]  /*8660*/  F2FP.BF16.F32.PACK_AB R48, R77, R48 ;  /* 0x000000304d30723e */ /* 0x000fe200000010ff */
[----:B------:R-:W-:Y:S01]  /*8670*/  USHF.L.U32 UR42, UR42, 0x7, URZ ;  /* 0x000000072a2a7899 */ /* 0x000fe2000800063f */
[----:B------:R-:W-:Y:S01]  /*8680*/  SEL R77, R25, R26, P0 ;  /* 0x0000001a194d7207 */ /* 0x000fe20000000000 */
[----:B------:R-:W-:Y:S01]  /*8690*/  UIMAD.WIDE.U32 UR10, UR43, UR6, URZ ;  /* 0x000000062b0a72a5 */ /* 0x000fe2000f8e003f */
[----:B------:R-:W-:Y:S01]  /*86a0*/  SEL R68, R26, R25, P0 ;  /* 0x000000191a447207 */ /* 0x000fe20000000000 */
[----:B------:R-:W-:Y:S01]  /*86b0*/  UIMAD UR4, UR43, UR7, UR4 ;  /* 0x000000072b0472a4 */ /* 0x000fe2000f8e0204 */
[----:B------:R-:W-:Y:S01]  /*86c0*/  LOP3.LUT R26, R27, 0x380, RZ, 0xc0, !PT ;  /* 0x000003801b1a7812 */ /* 0x000fe200078ec0ff */
[----:B------:R-:W-:Y:S01]  /*86d0*/  FMUL.FTZ R71, R71, R120 ;  /* 0x0000007847477220 */ /* 0x000fe20000410000 */
[----:B------:R-:W-:Y:S01]  /*86e0*/  F2FP.BF16.F32.PACK_AB R21, R52, R21 ;  /* 0x000000153415723e */ /* 0x000fe200000010ff */
[----:B------:R-:W-:Y:S01]  /*86f0*/  UIADD3 UR4, UR11, UR4, URZ ;  /* 0x000000040b047290 */ /* 0x000fe2000fffe03f */
[----:B------:R-:W-:Y:S01]  /*8700*/  F2FP.BF16.F32.PACK_AB R24, R53, R24 ;  /* 0x000000183518723e */ /* 0x000fe200000010ff */
[-C--:B------:R-:W-:Y:S01]  /*8710*/  FMUL.FTZ R42, R67, R120.reuse ;  /* 0x00000078432a7220 */ /* 0x080fe20000410000 */
[----:B------:R-:W-:Y:S01]  /*8720*/  SHF.R.U64 R26, R26, 0x3, RZ ;  /* 0x000000031a1a7819 */ /* 0x000fe200000012ff */
[-C--:B------:R-:W-:Y:S01]  /*8730*/  FMUL.FTZ R78, R78, R120.reuse ;  /* 0x000000784e4e7220 */ /* 0x080fe20000410000 */
[----:B------:R-:W-:Y:S01]  /*8740*/  F2FP.BF16.F32.PACK_AB R7, R30, R7 ;  /* 0x000000071e07723e */ /* 0x000fe200000010ff */
[----:B------:R-:W-:Y:S01]  /*8750*/  FMUL.FTZ R43, R74, R120 ;  /* 0x000000784a2b7220 */ /* 0x000fe20000410000 */
[----:B------:R-:W-:Y:S01]  /*8760*/  F2FP.BF16.F32.PACK_AB R6, R31, R6 ;  /* 0x000000061f06723e */ /* 0x000fe200000010ff */
[----:B------:R-:W-:Y:S01]  /*8770*/  UIADD3 UR8, UR8, 0x33460, URZ ;  /* 0x0003346008087890 */ /* 0x000fe2000fffe03f */
[----:B------:R-:W-:Y:S01]  /*8780*/  IADD3 R25, P2, R16, 0x4020, RZ ;  /* 0x0000402010197810 */ /* 0x000fe20007f5e0ff */
[-C--:B------:R-:W-:Y:S01]  /*8790*/  FMUL.FTZ R86, R86, R120.reuse ;  /* 0x0000007856567220 */ /* 0x080fe20000410000 */
[----:B------:R-:W-:Y:S01]  /*87a0*/  F2FP.BF16.F32.PACK_AB R73, R100, R73 ;  /* 0x000000496449723e */ /* 0x000fe200000010ff */
[----:B------:R-:W-:Y:S01]  /*87b0*/  FMUL.FTZ R51, R82, R120 ;  /* 0x0000007852337220 */ /* 0x000fe20000410000 */
[----:B------:R-:W-:Y:S01]  /*87c0*/  F2FP.BF16.F32.PACK_AB R72, R101, R72 ;  /* 0x000000486548723e */ /* 0x000fe200000010ff */
[-C--:B------:R-:W-:Y:S01]  /*87d0*/  FMUL.FTZ R87, R87, R120.reuse ;  /* 0x0000007857577220 */ /* 0x080fe20000410000 */
[----:B------:R-:W-:Y:S01]  /*87e0*/  F2FP.BF16.F32.PACK_AB R15, R46, R15 ;  /* 0x0000000f2e0f723e */ /* 0x000fe200000010ff */
[----:B------:R-:W-:Y:S01]  /*87f0*/  FMUL.FTZ R58, R83, R120 ;  /* 0x00000078533a7220 */ /* 0x000fe20000410000 */
[----:B------:R-:W-:Y:S01]  /*8800*/  F2FP.BF16.F32.PACK_AB R20, R47, R20 ;  /* 0x000000142f14723e */ /* 0x000fe200000010ff */
[----:B------:R-:W-:Y:S01]  /*8810*/  FMUL.FTZ R94, R94, R120 ;  /* 0x000000785e5e7220 */ /* 0x000fe20000410000 */
[----:B------:R-:W-:Y:S01]  /*8820*/  F2FP.BF16.F32.PACK_AB R40, R69, R40 ;  /* 0x000000284528723e */ /* 0x000fe200000010ff */
[----:B------:R-:W-:Y:S01]  /*8830*/  FMUL.FTZ R59, R90, R120 ;  /* 0x000000785a3b7220 */ /* 0x000fe20000410000 */
[----:B------:R-:W-:Y:S01]  /*8840*/  SEL R47, R21, R24, P0 ;  /* 0x00000018152f7207 */ /* 0x000fe20000000000 */
[-C--:B------:R-:W-:Y:S01]  /*8850*/  FMUL.FTZ R95, R95, R120.reuse ;  /* 0x000000785f5f7220 */ /* 0x080fe20000410000 */
[----:B------:R-:W-:Y:S01]  /*8860*/  SEL R46, R24, R21, P0 ;  /* 0x00000015182e7207 */ /* 0x000fe20000000000 */
[----:B------:R-:W-:Y:S01]  /*8870*/  FMUL.FTZ R66, R91, R120 ;  /* 0x000000785b427220 */ /* 0x000fe20000410000 */
[----:B------:R-:W-:Y:S01]  /*8880*/  LOP3.LUT R26, R26, R27, RZ, 0x3c, !PT ;  /* 0x0000001b1a1a7212 */ /* 0x000fe200078e3cff */
[----:B------:R-:W-:Y:S01]  /*8890*/  IMAD.X R27, RZ, RZ, R17, P1 ;  /* 0x000000ffff1b7224 */ /* 0x000fe200008e0611 */
[----:B------:R-:W-:Y:S01]  /*88a0*/  F2FP.BF16.F32.PACK_AB R32, R61, R32 ;  /* 0x000000203d20723e */ /* 0x000fe200000010ff */
[----:B------:R-:W-:Y:S01]  /*88b0*/  UPRMT UR8, UR37, 0x654, UR8 ;  /* 0x0000065425087896 */ /* 0x000fe20008000008 */
[----:B------:R-:W-:Y:S01]  /*88c0*/  SEL R69, R7, R6, P0 ;  /* 0x0000000607457207 */ /* 0x000fe20000000000 */
[-C--:B------:R-:W-:Y:S01]  /*88d0*/  FMUL.FTZ R102, R102, R120.reuse ;  /* 0x0000007866667220 */ /* 0x080fe20000410000 */
[----:B------:R-:W-:Y:S01]  /*88e0*/  SEL R54, R6, R7, P0 ;  /* 0x0000000706367207 */ /* 0x000fe20000000000 */
[-C--:B------:R-:W-:Y:S01]  /*88f0*/  FMUL.FTZ R67, R98, R120.reuse ;  /* 0x0000007862437220 */ /* 0x080fe20000410000 */
[----:B------:R-:W-:Y:S01]  /*8900*/  IADD3 R21, P3, R16, 0x4040, RZ ;  /* 0x0000404010157810 */ /* 0x000fe20007f7e0ff */
[-C--:B------:R-:W-:Y:S01]  /*8910*/  FMUL.FTZ R103, R103, R120.reuse ;  /* 0x0000007867677220 */ /* 0x080fe20000410000 */
[----:B------:R-:W-:Y:S01]  /*8920*/  LOP3.LUT R24, R25, 0x380, RZ, 0xc0, !PT ;  /* 0x0000038019187812 */ /* 0x000fe200078ec0ff */
[----:B------:R-:W-:Y:S01]  /*8930*/  FMUL.FTZ R74, R99, R120 ;  /* 0x00000078634a7220 */ /* 0x000fe20000410000 */
[----:B------:R-:W-:Y:S01]  /*8940*/  SEL R61, R73, R72, P0 ;  /* 0x00000048493d7207 */ /* 0x000fe20000000000 */
[-C--:B------:R-:W-:Y:S01]  /*8950*/  FMUL.FTZ R110, R110, R120.reuse ;  /* 0x000000786e6e7220 */ /* 0x080fe20000410000 */
[----:B------:R-:W-:Y:S01]  /*8960*/  IADD3 R7, P1, R16, 0x8040, RZ ;  /* 0x0000804010077810 */ /* 0x000fe20007f3e0ff */
[-C--:B------:R-:W-:Y:S01]  /*8970*/  FMUL.FTZ R75, R106, R120.reuse ;  /* 0x000000786a4b7220 */ /* 0x080fe20000410000 */
[----:B------:R-:W-:Y:S01]  /*8980*/  SEL R72, R72, R73, P0 ;  /* 0x0000004948487207 */ /* 0x000fe20000000000 */
[----:B------:R-:W-:Y:S01]  /*8990*/  FMUL.FTZ R111, R111, R120 ;  /* 0x000000786f6f7220 */ /* 0x000fe20000410000 */
[----:B------:R-:W-:Y:S01]  /*89a0*/  SEL R73, R15, R20, P0 ;  /* 0x000000140f497207 */ /* 0x000fe20000000000 */
[-C--:B------:R-:W-:Y:S01]  /*89b0*/  FMUL.FTZ R82, R107, R120.reuse ;  /* 0x000000786b527220 */ /* 0x080fe20000410000 */
[----:B------:R-:W-:Y:S01]  /*89c0*/  SEL R62, R20, R15, P0 ;  /* 0x0000000f143e7207 */ /* 0x000fe20000000000 */
[-C--:B------:R-:W-:Y:S01]  /*89d0*/  FMUL.FTZ R118, R118, R120.reuse ;  /* 0x0000007876767220 */ /* 0x080fe20000410000 */
[----:B------:R-:W-:Y:S01]  /*89e0*/  LOP3.LUT R20, R21, 0x380, RZ, 0xc0, !PT ;  /* 0x0000038015147812 */ /* 0x000fe200078ec0ff */
[-C--:B------:R-:W-:Y:S01]  /*89f0*/  FMUL.FTZ R83, R114, R120.reuse ;  /* 0x0000007872537220 */ /* 0x080fe20000410000 */
[----:B------:R-:W-:Y:S01]  /*8a00*/  SHF.R.U64 R24, R24, 0x3, RZ ;  /* 0x0000000318187819 */ /* 0x000fe200000012ff */
[-C--:B------:R-:W-:Y:S01]  /*8a10*/  FMUL.FTZ R119, R119, R120.reuse ;  /* 0x0000007877777220 */ /* 0x080fe20000410000 */
[----:B------:R-:W-:Y:S01]  /*8a20*/  F2FP.BF16.F32.PACK_AB R9, R36, R9 ;  /* 0x000000092409723e */ /* 0x000fe200000010ff */
[----:B------:R-:W-:Y:S01]  /*8a30*/  FMUL.FTZ R90, R115, R120 ;  /* 0x00000078735a7220 */ /* 0x000fe20000410000 */
[----:B------:R-:W-:Y:S01]  /*8a40*/  F2FP.BF16.F32.PACK_AB R10, R37, R10 ;  /* 0x0000000a250a723e */ /* 0x000fe200000010ff */
[----:B------:R-:W-:Y:S01]  /*8a50*/  SYNCS.ARRIVE.TRANS64.RED.A1T0 RZ, [UR8], RZ ;  /* 0x000000ffffff79a7 */ /* 0x000fe20008100408 */
[----:B------:R-:W-:Y:S01]  /*8a60*/  LOP3.LUT R6, R7, 0x380, RZ, 0xc0, !PT ;  /* 0x0000038007067812 */ /* 0x000fe200078ec0ff */
[----:B------:R-:W-:Y:S01]  /*8a70*/  USHF.R.S32.HI UR5, URZ, 0x1f, UR44 ;  /* 0x0000001f3f057899 */ /* 0x000fe2000801142c */
[----:B------:R-:W-:-:S02]  /*8a80*/  F2FP.BF16.F32.PACK_AB R11, R38, R11 ;  /* 0x0000000b260b723e */ /* 0x000fc400000010ff */
[----:B------:R-:W-:Y:S02]  /*8a90*/  F2FP.BF16.F32.PACK_AB R12, R39, R12 ;  /* 0x0000000c270c723e */ /* 0x000fe400000010ff */
[----:B------:R-:W-:Y:S02]  /*8aa0*/  SHF.R.U64 R20, R20, 0x3, RZ ;  /* 0x0000000314147819 */ /* 0x000fe400000012ff */
[----:B------:R-:W-:Y:S01]  /*8ab0*/  LOP3.LUT R24, R24, R25, RZ, 0x3c, !PT ;  /* 0x0000001918187212 */ /* 0x000fe200078e3cff */
[----:B------:R-:W-:Y:S01]  /*8ac0*/  IMAD.X R25, RZ, RZ, R17, P2 ;  /* 0x000000ffff197224 */ /* 0x000fe200010e0611 */
[----:B------:R-:W-:Y:S02]  /*8ad0*/  F2FP.BF16.F32.PACK_AB R8, R29, R8 ;  /* 0x000000081d08723e */ /* 0x000fe400000010ff */
[----:B------:R-:W-:Y:S02]  /*8ae0*/  SEL R39, R9, R10, P0 ;  /* 0x0000000a09277207 */ /* 0x000fe40000000000 */
[----:B------:R-:W-:-:S02]  /*8af0*/  SEL R38, R10, R9, P0 ;  /* 0x000000090a267207 */ /* 0x000fc40000000000 */
[----:B------:R-:W-:Y:S02]  /*8b00*/  SHF.R.U64 R6, R6, 0x3, RZ ;  /* 0x0000000306067819 */ /* 0x000fe400000012ff */
[----:B------:R-:W-:Y:S02]  /*8b10*/  IADD3 R9, P2, R16, 0x8060, RZ ;  /* 0x0000806010097810 */ /* 0x000fe40007f5e0ff */
[----:B------:R-:W-:Y:S01]  /*8b20*/  LOP3.LUT R20, R20, R21, RZ, 0x3c, !PT ;  /* 0x0000001514147212 */ /* 0x000fe200078e3cff */
[--C-:B------:R-:W-:Y:S01]  /*8b30*/  IMAD.X R21, RZ, RZ, R17.reuse, P3 ;  /* 0x000000ffff157224 */ /* 0x100fe200018e0611 */
[----:B------:R-:W-:Y:S02]  /*8b40*/  SEL R37, R5, R8, P0 ;  /* 0x0000000805257207 */ /* 0x000fe40000000000 */
[----:B------:R-:W-:Y:S02]  /*8b50*/  SEL R36, R8, R5, P0 ;  /* 0x0000000508247207 */ /* 0x000fe40000000000 */
[----:B------:R-:W-:Y:S01]  /*8b60*/  LOP3.LUT R6, R6, R7, RZ, 0x3c, !PT ;  /* 0x0000000706067212 */ /* 0x000fe200078e3cff */
[----:B------:R-:W-:Y:S01]  /*8b70*/  IMAD.X R7, RZ, RZ, R17, P1 ;  /* 0x000000ffff077224 */ /* 0x000fe200008e0611 */
[----:B------:R-:W-:Y:S01]  /*8b80*/  F2FP.BF16.F32.PACK_AB R64, R93, R64 ;  /* 0x000000405d40723e */ /* 0x000fe200000010ff */
[----:B------:R-:W-:Y:S01]  /*8b90*/  VIADD R93, R221, UR42 ;  /* 0x0000002add5d7c36 */ /* 0x000fe20008000000 */
[----:B------:R-:W-:-:S02]  /*8ba0*/  LOP3.LUT R8, R9, 0x380, RZ, 0xc0, !PT ;  /* 0x0000038009087812 */ /* 0x000fc400078ec0ff */
[----:B------:R-:W-:Y:S01]  /*8bb0*/  F2FP.BF16.F32.PACK_AB R33, R60, R33 ;  /* 0x000000213c21723e */ /* 0x000fe200000010ff */
[----:B------:R-:W-:Y:S01]  /*8bc0*/  VIADD R5, R93, 0x8 ;  /* 0x000000085d057836 */ /* 0x000fe20000000000 */
[----:B------:R-:W-:Y:S02]  /*8bd0*/  F2FP.BF16.F32.PACK_AB R57, R84, R57 ;  /* 0x000000395439723e */ /* 0x000fe400000010ff */
[----:B------:R-:W-:Y:S02]  /*8be0*/  SHF.R.U64 R8, R8, 0x3, RZ ;  /* 0x0000000308087819 */ /* 0x000fe400000012ff */
[----:B------:R-:W-:Y:S02]  /*8bf0*/  MOV R84, R20 ;  /* 0x0000001400547202 */ /* 0x000fe40000000f00 */
        /* <DEDUP_REMOVED lines=9> */
[----:B------:R-:W-:Y:S02]  /*8c90*/  IADD3 R31, P5, R16, 0x40, RZ ;  /* 0x00000040101f7810 */ /* 0x000fe40007fbe0ff */
[----:B------:R-:W-:Y:S01]  /*8ca0*/  LOP3.LUT R8, R8, R9, RZ, 0x3c, !PT ;  /* 0x0000000908087212 */ /* 0x000fe200078e3cff */
[----:B------:R-:W-:Y:S01]  /*8cb0*/  IMAD.X R9, RZ, RZ, R17, P2 ;  /* 0x000000ffff097224 */ /* 0x000fe200010e0611 */
[----:B------:R-:W-:Y:S02]  /*8cc0*/  ISETP.GE.OR P2, PT, R5, UR4, P1 ;  /* 0x0000000405007c0c */ /* 0x000fe40008f46670 */
[----:B------:R-:W-:Y:S02]  /*8cd0*/  LOP3.LUT R32, R33, 0x380, RZ, 0xc0, !PT ;  /* 0x0000038021207812 */ /* 0x000fe400078ec0ff */
[----:B------:R-:W-:Y:S02]  /*8ce0*/  LOP3.LUT R30, R31, 0x380, RZ, 0xc0, !PT ;  /* 0x000003801f1e7812 */ /* 0x000fe400078ec0ff */
[----:B------:R-:W-:-:S02]  /*8cf0*/  SHF.R.U64 R32, R32, 0x3, RZ ;  /* 0x0000000320207819 */ /* 0x000fc400000012ff */
[----:B------:R-:W-:Y:S02]  /*8d00*/  SHF.R.U64 R30, R30, 0x3, RZ ;  /* 0x000000031e1e7819 */ /* 0x000fe400000012ff */
[----:B------:R-:W-:Y:S02]  /*8d10*/  F2FP.BF16.F32.PACK_AB R13, R44, R13 ;  /* 0x0000000d2c0d723e */ /* 0x000fe400000010ff */
[----:B------:R-:W-:Y:S02]  /*8d20*/  F2FP.BF16.F32.PACK_AB R14, R45, R14 ;  /* 0x0000000e2d0e723e */ /* 0x000fe400000010ff */
[----:B------:R-:W-:Y:S02]  /*8d30*/  IADD3 R29, P6, R16, 0x60, RZ ;  /* 0x00000060101d7810 */ /* 0x000fe40007fde0ff */
[----:B------:R-:W-:Y:S01]  /*8d40*/  LOP3.LUT R32, R32, R33, RZ, 0x3c, !PT ;  /* 0x0000002120207212 */ /* 0x000fe200078e3cff */
[--C-:B------:R-:W-:Y:S01]  /*8d50*/  IMAD.X R33, RZ, RZ, R17.reuse, P4 ;  /* 0x000000ffff217224 */ /* 0x100fe200020e0611 */
[----:B------:R-:W-:Y:S01]  /*8d60*/  LOP3.LUT R30, R30, R31, RZ, 0x3c, !PT ;  /* 0x0000001f1e1e7212 */ /* 0x000fe200078e3cff */
[----:B------:R-:W-:Y:S01]  /*8d70*/  IMAD.X R31, RZ, RZ, R17, P5 ;  /* 0x000000ffff1f7224 */ /* 0x000fe200028e0611 */
[----:B------:R-:W-:-:S02]  /*8d80*/  SEL R45, R13, R14, P0 ;  /* 0x0000000e0d2d7207 */ /* 0x000fc40000000000 */
[----:B------:R-:W-:Y:S02]  /*8d90*/  SEL R44, R14, R13, P0 ;  /* 0x0000000d0e2c7207 */ /* 0x000fe40000000000 */
[----:B------:R-:W-:Y:S02]  /*8da0*/  F2FP.BF16.F32.PACK_AB R42, R71, R42 ;  /* 0x0000002a472a723e */ /* 0x000fe400000010ff */
[C---:B------:R-:W-:Y:S02]  /*8db0*/  IADD3 R15, P4, R16.reuse, 0x4060, RZ ;  /* 0x00004060100f7810 */ /* 0x040fe40007f9e0ff */
[----:B------:R-:W-:Y:S02]  /*8dc0*/  IADD3 R13, P5, R16, 0x8000, RZ ;  /* 0x00008000100d7810 */ /* 0x000fe40007fbe0ff */
[----:B------:R-:W-:Y:S02]  /*8dd0*/  F2FP.BF16.F32.PACK_AB R81, R108, R81 ;  /* 0x000000516c51723e */ /* 0x000fe400000010ff */
[----:B------:R-:W-:-:S02]  /*8de0*/  F2FP.BF16.F32.PACK_AB R80, R109, R80 ;  /* 0x000000506d50723e */ /* 0x000fc400000010ff */
[----:B------:R-:W-:Y:S02]  /*8df0*/  SEL R71, R11, R12, P0 ;  /* 0x0000000c0b477207 */ /* 0x000fe40000000000 */
[----:B------:R-:W-:Y:S02]  /*8e00*/  SEL R60, R12, R11, P0 ;  /* 0x0000000b0c3c7207 */ /* 0x000fe40000000000 */
[----:B------:R-:W-:Y:S02]  /*8e10*/  LOP3.LUT R28, R29, 0x380, RZ, 0xc0, !PT ;  /* 0x000003801d1c7812 */ /* 0x000fe400078ec0ff */
[----:B------:R-:W-:Y:S02]  /*8e20*/  F2FP.BF16.F32.PACK_AB R43, R78, R43 ;  /* 0x0000002b4e2b723e */ /* 0x000fe400000010ff */
[----:B------:R-:W-:Y:S02]  /*8e30*/  F2FP.BF16.F32.PACK_AB R51, R86, R51 ;  /* 0x000000335633723e */ /* 0x000fe400000010ff */
[----:B------:R-:W-:-:S02]  /*8e40*/  F2FP.BF16.F32.PACK_AB R58, R87, R58 ;  /* 0x0000003a573a723e */ /* 0x000fc400000010ff */
[----:B------:R-:W-:Y:S02]  /*8e50*/  LOP3.LUT R14, R15, 0x380, RZ, 0xc0, !PT ;  /* 0x000003800f0e7812 */ /* 0x000fe400078ec0ff */
[----:B------:R-:W-:Y:S02]  /*8e60*/  LOP3.LUT R12, R13, 0x380, RZ, 0xc0, !PT ;  /* 0x000003800d0c7812 */ /* 0x000fe400078ec0ff */
[----:B------:R-:W-:Y:S02]  /*8e70*/  F2FP.BF16.F32.PACK_AB R49, R76, R49 ;  /* 0x000000314c31723e */ /* 0x000fe400000010ff */
[----:B------:R-:W-:Y:S02]  /*8e80*/  F2FP.BF16.F32.PACK_AB R56, R85, R56 ;  /* 0x000000385538723e */ /* 0x000fe400000010ff */
[----:B------:R-:W-:Y:S02]  /*8e90*/  SEL R63, R81, R80, P0 ;  /* 0x00000050513f7207 */ /* 0x000fe40000000000 */
[----:B------:R-:W-:-:S02]  /*8ea0*/  SHF.R.U64 R28, R28, 0x3, RZ ;  /* 0x000000031c1c7819 */ /* 0x000fc400000012ff */
[----:B------:R-:W-:Y:S02]  /*8eb0*/  F2FP.BF16.F32.PACK_AB R59, R94, R59 ;  /* 0x0000003b5e3b723e */ /* 0x000fe400000010ff */
[----:B------:R-:W-:Y:S02]  /*8ec0*/  F2FP.BF16.F32.PACK_AB R66, R95, R66 ;  /* 0x000000425f42723e */ /* 0x000fe400000010ff */
[----:B------:R-:W-:Y:S02]  /*8ed0*/  SEL R80, R80, R81, P0 ;  /* 0x0000005150507207 */ /* 0x000fe40000000000 */
[----:B------:R-:W-:Y:S02]  /*8ee0*/  SEL R85, R43, R50, P0 ;  /* 0x000000322b557207 */ /* 0x000fe40000000000 */
[----:B------:R-:W-:Y:S02]  /*8ef0*/  SEL R55, R41, R40, P0 ;  /* 0x0000002829377207 */ /* 0x000fe40000000000 */
[----:B------:R-:W-:-:S02]  /*8f00*/  SEL R81, R35, R42, P0 ;  /* 0x0000002a23517207 */ /* 0x000fc40000000000 */
[----:B------:R-:W-:Y:S02]  /*8f10*/  SEL R50, R50, R43, P0 ;  /* 0x0000002b32327207 */ /* 0x000fe40000000000 */
[----:B------:R-:W-:Y:S02]  /*8f20*/  F2FP.BF16.F32.PACK_AB R67, R102, R67 ;  /* 0x000000436643723e */ /* 0x000fe400000010ff */
[----:B------:R-:W-:Y:S02]  /*8f30*/  F2FP.BF16.F32.PACK_AB R74, R103, R74 ;  /* 0x0000004a674a723e */ /* 0x000fe400000010ff */
[----:B------:R-:W-:Y:S02]  /*8f40*/  SEL R40, R40, R41, P0 ;  /* 0x0000002928287207 */ /* 0x000fe40000000000 */
[----:B------:R-:W-:Y:S02]  /*8f50*/  SEL R42, R42, R35, P0 ;  /* 0x000000232a2a7207 */ /* 0x000fe40000000000 */
[----:B------:R-:W-:-:S02]  /*8f60*/  SEL R43, R51, R58, P0 ;  /* 0x0000003a332b7207 */ /* 0x000fc40000000000 */
[----:B------:R-:W-:Y:S02]  /*8f70*/  SHF.R.U64 R14, R14, 0x3, RZ ;  /* 0x000000030e0e7819 */ /* 0x000fe400000012ff */
[----:B------:R-:W-:Y:S02]  /*8f80*/  SHF.R.U64 R12, R12, 0x3, RZ ;  /* 0x000000030c0c7819 */ /* 0x000fe400000012ff */
[----:B------:R-:W-:Y:S02]  /*8f90*/  F2FP.BF16.F32.PACK_AB R65, R92, R65 ;  /* 0x000000415c41723e */ /* 0x000fe400000010ff */
[----:B------:R-:W-:Y:S02]  /*8fa0*/  SEL R41, R49, R48, P0 ;  /* 0x0000003031297207 */ /* 0x000fe40000000000 */
[----:B------:R-:W-:Y:S02]  /*8fb0*/  SEL R58, R58, R51, P0 ;  /* 0x000000333a3a7207 */ /* 0x000fe40000000000 */
[----:B------:R-:W-:Y:S01]  /*8fc0*/  LOP3.LUT R28, R28, R29, RZ, 0x3c, !PT ;  /* 0x0000001d1c1c7212 */ /* 0x000fe200078e3cff */
[----:B------:R-:W-:Y:S01]  /*8fd0*/  IMAD.X R29, RZ, RZ, R17, P6 ;  /* 0x000000ffff1d7224 */ /* 0x000fe200030e0611 */
[----:B------:R-:W-:-:S02]  /*8fe0*/  F2FP.BF16.F32.PACK_AB R75, R110, R75 ;  /* 0x0000004b6e4b723e */ /* 0x000fc400000010ff */
[----:B------:R-:W-:Y:S02]  /*8ff0*/  F2FP.BF16.F32.PACK_AB R82, R111, R82 ;  /* 0x000000526f52723e */ /* 0x000fe400000010ff */
[----:B------:R-:W-:Y:S02]  /*9000*/  SEL R48, R48, R49, P0 ;  /* 0x0000003130307207 */ /* 0x000fe40000000000 */
[----:B------:R-:W-:Y:S02]  /*9010*/  SEL R51, R59, R66, P0 ;  /* 0x000000423b337207 */ /* 0x000fe40000000000 */
[----:B------:R-:W-:Y:S02]  /*9020*/  SEL R49, R57, R56, P0 ;  /* 0x0000003839317207 */ /* 0x000fe40000000000 */
[----:B------:R-:W-:Y:S02]  /*9030*/  SEL R66, R66, R59, P0 ;  /* 0x0000003b42427207 */ /* 0x000fe40000000000 */
[----:B------:R-:W-:-:S02]  /*9040*/  IADD3 R11, P6, R16, 0x8020, RZ ;  /* 0x00008020100b7810 */ /* 0x000fc40007fde0ff */
[----:B------:R-:W-:Y:S02]  /*9050*/  F2FP.BF16.F32.PACK_AB R89, R116, R89 ;  /* 0x000000597459723e */ /* 0x000fe400000010ff */
[----:B------:R-:W-:Y:S02]  /*9060*/  F2FP.BF16.F32.PACK_AB R83, R118, R83 ;  /* 0x000000537653723e */ /* 0x000fe400000010ff */
[----:B------:R-:W-:Y:S02]  /*9070*/  F2FP.BF16.F32.PACK_AB R88, R117, R88 ;  /* 0x000000587558723e */ /* 0x000fe400000010ff */
[----:B------:R-:W-:Y:S02]  /*9080*/  F2FP.BF16.F32.PACK_AB R90, R119, R90 ;  /* 0x0000005a775a723e */ /* 0x000fe400000010ff */
[----:B------:R-:W-:Y:S02]  /*9090*/  SEL R56, R56, R57, P0 ;  /* 0x0000003938387207 */ /* 0x000fe40000000000 */
[----:B------:R-:W-:-:S02]  /*90a0*/  SEL R59, R67, R74, P0 ;  /* 0x0000004a433b7207 */ /* 0x000fc40000000000 */
[----:B------:R-:W-:Y:S01]  /*90b0*/  LOP3.LUT R14, R14, R15, RZ, 0x3c, !PT ;  /* 0x0000000f0e0e7212 */ /* 0x000fe200078e3cff */
[--C-:B------:R-:W-:Y:S01]  /*90c0*/  IMAD.X R15, RZ, RZ, R17.reuse, P4 ;  /* 0x000000ffff0f7224 */ /* 0x100fe200020e0611 */
[----:B------:R-:W-:Y:S01]  /*90d0*/  LOP3.LUT R12, R12, R13, RZ, 0x3c, !PT ;  /* 0x0000000d0c0c7212 */ /* 0x000fe200078e3cff */
[----:B------:R-:W-:Y:S01]  /*90e0*/  IMAD.X R13, RZ, RZ, R17, P5 ;  /* 0x000000ffff0d7224 */ /* 0x000fe200028e0611 */
[----:B------:R-:W-:Y:S02]  /*90f0*/  SEL R57, R65, R64, P0 ;  /* 0x0000004041397207 */ /* 0x000fe40000000000 */
[----:B------:R-:W-:Y:S02]  /*9100*/  SEL R74, R74, R67, P0 ;  /* 0x000000434a4a7207 */ /* 0x000fe40000000000 */
[----:B------:R-:W-:Y:S02]  /*9110*/  SEL R64, R64, R65, P0 ;  /* 0x0000004140407207 */ /* 0x000fe40000000000 */
[----:B------:R-:W-:-:S02]  /*9120*/  SEL R67, R75, R82, P0 ;  /* 0x000000524b437207 */ /* 0x000fc40000000000 */
[----:B------:R-:W-:Y:S02]  /*9130*/  SEL R82, R82, R75, P0 ;  /* 0x0000004b52527207 */ /* 0x000fe40000000000 */
[----:B------:R-:W-:Y:S01]  /*9140*/  LOP3.LUT R10, R11, 0x380, RZ, 0xc0, !PT ;  /* 0x000003800b0a7812 */ /* 0x000fe200078ec0ff */
[----:B--2---:R-:W-:Y:S01]  /*9150*/  SHFL.IDX PT, R39, R39, R0, 0x1c1f ;  /* 0x001c1f0027277589 */ /* 0x004fe200000e0000 */
[----:B------:R-:W-:Y:S02]  /*9160*/  LOP3.LUT R5, R0, 0x2, RZ, 0x3c, !PT ;  /* 0x0000000200057812 */ /* 0x000fe400078e3cff */
[----:B------:R-:W-:Y:S01]  /*9170*/  SEL R65, R89, R88, P0 ;  /* 0x0000005859417207 */ /* 0x000fe20000000000 */
[----:B------:R-:W-:Y:S01]  /*9180*/  SHFL.IDX PT, R37, R37, R0, 0x1c1f ;  /* 0x001c1f0025257589 */ /* 0x000fe200000e0000 */
[----:B------:R-:W-:Y:S02]  /*9190*/  SEL R75, R83, R90, P0 ;  /* 0x0000005a534b7207 */ /* 0x000fe40000000000 */
[----:B------:R-:W-:Y:S01]  /*91a0*/  LOP3.LUT R35, R16, 0x380, RZ, 0xc0, !PT ;  /* 0x0000038010237812 */ /* 0x000fe200078ec0ff */
[----:B------:R-:W1:Y:S01]  /*91b0*/  SHFL.IDX PT, R38, R38, R5, 0x1c1f ;  /* 0x001c1f0526267589 */ /* 0x000e6200000e0000 */
[----:B------:R-:W-:-:S02]  /*91c0*/  SEL R88, R88, R89, P0 ;  /* 0x0000005958587207 */ /* 0x000fc40000000000 */
[----:B------:R-:W-:Y:S01]  /*91d0*/  SEL R90, R90, R83, P0 ;  /* 0x000000535a5a7207 */ /* 0x000fe20000000000 */
[----:B------:R-:W2:Y:S01]  /*91e0*/  SHFL.IDX PT, R36, R36, R5, 0x1c1f ;  /* 0x001c1f0524247589 */ /* 0x000ea200000e0000 */
[----:B------:R-:W-:Y:S02]  /*91f0*/  MOV R83, R14 ;  /* 0x0000000e00537202 */ /* 0x000fe40000000f00 */
[----:B------:R-:W-:Y:S01]  /*9200*/  MOV R78, R12 ;  /* 0x0000000c004e7202 */ /* 0x000fe20000000f00 */
[----:B------:R-:W-:Y:S01]  /*9210*/  SHFL.IDX PT, R69, R69, R0, 0x1c1f ;  /* 0x001c1f0045457589 */ /* 0x000fe200000e0000 */
[----:B------:R-:W-:Y:S02]  /*9220*/  SHF.R.U64 R10, R10, 0x3, RZ ;  /* 0x000000030a0a7819 */ /* 0x000fe400000012ff */
[----:B------:R-:W-:Y:S01]  /*9230*/  SHF.R.U64 R35, R35, 0x3, RZ ;  /* 0x0000000323237819 */ /* 0x000fe200000012ff */
[----:B------:R-:W3:Y:S01]  /*9240*/  SHFL.IDX PT, R54, R54, R5, 0x1c1f ;  /* 0x001c1f0536367589 */ /* 0x000ee200000e0000 */
[----:B------:R-:W-:Y:S01]  /*9250*/  LOP3.LUT R10, R10, R11, RZ, 0x3c, !PT ;  /* 0x0000000b0a0a7212 */ /* 0x000fe200078e3cff */
[--C-:B------:R-:W-:Y:S01]  /*9260*/  IMAD.X R11, RZ, RZ, R17.reuse, P6 ;  /* 0x000000ffff0b7224 */ /* 0x100fe200030e0611 */
[----:B------:R-:W-:Y:S01]  /*9270*/  LOP3.LUT R34, R35, R16, RZ, 0x3c, !PT ;  /* 0x0000001023227212 */ /* 0x000fe200078e3cff */
[----:B------:R-:W-:Y:S01]  /*9280*/  SHFL.IDX PT, R71, R71, R0, 0x1c1f ;  /* 0x001c1f0047477589 */ /* 0x000fe200000e0000 */
[----:B------:R-:W-:Y:S01]  /*9290*/  IMAD.MOV.U32 R35, RZ, RZ, R17 ;  /* 0x000000ffff237224 */ /* 0x000fe200078e0011 */
[----:B------:R-:W-:-:S02]  /*92a0*/  MOV R20, R8 ;  /* 0x0000000800147202 */ /* 0x000fc40000000f00 */
[----:B------:R-:W4:Y:S01]  /*92b0*/  SHFL.IDX PT, R60, R60, R5, 0x1c1f ;  /* 0x001c1f053c3c7589 */ /* 0x000f2200000e0000 */
[----:B------:R-:W-:Y:S02]  /*92c0*/  MOV R76, R10 ;  /* 0x0000000a004c7202 */ /* 0x000fe40000000f00 */
[----:B------:R-:W-:Y:S01]  /*92d0*/  MOV R34, R34 ;  /* 0x0000002200227202 */ /* 0x000fe20000000f00 */
[----:B------:R-:W-:Y:S01]  /*92e0*/  SHFL.IDX PT, R45, R45, R0, 0x1c1f ;  /* 0x001c1f002d2d7589 */ /* 0x000fe200000e0000 */
[----:B-1----:R-:W-:Y:S02]  /*92f0*/  SEL R12, R39, R38, P0 ;  /* 0x00000026270c7207 */ /* 0x002fe40000000000 */
[----:B------:R-:W-:Y:S01]  /*9300*/  SEL R14, R38, R39, P0 ;  /* 0x00000027260e7207 */ /* 0x000fe20000000000 */
[----:B------:R-:W-:Y:S01]  /*9310*/  SHFL.IDX PT, R73, R73, R0, 0x1c1f ;  /* 0x001c1f0049497589 */ /* 0x000fe200000e0000 */
[----:B------:R-:W1:Y:S01]  /*9320*/  LDC.64 R38, c[0x0][0xb78] ;  /* 0x0002de00ff267b82 */ /* 0x000e620000000a00 */
[----:B--2---:R-:W-:-:S02]  /*9330*/  SEL R8, R37, R36, P0 ;  /* 0x0000002425087207 */ /* 0x004fc40000000000 */
[----:B------:R-:W2:Y:S01]  /*9340*/  SHFL.IDX PT, R44, R44, R5, 0x1c1f ;  /* 0x001c1f052c2c7589 */ /* 0x000ea200000e0000 */
[----:B------:R-:W-:Y:S02]  /*9350*/  SEL R10, R36, R37, P0 ;  /* 0x00000025240a7207 */ /* 0x000fe40000000000 */
[----:B------:R-:W-:Y:S01]  /*9360*/  MOV R33, R32 ;  /* 0x0000002000217202 */ /* 0x000fe20000000f00 */
[----:B------:R-:W5:Y:S01]  /*9370*/  SHFL.IDX PT, R62, R62, R5, 0x1c1f ;  /* 0x001c1f053e3e7589 */ /* 0x000f6200000e0000 */
[----:B---3--:R-:W-:Y:S02]  /*9380*/  SEL R9, R69, R54, P0 ;  /* 0x0000003645097207 */ /* 0x008fe40000000000 */
[----:B------:R-:W-:Y:S01]  /*9390*/  SEL R11, R54, R69, P0 ;  /* 0x00000045360b7207 */ /* 0x000fe20000000000 */
[----:B------:R-:W-:Y:S01]  /*93a0*/  BAR.SYNC.DEFER_BLOCKING 0x1, 0x100 ;  /* 0x0044000000007b1d */ /* 0x000fe20000010000 */
[----:B------:R-:W-:Y:S02]  /*93b0*/  MOV R87, R26 ;  /* 0x0000001a00577202 */ /* 0x000fe40000000f00 */
[----:B------:R-:W-:-:S02]  /*93c0*/  MOV R86, R24 ;  /* 0x0000001800567202 */ /* 0x000fc40000000f00 */
[----:B----4-:R-:W-:Y:S02]  /*93d0*/  SEL R13, R71, R60, P0 ;  /* 0x0000003c470d7207 */ /* 0x010fe40000000000 */
[----:B------:R-:W-:Y:S01]  /*93e0*/  SEL R15, R60, R71, P0 ;  /* 0x000000473c0f7207 */ /* 0x000fe20000000000 */
[----:B------:R-:W-:Y:S01]  /*93f0*/  SHFL.IDX PT, R47, R47, R0, 0x1c1f ;  /* 0x001c1f002f2f7589 */ /* 0x000fe200000e0000 */
[----:B------:R-:W-:Y:S02]  /*9400*/  MOV R91, R30 ;  /* 0x0000001e005b7202 */ /* 0x000fe40000000f00 */
[----:B------:R-:W-:Y:S01]  /*9410*/  MOV R89, R28 ;  /* 0x0000001c00597202 */ /* 0x000fe20000000f00 */
[----:B------:R-:W-:Y:S01]  /*9420*/  SHFL.IDX PT, R77, R77, R0, 0x1c1f ;  /* 0x001c1f004d4d7589 */ /* 0x000fe200000e0000 */
[----:B-1----:R-:W-:Y:S01]  /*9430*/  IMAD.WIDE.U32 R6, R38, UR44, R6 ;  /* 0x0000002c26067c25 */ /* 0x002fe2000f8e0006 */
[----:B------:R-:W-:Y:S02]  /*9440*/  ISETP.GE.OR P1, PT, R93, UR4, P1 ;  /* 0x000000045d007c0c */ /* 0x000fe40008f26670 */
[----:B------:R-:W1:Y:S01]  /*9450*/  SHFL.IDX PT, R46, R46, R5, 0x1c1f ;  /* 0x001c1f052e2e7589 */ /* 0x000e6200000e0000 */
[----:B--2---:R-:W-:-:S02]  /*9460*/  SEL R24, R45, R44, P0 ;  /* 0x0000002c2d187207 */ /* 0x004fc40000000000 */
[----:B------:R-:W-:Y:S01]  /*9470*/  SEL R26, R44, R45, P0 ;  /* 0x0000002d2c1a7207 */ /* 0x000fe20000000000 */
[----:B------:R-:W2:Y:S01]  /*9480*/  SHFL.IDX PT, R68, R68, R5, 0x1c1f ;  /* 0x001c1f0544447589 */ /* 0x000ea200000e0000 */
[----:B-----5:R-:W-:Y:S02]  /*9490*/  SEL R25, R73, R62, P0 ;  /* 0x0000003e49197207 */ /* 0x020fe40000000000 */
[----:B------:R-:W-:Y:S01]  /*94a0*/  SEL R27, R62, R73, P0 ;  /* 0x000000493e1b7207 */ /* 0x000fe20000000000 */
[----:B------:R-:W-:Y:S04]  /*94b0*/  SHFL.IDX PT, R53, R53, R0, 0x1c1f ;  /* 0x001c1f0035357589 */ /* 0x000fe800000e0000 */
[----:B------:R-:W-:Y:S04]  /*94c0*/  SHFL.IDX PT, R79, R79, R0, 0x1c1f ;  /* 0x001c1f004f4f7589 */ /* 0x000fe800000e0000 */
[----:B------:R-:W3:Y:S04]  /*94d0*/  SHFL.IDX PT, R52, R52, R5, 0x1c1f ;  /* 0x001c1f0534347589 */ /* 0x000ee800000e0000 */
[----:B------:R-:W4:Y:S04]  /*94e0*/  SHFL.IDX PT, R70, R70, R5, 0x1c1f ;  /* 0x001c1f0546467589 */ /* 0x000f2800000e0000 */
[----:B------:R-:W-:Y:S01]  /*94f0*/  SHFL.IDX PT, R55, R55, R0, 0x1c1f ;  /* 0x001c1f0037377589 */ /* 0x000fe200000e0000 */
[----:B-1----:R-:W-:-:S02]  /*9500*/  SEL R28, R47, R46, P0 ;  /* 0x0000002e2f1c7207 */ /* 0x002fc40000000000 */
[----:B------:R-:W-:Y:S01]  /*9510*/  SEL R30, R46, R47, P0 ;  /* 0x0000002f2e1e7207 */ /* 0x000fe20000000000 */
[----:B------:R-:W-:Y:S01]  /*9520*/  SHFL.IDX PT, R81, R81, R0, 0x1c1f ;  /* 0x001c1f0051517589 */ /* 0x000fe200000e0000 */
[----:B--2---:R-:W-:Y:S02]  /*9530*/  SEL R29, R77, R68, P0 ;  /* 0x000000444d1d7207 */ /* 0x004fe40000000000 */
[----:B------:R-:W-:Y:S01]  /*9540*/  SEL R31, R68, R77, P0 ;  /* 0x0000004d441f7207 */ /* 0x000fe20000000000 */
[----:B------:R-:W1:Y:S04]  /*9550*/  SHFL.IDX PT, R40, R40, R5, 0x1c1f ;  /* 0x001c1f0528287589 */ /* 0x000e6800000e0000 */
[----:B------:R-:W2:Y:S04]  /*9560*/  SHFL.IDX PT, R42, R42, R5, 0x1c1f ;  /* 0x001c1f052a2a7589 */ /* 0x000ea800000e0000 */
[----:B------:R-:W-:Y:S01]  /*9570*/  SHFL.IDX PT, R41, R41, R0, 0x1c1f ;  /* 0x001c1f0029297589 */ /* 0x000fe200000e0000 */
[----:B---3--:R-:W-:-:S03]  /*9580*/  SEL R32, R53, R52, P0 ;  /* 0x0000003435207207 */ /* 0x008fc60000000000 */
[----:B------:R-:W-:Y:S01]  /*9590*/  SHFL.IDX PT, R85, R85, R0, 0x1c1f ;  /* 0x001c1f0055557589 */ /* 0x000fe200000e0000 */
[----:B----4-:R-:W-:-:S03]  /*95a0*/  SEL R35, R70, R79, P0 ;  /* 0x0000004f46237207 */ /* 0x010fc60000000000 */
[----:B------:R-:W3:Y:S04]  /*95b0*/  SHFL.IDX PT, R48, R48, R5, 0x1c1f ;  /* 0x001c1f0530307589 */ /* 0x000ee800000e0000 */
[----:B------:R-:W4:Y:S04]  /*95c0*/  SHFL.IDX PT, R50, R50, R5, 0x1c1f ;  /* 0x001c1f0532327589 */ /* 0x000f2800000e0000 */
[----:B------:R-:W-:Y:S04]  /*95d0*/  SHFL.IDX PT, R49, R49, R0, 0x1c1f ;  /* 0x001c1f0031317589 */ /* 0x000fe800000e0000 */
[----:B------:R-:W-:Y:S04]  /*95e0*/  SHFL.IDX PT, R43, R43, R0, 0x1c1f ;  /* 0x001c1f002b2b7589 */ /* 0x000fe800000e0000 */
[----:B------:R-:W5:Y:S04]  /*95f0*/  SHFL.IDX PT, R56, R56, R5, 0x1c1f ;  /* 0x001c1f0538387589 */ /* 0x000f6800000e0000 */
[----:B------:R-:W5:Y:S04]  /*9600*/  SHFL.IDX PT, R58, R58, R5, 0x1c1f ;  /* 0x001c1f053a3a7589 */ /* 0x000f6800000e0000 */
[----:B------:R-:W-:Y:S04]  /*9610*/  SHFL.IDX PT, R57, R57, R0, 0x1c1f ;  /* 0x001c1f0039397589 */ /* 0x000fe800000e0000 */
[----:B------:R-:W-:Y:S04]  /*9620*/  SHFL.IDX PT, R51, R51, R0, 0x1c1f ;  /* 0x001c1f0033337589 */ /* 0x000fe800000e0000 */
[----:B------:R-:W-:Y:S04]  /*9630*/  SHFL.IDX PT, R64, R64, R5, 0x1c1f ;  /* 0x001c1f0540407589 */ /* 0x000fe800000e0000 */
[----:B------:R-:W-:Y:S04]  /*9640*/  SHFL.IDX PT, R66, R66, R5, 0x1c1f ;  /* 0x001c1f0542427589 */ /* 0x000fe800000e0000 */
[----:B------:R-:W-:Y:S04]  /*9650*/  SHFL.IDX PT, R61, R61, R0, 0x1c1f ;  /* 0x001c1f003d3d7589 */ /* 0x000fe800000e0000 */
[----:B------:R-:W-:Y:S04]  /*9660*/  SHFL.IDX PT, R59, R59, R0, 0x1c1f ;  /* 0x001c1f003b3b7589 */ /* 0x000fe800000e0000 */
[----:B------:R-:W5:Y:S04]  /*9670*/  SHFL.IDX PT, R72, R72, R5, 0x1c1f ;  /* 0x001c1f0548487589 */ /* 0x000f6800000e0000 */
[----:B------:R-:W5:Y:S04]  /*9680*/  SHFL.IDX PT, R74, R74, R5, 0x1c1f ;  /* 0x001c1f054a4a7589 */ /* 0x000f6800000e0000 */
[----:B------:R-:W-:Y:S04]  /*9690*/  SHFL.IDX PT, R63, R63, R0, 0x1c1f ;  /* 0x001c1f003f3f7589 */ /* 0x000fe800000e0000 */
[----:B------:R-:W-:Y:S04]  /*96a0*/  SHFL.IDX PT, R67, R67, R0, 0x1c1f ;  /* 0x001c1f0043437589 */ /* 0x000fe800000e0000 */
[----:B------:R-:W5:Y:S04]  /*96b0*/  SHFL.IDX PT, R80, R80, R5, 0x1c1f ;  /* 0x001c1f0550507589 */ /* 0x000f6800000e0000 */
[----:B------:R-:W5:Y:S04]  /*96c0*/  SHFL.IDX PT, R82, R82, R5, 0x1c1f ;  /* 0x001c1f0552527589 */ /* 0x000f6800000e0000 */
[----:B------:R-:W-:Y:S04]  /*96d0*/  SHFL.IDX PT, R65, R65, R0, 0x1c1f ;  /* 0x001c1f0041417589 */ /* 0x000fe800000e0000 */
[----:B------:R1:W-:Y:S04]  /*96e0*/  SHFL.IDX PT, R75, R75, R0, 0x1c1f ;  /* 0x001c1f004b4b7589 */ /* 0x0003e800000e0000 */
[----:B------:R-:W-:Y:S04]  /*96f0*/  SHFL.IDX PT, R88, R88, R5, 0x1c1f ;  /* 0x001c1f0558587589 */ /* 0x000fe800000e0000 */
[----:B------:R2:W5:Y:S01]  /*9700*/  SHFL.IDX PT, R90, R90, R5, 0x1c1f ;  /* 0x001c1f055a5a7589 */ /* 0x00056200000e0000 */
[----:B-1----:R-:W-:Y:S01]  /*9710*/  IMAD R0, R38, UR5, RZ ;  /* 0x0000000526007c24 */ /* 0x002fe2000f8e02ff */
[----:B------:R-:W-:-:S02]  /*9720*/  ULDC.64 UR4, c[0x0][0xb40] ;  /* 0x0002d00000047ab9 */ /* 0x000fc40000000a00 */
[----:B------:R1:W-:Y:S01]  /*9730*/  STSM.16.M88.4 [R34], R8 ;  /* 0x0000000822007844 */ /* 0x0003e20000000200 */
[----:B------:R-:W-:Y:S01]  /*9740*/  IMAD R36, R39, UR44, R0 ;  /* 0x0000002c27247c24 */ /* 0x000fe2000f8e0200 */
[----:B------:R-:W-:Y:S02]  /*9750*/  IADD3 R0, P3, R93, R6, RZ ;  /* 0x000000065d007210 */ /* 0x000fe40007f7e0ff */
[----:B------:R3:W-:Y:S01]  /*9760*/  STSM.16.M88.4 [R33], R12 ;  /* 0x0000000c21007844 */ /* 0x0007e20000000200 */
[----:B--2---:R-:W-:-:S03]  /*9770*/  SHF.R.S32.HI R5, RZ, 0x1f, R93 ;  /* 0x0000001fff057819 */ /* 0x004fc6000001145d */
        /* <DEDUP_REMOVED lines=8> */
[----:B---3--:R-:W-:Y:S02]  /*9800*/  SEL R33, R79, R70, P0 ;  /* 0x000000464f217207 */ /* 0x008fe40000000000 */
[----:B------:R-:W-:Y:S02]  /*9810*/  SEL R10, R40, R55, P0 ;  /* 0x00000037280a7207 */ /* 0x000fe40000000000 */
[----:B------:R-:W-:Y:S01]  /*9820*/  SEL R9, R81, R42, P0 ;  /* 0x0000002a51097207 */ /* 0x000fe20000000000 */
[----:B------:R-:W-:Y:S01]  /*9830*/  STSM.16.M88.4 [R87], R32 ;  /* 0x0000002057007844 */ /* 0x000fe20000000200 */
[----:B------:R-:W-:-:S02]  /*9840*/  SEL R11, R42, R81, P0 ;  /* 0x000000512a0b7207 */ /* 0x000fc40000000000 */
[----:B------:R-:W-:Y:S02]  /*9850*/  SEL R12, R41, R48, P0 ;  /* 0x00000030290c7207 */ /* 0x000fe40000000000 */
[----:B------:R-:W-:Y:S01]  /*9860*/  SEL R14, R48, R41, P0 ;  /* 0x00000029300e7207 */ /* 0x000fe20000000000 */
[----:B------:R1:W-:Y:S01]  /*9870*/  STSM.16.M88.4 [R86], R8 ;  /* 0x0000000856007844 */ /* 0x0003e20000000200 */
[----:B----4-:R-:W-:Y:S02]  /*9880*/  SEL R13, R85, R50, P0 ;  /* 0x00000032550d7207 */ /* 0x010fe40000000000 */
[----:B------:R-:W-:Y:S02]  /*9890*/  SEL R15, R50, R85, P0 ;  /* 0x00000055320f7207 */ /* 0x000fe40000000000 */
[----:B-----5:R-:W-:Y:S02]  /*98a0*/  SEL R24, R49, R56, P0 ;  /* 0x0000003831187207 */ /* 0x020fe40000000000 */
[----:B------:R-:W-:Y:S01]  /*98b0*/  SEL R26, R56, R49, P0 ;  /* 0x00000031381a7207 */ /* 0x000fe20000000000 */
[----:B------:R3:W-:Y:S01]  /*98c0*/  STSM.16.M88.4 [R84], R12 ;  /* 0x0000000c54007844 */ /* 0x0007e20000000200 */
[----:B------:R-:W-:-:S02]  /*98d0*/  SEL R25, R43, R58, P0 ;  /* 0x0000003a2b197207 */ /* 0x000fc40000000000 */
[----:B------:R-:W-:Y:S02]  /*98e0*/  SEL R27, R58, R43, P0 ;  /* 0x0000002b3a1b7207 */ /* 0x000fe40000000000 */
[----:B--2---:R-:W-:Y:S02]  /*98f0*/  SEL R28, R61, R72, P0 ;  /* 0x000000483d1c7207 */ /* 0x004fe40000000000 */
        /* <DEDUP_REMOVED lines=9> */
[----:B---3--:R-:W-:Y:S02]  /*9990*/  SEL R12, R63, R80, P0 ;  /* 0x000000503f0c7207 */ /* 0x008fe40000000000 */
        /* <DEDUP_REMOVED lines=39> */
[----:B------:R1:W-:Y:S01]  /*9c10*/  UTMASTG.5D [UR40], [UR4] ;  /* 0x00000028040073b5 */ /* 0x0003e20008020000 */
[----:B------:R-:W-:-:S02]  /*9c20*/  UMOV UR8, 0x1 ;  /* 0x0000000100087882 */ /* 0x000fc40000000000 */
[----:B------:R-:W-:Y:S02]  /*9c30*/  UPRMT UR7, URZ, 0x654, UR6 ;  /* 0x000006543f077896 */ /* 0x000fe40008000006 */
[----:B------:R-:W-:Y:S01]  /*9c40*/  UPRMT UR6, UR8, 0x654, UR6 ;  /* 0x0000065408067896 */ /* 0x000fe20008000006 */
[----:B------:R0:W-:Y:S01]  /*9c50*/  UTMACMDFLUSH ;  /* 0x00000000000079b7 */ /* 0x0001e20000000000 */
[----:B------:R-:W-:-:S05]  /*9c60*/  DEPBAR.LE SB0, 0x0 ;  /* 0x000080000000791a */ /* 0x000fca0000000000 */
[----:B------:R-:W-:Y:S02]  /*9c70*/  SYNCS.ARRIVE.TRANS64.RED.A1T0 RZ, [UR7], RZ ;  /* 0x000000ffffff79a7 */ /* 0x000fe40008100407 */
[----:B-1----:R-:W-:Y:S03]  /*9c80*/  SYNCS.ARRIVE.TRANS64.RED.A1T0 RZ, [UR6], RZ ;  /* 0x000000ffffff79a7 */ /* 0x002fe60008100406 */
.L_x_153:
[----:B------:R-:W-:Y:S05]  /*9c90*/  BSYNC B0 ;  /* 0x0000000000007941 */ /* 0x000fea0003800000 */
.L_x_152:
        /* <DEDUP_REMOVED lines=10> */
.L_x_126:
[----:B------:R-:W-:-:S08]  /*9d40*/  NOP ;  /* 0x0000000000007918 */ /* 0x000fd00000000000 */
[----:B--2---:R-:W1:-:S00]  /*9d50*/  USETMAXREG.DEALLOC.CTAPOOL 0x18 ;  /* 0x00000018000079c8 */ /* 0x004e4000080e0500 */
[----:B-1----:R-:W1:Y:S01]  /*9d60*/  LDC R2, c[0x0][0xda4] ;  /* 0x00036900ff027b82 */ /* 0x002e620000000800 */
[----:B------:R-:W-:Y:S01]  /*9d70*/  UMOV UR47, 0x1 ;  /* 0x00000001002f7882 */ /* 0x000fe20000000000 */
[----:B------:R-:W-:Y:S02]  /*9d80*/  IMAD.MOV.U32 R17, RZ, RZ, RZ ;  /* 0x000000ffff117224 */ /* 0x000fe400078e00ff */
[----:B------:R-:W-:Y:S01]  /*9d90*/  IMAD.MOV.U32 R18, RZ, RZ, 0x1 ;  /* 0x00000001ff127424 */ /* 0x000fe200078e00ff */
[----:B-1----:R-:W-:-:S13]  /*9da0*/  ISETP.LE.AND P0, PT, R2, UR49, PT ;  /* 0x0000003102007c0c */ /* 0x002fda000bf03270 */
[----:B------:R-:W-:Y:S05]  /*9db0*/  @P0 BRA `(.L_x_155) ;  /* 0x0000003000d00947 */ /* 0x000fea0003800000 */
[----:B------:R-:W2:Y:S01]  /*9dc0*/  LDL.LU R6, [R1] ;  /* 0x0000000001067983 */ /* 0x000ea20000300800 */
[----:B------:R-:W1:Y:S02]  /*9dd0*/  S2R R9, SR_TID.X ;  /* 0x0000000000097919 */ /* 0x000e640000002100 */
[----:B-1----:R-:W-:Y:S01]  /*9de0*/  IMAD.SHL.U32 R0, R9, 0x40, RZ ;  /* 0x0000004009007824 */ /* 0x002fe200078e00ff */
[----:B------:R-:W-:-:S04]  /*9df0*/  SHF.R.U32.HI R3, RZ, 0x1, R9 ;  /* 0x00000001ff037819 */ /* 0x000fc80000011609 */
[----:B------:R-:W-:Y:S02]  /*9e00*/  LOP3.LUT R2, R0, 0x180, RZ, 0xc0, !PT ;  /* 0x0000018000027812 */ /* 0x000fe400078ec0ff */
[C---:B------:R-:W-:Y:S02]  /*9e10*/  LOP3.LUT R8, R9.reuse, 0x7f, RZ, 0xc0, !PT ;  /* 0x0000007f09087812 */ /* 0x040fe400078ec0ff */
[----:B------:R-:W-:Y:S01]  /*9e20*/  LOP3.LUT R2, R2, 0x30, R3, 0xf8, !PT ;  /* 0x0000003002027812 */ /* 0x000fe200078ef803 */
[C---:B------:R-:W-:Y:S01]  /*9e30*/  IMAD.SHL.U32 R3, R9.reuse, 0x8, RZ ;  /* 0x0000000809037824 */ /* 0x040fe200078e00ff */
[C---:B------:R-:W-:Y:S01]  /*9e40*/  ISETP.NE.AND P1, PT, R8.reuse, RZ, PT ;  /* 0x000000ff0800720c */ /* 0x040fe20003f25270 */
[----:B------:R-:W-:Y:S01]  /*9e50*/  IMAD.SHL.U32 R4, R8, 0x10, RZ ;  /* 0x0000001008047824 */ /* 0x000fe200078e00ff */
[C---:B------:R-:W-:Y:S02]  /*9e60*/  LOP3.LUT P0, RZ, R9.reuse, 0x1f, RZ, 0xc0, !PT ;  /* 0x0000001f09ff7812 */ /* 0x040fe4000780c0ff */
[----:B------:R-:W-:Y:S01]  /*9e70*/  LOP3.LUT R3, R2, 0x30, R3, 0x78, !PT ;  /* 0x0000003002037812 */ /* 0x000fe200078e7803 */
[----:B------:R-:W-:Y:S01]  /*9e80*/  IMAD.SHL.U32 R2, R9, 0x20, RZ ;  /* 0x0000002009027824 */ /* 0x000fe200078e00ff */
[----:B------:R-:W-:-:S02]  /*9e90*/  LOP3.LUT R5, R4, 0x600, RZ, 0xc0, !PT ;  /* 0x0000060004057812 */ /* 0x000fc400078ec0ff */
[----:B------:R-:W-:Y:S02]  /*9ea0*/  ISETP.NE.OR P0, PT, R8, RZ, !P0 ;  /* 0x000000ff0800720c */ /* 0x000fe40004705670 */
[----:B------:R-:W-:Y:S01]  /*9eb0*/  LOP3.LUT R4, R2, 0x80, RZ, 0xc0, !PT ;  /* 0x0000008002047812 */ /* 0x000fe200078ec0ff */
[----:B------:R-:W-:Y:S01]  /*9ec0*/  IMAD.SHL.U32 R7, R9, 0x4, RZ ;  /* 0x0000000409077824 */ /* 0x000fe200078e00ff */
[----:B------:R-:W-:Y:S02]  /*9ed0*/  LOP3.LUT R5, R5, 0x60, R2, 0xf8, !PT ;  /* 0x0000006005057812 */ /* 0x000fe400078ef802 */
[----:B------:R-:W-:Y:S02]  /*9ee0*/  LOP3.LUT R4, R4, 0x10, R9, 0xf8, !PT ;  /* 0x0000001004047812 */ /* 0x000fe400078ef809 */
[----:B------:R-:W-:Y:S02]  /*9ef0*/  LOP3.LUT R0, R3, 0x640, R0, 0xf8, !PT ;  /* 0x0000064003007812 */ /* 0x000fe400078ef800 */
[----:B------:R-:W-:-:S02]  /*9f00*/  LOP3.LUT R4, R4, 0x10, R7, 0x78, !PT ;  /* 0x0000001004047812 */ /* 0x000fc400078e7807 */
[----:B------:R-:W-:Y:S01]  /*9f10*/  LOP3.LUT R5, R5, 0x100, R2, 0xf8, !PT ;  /* 0x0000010005057812 */ /* 0x000fe200078ef802 */
[----:B------:R1:W-:Y:S03]  /*9f20*/  STL [R1+0x10], R0 ;  /* 0x0000100001007387 */ /* 0x0003e60000100800 */
[----:B-1----:R-:W-:-:S05]  /*9f30*/  LOP3.LUT R0, R5, R4, RZ, 0xfc, !PT ;  /* 0x0000000405007212 */ /* 0x002fca00078efcff */
[----:B------:R1:W-:Y:S01]  /*9f40*/  STL [R1+0xc], R0 ;  /* 0x00000c0001007387 */ /* 0x0003e20000100800 */
[----:B------:R-:W-:Y:S02]  /*9f50*/  IMAD.MOV.U32 R17, RZ, RZ, RZ ;  /* 0x000000ffff117224 */ /* 0x000fe400078e00ff */
[----:B------:R-:W-:Y:S01]  /*9f60*/  IMAD.MOV.U32 R18, RZ, RZ, 0x1 ;  /* 0x00000001ff127424 */ /* 0x000fe200078e00ff */
[----:B------:R-:W-:Y:S02]  /*9f70*/  ULOP3.LUT UR43, UR46, 0x1, URZ, 0xfc, !UPT ;  /* 0x000000012e2b7892 */ /* 0x000fe4000f8efc3f */
[----:B------:R-:W-:Y:S01]  /*9f80*/  ULOP3.LUT UR48, UR46, 0x2, URZ, 0xfc, !UPT ;  /* 0x000000022e307892 */ /* 0x000fe2000f8efc3f */
[----:B------:R-:W-:Y:S01]  /*9f90*/  ULDC.64 UR52, c[0x0][0x198] ;  /* 0x0000660000347ab9 */ /* 0x000fe20000000a00 */
[----:B------:R-:W-:Y:S01]  /*9fa0*/  ULDC UR44, c[0x0][0xc] ;  /* 0x00000300002c7ab9 */ /* 0x000fe20000000800 */
[----:B------:R-:W-:Y:S01]  /*9fb0*/  UMOV UR47, URZ ;  /* 0x0000003f002f7c82 */ /* 0x000fe20008000000 */
[----:B--2---:R-:W-:-:S04]  /*9fc0*/  LOP3.LUT R6, R6, 0xfffffffe, RZ, 0xc0, !PT ;  /* 0xfffffffe06067812 */ /* 0x004fc800078ec0ff */
[----:B------:R-:W-:-:S04]  /*9fd0*/  @P1 LOP3.LUT R6, R6, 0x1, RZ, 0xfc, !PT ;  /* 0x0000000106061812 */ /* 0x000fc800078efcff */
[----:B------:R-:W-:-:S04]  /*9fe0*/  LOP3.LUT R6, R6, 0xfffffffd, RZ, 0xc0, !PT ;  /* 0xfffffffd06067812 */ /* 0x000fc800078ec0ff */
[----:B------:R-:W-:-:S05]  /*9ff0*/  @P0 LOP3.LUT R6, R6, 0x2, RZ, 0xfc, !PT ;  /* 0x0000000206060812 */ /* 0x000fca00078efcff */
[----:B------:R1:W-:Y:S02]  /*a000*/  STL [R1], R6 ;  /* 0x0000000601007387 */ /* 0x0003e40000100800 */
.L_x_207:
        /* <DEDUP_REMOVED lines=33> */
[----:B------:R-:W-:Y:S01]  /*a220*/  MOV R2, 0x0 ;  /* 0x0000000000027802 */ /* 0x000fe20000000f00 */
[----:B------:R-:W-:Y:S01]  /*a230*/  ULDC.64 UR6, c[0x4][0x98] ;  /* 0x0100260000067ab9 */ /* 0x000fe20000000a00 */
[----:B------:R-:W-:Y:S01]  /*a240*/  ULDC.64 UR8, c[0x4][0xa0] ;  /* 0x0100280000087ab9 */ /* 0x000fe20000000a00 */
[----:B------:R-:W-:Y:S01]  /*a250*/  ULDC.64 UR4, c[0x4][0x8] ;  /* 0x0100020000047ab9 */ /* 0x000fe20000000a00 */
[----:B------:R-:W-:Y:S02]  /*a260*/  IMAD.U32 R4, RZ, RZ, UR6 ;  /* 0x00000006ff047e24 */ /* 0x000fe4000f8e00ff */
[----:B------:R-:W2:Y:S01]  /*a270*/  LDC.64 R2, c[0x4][R2] ;  /* 0x0100000002027b82 */ /* 0x000ea20000000a00 */
[----:B------:R-:W-:Y:S02]  /*a280*/  IMAD.U32 R5, RZ, RZ, UR7 ;  /* 0x00000007ff057e24 */ /* 0x000fe4000f8e00ff */
[----:B-1----:R-:W-:Y:S02]  /*a290*/  IMAD.U32 R6, RZ, RZ, UR8 ;  /* 0x00000008ff067e24 */ /* 0x002fe4000f8e00ff */
[----:B------:R-:W-:-:S02]  /*a2a0*/  IMAD.U32 R7, RZ, RZ, UR9 ;  /* 0x00000009ff077e24 */ /* 0x000fc4000f8e00ff */
[----:B------:R-:W-:Y:S02]  /*a2b0*/  IMAD.U32 R10, RZ, RZ, UR4 ;  /* 0x00000004ff0a7e24 */ /* 0x000fe4000f8e00ff */
[----:B------:R-:W-:Y:S02]  /*a2c0*/  IMAD.U32 R11, RZ, RZ, UR5 ;  /* 0x00000005ff0b7e24 */ /* 0x000fe4000f8e00ff */
[----:B------:R-:W-:Y:S02]  /*a2d0*/  IMAD.MOV.U32 R8, RZ, RZ, 0x70 ;  /* 0x00000070ff087424 */ /* 0x000fe400078e00ff */
[----:B------:R-:W-:Y:S02]  /*a2e0*/  IMAD.MOV.U32 R12, RZ, RZ, 0x1 ;  /* 0x00000001ff0c7424 */ /* 0x000fe400078e00ff */
[----:B------:R-:W-:-:S07]  /*a2f0*/  IMAD.MOV.U32 R13, RZ, RZ, RZ ;  /* 0x000000ffff0d7224 */ /* 0x000fce00078e00ff */
[----:B------:R-:W-:-:S07]  /*a300*/  LEPC R20, `(.L_x_156) ;  /* 0x000000001014794e */ /* 0x000fce0000000000 */
[----:B--2---:R-:W-:Y:S05]  /*a310*/  CALL.ABS.NOINC R2 ;  /* 0x0000000002007343 */ /* 0x004fea0003c00000 */
.L_x_156:
[----:B------:R-:W2:Y:S01]  /*a320*/  LDL.LU R2, [R1] ;  /* 0x0000000001027983 */ /* 0x000ea20000300800 */
[----:B------:R-:W-:-:S06]  /*a330*/  UIADD3 UR4, UR40, 0xf200, URZ ;  /* 0x0000f20028047890 */ /* 0x000fcc000fffe03f */
[----:B------:R-:W-:-:S05]  /*a340*/  IMAD.U32 R16, RZ, RZ, UR4 ;  /* 0x00000004ff107e24 */ /* 0x000fca000f8e00ff */
[----:B------:R-:W-:Y:S02]  /*a350*/  LOP3.LUT P0, RZ, R16, 0x1bf, RZ, 0xc0, !PT ;  /* 0x000001bf10ff7812 */ /* 0x000fe4000780c0ff */
[----:B--2---:R-:W-:-:S11]  /*a360*/  LOP3.LUT R2, R2, 0xfffffffb, RZ, 0xc0, !PT ;  /* 0xfffffffb02027812 */ /* 0x004fd600078ec0ff */
[----:B------:R-:W-:-:S05]  /*a370*/  @P0 LOP3.LUT R2, R2, 0x4, RZ, 0xfc, !PT ;  /* 0x0000000402020812 */ /* 0x000fca00078efcff */
[----:B------:R2:W-:Y:S01]  /*a380*/  STL [R1], R2 ;  /* 0x0000000201007387 */ /* 0x0005e20000100800 */
[----:B------:R-:W-:Y:S05]  /*a390*/  @!P0 BRA `(.L_x_157) ;  /* 0x0000000000408947 */ /* 0x000fea0003800000 */
[----:B--2---:R-:W-:Y:S01]  /*a3a0*/  MOV R2, 0x0 ;  /* 0x0000000000027802 */ /* 0x004fe20000000f00 */
        /* <DEDUP_REMOVED lines=15> */
.L_x_157:
[----:B------:R-:W-:-:S04]  /*a4a0*/  UIADD3 UR4, UR40, 0x200, URZ ;  /* 0x0000020028047890 */ /* 0x000fc8000fffe03f */
[----:B------:R-:W-:-:S06]  /*a4b0*/  ULOP3.LUT UP0, URZ, UR4, 0x9f, URZ, 0xc0, !UPT ;  /* 0x0000009f043f7892 */ /* 0x000fcc000f80c03f */
[----:B------:R-:W-:-:S13]  /*a4c0*/  PLOP3.LUT P0, PT, PT, PT, UP0, 0x80, 0x0 ;  /* 0x000000000000781c */ /* 0x000fda0003f0f008 */
        /* <DEDUP_REMOVED lines=17> */
.L_x_158:
[----:B------:R-:W-:-:S13]  /*a5e0*/  LOP3.LUT P6, RZ, R16, 0x1bf, RZ, 0xc0, !PT ;  /* 0x000001bf10ff7812 */ /* 0x000fda00078cc0ff */
        /* <DEDUP_REMOVED lines=17> */
.L_x_159:
[----:B------:R-:W-:Y:S01]  /*a700*/  ULDC.64 UR4, c[0x0][0x9f8] ;  /* 0x00027e0000047ab9 */ /* 0x000fe20000000a00 */
[----:B------:R-:W-:Y:S01]  /*a710*/  IMAD.U32 R5, RZ, RZ, UR39 ;  /* 0x00000027ff057e24 */ /* 0x000fe2000f8e00ff */
[----:B------:R-:W-:Y:S01]  /*a720*/  ISETP.NE.U32.AND P0, PT, RZ, UR4, PT ;  /* 0x00000004ff007c0c */ /* 0x000fe2000bf05070 */
[----:B-1----:R-:W-:Y:S01]  /*a730*/  IMAD.U32 R6, RZ, RZ, UR39 ;  /* 0x00000027ff067e24 */ /* 0x002fe2000f8e00ff */
[----:B------:R-:W1:Y:S01]  /*a740*/  S2R R16, SR_TID.X ;  /* 0x0000000000107919 */ /* 0x000e620000002100 */
[----:B------:R-:W3:Y:S01]  /*a750*/  LDC R0, c[0x0][0x428] ;  /* 0x00010a00ff007b82 */ /* 0x000ee20000000800 */
[----:B------:R-:W-:-:S07]  /*a760*/  ISETP.NE.AND.EX P0, PT, RZ, UR5, PT, P0 ;  /* 0x00000005ff007c0c */ /* 0x000fce000bf05300 */
[----:B------:R-:W4:Y:S08]  /*a770*/  LDC R4, c[0x0][0xda8] ;  /* 0x00036a00ff047b82 */ /* 0x000f300000000800 */
[----:B--2---:R-:W2:Y:S01]  /*a780*/  @P0 LDC.64 R2, c[0x0][0x9f8] ;  /* 0x00027e00ff020b82 */ /* 0x004ea20000000a00 */
[----:B------:R-:W5:Y:S01]  /*a790*/  S2R R21, SR_CgaCtaId ;  /* 0x0000000000157919 */ /* 0x000f620000008800 */
[----:B------:R-:W-:Y:S01]  /*a7a0*/  IMAD R7, RZ, RZ, -UR45 ;  /* 0x8000002dff077e24 */ /* 0x000fe2000f8e02ff */
[----:B------:R-:W5:Y:S01]  /*a7b0*/  S2R R8, SR_TID.X ;  /* 0x0000000000087919 */ /* 0x000f620000002100 */
[----:B-1----:R-:W-:Y:S01]  /*a7c0*/  LOP3.LUT R16, R16, 0x7f, RZ, 0xc0, !PT ;  /* 0x0000007f10107812 */ /* 0x002fe200078ec0ff */
[----:B--2---:R-:W-:-:S05]  /*a7d0*/  @P0 IMAD.WIDE R2, R5, 0x4, R2 ;  /* 0x0000000405020825 */ /* 0x004fca00078e0202 */
[----:B------:R1:W2:Y:S01]  /*a7e0*/  @P0 LDG.E R6, desc[UR50][R2.64] ;  /* 0x0000003202060981 */ /* 0x0002a2000c1e1900 */
[----:B---3--:R-:W-:Y:S01]  /*a7f0*/  ISETP.NE.AND P0, PT, R0, 0x1, PT ;  /* 0x000000010000780c */ /* 0x008fe20003f05270 */
[----:B----4-:R-:W-:Y:S01]  /*a800*/  IMAD R7, R4, R7, UR49 ;  /* 0x0000003104077e24 */ /* 0x010fe2000f8e0207 */
[----:B------:R-:W-:Y:S01]  /*a810*/  ISETP.NE.AND P6, PT, R16, RZ, PT ;  /* 0x000000ff1000720c */ /* 0x000fe20003fc5270 */
[----:B------:R-:W-:Y:S01]  /*a820*/  UMOV UR36, URZ ;  /* 0x0000003f00247c82 */ /* 0x000fe20008000000 */
[----:B------:R-:W-:Y:S01]  /*a830*/  UMOV UR4, 0x40 ;  /* 0x0000004000047882 */ /* 0x000fe20000000000 */
[----:B------:R-:W-:Y:S01]  /*a840*/  IMAD.SHL.U32 R7, R7, 0x80, RZ ;  /* 0x0000008007077824 */ /* 0x000fe200078e00ff */
[----:B------:R-:W-:Y:S01]  /*a850*/  UMOV UR6, UR38 ;  /* 0x0000002600067c82 */ /* 0x000fe20008000000 */
[----:B------:R-:W-:Y:S01]  /*a860*/  UMOV UR7, UR39 ;  /* 0x0000002700077c82 */ /* 0x000fe20008000000 */
[----:B------:R-:W-:Y:S01]  /*a870*/  UMOV UR8, 0x80 ;  /* 0x0000008000087882 */ /* 0x000fe20000000000 */
[----:B-1----:R-:W1:Y:S01]  /*a880*/  LDC.64 R2, c[0x0][0x3f8] ;  /* 0x0000fe00ff027b82 */ /* 0x002e620000000a00 */
[----:B------:R-:W-:Y:S01]  /*a890*/  R2UR UR37, R7 ;  /* 0x00000000072572ca */ /* 0x000fe200000e0000 */
[----:B------:R-:W-:Y:S01]  /*a8a0*/  UMOV UR10, UR38 ;  /* 0x00000026000a7c82 */ /* 0x000fe20008000000 */
[----:B------:R-:W-:Y:S01]  /*a8b0*/  UMOV UR11, UR39 ;  /* 0x00000027000b7c82 */ /* 0x000fe20008000000 */
[----:B-----5:R-:W-:Y:S01]  /*a8c0*/  LOP3.LUT R21, R21, 0x1, RZ, 0xc0, !PT ;  /* 0x0000000115157812 */ /* 0x020fe200078ec0ff */
[----:B------:R-:W-:Y:S01]  /*a8d0*/  IMAD.U32 R16, RZ, RZ, UR38 ;  /* 0x00000026ff107e24 */ /* 0x000fe2000f8e00ff */
[----:B------:R-:W-:Y:S01]  /*a8e0*/  VOTEU.ALL UP1, P6 ;  /* 0x00000000003f7886 */ /* 0x000fe20003020000 */
[----:B------:R-:W-:Y:S01]  /*a8f0*/  SHF.R.U32.HI R8, RZ, 0x5, R8 ;  /* 0x00000005ff087819 */ /* 0x000fe20000011608 */
[----:B------:R-:W3:Y:S01]  /*a900*/  @P0 LDC R0, c[0x0][0x42c] ;  /* 0x00010b00ff000b82 */ /* 0x000ee20000000800 */
[----:B------:R-:W-:-:S02]  /*a910*/  IMAD R21, R21, 0x1400, RZ ;  /* 0x0000140015157824 */ /* 0x000fc400078e02ff */
[----:B------:R-:W-:Y:S01]  /*a920*/  @!UP1 UIADD3 UR12, UP0, UR52, 0x270, URZ ;  /* 0x00000270340c9890 */ /* 0x000fe2000ff1e03f */
[----:B------:R-:W-:Y:S02]  /*a930*/  LOP3.LUT R8, R8, 0x3, RZ, 0xc0, !PT ;  /* 0x0000000308087812 */ /* 0x000fe400078ec0ff */
[----:B------:R-:W-:Y:S01]  /*a940*/  UMOV UR5, UR37 ;  /* 0x0000002500057c82 */ /* 0x000fe20008000000 */
[----:B------:R-:W-:Y:S01]  /*a950*/  @!UP1 UIADD3.X UR13, URZ, UR53, URZ, UP0, !UPT ;  /* 0x000000353f0d9290 */ /* 0x000fe200087fe43f */
[----:B------:R-:W4:Y:S01]  /*a960*/  @P0 LDC R5, c[0x0][0x430] ;  /* 0x00010c00ff050b82 */ /* 0x000f220000000800 */
[----:B------:R-:W-:Y:S01]  /*a970*/  UMOV UR9, UR37 ;  /* 0x0000002500097c82 */ /* 0x000fe20008000000 */
[----:B-1----:R-:W-:-:S06]  /*a980*/  ISETP.NE.U32.AND P1, PT, R2, RZ, PT ;  /* 0x000000ff0200720c */ /* 0x002fcc0003f25070 */
[----:B------:R-:W-:Y:S01]  /*a990*/  @!UP1 UTMAPF.L2.4D [UR36], [UR12] ;  /* 0x000000240c0095b8 */ /* 0x000fe20008018000 */
[----:B------:R-:W-:Y:S01]  /*a9a0*/  ISETP.NE.AND.EX P1, PT, R3, RZ, PT, P1 ;  /* 0x000000ff0300720c */ /* 0x000fe20003f25310 */
[----:B---3--:R-:W-:Y:S01]  /*a9b0*/  @P0 IMAD.HI.U32 R0, R0, UR38, RZ ;  /* 0x0000002600000c27 */ /* 0x008fe2000f8e00ff */
[----:B------:R1:W-:Y:S04]  /*a9c0*/  @!UP1 UTMAPF.L2.4D [UR4], [UR12] ;  /* 0x000000040c0095b8 */ /* 0x0003e80008018000 */
[----:B----4-:R-:W-:Y:S01]  /*a9d0*/  @P0 SHF.R.U32.HI R16, RZ, R5, R0 ;  /* 0x00000005ff100219 */ /* 0x010fe20000011600 */
[----:B------:R3:W-:Y:S01]  /*a9e0*/  @!UP1 UTMAPF.L2.4D [UR8], [UR12] ;  /* 0x000000080c0095b8 */ /* 0x0007e20008018000 */
[----:B-1----:R-:W-:Y:S01]  /*a9f0*/  UMOV UR4, 0xffffffff ;  /* 0xffffffff00047882 */ /* 0x002fe20000000000 */
[--C-:B--2---:R-:W-:Y:S01]  /*aa00*/  SHF.R.S32.HI R20, RZ, 0x1f, R6.reuse ;  /* 0x0000001fff147819 */ /* 0x104fe20000011406 */
[----:B------:R-:W-:Y:S01]  /*aa10*/  IMAD.MOV.U32 R19, RZ, RZ, R6 ;  /* 0x000000ffff137224 */ /* 0x000fe200078e0006 */
[----:B------:R-:W-:Y:S01]  /*aa20*/  SEL R0, R6, RZ, !P1 ;  /* 0x000000ff06007207 */ /* 0x000fe20004800000 */
[----:B---3--:R-:W-:Y:S06]  /*aa30*/  BRA.DIV UR4, `(.L_x_160) ;  /* 0x0000002e04007947 */ /* 0x008fec000b800000 */
[----:B------:R1:W2:Y:S02]  /*aa40*/  SHFL.IDX PT, R14, R8, RZ, 0x1f ;  /* 0x00001fff080e7589 */ /* 0x0002a400000e0000 */
.L_x_223:
[----:B--2---:R-:W-:Y:S02]  /*aa50*/  ISETP.NE.AND P0, PT, R14, RZ, PT ;  /* 0x000000ff0e00720c */ /* 0x004fe40003f05270 */
[----:B------:R-:W-:-:S11]  /*aa60*/  PLOP3.LUT P6, PT, PT, PT, PT, 0x8, 0x0 ;  /* 0x000000000000781c */ /* 0x000fd60003fce170 */
[----:B------:R-:W-:Y:S05]  /*aa70*/  @P0 BRA `(.L_x_161) ;  /* 0x0000000800380947 */ /* 0x000fea0003800000 */
[----:B------:R-:W-:-:S06]  /*aa80*/  UIADD3 UR4, UR41, -0x1, URZ ;  /* 0xffffffff29047890 */ /* 0x000fcc000fffe03f */
[----:B-1----:R-:W-:Y:S01]  /*aa90*/  IMAD.U32 R8, RZ, RZ, UR4 ;  /* 0x00000004ff087e24 */ /* 0x002fe2000f8e00ff */
[----:B------:R-:W-:-:S03]  /*aaa0*/  UMOV UR4, 0xffffffff ;  /* 0xffffffff00047882 */ /* 0x000fc60000000000 */
[----:B------:R-:W-:Y:S05]  /*aab0*/  BRA.DIV UR4, `(.L_x_162) ;  /* 0x0000002e04007947 */ /* 0x000fea000b800000 */
[----:B------:R-:W-:-:S13]  /*aac0*/  ELECT P6, URZ, PT ;  /* 0x00000000003f782f */ /* 0x000fda00038c0000 */
.L_x_226:
[----:B------:R-:W-:Y:S05]  /*aad0*/  @!P6 BRA `(.L_x_163) ;  /* 0x0000000400a4e947 */ /* 0x000fea0003800000 */
[----:B------:R-:W-:Y:S05]  /*aae0*/  @!P1 BRA `(.L_x_164) ;  /* 0x0000000000449947 */ /* 0x000fea0003800000 */
[----:B------:R-:W1:Y:S01]  /*aaf0*/  LDC R9, c[0x0][0x41c] ;  /* 0x00010700ff097b82 */ /* 0x000e620000000800 */
[----:B------:R-:W-:Y:S01]  /*ab00*/  ULDC.64 UR4, c[0x0][0x408] ;  /* 0x0001020000047ab9 */ /* 0x000fe20000000a00 */
[----:B-1----:R-:W-:-:S13]  /*ab10*/  ISETP.NE.AND P0, PT, R9, 0x1, PT ;  /* 0x000000010900780c */ /* 0x002fda0003f05270 */
[----:B------:R-:W1:Y:S02]  /*ab20*/  @P0 LDC.64 R4, c[0x0][0x420] ;  /* 0x00010800ff040b82 */ /* 0x000e640000000a00 */
        /* <DEDUP_REMOVED lines=13> */
.L_x_164:
[----:B------:R-:W-:Y:S02]  /*ac00*/  LEA R0, R17, UR40, 0x3 ;  /* 0x0000002811007c11 */ /* 0x000fe4000f8e18ff */
[----:B-1----:R-:W-:-:S04]  /*ac10*/  SHF.L.U32 R3, R18, 0x1f, RZ ;  /* 0x0000001f12037819 */ /* 0x002fc800000006ff */
[----:B------:R-:W1:Y:S02]  /*ac20*/  SYNCS.PHASECHK.TRANS64.TRYWAIT P0, [R0+URZ+0x33480], R3 ;  /* 0x03348003000075a7 */ /* 0x000e64000800017f */
[----:B-1----:R-:W-:Y:S05]  /*ac30*/  @!P0 BRA `(.L_x_165) ;  /* 0x0000002800c08947 */ /* 0x002fea0003800000 */
.L_x_227:
[----:B------:R-:W2:Y:S01]  /*ac40*/  S2R R2, SR_TID.X ;  /* 0x0000000000027919 */ /* 0x000ea20000002100 */
[----:B------:R-:W-:Y:S01]  /*ac50*/  UPRMT UR4, UR48, 0x9910, URZ ;  /* 0x0000991030047896 */ /* 0x000fe2000800003f */
[----:B--2---:R-:W-:-:S04]  /*ac60*/  LOP3.LUT R2, R2, 0x7f, RZ, 0xc0, !PT ;  /* 0x0000007f02027812 */ /* 0x004fc800078ec0ff */
[----:B------:R-:W-:Y:S01]  /*ac70*/  ISETP.NE.AND P0, PT, R2, RZ, PT ;  /* 0x000000ff0200720c */ /* 0x000fe20003f05270 */
[----:B------:R-:W-:-:S05]  /*ac80*/  IMAD.U32 R2, RZ, RZ, UR4 ;  /* 0x00000004ff027e24 */ /* 0x000fca000f8e00ff */
[----:B------:R-:W-:-:S07]  /*ac90*/  ISETP.NE.AND P2, PT, R2, 0x2, PT ;  /* 0x000000020200780c */ /* 0x000fce0003f45270 */
[----:B------:R-:W-:-:S04]  /*aca0*/  @!P0 IMAD.MOV.U32 R5, RZ, RZ, 0x7800 ;  /* 0x00007800ff058424 */ /* 0x000fc800078e00ff */
[----:B------:R2:W-:Y:S02]  /*acb0*/  @!P0 SYNCS.ARRIVE.TRANS64 RZ, [R0+URZ+0x33470], R5 ;  /* 0x0334700500ff89a7 */ /* 0x0005e4000800003f */
[----:B------:R-:W-:Y:S05]  /*acc0*/  @P2 BRA `(.L_x_166) ;  /* 0x0000000000042947 */ /* 0x000fea0003800000 */
[----:B------:R-:W-:Y:S01]  /*acd0*/  BPT.TRAP 0x1 ;  /* 0x000000040000795c */ /* 0x000fe20000300000 */
.L_x_166:
[----:B------:R-:W3:Y:S02]  /*ace0*/  LDL R2, [R1] ;  /* 0x0000000001027983 */ /* 0x000ee40000100800 */
[----:B---3--:R-:W-:-:S13]  /*acf0*/  LOP3.LUT P0, RZ, R2, 0x2, RZ, 0xc0, !PT ;  /* 0x0000000202ff7812 */ /* 0x008fda000780c0ff */
[----:B------:R-:W-:Y:S05]  /*ad00*/  @P0 BRA `(.L_x_167) ;  /* 0x0000000000040947 */ /* 0x000fea0003800000 */
[----:B------:R-:W-:Y:S01]  /*ad10*/  BPT.TRAP 0x1 ;  /* 0x000000040000795c */ /* 0x000fe20000300000 */
.L_x_167:
[----:B------:R-:W3:Y:S01]  /*ad20*/  S2R R4, SR_CgaCtaId ;  /* 0x0000000000047919 */ /* 0x000ee20000008800 */
[----:B------:R-:W-:Y:S01]  /*ad30*/  IMAD R2, R17, 0x7800, R21 ;  /* 0x0000780011027824 */ /* 0x000fe200078e0215 */
[----:B------:R-:W-:Y:S01]  /*ad40*/  R2UR UR9, R0 ;  /* 0x00000000000972ca */ /* 0x000fe200000e0000 */
[----:B------:R-:W-:Y:S01]  /*ad50*/  UIADD3 UR4, UP0, UR52, 0x470, URZ ;  /* 0x0000047034047890 */ /* 0x000fe2000ff1e03f */
[----:B------:R-:W-:Y:S01]  /*ad60*/  R2UR UR12, R16 ;  /* 0x00000000100c72ca */ /* 0x000fe200000e0000 */
[----:B------:R-:W-:Y:S01]  /*ad70*/  VIADD R2, R2, UR40 ;  /* 0x0000002802027c36 */ /* 0x000fe20008000000 */
[----:B-----5:R-:W-:Y:S01]  /*ad80*/  R2UR UR13, R6 ;  /* 0x00000000060d72ca */ /* 0x020fe200000e0000 */
[----:B------:R-:W-:Y:S01]  /*ad90*/  UIADD3.X UR5, URZ, UR53, URZ, UP0, !UPT ;  /* 0x000000353f057290 */ /* 0x000fe200087fe43f */
[----:B------:R-:W-:Y:S02]  /*ada0*/  UMOV UR10, URZ ;  /* 0x0000003f000a7c82 */ /* 0x000fe40008000000 */
[----:B------:R-:W-:Y:S01]  /*adb0*/  R2UR UR15, R2 ;  /* 0x00000000020f72ca */ /* 0x000fe200000e0000 */
[----:B------:R-:W-:Y:S01]  /*adc0*/  UMOV UR17, 0x30000 ;  /* 0x0003000000117882 */ /* 0x000fe20000000000 */
[----:B------:R-:W-:Y:S01]  /*add0*/  UMOV UR6, 0x0 ;  /* 0x0000000000067882 */ /* 0x000fe20000000000 */
[----:B------:R-:W-:Y:S01]  /*ade0*/  UMOV UR7, 0x14f00000 ;  /* 0x14f0000000077882 */ /* 0x000fe20000000000 */
[----:B------:R-:W-:Y:S01]  /*adf0*/  UMOV UR16, 0x40 ;  /* 0x0000004000107882 */ /* 0x000fe20000000000 */
[----:B------:R-:W-:-:S08]  /*ae00*/  UIADD3 UR9, UR9, 0x33470, URZ ;  /* 0x0003347009097890 */ /* 0x000fd0000fffe03f */
[----:B------:R-:W-:Y:S02]  /*ae10*/  UIADD3 UR8, UR15, 0xf200, URZ ;  /* 0x0000f2000f087890 */ /* 0x000fe4000fffe03f */
[----:B------:R-:W-:Y:S02]  /*ae20*/  UIADD3 UR14, UR15, 0x11a00, URZ ;  /* 0x00011a000f0e7890 */ /* 0x000fe4000fffe03f */
[----:B------:R-:W-:Y:S01]  /*ae30*/  UIADD3 UR15, UR15, 0x14200, URZ ;  /* 0x000142000f0f7890 */ /* 0x000fe2000fffe03f */
[----:B---3--:R-:W-:-:S05]  /*ae40*/  LOP3.LUT R4, R4, 0x1, RZ, 0xc0, !PT ;  /* 0x0000000104047812 */ /* 0x008fca00078ec0ff */
[----:B------:R-:W-:-:S04]  /*ae50*/  IMAD R4, R4, 0x50, RZ ;  /* 0x0000005004047824 */ /* 0x000fc800078e02ff */
[----:B------:R-:W-:-:S05]  /*ae60*/  IMAD R8, R8, 0xa0, R4 ;  /* 0x000000a008087824 */ /* 0x000fca00078e0204 */
[----:B------:R-:W-:-:S13]  /*ae70*/  R2UR UR11, R8 ;  /* 0x00000000080b72ca */ /* 0x000fda00000e0000 */
[----:B------:R3:W-:Y:S02]  /*ae80*/  UTMALDG.4D.MULTICAST [UR8], [UR4], UR17, desc[UR6] ;  /* 0x00000608040073b4 */ /* 0x0007e40008019811 */
[----:B---3--:R-:W-:Y:S01]  /*ae90*/  UMOV UR8, UR14 ;  /* 0x0000000e00087c82 */ /* 0x008fe20008000000 */
[----:B------:R-:W-:Y:S01]  /*aea0*/  UMOV UR10, UR16 ;  /* 0x00000010000a7c82 */ /* 0x000fe20008000000 */
[----:B------:R-:W-:Y:S01]  /*aeb0*/  UMOV UR14, 0x80 ;  /* 0x00000080000e7882 */ /* 0x000fe20000000000 */
[----:B------:R3:W-:Y:S02]  /*aec0*/  UTMALDG.4D.MULTICAST [UR8], [UR4], UR17, desc[UR6] ;  /* 0x00000608040073b4 */ /* 0x0007e40008019811 */
[----:B---3--:R-:W-:Y:S01]  /*aed0*/  UMOV UR8, UR15 ;  /* 0x0000000f00087c82 */ /* 0x008fe20008000000 */
[----:B------:R-:W-:Y:S02]  /*aee0*/  UMOV UR10, UR14 ;  /* 0x0000000e000a7c82 */ /* 0x000fe40008000000 */
[----:B------:R3:W-:Y:S01]  /*aef0*/  UTMALDG.4D.MULTICAST [UR8], [UR4], UR17, desc[UR6] ;  /* 0x00000608040073b4 */ /* 0x0007e20008019811 */
[----:B------:R-:W4:Y:S02]  /*af00*/  SYNCS.PHASECHK.TRANS64.TRYWAIT P0, [R0+URZ+0x33440], R3 ;  /* 0x03344003000075a7 */ /* 0x000f24000800017f */
[----:B---34-:R-:W-:Y:S05]  /*af10*/  @!P0 BRA `(.L_x_168) ;  /* 0x00000028001c8947 */ /* 0x018fea0003800000 */
.L_x_228:
[----:B------:R-:W4:Y:S02]  /*af20*/  S2R R4, SR_TID.X ;  /* 0x0000000000047919 */ /* 0x000f240000002100 */
[----:B----4-:R-:W-:-:S04]  /*af30*/  LOP3.LUT R4, R4, 0x7f, RZ, 0xc0, !PT ;  /* 0x0000007f04047812 */ /* 0x010fc800078ec0ff */
[----:B------:R-:W-:-:S13]  /*af40*/  ISETP.NE.AND P0, PT, R4, RZ, PT ;  /* 0x000000ff0400720c */ /* 0x000fda0003f05270 */
[----:B-1-3--:R-:W-:-:S04]  /*af50*/  @!P0 IMAD.MOV.U32 R3, RZ, RZ, 0x7800 ;  /* 0x00007800ff038424 */ /* 0x00afc800078e00ff */
[----:B------:R1:W-:Y:S01]  /*af60*/  @!P0 SYNCS.ARRIVE.TRANS64 RZ, [R0+URZ+0x33430], R3 ;  /* 0x0334300300ff89a7 */ /* 0x0003e2000800003f */
[----:B------:R-:W-:Y:S05]  /*af70*/  @P2 BRA `(.L_x_169) ;  /* 0x0000000000042947 */ /* 0x000fea0003800000 */
[----:B------:R-:W-:Y:S01]  /*af80*/  BPT.TRAP 0x1 ;  /* 0x000000040000795c */ /* 0x000fe20000300000 */
.L_x_169:
[----:B-1----:R-:W3:Y:S02]  /*af90*/  LDL R3, [R1] ;  /* 0x0000000001037983 */ /* 0x002ee40000100800 */
[----:B---3--:R-:W-:-:S13]  /*afa0*/  LOP3.LUT P0, RZ, R3, 0x2, RZ, 0xc0, !PT ;  /* 0x0000000203ff7812 */ /* 0x008fda000780c0ff */
[----:B------:R-:W-:Y:S05]  /*afb0*/  @P0 BRA `(.L_x_170) ;  /* 0x0000000000040947 */ /* 0x000fea0003800000 */
[----:B------:R-:W-:Y:S01]  /*afc0*/  BPT.TRAP 0x1 ;  /* 0x000000040000795c */ /* 0x000fe20000300000 */
.L_x_170:
        /* <DEDUP_REMOVED lines=10> */
[----:B------:R-:W-:Y:S01]  /*b070*/  UMOV UR7, 0x14f00000 ;  /* 0x14f0000000077882 */ /* 0x000fe20000000000 */
[----:B------:R-:W-:Y:S01]  /*b080*/  UMOV UR16, 0x40 ;  /* 0x0000004000107882 */ /* 0x000fe20000000000 */
[----:B--2---:R-:W-:Y:S01]  /*b090*/  IMAD.MOV.U32 R0, RZ, RZ, R6 ;  /* 0x000000ffff007224 */ /* 0x004fe200078e0006 */
[----:B------:R-:W-:-:S02]  /*b0a0*/  UIADD3 UR8, UR15, 0x24200, URZ ;  /* 0x000242000f087890 */ /* 0x000fc4000fffe03f */
[----:B------:R-:W-:Y:S02]  /*b0b0*/  UIADD3 UR9, UR9, 0x33430, URZ ;  /* 0x0003343009097890 */ /* 0x000fe4000fffe03f */
[----:B------:R-:W-:Y:S02]  /*b0c0*/  UIADD3 UR14, UR15, 0x26a00, URZ ;  /* 0x00026a000f0e7890 */ /* 0x000fe4000fffe03f */
[----:B------:R-:W-:-:S05]  /*b0d0*/  UIADD3 UR15, UR15, 0x29200, URZ ;  /* 0x000292000f0f7890 */ /* 0x000fca000fffe03f */
[----:B------:R1:W-:Y:S02]  /*b0e0*/  UTMALDG.4D.MULTICAST [UR8], [UR4], UR17, desc[UR6] ;  /* 0x00000608040073b4 */ /* 0x0003e40008019811 */
[----:B-1----:R-:W-:Y:S01]  /*b0f0*/  UMOV UR8, UR14 ;  /* 0x0000000e00087c82 */ /* 0x002fe20008000000 */
[----:B------:R-:W-:Y:S01]  /*b100*/  UMOV UR10, UR16 ;  /* 0x00000010000a7c82 */ /* 0x000fe20008000000 */
[----:B------:R-:W-:Y:S01]  /*b110*/  UMOV UR14, 0x80 ;  /* 0x00000080000e7882 */ /* 0x000fe20000000000 */
[----:B------:R1:W-:Y:S02]  /*b120*/  UTMALDG.4D.MULTICAST [UR8], [UR4], UR17, desc[UR6] ;  /* 0x00000608040073b4 */ /* 0x0003e40008019811 */
[----:B-1----:R-:W-:Y:S01]  /*b130*/  UMOV UR8, UR15 ;  /* 0x0000000f00087c82 */ /* 0x002fe20008000000 */
[----:B------:R-:W-:Y:S02]  /*b140*/  UMOV UR10, UR14 ;  /* 0x0000000e000a7c82 */ /* 0x000fe40008000000 */
[----:B------:R1:W-:Y:S02]  /*b150*/  UTMALDG.4D.MULTICAST [UR8], [UR4], UR17, desc[UR6] ;  /* 0x00000608040073b4 */ /* 0x0003e40008019811 */
[----:B-1----:R-:W-:Y:S01]  /*b160*/  NOP ;  /* 0x0000000000007918 */ /* 0x002fe20000000000 */
.L_x_163:
        /* <DEDUP_REMOVED lines=10> */
[----:B------:R-:W-:Y:S01]  /*b210*/  @P0 IMAD.MOV.U32 R2, RZ, RZ, 0x6000 ;  /* 0x00006000ff020424 */ /* 0x000fe200078e00ff */
        /* <DEDUP_REMOVED lines=20> */
.L_x_161:
[----:B------:R-:W-:-:S06]  /*b360*/  ULOP3.LUT UR4, UR47, 0x1, URZ, 0xc, !UPT ;  /* 0x000000012f047892 */ /* 0x000fcc000f8e0c3f */
[----:B------:R-:W-:-:S05]  /*b370*/  IMAD.U32 R2, RZ, RZ, UR4 ;  /* 0x00000004ff027e24 */ /* 0x000fca000f8e00ff */
[----:B------:R-:W-:-:S04]  /*b380*/  SHF.L.U32 R2, R2, 0x1f, RZ ;  /* 0x0000001f02027819 */ /* 0x000fc800000006ff */
[----:B------:R-:W2:Y:S02]  /*b390*/  SYNCS.PHASECHK.TRANS64.TRYWAIT P0, [UR40+0x33420], R2 ;  /* 0x03342002ff0075a7 */ /* 0x000ea40008000168 */
[----:B--2---:R-:W-:Y:S05]  /*b3a0*/  @!P0 BRA `(.L_x_171) ;  /* 0x00000024000c8947 */ /* 0x004fea0003800000 */
.L_x_229:
[----:B------:R-:W-:-:S06]  /*b3b0*/  UISETP.GE.AND UP0, UPT, UR42, 0xa1, UPT ;  /* 0x000000a12a00788c */ /* 0x000fcc000bf06270 */
[----:B------:R-:W-:-:S13]  /*b3c0*/  PLOP3.LUT P0, PT, PT, PT, UP0, 0x80, 0x0 ;  /* 0x000000000000781c */ /* 0x000fda0003f0f008 */
[----:B------:R-:W-:Y:S05]  /*b3d0*/  @!P0 BRA `(.L_x_172) ;  /* 0x0000001400048947 */ /* 0x000fea0003800000 */
[----:B------:R-:W-:Y:S01]  /*b3e0*/  UIADD3 UR4, UR41, -0x2, URZ ;  /* 0xfffffffe29047890 */ /* 0x000fe2000fffe03f */
[----:B--2---:R-:W-:Y:S02]  /*b3f0*/  IMAD.MOV.U32 R2, RZ, RZ, R18 ;  /* 0x000000ffff027224 */ /* 0x004fe400078e0012 */
[----:B-1----:R-:W-:-:S03]  /*b400*/  IMAD.MOV.U32 R8, RZ, RZ, R17 ;  /* 0x000000ffff087224 */ /* 0x002fc600078e0011 */
[----:B------:R-:W-:-:S07]  /*b410*/  IMAD.U32 R3, RZ, RZ, UR4 ;  /* 0x00000004ff037e24 */ /* 0x000fce000f8e00ff */
.L_x_199:
[----:B------:R-:W-:Y:S01]  /*b420*/  VIADD R17, R8, 0x1 ;  /* 0x0000000108117836 */ /* 0x000fe20000000000 */
[----:B------:R-:W-:Y:S04]  /*b430*/  BSSY B0, `(.L_x_173) ;  /* 0x00000b0000007945 */ /* 0x000fe80003800000 */
[----:B------:R-:W-:-:S04]  /*b440*/  ISETP.NE.AND P0, PT, R17, 0x2, PT ;  /* 0x000000021100780c */ /* 0x000fc80003f05270 */
[----:B------:R-:W-:Y:S02]  /*b450*/  SEL R5, RZ, 0x1, P0 ;  /* 0x00000001ff057807 */ /* 0x000fe40000000000 */
[----:B------:R-:W-:Y:S02]  /*b460*/  SEL R17, R17, RZ, P0 ;  /* 0x000000ff11117207 */ /* 0x000fe40000000000 */
[----:B------:R-:W-:Y:S01]  /*b470*/  LOP3.LUT R18, R2, R5, RZ, 0x3c, !PT ;  /* 0x0000000502127212 */ /* 0x000fe200078e3cff */
[----:B--2---:R-:W-:Y:S06]  /*b480*/  @!P6 BRA `(.L_x_174) ;  /* 0x0000000800a8e947 */ /* 0x004fec0003800000 */
[----:B------:R-:W-:Y:S01]  /*b490*/  IMAD.MOV.U32 R9, RZ, RZ, R3 ;  /* 0x000000ffff097224 */ /* 0x000fe200078e0003 */
[----:B------:R-:W-:Y:S06]  /*b4a0*/  @!P1 BRA `(.L_x_175) ;  /* 0x0000000000489947 */ /* 0x000fec0003800000 */
        /* <DEDUP_REMOVED lines=13> */
[----:B------:R-:W-:Y:S02]  /*b580*/  ULDC.64 UR4, c[0x0][0x3f8] ;  /* 0x0000fe0000047ab9 */ /* 0x000fe40000000a00 */
[----:B------:R-:W-:Y:S01]  /*b590*/  LEA R6, P0, R4, UR4, 0x2 ;  /* 0x0000000404067c11 */ /* 0x000fe2000f8010ff */
[----:B------:R-:W-:-:S05]  /*b5a0*/  IMAD.IADD R0, R0, 0x1, R5 ;  /* 0x0000000100007824 */ /* 0x000fca00078e0205 */
[----:B------:R-:W-:-:S05]  /*b5b0*/  LEA.HI.X R7, R4, UR5, R0, 0x2, P0 ;  /* 0x0000000504077c11 */ /* 0x000fca00080f1400 */
[----:B------:R1:W5:Y:S02]  /*b5c0*/  LDG.E R0, desc[UR50][R6.64] ;  /* 0x0000003206007981 */ /* 0x000364000c1e1900 */
.L_x_175:
[----:B-1----:R-:W-:Y:S01]  /*b5d0*/  LEA R6, R17, UR40, 0x3 ;  /* 0x0000002811067c11 */ /* 0x002fe2000f8e18ff */
[----:B------:R-:W-:Y:S01]  /*b5e0*/  BSSY B1, `(.L_x_176) ;  /* 0x0000004000017945 */ /* 0x000fe20003800000 */
[----:B------:R-:W-:-:S04]  /*b5f0*/  SHF.L.U32 R5, R18, 0x1f, RZ ;  /* 0x0000001f12057819 */ /* 0x000fc800000006ff */
[----:B------:R-:W1:Y:S02]  /*b600*/  SYNCS.PHASECHK.TRANS64.TRYWAIT P0, [R6+URZ+0x33480], R5 ;  /* 0x03348005060075a7 */ /* 0x000e64000800017f */
[----:B-1----:R-:W-:Y:S05]  /*b610*/  @!P0 BRA `(.L_x_177) ;  /* 0x0000002000888947 */ /* 0x002fea0003800000 */
.L_x_230:
[----:B------:R-:W-:Y:S05]  /*b620*/  BSYNC B1 ;  /* 0x0000000000017941 */ /* 0x000fea0003800000 */
.L_x_176:
[----:B------:R-:W2:Y:S01]  /*b630*/  S2R R4, SR_TID.X ;  /* 0x0000000000047919 */ /* 0x000ea20000002100 */
[----:B------:R-:W-:Y:S01]  /*b640*/  UPRMT UR4, UR48, 0x9910, URZ ;  /* 0x0000991030047896 */ /* 0x000fe2000800003f */
[----:B--2---:R-:W-:-:S04]  /*b650*/  LOP3.LUT R4, R4, 0x7f, RZ, 0xc0, !PT ;  /* 0x0000007f04047812 */ /* 0x004fc800078ec0ff */
[----:B------:R-:W-:-:S13]  /*b660*/  ISETP.NE.AND P0, PT, R4, RZ, PT ;  /* 0x000000ff0400720c */ /* 0x000fda0003f05270 */
[----:B------:R-:W-:-:S04]  /*b670*/  @!P0 IMAD.MOV.U32 R4, RZ, RZ, 0x7800 ;  /* 0x00007800ff048424 */ /* 0x000fc800078e00ff */
[----:B------:R2:W-:Y:S02]  /*b680*/  @!P0 SYNCS.ARRIVE.TRANS64 RZ, [R6+URZ+0x33470], R4 ;  /* 0x0334700406ff89a7 */ /* 0x0005e4000800003f */
[----:B--2---:R-:W-:-:S05]  /*b690*/  IMAD.U32 R4, RZ, RZ, UR4 ;  /* 0x00000004ff047e24 */ /* 0x004fca000f8e00ff */
[----:B------:R-:W-:-:S13]  /*b6a0*/  ISETP.NE.AND P2, PT, R4, 0x2, PT ;  /* 0x000000020400780c */ /* 0x000fda0003f45270 */
[----:B------:R-:W-:Y:S05]  /*b6b0*/  @P2 BRA `(.L_x_178) ;  /* 0x0000000000042947 */ /* 0x000fea0003800000 */
[----:B------:R-:W-:Y:S01]  /*b6c0*/  BPT.TRAP 0x1 ;  /* 0x000000040000795c */ /* 0x000fe20000300000 */
.L_x_178:
[----:B------:R-:W2:Y:S01]  /*b6d0*/  LDL R4, [R1] ;  /* 0x0000000001047983 */ /* 0x000ea20000100800 */
[----:B------:R-:W-:Y:S01]  /*b6e0*/  BSSY B1, `(.L_x_179) ;  /* 0x0000004000017945 */ /* 0x000fe20003800000 */
[----:B--2---:R-:W-:-:S13]  /*b6f0*/  LOP3.LUT P0, RZ, R4, 0x2, RZ, 0xc0, !PT ;  /* 0x0000000204ff7812 */ /* 0x004fda000780c0ff */
[----:B------:R-:W-:Y:S05]  /*b700*/  @P0 BRA `(.L_x_180) ;  /* 0x0000000000040947 */ /* 0x000fea0003800000 */
[----:B------:R-:W-:Y:S01]  /*b710*/  BPT.TRAP 0x1 ;  /* 0x000000040000795c */ /* 0x000fe20000300000 */
.L_x_180:
[----:B------:R-:W-:Y:S05]  /*b720*/  BSYNC B1 ;  /* 0x0000000000017941 */ /* 0x000fea0003800000 */
.L_x_179:
[----:B------:R-:W2:Y:S01]  /*b730*/  S2R R7, SR_CgaCtaId ;  /* 0x0000000000077919 */ /* 0x000ea20000008800 */
[----:B------:R-:W-:Y:S01]  /*b740*/  IMAD.MOV.U32 R13, RZ, RZ, RZ ;  /* 0x000000ffff0d7224 */ /* 0x000fe200078e00ff */
[----:B------:R-:W-:Y:S01]  /*b750*/  R2UR UR12, R16 ;  /* 0x00000000100c72ca */ /* 0x000fe200000e0000 */
[----:B------:R-:W-:Y:S01]  /*b760*/  IMAD R4, R17, 0x7800, R21 ;  /* 0x0000780011047824 */ /* 0x000fe200078e0215 */
[----:B------:R-:W-:Y:S01]  /*b770*/  UIADD3 UR4, UP0, UR52, 0x470, URZ ;  /* 0x0000047034047890 */ /* 0x000fe2000ff1e03f */
[----:B------:R-:W-:Y:S01]  /*b780*/  PLOP3.LUT P0, PT, PT, PT, PT, 0x80, 0x0 ;  /* 0x000000000000781c */ /* 0x000fe20003f0f070 */
[----:B------:R-:W-:Y:S01]  /*b790*/  UMOV UR6, 0x30000 ;  /* 0x0003000000067882 */ /* 0x000fe20000000000 */
[----:B------:R-:W-:Y:S01]  /*b7a0*/  R2UR UR10, R13 ;  /* 0x000000000d0a72ca */ /* 0x000fe200000e0000 */
[----:B------:R-:W-:Y:S01]  /*b7b0*/  VIADD R4, R4, UR40 ;  /* 0x0000002804047c36 */ /* 0x000fe20008000000 */
[----:B------:R-:W-:Y:S01]  /*b7c0*/  UIADD3.X UR5, URZ, UR53, URZ, UP0, !UPT ;  /* 0x000000353f057290 */ /* 0x000fe200087fe43f */
[----:B------:R-:W-:-:S02]  /*b7d0*/  UMOV UR14, 0x0 ;  /* 0x00000000000e7882 */ /* 0x000fc40000000000 */
[----:B------:R-:W-:Y:S01]  /*b7e0*/  VIADD R10, R4, 0xf200 ;  /* 0x0000f200040a7836 */ /* 0x000fe20000000000 */
[----:B------:R-:W-:Y:S01]  /*b7f0*/  UMOV UR15, 0x14f00000 ;  /* 0x14f00000000f7882 */ /* 0x000fe20000000000 */
[----:B--2---:R-:W-:-:S05]  /*b800*/  LOP3.LUT R7, R7, 0x1, RZ, 0xc0, !PT ;  /* 0x0000000107077812 */ /* 0x004fca00078ec0ff */
[----:B------:R-:W-:-:S04]  /*b810*/  IMAD R7, R7, 0x50, RZ ;  /* 0x0000005007077824 */ /* 0x000fc800078e02ff */
[----:B------:R-:W-:Y:S02]  /*b820*/  IMAD R9, R9, 0xa0, R7 ;  /* 0x000000a009097824 */ /* 0x000fe400078e0207 */
[----:B------:R-:W-:-:S07]  /*b830*/  VIADD R7, R6, 0x33470 ;  /* 0x0003347006077836 */ /* 0x000fce0000000000 */
.L_x_181:
[----:B------:R-:W-:-:S13]  /*b840*/  @P0 ELECT P3, URZ, PT ;  /* 0x00000000003f082f */ /* 0x000fda0003860000 */
[----:B-----5:R-:W-:Y:S02]  /*b850*/  @P3 R2UR UR13, R0 ;  /* 0x00000000000d32ca */ /* 0x020fe400000e0000 */
[----:B------:R-:W-:Y:S02]  /*b860*/  @P3 R2UR UR11, R9 ;  /* 0x00000000090b32ca */ /* 0x000fe400000e0000 */
[----:B------:R-:W-:Y:S02]  /*b870*/  @P3 R2UR UR9, R7 ;  /* 0x00000000070932ca */ /* 0x000fe400000e0000 */
[----:B------:R-:W-:Y:S02]  /*b880*/  @P3 R2UR UR8, R10 ;  /* 0x000000000a0832ca */ /* 0x000fe400000e0000 */
[----:B------:R-:W-:Y:S02]  /*b890*/  @P3 PLOP3.LUT P0, PT, P3, PT, PT, 0x8, 0x0 ;  /* 0x000000000000381c */ /* 0x000fe40001f0e170 */
[----:B------:R-:W-:-:S09]  /*b8a0*/  PLOP3.LUT P3, PT, PT, PT, PT, 0x8, 0x0 ;  /* 0x000000000000781c */ /* 0x000fd20003f6e170 */
[----:B------:R2:W-:Y:S02]  /*b8b0*/  UTMALDG.4D.MULTICAST [UR8], [UR4], UR6, desc[UR14] ;  /* 0x00000e08040073b4 */ /* 0x0005e40008019806 */
[----:B--2---:R-:W-:Y:S05]  /*b8c0*/  @P0 BRA.U.ANY `(.L_x_181) ;  /* 0xfffffffd00dc0947 */ /* 0x004fea000393ffff */
[----:B------:R-:W-:Y:S01]  /*b8d0*/  IMAD.MOV.U32 R12, RZ, RZ, 0x40 ;  /* 0x00000040ff0c7424 */ /* 0x000fe200078e00ff */
[----:B------:R-:W-:Y:S01]  /*b8e0*/  R2UR UR12, R16 ;  /* 0x00000000100c72ca */ /* 0x000fe200000e0000 */
[----:B------:R-:W-:Y:S01]  /*b8f0*/  VIADD R10, R4, 0x11a00 ;  /* 0x00011a00040a7836 */ /* 0x000fe20000000000 */
[----:B------:R-:W-:Y:S01]  /*b900*/  PLOP3.LUT P0, PT, PT, PT, PT, 0x80, 0x0 ;  /* 0x000000000000781c */ /* 0x000fe20003f0f070 */
[----:B------:R-:W-:Y:S01]  /*b910*/  UMOV UR6, 0x30000 ;  /* 0x0003000000067882 */ /* 0x000fe20000000000 */
[----:B------:R-:W-:Y:S01]  /*b920*/  R2UR UR10, R12 ;  /* 0x000000000c0a72ca */ /* 0x000fe200000e0000 */
[----:B------:R-:W-:Y:S01]  /*b930*/  UMOV UR14, 0x0 ;  /* 0x00000000000e7882 */ /* 0x000fe20000000000 */
[----:B------:R-:W-:-:S13]  /*b940*/  UMOV UR15, 0x14f00000 ;  /* 0x14f00000000f7882 */ /* 0x000fda0000000000 */
.L_x_182:
[----:B------:R-:W-:-:S13]  /*b950*/  @P0 ELECT P3, URZ, PT ;  /* 0x00000000003f082f */ /* 0x000fda0003860000 */
[----:B------:R-:W-:Y:S02]  /*b960*/  @P3 R2UR UR13, R0 ;  /* 0x00000000000d32ca */ /* 0x000fe400000e0000 */
        /* <DEDUP_REMOVED lines=15> */
.L_x_183:
        /* <DEDUP_REMOVED lines=9> */
[----:B------:R-:W2:Y:S01]  /*baf0*/  SYNCS.PHASECHK.TRANS64.TRYWAIT P0, [R6+URZ+0x33440], R5 ;  /* 0x03344005060075a7 */ /* 0x000ea2000800017f */
[----:B------:R-:W-:Y:S04]  /*bb00*/  BSSY B1, `(.L_x_184) ;  /* 0x0000002000017945 */ /* 0x000fe80003800000 */
[----:B--2---:R-:W-:Y:S05]  /*bb10*/  @!P0 BRA `(.L_x_185) ;  /* 0x0000001c005c8947 */ /* 0x004fea0003800000 */
.L_x_231:
[----:B------:R-:W-:Y:S05]  /*bb20*/  BSYNC B1 ;  /* 0x0000000000017941 */ /* 0x000fea0003800000 */
.L_x_184:
[----:B------:R-:W3:Y:S02]  /*bb30*/  S2R R7, SR_TID.X ;  /* 0x0000000000077919 */ /* 0x000ee40000002100 */
[----:B---3--:R-:W-:-:S04]  /*bb40*/  LOP3.LUT R7, R7, 0x7f, RZ, 0xc0, !PT ;  /* 0x0000007f07077812 */ /* 0x008fc800078ec0ff */
[----:B------:R-:W-:-:S13]  /*bb50*/  ISETP.NE.AND P0, PT, R7, RZ, PT ;  /* 0x000000ff0700720c */ /* 0x000fda0003f05270 */
[----:B-12---:R-:W-:-:S04]  /*bb60*/  @!P0 IMAD.MOV.U32 R5, RZ, RZ, 0x7800 ;  /* 0x00007800ff058424 */ /* 0x006fc800078e00ff */
[----:B------:R1:W-:Y:S01]  /*bb70*/  @!P0 SYNCS.ARRIVE.TRANS64 RZ, [R6+URZ+0x33430], R5 ;  /* 0x0334300506ff89a7 */ /* 0x0003e2000800003f */
[----:B------:R-:W-:Y:S05]  /*bb80*/  @P2 BRA `(.L_x_186) ;  /* 0x0000000000042947 */ /* 0x000fea0003800000 */
[----:B------:R-:W-:Y:S01]  /*bb90*/  BPT.TRAP 0x1 ;  /* 0x000000040000795c */ /* 0x000fe20000300000 */
.L_x_186:
[----:B-1----:R-:W2:Y:S01]  /*bba0*/  LDL R5, [R1] ;  /* 0x0000000001057983 */ /* 0x002ea20000100800 */
[----:B------:R-:W-:Y:S01]  /*bbb0*/  BSSY B1, `(.L_x_187) ;  /* 0x0000004000017945 */ /* 0x000fe20003800000 */
[----:B--2---:R-:W-:-:S13]  /*bbc0*/  LOP3.LUT P0, RZ, R5, 0x2, RZ, 0xc0, !PT ;  /* 0x0000000205ff7812 */ /* 0x004fda000780c0ff */
[----:B------:R-:W-:Y:S05]  /*bbd0*/  @P0 BRA `(.L_x_188) ;  /* 0x0000000000040947 */ /* 0x000fea0003800000 */
[----:B------:R-:W-:Y:S01]  /*bbe0*/  BPT.TRAP 0x1 ;  /* 0x000000040000795c */ /* 0x000fe20000300000 */
.L_x_188:
[----:B------:R-:W-:Y:S05]  /*bbf0*/  BSYNC B1 ;  /* 0x0000000000017941 */ /* 0x000fea0003800000 */
.L_x_187:
[----:B------:R-:W-:Y:S01]  /*bc00*/  R2UR UR10, R13 ;  /* 0x000000000d0a72ca */ /* 0x000fe200000e0000 */
[----:B------:R-:W-:Y:S01]  /*bc10*/  UIADD3 UR4, UP0, UR52, 0x370, URZ ;  /* 0x0000037034047890 */ /* 0x000fe2000ff1e03f */
[----:B------:R-:W-:Y:S01]  /*bc20*/  R2UR UR12, R16 ;  /* 0x00000000100c72ca */ /* 0x000fe200000e0000 */
[----:B------:R-:W-:Y:S01]  /*bc30*/  VIADD R6, R6, 0x33430 ;  /* 0x0003343006067836 */ /* 0x000fe20000000000 */
[----:B------:R-:W-:Y:S01]  /*bc40*/  PLOP3.LUT P0, PT, PT, PT, PT, 0x80, 0x0 ;  /* 0x000000000000781c */ /* 0x000fe20003f0f070 */
[----:B------:R-:W-:Y:S01]  /*bc50*/  VIADD R5, R4, 0x24200 ;  /* 0x0002420004057836 */ /* 0x000fe20000000000 */
[----:B------:R-:W-:Y:S01]  /*bc60*/  UIADD3.X UR5, URZ, UR53, URZ, UP0, !UPT ;  /* 0x000000353f057290 */ /* 0x000fe200087fe43f */
[----:B------:R-:W-:Y:S01]  /*bc70*/  UMOV UR6, 0x30000 ;  /* 0x0003000000067882 */ /* 0x000fe20000000000 */
[----:B------:R-:W-:Y:S01]  /*bc80*/  UMOV UR14, 0x0 ;  /* 0x00000000000e7882 */ /* 0x000fe20000000000 */
[----:B------:R-:W-:-:S09]  /*bc90*/  UMOV UR15, 0x14f00000 ;  /* 0x14f00000000f7882 */ /* 0x000fd20000000000 */
.L_x_189:
        /* <DEDUP_REMOVED lines=8> */
[----:B-1----:R-:W-:Y:S05]  /*bd20*/  @P0 BRA.U.ANY `(.L_x_189) ;  /* 0xfffffffd00dc0947 */ /* 0x002fea000393ffff */
[----:B------:R-:W-:Y:S01]  /*bd30*/  R2UR UR10, R12 ;  /* 0x000000000c0a72ca */ /* 0x000fe200000e0000 */
[----:B------:R-:W-:Y:S01]  /*bd40*/  VIADD R5, R4, 0x26a00 ;  /* 0x00026a0004057836 */ /* 0x000fe20000000000 */
[----:B------:R-:W-:Y:S01]  /*bd50*/  R2UR UR12, R16 ;  /* 0x00000000100c72ca */ /* 0x000fe200000e0000 */
[----:B------:R-:W-:Y:S01]  /*bd60*/  UMOV UR6, 0x30000 ;  /* 0x0003000000067882 */ /* 0x000fe20000000000 */
[----:B------:R-:W-:Y:S01]  /*bd70*/  PLOP3.LUT P0, PT, PT, PT, PT, 0x80, 0x0 ;  /* 0x000000000000781c */ /* 0x000fe20003f0f070 */
[----:B------:R-:W-:Y:S01]  /*bd80*/  UMOV UR14, 0x0 ;  /* 0x00000000000e7882 */ /* 0x000fe20000000000 */
[----:B------:R-:W-:-:S11]  /*bd90*/  UMOV UR15, 0x14f00000 ;  /* 0x14f00000000f7882 */ /* 0x000fd60000000000 */
.L_x_190:
        /* <DEDUP_REMOVED lines=16> */
.L_x_191:
        /* <DEDUP_REMOVED lines=9> */
.L_x_174:
[----:B------:R-:W-:Y:S05]  /*bf30*/  BSYNC B0 ;  /* 0x0000000000007941 */ /* 0x000fea0003800000 */
.L_x_173:
[----:B------:R-:W-:-:S05]  /*bf40*/  IMAD.U32 R4, RZ, RZ, UR43 ;  /* 0x0000002bff047e24 */ /* 0x000fca000f8e00ff */
[----:B------:R-:W-:-:S13]  /*bf50*/  ISETP.NE.AND P0, PT, R4, 0x3, PT ;  /* 0x000000030400780c */ /* 0x000fda0003f05270 */
[----:B------:R-:W-:Y:S05]  /*bf60*/  @!P0 BRA `(.L_x_192) ;  /* 0x0000000000048947 */ /* 0x000fea0003800000 */
[----:B------:R-:W-:Y:S01]  /*bf70*/  BPT.TRAP 0x1 ;  /* 0x000000040000795c */ /* 0x000fe20000300000 */
.L_x_192:
[----:B------:R-:W-:Y:S01]  /*bf80*/  IMAD.U32 R4, RZ, RZ, UR48 ;  /* 0x00000030ff047e24 */ /* 0x000fe2000f8e00ff */
[----:B------:R-:W-:Y:S01]  /*bf90*/  LEA R13, R8, UR40, 0x3 ;  /* 0x00000028080d7c11 */ /* 0x000fe2000f8e18ff */
[----:B------:R-:W-:Y:S03]  /*bfa0*/  BSSY B0, `(.L_x_193) ;  /* 0x0000006000007945 */ /* 0x000fe60003800000 */
[----:B------:R-:W-:Y:S02]  /*bfb0*/  ISETP.NE.AND P2, PT, R4, 0x3, PT ;  /* 0x000000030400780c */ /* 0x000fe40003f45270 */
[----:B------:R-:W-:-:S04]  /*bfc0*/  LOP3.LUT R4, R2, 0x1, RZ, 0x3c, !PT ;  /* 0x0000000102047812 */ /* 0x000fc800078e3cff */
[----:B------:R-:W-:-:S04]  /*bfd0*/  SHF.L.U32 R4, R4, 0x1f, RZ ;  /* 0x0000001f04047819 */ /* 0x000fc800000006ff */
[----:B------:R-:W1:Y:S02]  /*bfe0*/  SYNCS.PHASECHK.TRANS64.TRYWAIT P3, [R13+URZ+0x33470], R4 ;  /* 0x033470040d0075a7 */ /* 0x000e64000806017f */
[----:B-1----:R-:W-:Y:S05]  /*bff0*/  @!P3 BRA `(.L_x_194) ;  /* 0x000000180038b947 */ /* 0x002fea0003800000 */
.L_x_232:
[----:B------:R-:W-:Y:S05]  /*c000*/  BSYNC B0 ;  /* 0x0000000000007941 */ /* 0x000fea0003800000 */
.L_x_193:
[----:B------:R-:W-:Y:S05]  /*c010*/  @!P2 BRA `(.L_x_195) ;  /* 0x000000000004a947 */ /* 0x000fea0003800000 */
[----:B------:R-:W-:Y:S01]  /*c020*/  BPT.TRAP 0x1 ;  /* 0x000000040000795c */ /* 0x000fe20000300000 */
.L_x_195:
[----:B------:R-:W-:Y:S01]  /*c030*/  SHF.L.U32 R2, R2, 0x1f, RZ ;  /* 0x0000001f02027819 */ /* 0x000fe200000006ff */
[----:B------:R-:W-:-:S03]  /*c040*/  IMAD R10, R8, 0x7800, RZ ;  /* 0x00007800080a7824 */ /* 0x000fc600078e02ff */
[----:B------:R-:W2:Y:S02]  /*c050*/  SYNCS.PHASECHK.TRANS64.TRYWAIT P3, [R13+URZ+0x33460], R2 ;  /* 0x033460020d0075a7 */ /* 0x000ea4000806017f */
[----:B--2---:R-:W-:Y:S05]  /*c060*/  @!P3 BRA `(.L_x_196) ;  /* 0x000000180030b947 */ /* 0x004fea0003800000 */
.L_x_233:
[----:B-1----:R-:W2:Y:S04]  /*c070*/  LDL R4, [R1+0x10] ;  /* 0x0000100001047983 */ /* 0x002ea80000100800 */
[----:B------:R-:W3:Y:S01]  /*c080*/  LDL R11, [R1+0xc] ;  /* 0x00000c00010b7983 */ /* 0x000ee20000100800 */
[----:B------:R-:W-:Y:S05]  /*c090*/  WARPSYNC.ALL ;  /* 0x0000000000007948 */ /* 0x000fea0003800000 */
[----:B--2---:R-:W-:-:S02]  /*c0a0*/  LOP3.LUT R2, R10, R4, RZ, 0xfc, !PT ;  /* 0x000000040a027212 */ /* 0x004fc400078efcff */
[----:B---3--:R-:W-:-:S03]  /*c0b0*/  LOP3.LUT R12, R10, R11, RZ, 0xfc, !PT ;  /* 0x0000000b0a0c7212 */ /* 0x008fc600078efcff */
[----:B------:R-:W1:Y:S02]  /*c0c0*/  LDSM.16.MT88.4 R4, [R2+UR40+0xf200] ;  /* 0x00f200280204783b */ /* 0x000e640008004200 */
        /* <DEDUP_REMOVED lines=98> */
.L_x_197:
[----:B--2---:R2:W-:Y:S01]  /*c6f0*/  SYNCS.ARRIVE.TRANS64.A1T0 RZ, [R13+URZ+0x33450], RZ ;  /* 0x033450ff0dff79a7 */ /* 0x0045e2000810003f */
[----:B------:R-:W-:Y:S06]  /*c700*/  BAR.SYNC.DEFER_BLOCKING 0x2, 0x80 ;  /* 0x0082000000007b1d */ /* 0x000fec0000010000 */
[----:B------:R-:W-:Y:S05]  /*c710*/  @!P0 BRA `(.L_x_198) ;  /* 0x0000000000048947 */ /* 0x000fea0003800000 */
[----:B------:R-:W-:Y:S01]  /*c720*/  BPT.TRAP 0x1 ;  /* 0x000000040000795c */ /* 0x000fe20000300000 */
.L_x_198:
[----:B------:R-:W3:Y:S04]  /*c730*/  LDL R4, [R1+0x4] ;  /* 0x0000040001047983 */ /* 0x000ee80000100800 */
[----:B------:R-:W4:Y:S01]  /*c740*/  LDL R2, [R1+0x8] ;  /* 0x0000080001027983 */ /* 0x000f220000100800 */
[----:B---3--:R-:W-:-:S13]  /*c750*/  ISETP.NE.AND P0, PT, R4, RZ, PT ;  /* 0x000000ff0400720c */ /* 0x008fda0003f05270 */
[----:B--2---:R-:W-:-:S05]  /*c760*/  @P0 VIADD R13, R13, 0x33480 ;  /* 0x000334800d0d0836 */ /* 0x004fca0000000000 */
[----:B----4-:R-:W-:-:S04]  /*c770*/  @P0 PRMT R13, R2, 0x654, R13 ;  /* 0x00000654020d0816 */ /* 0x010fc8000000000d */
[----:B------:R2:W-:Y:S01]  /*c780*/  @P0 SYNCS.ARRIVE.TRANS64.RED.A1T0 RZ, [R13+URZ], RZ ;  /* 0x000000ff0dff09a7 */ /* 0x0005e2000810043f */
[----:B------:R-:W-:Y:S02]  /*c790*/  BPT.TRAP 0x1 ;  /* 0x000000040000795c */ /* 0x000fe40000300000 */
[C---:B------:R-:W-:Y:S01]  /*c7a0*/  ISETP.GT.AND P0, PT, R3.reuse, RZ, PT ;  /* 0x000000ff0300720c */ /* 0x040fe20003f04270 */
[----:B------:R-:W-:Y:S02]  /*c7b0*/  VIADD R3, R3, 0xffffffff ;  /* 0xffffffff03037836 */ /* 0x000fe40000000000 */
[----:B------:R-:W-:Y:S02]  /*c7c0*/  IMAD.MOV.U32 R2, RZ, RZ, R18 ;  /* 0x000000ffff027224 */ /* 0x000fe400078e0012 */
[----:B-1----:R-:W-:-:S08]  /*c7d0*/  IMAD.MOV.U32 R8, RZ, RZ, R17 ;  /* 0x000000ffff087224 */ /* 0x002fd000078e0011 */
[----:B------:R-:W-:Y:S05]  /*c7e0*/  @P0 BRA `(.L_x_199) ;  /* 0xffffffec000c0947 */ /* 0x000fea000383ffff */
.L_x_172:
[----:B------:R-:W-:-:S05]  /*c7f0*/  IMAD.U32 R0, RZ, RZ, UR43 ;  /* 0x0000002bff007e24 */ /* 0x000fca000f8e00ff */
[----:B------:R-:W-:-:S13]  /*c800*/  ISETP.NE.AND P0, PT, R0, 0x3, PT ;  /* 0x000000030000780c */ /* 0x000fda0003f05270 */
[----:B------:R-:W-:Y:S05]  /*c810*/  @!P0 BRA `(.L_x_200) ;  /* 0x0000000000048947 */ /* 0x000fea0003800000 */
[----:B------:R-:W-:Y:S01]  /*c820*/  BPT.TRAP 0x1 ;  /* 0x000000040000795c */ /* 0x000fe20000300000 */
.L_x_200:
        /* <DEDUP_REMOVED lines=8> */
.L_x_234:
[----:B------:R-:W-:Y:S05]  /*c8b0*/  BSYNC B0 ;  /* 0x0000000000007941 */ /* 0x000fea0003800000 */
.L_x_201:
[----:B------:R-:W-:Y:S05]  /*c8c0*/  @!P1 BRA `(.L_x_203) ;  /* 0x0000000000049947 */ /* 0x000fea0003800000 */
[----:B------:R-:W-:Y:S01]  /*c8d0*/  BPT.TRAP 0x1 ;  /* 0x000000040000795c */ /* 0x000fe20000300000 */
.L_x_203:
[----:B--2---:R-:W-:-:S04]  /*c8e0*/  SHF.L.U32 R0, R18, 0x1f, RZ ;  /* 0x0000001f12007819 */ /* 0x004fc800000006ff */
[----:B------:R-:W2:Y:S02]  /*c8f0*/  SYNCS.PHASECHK.TRANS64.TRYWAIT P2, [R3+URZ+0x33460], R0 ;  /* 0x03346000030075a7 */ /* 0x000ea4000804017f */
[----:B--2---:R-:W-:Y:S05]  /*c900*/  @!P2 BRA `(.L_x_204) ;  /* 0x000000100030a947 */ /* 0x004fea0003800000 */
.L_x_235:
[----:B------:R-:W3:Y:S04]  /*c910*/  LDL R2, [R1+0x10] ;  /* 0x0000100001027983 */ /* 0x000ee80000100800 */
[----:B-1----:R-:W4:Y:S01]  /*c920*/  LDL R8, [R1+0xc] ;  /* 0x00000c0001087983 */ /* 0x002f220000100800 */
[----:B--2---:R-:W-:Y:S01]  /*c930*/  IMAD R0, R17, 0x7800, RZ ;  /* 0x0000780011007824 */ /* 0x004fe200078e02ff */
[----:B------:R-:W-:Y:S05]  /*c940*/  WARPSYNC.ALL ;  /* 0x0000000000007948 */ /* 0x000fea0003800000 */
[----:B---3--:R-:W-:-:S02]  /*c950*/  LOP3.LUT R2, R0, R2, RZ, 0xfc, !PT ;  /* 0x0000000200027212 */ /* 0x008fc400078efcff */
[----:B----4-:R-:W-:-:S03]  /*c960*/  LOP3.LUT R0, R0, R8, RZ, 0xfc, !PT ;  /* 0x0000000800007212 */ /* 0x010fc600078efcff */
        /* <DEDUP_REMOVED lines=99> */
.L_x_205:
[----:B--2---:R2:W-:Y:S01]  /*cfa0*/  SYNCS.ARRIVE.TRANS64.A1T0 RZ, [R3+URZ+0x33450], RZ ;  /* 0x033450ff03ff79a7 */ /* 0x0045e2000810003f */
[----:B------:R-:W-:Y:S06]  /*cfb0*/  BAR.SYNC.DEFER_BLOCKING 0x2, 0x80 ;  /* 0x0082000000007b1d */ /* 0x000fec0000010000 */
[----:B------:R-:W-:Y:S05]  /*cfc0*/  @!P0 BRA `(.L_x_206) ;  /* 0x0000000000048947 */ /* 0x000fea0003800000 */
[----:B------:R-:W-:Y:S01]  /*cfd0*/  BPT.TRAP 0x1 ;  /* 0x000000040000795c */ /* 0x000fe20000300000 */
.L_x_206:
[----:B------:R-:W3:Y:S04]  /*cfe0*/  LDL R2, [R1+0x4] ;  /* 0x0000040001027983 */ /* 0x000ee80000100800 */
[----:B-1----:R-:W4:Y:S01]  /*cff0*/  LDL R0, [R1+0x8] ;  /* 0x0000080001007983 */ /* 0x002f220000100800 */
[----:B---3--:R-:W-:-:S13]  /*d000*/  ISETP.NE.AND P0, PT, R2, RZ, PT ;  /* 0x000000ff0200720c */ /* 0x008fda0003f05270 */
[----:B--2---:R-:W-:-:S05]  /*d010*/  @P0 VIADD R3, R3, 0x33480 ;  /* 0x0003348003030836 */ /* 0x004fca0000000000 */
[----:B----4-:R-:W-:-:S04]  /*d020*/  @P0 PRMT R3, R0, 0x654, R3 ;  /* 0x0000065400030816 */ /* 0x010fc80000000003 */
[----:B------:R1:W-:Y:S01]  /*d030*/  @P0 SYNCS.ARRIVE.TRANS64.RED.A1T0 RZ, [R3+URZ], RZ ;  /* 0x000000ff03ff09a7 */ /* 0x0003e2000810043f */
[----:B------:R-:W-:Y:S02]  /*d040*/  BPT.TRAP 0x1 ;  /* 0x000000040000795c */ /* 0x000fe40000300000 */
[----:B------:R-:W2:Y:S01]  /*d050*/  LDC R0, c[0x0][0xda4] ;  /* 0x00036900ff007b82 */ /* 0x000ea20000000800 */
[----:B------:R-:W-:Y:S01]  /*d060*/  UIADD3 UR49, UR44, UR49, URZ ;  /* 0x000000312c317290 */ /* 0x000fe2000fffe03f */
[----:B------:R-:W-:Y:S01]  /*d070*/  VIADD R17, R17, 0x1 ;  /* 0x0000000111117836 */ /* 0x000fe20000000000 */
[----:B------:R-:W-:-:S04]  /*d080*/  UIADD3 UR47, UR47, 0x1, URZ ;  /* 0x000000012f2f7890 */ /* 0x000fc8000fffe03f */
[----:B------:R-:W-:-:S04]  /*d090*/  ISETP.NE.AND P0, PT, R17, 0x2, PT ;  /* 0x000000021100780c */ /* 0x000fc80003f05270 */
[----:B-1----:R-:W-:Y:S02]  /*d0a0*/  SEL R3, RZ, 0x1, P0 ;  /* 0x00000001ff037807 */ /* 0x002fe40000000000 */
[----:B------:R-:W-:Y:S02]  /*d0b0*/  SEL R17, R17, RZ, P0 ;  /* 0x000000ff11117207 */ /* 0x000fe40000000000 */
[----:B------:R-:W-:Y:S02]  /*d0c0*/  LOP3.LUT R18, R18, R3, RZ, 0x3c, !PT ;  /* 0x0000000312127212 */ /* 0x000fe400078e3cff */
[----:B--2---:R-:W-:-:S13]  /*d0d0*/  ISETP.LE.AND P1, PT, R0, UR49, PT ;  /* 0x0000003100007c0c */ /* 0x004fda000bf23270 */
[----:B------:R-:W-:Y:S05]  /*d0e0*/  @!P1 BRA `(.L_x_207) ;  /* 0xffffffcc00c89947 */ /* 0x000fea000383ffff */
[----:B------:R-:W-:-:S12]  /*d0f0*/  ULOP3.LUT UR47, UR47, 0x1, URZ, 0xc, !UPT ;  /* 0x000000012f2f7892 */ /* 0x000fd8000f8e0c3f */
.L_x_155:
[----:B------:R-:W1:Y:S01]  /*d100*/  S2R R3, SR_CgaCtaId ;  /* 0x0000000000037919 */ /* 0x000e620000008800 */
[----:B------:R-:W-:-:S04]  /*d110*/  MOV R0, 0x400 ;  /* 0x0000040000007802 */ /* 0x000fc80000000f00 */
[----:B-1----:R-:W-:Y:S01]  /*d120*/  LEA R6, R3, R0, 0x18 ;  /* 0x0000000003067211 */ /* 0x002fe200078ec0ff */
[----:B------:R-:W-:-:S05]  /*d130*/  IMAD.U32 R0, RZ, RZ, UR47 ;  /* 0x0000002fff007e24 */ /* 0x000fca000f8e00ff */
[----:B------:R-:W-:-:S04]  /*d140*/  SHF.L.U32 R0, R0, 0x1f, RZ ;  /* 0x0000001f00007819 */ /* 0x000fc800000006ff */
[----:B------:R-:W1:Y:S02]  /*d150*/  SYNCS.PHASECHK.TRANS64.TRYWAIT P0, [R6+URZ+0x33420], R0 ;  /* 0x03342000060075a7 */ /* 0x000e64000800017f */
[----:B-1----:R-:W-:Y:S05]  /*d160*/  @!P0 BRA `(.L_x_208) ;  /* 0x00000008002c8947 */ /* 0x002fea0003800000 */
.L_x_236:
        /* <DEDUP_REMOVED lines=14> */
.L_x_211:
        /* <DEDUP_REMOVED lines=12> */
.L_x_237:
[----:B------:R-:W2:Y:S02]  /*d310*/  SYNCS.PHASECHK.TRANS64.TRYWAIT P1, [R7+URZ], R0 ;  /* 0x00000000070075a7 */ /* 0x000ea4000802017f */
[----:B--2---:R-:W-:Y:S05]  /*d320*/  @!P1 BRA `(.L_x_213) ;  /* 0x0000000400e49947 */ /* 0x004fea0003800000 */
.L_x_238:
[----:B------:R-:W-:Y:S05]  /*d330*/  @!P0 BRA `(.L_x_214) ;  /* 0x0000000000048947 */ /* 0x000fea0003800000 */
[----:B------:R-:W-:Y:S01]  /*d340*/  BPT.TRAP 0x1 ;  /* 0x000000040000795c */ /* 0x000fe20000300000 */
.L_x_214:
[----:B------:R-:W-:-:S04]  /*d350*/  IMAD R17, R17, 0x8, R6 ;  /* 0x0000000811117824 */ /* 0x000fc800078e0206 */
[----:B------:R-:W3:Y:S02]  /*d360*/  SYNCS.PHASECHK.TRANS64.TRYWAIT P1, [R17+URZ+0x33460], R4 ;  /* 0x03346004110075a7 */ /* 0x000ee4000802017f */
[----:B---3--:R-:W-:Y:S05]  /*d370*/  @!P1 BRA `(.L_x_215) ;  /* 0x0000000400e49947 */ /* 0x008fea0003800000 */
.L_x_239:
[----:B------:R-:W-:Y:S05]  /*d380*/  @!P0 BRA `(.L_x_216) ;  /* 0x0000000000048947 */ /* 0x000fea0003800000 */
[----:B------:R-:W-:Y:S01]  /*d390*/  BPT.TRAP 0x1 ;  /* 0x000000040000795c */ /* 0x000fe20000300000 */
.L_x_216:
[----:B------:R-:W-:-:S04]  /*d3a0*/  IMAD R3, R3, 0x8, R6 ;  /* 0x0000000803037824 */ /* 0x000fc800078e0206 */
[----:B------:R-:W4:Y:S02]  /*d3b0*/  SYNCS.PHASECHK.TRANS64.TRYWAIT P1, [R3+URZ+0x33460], R0 ;  /* 0x03346000030075a7 */ /* 0x000f24000802017f */
[----:B----4-:R-:W-:Y:S05]  /*d3c0*/  @!P1 BRA `(.L_x_217) ;  /* 0x0000000400e49947 */ /* 0x010fea0003800000 */
.L_x_240:
[----:B------:R-:W-:Y:S05]  /*d3d0*/  @!P0 BRA `(.L_x_218) ;  /* 0x0000000000048947 */ /* 0x000fea0003800000 */
[----:B------:R-:W-:Y:S01]  /*d3e0*/  BPT.TRAP 0x1 ;  /* 0x000000040000795c */ /* 0x000fe20000300000 */
.L_x_218:
[----:B------:R-:W5:Y:S02]  /*d3f0*/  SYNCS.PHASECHK.TRANS64.TRYWAIT P0, [R17+URZ+0x33480], R4 ;  /* 0x03348004110075a7 */ /* 0x000f64000800017f */
[----:B-----5:R-:W-:Y:S05]  /*d400*/  @!P0 BRA `(.L_x_219) ;  /* 0x0000000400e88947 */ /* 0x020fea0003800000 */
.L_x_220:
[----:B------:R1:W1:Y:S02]  /*d410*/  SYNCS.PHASECHK.TRANS64.TRYWAIT P0, [R3+URZ+0x33480], R0 ;  /* 0x03348000030075a7 */ /* 0x000264000800017f */
[----:B-1----:R-:W-:Y:S05]  /*d420*/  @!P0 NANOSLEEP.SYNCS 0x989680 ;  /* 0x009896800000895d */ /* 0x002fea0003900000 */
[----:B------:R-:W1:Y:S02]  /*d430*/  @!P0 SYNCS.PHASECHK.TRANS64 P0, [R3+URZ+0x33480], R0 ;  /* 0x03348000030085a7 */ /* 0x000e64000800007f */
[----:B-1----:R-:W-:Y:S05]  /*d440*/  @!P0 BRA `(.L_x_220) ;  /* 0xfffffffc00f08947 */ /* 0x002fea000383ffff */
.L_x_210:
[----:B------:R-:W-:Y:S05]  /*d450*/  BSYNC B0 ;  /* 0x0000000000007941 */ /* 0x000fea0003800000 */
.L_x_209:
[----:B------:R-:W-:Y:S05]  /*d460*/  EXIT ;  /* 0x000000000000794d */ /* 0x000fea0003800000 */
.L_x_129:
[----:B-1----:R-:W-:-:S04]  /*d470*/  IMAD.U32 R3, RZ, RZ, UR38 ;  /* 0x00000026ff037e24 */ /* 0x002fc8000f8e00ff */
[----:B------:R1:W2:Y:S03]  /*d480*/  SYNCS.PHASECHK.TRANS64.TRYWAIT P1, [R3+URZ+0x33400], R0 ;  /* 0x03340000030075a7 */ /* 0x0002a6000802017f */
[----:B--2---:R-:W-:Y:S05]  /*d490*/  @!P1 NANOSLEEP.SYNCS 0x989680 ;  /* 0x009896800000995d */ /* 0x004fea0003900000 */
[----:B------:R-:W2:Y:S02]  /*d4a0*/  @!P1 SYNCS.PHASECHK.TRANS64 P1, [R3+URZ+0x33400], R0 ;  /* 0x03340000030095a7 */ /* 0x000ea4000802007f */
[----:B--2---:R-:W-:Y:S05]  /*d4b0*/  @!P1 BRA `(.L_x_129) ;  /* 0xfffffffc00ec9947 */ /* 0x004fea000383ffff */
[----:B------:R-:W-:Y:S05]  /*d4c0*/  BRA `(.L_x_221) ;  /* 0xffffff44006c7947 */ /* 0x000fea000383ffff */
.L_x_133:
[----:B--2---:R2:W3:Y:S02]  /*d4d0*/  SYNCS.PHASECHK.TRANS64.TRYWAIT P1, [R3+URZ+0x33430], R0 ;  /* 0x03343000030075a7 */ /* 0x0044e4000802017f */
[----:B---3--:R-:W-:Y:S05]  /*d4e0*/  @!P1 NANOSLEEP.SYNCS 0x989680 ;  /* 0x009896800000995d */ /* 0x008fea0003900000 */
[----:B------:R-:W3:Y:S02]  /*d4f0*/  @!P1 SYNCS.PHASECHK.TRANS64 P1, [R3+URZ+0x33430], R0 ;  /* 0x03343000030095a7 */ /* 0x000ee4000802007f */
[----:B---3--:R-:W-:Y:S05]  /*d500*/  @!P1 BRA `(.L_x_133) ;  /* 0xfffffffc00f09947 */ /* 0x008fea000383ffff */
[----:B------:R-:W-:Y:S05]  /*d510*/  BRA `(.L_x_132) ;  /* 0xffffff4400887947 */ /* 0x000fea000383ffff */
.L_x_139:
[----:B--2---:R-:W-:-:S04]  /*d520*/  IMAD.U32 R5, RZ, RZ, UR6 ;  /* 0x00000006ff057e24 */ /* 0x004fc8000f8e00ff */
[----:B------:R2:W3:Y:S03]  /*d530*/  SYNCS.PHASECHK.TRANS64.TRYWAIT P1, [R5+URZ+0x33430], R0 ;  /* 0x03343000050075a7 */ /* 0x0004e6000802017f */
[----:B---3--:R-:W-:Y:S05]  /*d540*/  @!P1 NANOSLEEP.SYNCS 0x989680 ;  /* 0x009896800000995d */ /* 0x008fea0003900000 */
[----:B------:R-:W3:Y:S02]  /*d550*/  @!P1 SYNCS.PHASECHK.TRANS64 P1, [R5+URZ+0x33430], R0 ;  /* 0x03343000050095a7 */ /* 0x000ee4000802007f */
[----:B---3--:R-:W-:Y:S05]  /*d560*/  @!P1 BRA `(.L_x_139) ;  /* 0xfffffffc00ec9947 */ /* 0x008fea000383ffff */
[----:B------:R-:W-:Y:S05]  /*d570*/  BRA `(.L_x_136) ;  /* 0xffffff7400d07947 */ /* 0x000fea000383ffff */
.L_x_143:
[----:B--2---:R-:W-:-:S04]  /*d580*/  IMAD.U32 R5, RZ, RZ, UR6 ;  /* 0x00000006ff057e24 */ /* 0x004fc8000f8e00ff */
[----:B------:R2:W3:Y:S03]  /*d590*/  SYNCS.PHASECHK.TRANS64.TRYWAIT P1, [R5+URZ+0x33450], R0 ;  /* 0x03345000050075a7 */ /* 0x0004e6000802017f */
[----:B---3--:R-:W-:Y:S05]  /*d5a0*/  @!P1 NANOSLEEP.SYNCS 0x989680 ;  /* 0x009896800000995d */ /* 0x008fea0003900000 */
[----:B------:R-:W3:Y:S02]  /*d5b0*/  @!P1 SYNCS.PHASECHK.TRANS64 P1, [R5+URZ+0x33450], R0 ;  /* 0x03345000050095a7 */ /* 0x000ee4000802007f */
[----:B---3--:R-:W-:Y:S05]  /*d5c0*/  @!P1 BRA `(.L_x_143) ;  /* 0xfffffffc00ec9947 */ /* 0x008fea000383ffff */
[----:B------:R-:W-:Y:S05]  /*d5d0*/  BRA `(.L_x_140) ;  /* 0xffffff8000d07947 */ /* 0x000fea000383ffff */
.L_x_150:
[----:B--2---:R-:W-:-:S04]  /*d5e0*/  IMAD.U32 R7, RZ, RZ, UR8 ;  /* 0x00000008ff077e24 */ /* 0x004fc8000f8e00ff */
[----:B------:R2:W3:Y:S03]  /*d5f0*/  SYNCS.PHASECHK.TRANS64.TRYWAIT P1, [R7+URZ+0x33450], R6 ;  /* 0x03345006070075a7 */ /* 0x0004e6000802017f */
[----:B---3--:R-:W-:Y:S05]  /*d600*/  @!P1 NANOSLEEP.SYNCS 0x989680 ;  /* 0x009896800000995d */ /* 0x008fea0003900000 */
[----:B------:R-:W3:Y:S02]  /*d610*/  @!P1 SYNCS.PHASECHK.TRANS64 P1, [R7+URZ+0x33450], R6 ;  /* 0x03345006070095a7 */ /* 0x000ee4000802007f */
[----:B---3--:R-:W-:Y:S05]  /*d620*/  @!P1 BRA `(.L_x_150) ;  /* 0xfffffffc00ec9947 */ /* 0x008fea000383ffff */
[----:B------:R-:W-:Y:S05]  /*d630*/  BRA `(.L_x_149) ;  /* 0xffffffa400287947 */ /* 0x000fea000383ffff */
.L_x_160:
[----:B------:R-:W-:Y:S02]  /*d640*/  IMAD.MOV.U32 R13, RZ, RZ, R8 ;  /* 0x000000ffff0d7224 */ /* 0x000fe400078e0008 */
[----:B------:R-:W-:Y:S02]  /*d650*/  IMAD.MOV.U32 R12, RZ, RZ, RZ ;  /* 0x000000ffff0c7224 */ /* 0x000fe400078e00ff */
[----:B------:R-:W-:Y:S02]  /*d660*/  IMAD.MOV.U32 R11, RZ, RZ, 0x1f ;  /* 0x0000001fff0b7424 */ /* 0x000fe400078e00ff */
[----:B------:R-:W-:-:S07]  /*d670*/  IMAD.MOV.U32 R15, RZ, RZ, -0x1 ;  /* 0xffffffffff0f7424 */ /* 0x000fce00078e00ff */
[----:B------:R-:W-:Y:S05]  /*d680*/  WARPSYNC.COLLECTIVE R15, `(.L_x_222) ;  /* 0x000000000f087348 */ /* 0x000fea0003c00000 */
[----:B------:R1:W2:Y:S02]  /*d690*/  SHFL.IDX P6, R14, R13, R12, R11 ;  /* 0x0000000c0d0e7389 */ /* 0x0002a400000c000b */
[----:B-12---:R-:W-:Y:S01]  /*d6a0*/  ENDCOLLECTIVE ;  /* 0x000000000000791b */ /* 0x006fe20003800000 */
.L_x_222:
[----:B------:R-:W-:Y:S05]  /*d6b0*/  BRA `(.L_x_223) ;  /* 0xffffffd000e47947 */ /* 0x000fea000383ffff */
.L_x_162:
[----:B------:R-:W-:Y:S01]  /*d6c0*/  BSSY B0, `(.L_x_224) ;  /* 0x0000006000007945 */ /* 0x000fe20003800000 */
[----:B------:R-:W-:-:S07]  /*d6d0*/  IMAD.MOV.U32 R15, RZ, RZ, -0x1 ;  /* 0xffffffffff0f7424 */ /* 0x000fce00078e00ff */
[----:B------:R-:W-:Y:S05]  /*d6e0*/  WARPSYNC.COLLECTIVE R15, `(.L_x_225) ;  /* 0x000000000f0c7348 */ /* 0x000fea0003c00000 */
[----:B------:R-:W-:Y:S02]  /*d6f0*/  ELECT P6, UR62, PT ;  /* 0x00000000003e782f */ /* 0x000fe400038c0000 */
[----:B------:R-:W-:Y:S01]  /*d700*/  MOV R14, UR62 ;  /* 0x0000003e000e7c02 */ /* 0x000fe20008000f00 */
[----:B------:R-:W-:Y:S10]  /*d710*/  ENDCOLLECTIVE ;  /* 0x000000000000791b */ /* 0x000ff40003800000 */
.L_x_225:
[----:B------:R-:W-:Y:S05]  /*d720*/  BSYNC B0 ;  /* 0x0000000000007941 */ /* 0x000fea0003800000 */
.L_x_224:
[----:B------:R-:W-:Y:S05]  /*d730*/  BRA `(.L_x_226) ;  /* 0xffffffd000e47947 */ /* 0x000fea000383ffff */
.L_x_165:
[----:B-1----:R1:W2:Y:S02]  /*d740*/  SYNCS.PHASECHK.TRANS64.TRYWAIT P0, [R0+URZ+0x33480], R3 ;  /* 0x03348003000075a7 */ /* 0x0022a4000800017f */
[----:B--2---:R-:W-:Y:S05]  /*d750*/  @!P0 NANOSLEEP.SYNCS 0x989680 ;  /* 0x009896800000895d */ /* 0x004fea0003900000 */
[----:B------:R-:W2:Y:S02]  /*d760*/  @!P0 SYNCS.PHASECHK.TRANS64 P0, [R0+URZ+0x33480], R3 ;  /* 0x03348003000085a7 */ /* 0x000ea4000800007f */
[----:B--2---:R-:W-:Y:S05]  /*d770*/  @!P0 BRA `(.L_x_165) ;  /* 0xfffffffc00f08947 */ /* 0x004fea000383ffff */
[----:B------:R-:W-:Y:S05]  /*d780*/  BRA `(.L_x_227) ;  /* 0xffffffd4002c7947 */ /* 0x000fea000383ffff */
.L_x_168:
[----:B---3--:R3:W4:Y:S02]  /*d790*/  SYNCS.PHASECHK.TRANS64.TRYWAIT P0, [R0+URZ+0x33440], R3 ;  /* 0x03344003000075a7 */ /* 0x008724000800017f */
[----:B----4-:R-:W-:Y:S05]  /*d7a0*/  @!P0 NANOSLEEP.SYNCS 0x989680 ;  /* 0x009896800000895d */ /* 0x010fea0003900000 */
[----:B------:R-:W4:Y:S02]  /*d7b0*/  @!P0 SYNCS.PHASECHK.TRANS64 P0, [R0+URZ+0x33440], R3 ;  /* 0x03344003000085a7 */ /* 0x000f24000800007f */
[----:B----4-:R-:W-:Y:S05]  /*d7c0*/  @!P0 BRA `(.L_x_168) ;  /* 0xfffffffc00f08947 */ /* 0x010fea000383ffff */
[----:B------:R-:W-:Y:S05]  /*d7d0*/  BRA `(.L_x_228) ;  /* 0xffffffd400d07947 */ /* 0x000fea000383ffff */
.L_x_171:
[----:B--2---:R-:W-:-:S04]  /*d7e0*/  IMAD.U32 R3, RZ, RZ, UR40 ;  /* 0x00000028ff037e24 */ /* 0x004fc8000f8e00ff */
[----:B------:R2:W3:Y:S03]  /*d7f0*/  SYNCS.PHASECHK.TRANS64.TRYWAIT P0, [R3+URZ+0x33420], R2 ;  /* 0x03342002030075a7 */ /* 0x0004e6000800017f */
[----:B---3--:R-:W-:Y:S05]  /*d800*/  @!P0 NANOSLEEP.SYNCS 0x989680 ;  /* 0x009896800000895d */ /* 0x008fea0003900000 */
[----:B------:R-:W3:Y:S02]  /*d810*/  @!P0 SYNCS.PHASECHK.TRANS64 P0, [R3+URZ+0x33420], R2 ;  /* 0x03342002030085a7 */ /* 0x000ee4000800007f */
[----:B---3--:R-:W-:Y:S05]  /*d820*/  @!P0 BRA `(.L_x_171) ;  /* 0xfffffffc00ec8947 */ /* 0x008fea000383ffff */
[----:B------:R-:W-:Y:S05]  /*d830*/  BRA `(.L_x_229) ;  /* 0xffffffd800dc7947 */ /* 0x000fea000383ffff */
.L_x_177:
[----:B-1----:R1:W2:Y:S02]  /*d840*/  SYNCS.PHASECHK.TRANS64.TRYWAIT P0, [R6+URZ+0x33480], R5 ;  /* 0x03348005060075a7 */ /* 0x0022a4000800017f */
[----:B--2---:R-:W-:Y:S05]  /*d850*/  @!P0 NANOSLEEP.SYNCS 0x989680 ;  /* 0x009896800000895d */ /* 0x004fea0003900000 */
[----:B------:R-:W2:Y:S02]  /*d860*/  @!P0 SYNCS.PHASECHK.TRANS64 P0, [R6+URZ+0x33480], R5 ;  /* 0x03348005060085a7 */ /* 0x000ea4000800007f */
[----:B--2---:R-:W-:Y:S05]  /*d870*/  @!P0 BRA `(.L_x_177) ;  /* 0xfffffffc00f08947 */ /* 0x004fea000383ffff */
[----:B------:R-:W-:Y:S05]  /*d880*/  BRA `(.L_x_230) ;  /* 0xffffffdc00647947 */ /* 0x000fea000383ffff */
.L_x_185:
[----:B--2---:R2:W3:Y:S02]  /*d890*/  SYNCS.PHASECHK.TRANS64.TRYWAIT P0, [R6+URZ+0x33440], R5 ;  /* 0x03344005060075a7 */ /* 0x0044e4000800017f */
[----:B---3--:R-:W-:Y:S05]  /*d8a0*/  @!P0 NANOSLEEP.SYNCS 0x989680 ;  /* 0x009896800000895d */ /* 0x008fea0003900000 */
[----:B------:R-:W3:Y:S02]  /*d8b0*/  @!P0 SYNCS.PHASECHK.TRANS64 P0, [R6+URZ+0x33440], R5 ;  /* 0x03344005060085a7 */ /* 0x000ee4000800007f */
[----:B---3--:R-:W-:Y:S05]  /*d8c0*/  @!P0 BRA `(.L_x_185) ;  /* 0xfffffffc00f08947 */ /* 0x008fea000383ffff */
[----:B------:R-:W-:Y:S05]  /*d8d0*/  BRA `(.L_x_231) ;  /* 0xffffffe000907947 */ /* 0x000fea000383ffff */
.L_x_194:
[----:B-1----:R1:W2:Y:S02]  /*d8e0*/  SYNCS.PHASECHK.TRANS64.TRYWAIT P3, [R13+URZ+0x33470], R4 ;  /* 0x033470040d0075a7 */ /* 0x0022a4000806017f */
[----:B--2---:R-:W-:Y:S05]  /*d8f0*/  @!P3 NANOSLEEP.SYNCS 0x989680 ;  /* 0x009896800000b95d */ /* 0x004fea0003900000 */
[----:B------:R-:W2:Y:S02]  /*d900*/  @!P3 SYNCS.PHASECHK.TRANS64 P3, [R13+URZ+0x33470], R4 ;  /* 0x033470040d00b5a7 */ /* 0x000ea4000806007f */
[----:B--2---:R-:W-:Y:S05]  /*d910*/  @!P3 BRA `(.L_x_194) ;  /* 0xfffffffc00f0b947 */ /* 0x004fea000383ffff */
[----:B------:R-:W-:Y:S05]  /*d920*/  BRA `(.L_x_232) ;  /* 0xffffffe400b47947 */ /* 0x000fea000383ffff */
.L_x_196:
[----:B--2---:R2:W3:Y:S02]  /*d930*/  SYNCS.PHASECHK.TRANS64.TRYWAIT P3, [R13+URZ+0x33460], R2 ;  /* 0x033460020d0075a7 */ /* 0x0044e4000806017f */
[----:B---3--:R-:W-:Y:S05]  /*d940*/  @!P3 NANOSLEEP.SYNCS 0x989680 ;  /* 0x009896800000b95d */ /* 0x008fea0003900000 */
[----:B------:R-:W3:Y:S02]  /*d950*/  @!P3 SYNCS.PHASECHK.TRANS64 P3, [R13+URZ+0x33460], R2 ;  /* 0x033460020d00b5a7 */ /* 0x000ee4000806007f */
[----:B---3--:R-:W-:Y:S05]  /*d960*/  @!P3 BRA `(.L_x_196) ;  /* 0xfffffffc00f0b947 */ /* 0x008fea000383ffff */
[----:B------:R-:W-:Y:S05]  /*d970*/  BRA `(.L_x_233) ;  /* 0xffffffe400bc7947 */ /* 0x000fea000383ffff */
.L_x_202:
[----:B--2---:R2:W3:Y:S02]  /*d980*/  SYNCS.PHASECHK.TRANS64.TRYWAIT P2, [R3+URZ+0x33470], R0 ;  /* 0x03347000030075a7 */ /* 0x0044e4000804017f */
[----:B---3--:R-:W-:Y:S05]  /*d990*/  @!P2 NANOSLEEP.SYNCS 0x989680 ;  /* 0x009896800000a95d */ /* 0x008fea0003900000 */
[----:B------:R-:W3:Y:S02]  /*d9a0*/  @!P2 SYNCS.PHASECHK.TRANS64 P2, [R3+URZ+0x33470], R0 ;  /* 0x033470000300a5a7 */ /* 0x000ee4000804007f */
[----:B---3--:R-:W-:Y:S05]  /*d9b0*/  @!P2 BRA `(.L_x_202) ;  /* 0xfffffffc00f0a947 */ /* 0x008fea000383ffff */
[----:B------:R-:W-:Y:S05]  /*d9c0*/  BRA `(.L_x_234) ;  /* 0xffffffec00b87947 */ /* 0x000fea000383ffff */
.L_x_204:
[----:B--2---:R2:W3:Y:S02]  /*d9d0*/  SYNCS.PHASECHK.TRANS64.TRYWAIT P2, [R3+URZ+0x33460], R0 ;  /* 0x03346000030075a7 */ /* 0x0044e4000804017f */
[----:B---3--:R-:W-:Y:S05]  /*d9e0*/  @!P2 NANOSLEEP.SYNCS 0x989680 ;  /* 0x009896800000a95d */ /* 0x008fea0003900000 */
[----:B------:R-:W3:Y:S02]  /*d9f0*/  @!P2 SYNCS.PHASECHK.TRANS64 P2, [R3+URZ+0x33460], R0 ;  /* 0x033460000300a5a7 */ /* 0x000ee4000804007f */
[----:B---3--:R-:W-:Y:S05]  /*da00*/  @!P2 BRA `(.L_x_204) ;  /* 0xfffffffc00f0a947 */ /* 0x008fea000383ffff */
[----:B------:R-:W-:Y:S05]  /*da10*/  BRA `(.L_x_235) ;  /* 0xffffffec00bc7947 */ /* 0x000fea000383ffff */
.L_x_208:
[----:B-1----:R1:W2:Y:S02]  /*da20*/  SYNCS.PHASECHK.TRANS64.TRYWAIT P0, [R6+URZ+0x33420], R0 ;  /* 0x03342000060075a7 */ /* 0x0022a4000800017f */
[----:B--2---:R-:W-:Y:S05]  /*da30*/  @!P0 NANOSLEEP.SYNCS 0x989680 ;  /* 0x009896800000895d */ /* 0x004fea0003900000 */
[----:B------:R-:W2:Y:S02]  /*da40*/  @!P0 SYNCS.PHASECHK.TRANS64 P0, [R6+URZ+0x33420], R0 ;  /* 0x03342000060085a7 */ /* 0x000ea4000800007f */
[----:B--2---:R-:W-:Y:S05]  /*da50*/  @!P0 BRA `(.L_x_208) ;  /* 0xfffffffc00f08947 */ /* 0x004fea000383ffff */
[----:B------:R-:W-:Y:S05]  /*da60*/  BRA `(.L_x_236) ;  /* 0xfffffff400c07947 */ /* 0x000fea000383ffff */
.L_x_212:
[----:B-1----:R1:W2:Y:S02]  /*da70*/  SYNCS.PHASECHK.TRANS64.TRYWAIT P1, [R5+URZ], R4 ;  /* 0x00000004050075a7 */ /* 0x0022a4000802017f */
[----:B--2---:R-:W-:Y:S05]  /*da80*/  @!P1 NANOSLEEP.SYNCS 0x989680 ;  /* 0x009896800000995d */ /* 0x004fea0003900000 */
[----:B------:R-:W2:Y:S02]  /*da90*/  @!P1 SYNCS.PHASECHK.TRANS64 P1, [R5+URZ], R4 ;  /* 0x00000004050095a7 */ /* 0x000ea4000802007f */
[----:B--2---:R-:W-:Y:S05]  /*daa0*/  @!P1 BRA `(.L_x_212) ;  /* 0xfffffffc00f09947 */ /* 0x004fea000383ffff */
[----:B------:R-:W-:Y:S05]  /*dab0*/  BRA `(.L_x_237) ;  /* 0xfffffff800147947 */ /* 0x000fea000383ffff */
.L_x_213:
[----:B--2---:R2:W3:Y:S02]  /*dac0*/  SYNCS.PHASECHK.TRANS64.TRYWAIT P1, [R7+URZ], R0 ;  /* 0x00000000070075a7 */ /* 0x0044e4000802017f */
[----:B---3--:R-:W-:Y:S05]  /*dad0*/  @!P1 NANOSLEEP.SYNCS 0x989680 ;  /* 0x009896800000995d */ /* 0x008fea0003900000 */
[----:B------:R-:W3:Y:S02]  /*dae0*/  @!P1 SYNCS.PHASECHK.TRANS64 P1, [R7+URZ], R0 ;  /* 0x00000000070095a7 */ /* 0x000ee4000802007f */
[----:B---3--:R-:W-:Y:S05]  /*daf0*/  @!P1 BRA `(.L_x_213) ;  /* 0xfffffffc00f09947 */ /* 0x008fea000383ffff */
[----:B------:R-:W-:Y:S05]  /*db00*/  BRA `(.L_x_238) ;  /* 0xfffffff800087947 */ /* 0x000fea000383ffff */
.L_x_215:
[----:B---3--:R3:W4:Y:S02]  /*db10*/  SYNCS.PHASECHK.TRANS64.TRYWAIT P1, [R17+URZ+0x33460], R4 ;  /* 0x03346004110075a7 */ /* 0x008724000802017f */
[----:B----4-:R-:W-:Y:S05]  /*db20*/  @!P1 NANOSLEEP.SYNCS 0x989680 ;  /* 0x009896800000995d */ /* 0x010fea0003900000 */
[----:B------:R-:W4:Y:S02]  /*db30*/  @!P1 SYNCS.PHASECHK.TRANS64 P1, [R17+URZ+0x33460], R4 ;  /* 0x03346004110095a7 */ /* 0x000f24000802007f */
[----:B----4-:R-:W-:Y:S05]  /*db40*/  @!P1 BRA `(.L_x_215) ;  /* 0xfffffffc00f09947 */ /* 0x010fea000383ffff */
[----:B------:R-:W-:Y:S05]  /*db50*/  BRA `(.L_x_239) ;  /* 0xfffffff800087947 */ /* 0x000fea000383ffff */
.L_x_217:
[----:B----4-:R4:W1:Y:S02]  /*db60*/  SYNCS.PHASECHK.TRANS64.TRYWAIT P1, [R3+URZ+0x33460], R0 ;  /* 0x03346000030075a7 */ /* 0x010864000802017f */
[----:B-1----:R-:W-:Y:S05]  /*db70*/  @!P1 NANOSLEEP.SYNCS 0x989680 ;  /* 0x009896800000995d */ /* 0x002fea0003900000 */
[----:B------:R-:W1:Y:S02]  /*db80*/  @!P1 SYNCS.PHASECHK.TRANS64 P1, [R3+URZ+0x33460], R0 ;  /* 0x03346000030095a7 */ /* 0x000e64000802007f */
[----:B-1----:R-:W-:Y:S05]  /*db90*/  @!P1 BRA `(.L_x_217) ;  /* 0xfffffffc00f09947 */ /* 0x002fea000383ffff */
[----:B------:R-:W-:Y:S05]  /*dba0*/  BRA `(.L_x_240) ;  /* 0xfffffff800087947 */ /* 0x000fea000383ffff */
.L_x_219:
[----:B------:R1:W1:Y:S02]  /*dbb0*/  SYNCS.PHASECHK.TRANS64.TRYWAIT P0, [R17+URZ+0x33480], R4 ;  /* 0x03348004110075a7 */ /* 0x000264000800017f */
[----:B-1----:R-:W-:Y:S05]  /*dbc0*/  @!P0 NANOSLEEP.SYNCS 0x989680 ;  /* 0x009896800000895d */ /* 0x002fea0003900000 */
[----:B------:R-:W1:Y:S02]  /*dbd0*/  @!P0 SYNCS.PHASECHK.TRANS64 P0, [R17+URZ+0x33480], R4 ;  /* 0x03348004110085a7 */ /* 0x000e64000800007f */
[----:B-1----:R-:W-:Y:S05]  /*dbe0*/  @!P0 BRA `(.L_x_219) ;  /* 0xfffffffc00f08947 */ /* 0x002fea000383ffff */
[----:B------:R-:W-:Y:S05]  /*dbf0*/  BRA `(.L_x_220) ;  /* 0xfffffff800047947 */ /* 0x000fea000383ffff */
.L_x_241:
        /* <DEDUP_REMOVED lines=16> */
.L_x_2698:


//--------------------- .text._ZN7cutlass13device_kernelIN5flash11enable_sm90INS1_16FlashAttnFwdSm90INS1_25CollectiveMainloopFwdSm90ILi2EN4cute5tupleIJNS5_1CILi1EEES8_S8_EEENS6_IJNS7_ILi128EEENS7_ILi160EEENS7_ILi192EEEEEELi192ENS_12float_e4m3_tEfNS_4arch4Sm90ELb0ELb0ELb0ELb1ELb0ELb0ELb0ELb1ELb1ELb0ELb0ELb0EEENS1_21CollectiveEpilogueFwdINS6_IJSA_SC_SB_EEES9_NS_10bfloat16_tESG_Li256ELb1ELb0ELb0ELb1EEENS1_36VarlenDynamicPersistentTileSchedulerILi128ELi160ELi256ELi128ELb0ELb0ELb1ELb0ELb1ELb1EEEEEEEEEvNT_6ParamsE --------------------------
	.section	.text._ZN7cutlass13device_kernelIN5flash11enable_sm90INS1_16FlashAttnFwdSm90INS1_25CollectiveMainloopFwdSm90ILi2EN4cute5tupleIJNS5_1CILi1EEES8_S8_EEENS6_IJNS7_ILi128EEENS7_ILi160EEENS7_ILi192EEEEEELi192ENS_12float_e4m3_tEfNS_4arch4Sm90ELb0ELb0ELb0ELb1ELb0ELb0ELb0ELb1ELb1ELb0ELb0ELb0EEENS1_21CollectiveEpilogueFwdINS6_IJSA_SC_SB_EEES9_NS_10bfloat16_tESG_Li256ELb1ELb0ELb0ELb1EEENS1_36VarlenDynamicPersistentTileSchedulerILi128ELi160ELi256ELi128ELb0ELb0ELb1ELb0ELb1ELb1EEEEEEEEEvNT_6ParamsE,"ax",@progbits
	.align	128
.text._ZN7cutlass13device_kernelIN5flash11enable_sm90INS1_16FlashAttnFwdSm90INS1_25CollectiveMainloopFwdSm90ILi2EN4cute5tupleIJNS5_1CILi1EEES8_S8_EEENS6_IJNS7_ILi128EEENS7_ILi160EEENS7_ILi192EEEEEELi192ENS_12float_e4m3_tEfNS_4arch4Sm90ELb0ELb0ELb0ELb1ELb0ELb0ELb0ELb1ELb1ELb0ELb0ELb0EEENS1_21CollectiveEpilogueFwdINS6_IJSA_SC_SB_EEES9_NS_10bfloat16_tESG_Li256ELb1ELb0ELb0ELb1EEENS1_36VarlenDynamicPersistentTileSchedulerILi128ELi160ELi256ELi128ELb0ELb0ELb1ELb0ELb1ELb1EEEEEEEEEvNT_6ParamsE:
        .type           _ZN7cutlass13device_kernelIN5flash11enable_sm90INS1_16FlashAttnFwdSm90INS1_25CollectiveMainloopFwdSm90ILi2EN4cute5tupleIJNS5_1CILi1EEES8_S8_EEENS6_IJNS7_ILi128EEENS7_ILi160EEENS7_ILi192EEEEEELi192ENS_12float_e4m3_tEfNS_4arch4Sm90ELb0ELb0ELb0ELb1ELb0ELb0ELb0ELb1ELb1ELb0ELb0ELb0EEENS1_21CollectiveEpilogueFwdINS6_IJSA_SC_SB_EEES9_NS_10bfloat16_tESG_Li256ELb1ELb0ELb0ELb1EEENS1_36VarlenDynamicPersistentTileSchedulerILi128ELi160ELi256ELi128ELb0ELb0ELb1ELb0ELb1ELb1EEEEEEEEEvNT_6ParamsE,@function
        .size           _ZN7cutlass13device_kernelIN5flash11enable_sm90INS1_16FlashAttnFwdSm90INS1_25CollectiveMainloopFwdSm90ILi2EN4cute5tupleIJNS5_1CILi1EEES8_S8_EEENS6_IJNS7_ILi128EEENS7_ILi160EEENS7_ILi192EEEEEELi192ENS_12float_e4m3_tEfNS_4arch4Sm90ELb0ELb0ELb0ELb1ELb0ELb0ELb0ELb1ELb1ELb0ELb0ELb0EEENS1_21CollectiveEpilogueFwdINS6_IJSA_SC_SB_EEES9_NS_10bfloat16_tESG_Li256ELb1ELb0ELb0ELb1EEENS1_36VarlenDynamicPersistentTileSchedulerILi128ELi160ELi256ELi128ELb0ELb0ELb1ELb0ELb1ELb1EEEEEEEEEvNT_6ParamsE,(.L_x_2699 - _ZN7cutlass13device_kernelIN5flash11enable_sm90INS1_16FlashAttnFwdSm90INS1_25CollectiveMainloopFwdSm90ILi2EN4cute5tupleIJNS5_1CILi1EEES8_S8_EEENS6_IJNS7_ILi128EEENS7_ILi160EEENS7_ILi192EEEEEELi192ENS_12float_e4m3_tEfNS_4arch4Sm90ELb0ELb0ELb0ELb1ELb0ELb0ELb0ELb1ELb1ELb0ELb0ELb0EEENS1_21CollectiveEpilogueFwdINS6_IJSA_SC_SB_EEES9_NS_10bfloat16_tESG_Li256ELb1ELb0ELb0ELb1EEENS1_36VarlenDynamicPersistentTileSchedulerILi128ELi160ELi256ELi128ELb0ELb0ELb1ELb0ELb1ELb1EEEEEEEEEvNT_6ParamsE)
        .other          _ZN7cutlass13device_kernelIN5flash11enable_sm90INS1_16FlashAttnFwdSm90INS1_25CollectiveMainloopFwdSm90ILi2EN4cute5tupleIJNS5_1CILi1EEES8_S8_EEENS6_IJNS7_ILi128EEENS7_ILi160EEENS7_ILi192EEEEEELi192ENS_12float_e4m3_tEfNS_4arch4Sm90ELb0ELb0ELb0ELb1ELb0ELb0ELb0ELb1ELb1ELb0ELb0ELb0EEENS1_21CollectiveEpilogueFwdINS6_IJSA_SC_SB_EEES9_NS_10bfloat16_tESG_Li256ELb1ELb0ELb0ELb1EEENS1_36VarlenDynamicPersistentTileSchedulerILi128ELi160ELi256ELi128ELb0ELb0ELb1ELb0ELb1ELb1EEEEEEEEEvNT_6ParamsE,@"STO_CUDA_ENTRY STV_DEFAULT"
_ZN7cutlass13device_kernelIN5flash11enable_sm90INS1_16FlashAttnFwdSm90INS1_25CollectiveMainloopFwdSm90ILi2EN4cute5tupleIJNS5_1CILi1EEES8_S8_EEENS6_IJNS7_ILi128EEENS7_ILi160EEENS7_ILi192EEEEEELi192ENS_12float_e4m3_tEfNS_4arch4Sm90ELb0ELb0ELb0ELb1ELb0ELb0ELb0ELb1ELb1ELb0ELb0ELb0EEENS1_21CollectiveEpilogueFwdINS6_IJSA_SC_SB_EEES9_NS_10bfloat16_tESG_Li256ELb1ELb0ELb0ELb1EEENS1_36VarlenDynamicPersistentTileSchedulerILi128ELi160ELi256ELi128ELb0ELb0ELb1ELb0ELb1ELb1EEEEEEEEEvNT_6ParamsE:
[----:B------:R-:W0:Y:S02]  /*0000*/  LDC R1, c[0x0][0x28] ;  /* 0x00000a00ff017b82 */ /* 0x000e240000000800 */
[----:B0-----:R-:W-:Y:S01]  /*0010*/  VIADD R1, R1, 0xffffffe0 ;  /* 0xffffffe001017836 */ /* 0x001fe20000000000 */
[----:B------:R-:W0:Y:S01]  /*0020*/  S2R R3, SR_TID.X ;  /* 0x0000000000037919 */ /* 0x000e220000002100 */
[----:B------:R-:W-:Y:S01]  /*0030*/  ELECT P0, URZ, PT ;  /* 0x00000000003f782f */ /* 0x000fe20003800000 */
[----:B------:R-:W-:Y:S01]  /*0040*/  BSSY B0, `(.L_x_242) ;  /* 0x0000011000007945 */ /* 0x000fe20003800000 */
[--C-:B0-----:R-:W-:Y:S02]  /*0050*/  SHF.R.U32.HI R0, RZ, 0x5, R3.reuse ;  /* 0x00000005ff007819 */ /* 0x101fe40000011603 */
[----:B------:R-:W-:-:S03]  /*0060*/  SHF.R.U32.HI R23, RZ, 0x7, R3 ;  /* 0x00000007ff177819 */ /* 0x000fc60000011603 */
[----:B------:R-:W0:Y:S02]  /*0070*/  SHFL.IDX PT, R2, R0, RZ, 0x1f ;  /* 0x00001fff00027589 */ /* 0x000e2400000e0000 */
[----:B0-----:R-:W-:-:S13]  /*0080*/  ISETP.EQ.AND P0, PT, R2, RZ, P0 ;  /* 0x000000ff0200720c */ /* 0x001fda0000702270 */
[----:B------:R-:W-:Y:S05]  /*0090*/  @!P0 BRA `(.L_x_243) ;  /* 0x00000000002c8947 */ /* 0x000fea0003800000 */
[----:B------:R-:W-:Y:S02]  /*00a0*/  ULDC.64 UR4, c[0x0][0x198] ;  /* 0x0000660000047ab9 */ /* 0x000fe40000000a00 */
[----:B------:R-:W-:Y:S02]  /*00b0*/  UIADD3 UR6, UP0, UR4, 0x270, URZ ;  /* 0x0000027004067890 */ /* 0x000fe4000ff1e03f */
[----:B------:R-:W-:Y:S02]  /*00c0*/  UIADD3 UR8, UP1, UR4, 0x370, URZ ;  /* 0x0000037004087890 */ /* 0x000fe4000ff3e03f */
[----:B------:R-:W-:Y:S02]  /*00d0*/  UIADD3 UR4, UP2, UR4, 0x470, URZ ;  /* 0x0000047004047890 */ /* 0x000fe4000ff5e03f */
[----:B------:R-:W-:Y:S02]  /*00e0*/  UIADD3.X UR7, URZ, UR5, URZ, UP0, !UPT ;  /* 0x000000053f077290 */ /* 0x000fe400087fe43f */
[----:B------:R-:W-:-:S02]  /*00f0*/  UIADD3.X UR9, URZ, UR5, URZ, UP1, !UPT ;  /* 0x000000053f097290 */ /* 0x000fc40008ffe43f */
[----:B------:R-:W-:-:S05]  /*0100*/  UIADD3.X UR5, URZ, UR5, URZ, UP2, !UPT ;  /* 0x000000053f057290 */ /* 0x000fca00097fe43f */
[----:B------:R0:W-:Y:S02]  /*0110*/  UTMACCTL.PF [UR6] ;  /* 0x00000000060079b9 */ /* 0x0001e40008040000 */
[----:B------:R0:W-:Y:S02]  /*0120*/  UTMACCTL.PF [UR8] ;  /* 0x00000000080079b9 */ /* 0x0001e40008040000 */
[----:B------:R0:W-:Y:S02]  /*0130*/  UTMACCTL.PF [UR4] ;  /* 0x00000000040079b9 */ /* 0x0001e40008040000 */
[----:B0-----:R-:W-:Y:S01]  /*0140*/  NOP ;  /* 0x0000000000007918 */ /* 0x001fe20000000000 */
.L_x_243:
[----:B------:R-:W-:Y:S05]  /*0150*/  BSYNC B0 ;  /* 0x0000000000007941 */ /* 0x000fea0003800000 */
.L_x_242:
[----:B------:R-:W-:Y:S01]  /*0160*/  VOTEU.ANY UP0, P0 ;  /* 0x00000000003f7886 */ /* 0x000fe20000000100 */
[----:B------:R-:W0:Y:S01]  /*0170*/  SHFL.IDX PT, R3, R23, RZ, 0x1f ;  /* 0x00001fff17037589 */ /* 0x000e2200000e0000 */
[----:B------:R-:W-:Y:S01]  /*0180*/  UMOV UR4, 0x1 ;  /* 0x0000000100047882 */ /* 0x000fe20000000000 */
[----:B------:R-:W-:Y:S01]  /*0190*/  UMOV UR7, 0x100 ;  /* 0x0000010000077882 */ /* 0x000fe20000000000 */
[----:B------:R-:W-:Y:S01]  /*01a0*/  VOTEU.ANY UP1, P0 ;  /* 0x00000000003f7886 */ /* 0x000fe20000020100 */
[----:B------:R-:W1:Y:S01]  /*01b0*/  @UP0 S2UR UR8, SR_CgaCtaId ;  /* 0x00000000000809c3 */ /* 0x000e620000008800 */
[----:B------:R-:W2:Y:S01]  /*01c0*/  SHFL.IDX PT, R2, R0, RZ, 0x1f ;  /* 0x00001fff00027589 */ /* 0x000ea200000e0000 */
[----:B------:R-:W-:Y:S01]  /*01d0*/  @UP0 UMOV UR6, 0x400 ;  /* 0x0000040000060882 */ /* 0x000fe20000000000 */
[----:B------:R-:W-:-:S04]  /*01e0*/  @UP0 UIADD3 UR4, -UR4, 0x100000, URZ ;  /* 0x0010000004040890 */ /* 0x000fc8000fffe13f */
[----:B------:R-:W-:Y:S02]  /*01f0*/  @UP0 USHF.L.U32 UR5, UR4, 0xb, URZ ;  /* 0x0000000b04050899 */ /* 0x000fe4000800063f */
[----:B------:R-:W-:Y:S01]  /*0200*/  @UP0 USHF.L.U32 UR4, UR4, 0x1, URZ ;  /* 0x0000000104040899 */ /* 0x000fe2000800063f */
[----:B------:R-:W-:Y:S01]  /*0210*/  VOTEU.ANY UP2, P0 ;  /* 0x00000000003f7886 */ /* 0x000fe20000040100 */
[----:B0-----:R-:W-:Y:S01]  /*0220*/  R2UR UR9, R3 ;  /* 0x00000000030972ca */ /* 0x001fe200000e0000 */
[----:B-1----:R-:W-:Y:S01]  /*0230*/  @UP0 ULEA UR8, UR8, UR6, 0x18 ;  /* 0x0000000608080291 */ /* 0x002fe2000f8ec03f */
[----:B--2---:R-:W-:Y:S01]  /*0240*/  ISETP.NE.AND P1, PT, R2, RZ, PT ;  /* 0x000000ff0200720c */ /* 0x004fe20003f25270 */
[----:B------:R-:W-:-:S04]  /*0250*/  @UP0 UIADD3 UR6, -UR7, 0x100000, URZ ;  /* 0x0010000007060890 */ /* 0x000fc8000fffe13f */
[----:B------:R-:W-:Y:S02]  /*0260*/  @UP0 USHF.L.U32 UR7, UR6, 0xb, URZ ;  /* 0x0000000b06070899 */ /* 0x000fe4000800063f */
[----:B------:R-:W-:-:S04]  /*0270*/  @UP0 USHF.L.U32 UR6, UR6, 0x1, URZ ;  /* 0x0000000106060899 */ /* 0x000fc8000800063f */
[----:B------:R-:W-:Y:S01]  /*0280*/  UISETP.NE.AND UP0, UPT, UR9, URZ, UPT ;  /* 0x0000003f0900728c */ /* 0x000fe2000bf05270 */
[----:B------:R-:W0:Y:S02]  /*0290*/  FENCE.VIEW.ASYNC.S ;  /* 0x00000000000073c6 */ /* 0x000e240000000000 */
[----:B0-----:R0:W1:Y:S05]  /*02a0*/  @UP1 SYNCS.EXCH.64 URZ, [UR8+0x33400], UR4 ;  /* 0x03340004083f15b2 */ /* 0x00106a0008000100 */
[----:B------:R0:W2:Y:S01]  /*02b0*/  @UP2 SYNCS.EXCH.64 URZ, [UR8+0x33420], UR6 ;  /* 0x03342006083f25b2 */ /* 0x0000a20008000100 */
[----:B------:R-:W-:Y:S05]  /*02c0*/  @P1 BRA `(.L_x_244) ;  /* 0x0000000000481947 */ /* 0x000fea0003800000 */
[----:B0-----:R-:W0:Y:S01]  /*02d0*/  S2UR UR5, SR_CgaCtaId ;  /* 0x00000000000579c3 */ /* 0x001e220000008800 */
[----:B------:R-:W-:Y:S01]  /*02e0*/  UMOV UR4, 0x400 ;  /* 0x0000040000047882 */ /* 0x000fe20000000000 */
[----:B------:R-:W-:Y:S01]  /*02f0*/  UMOV UR6, 0x1 ;  /* 0x0000000100067882 */ /* 0x000fe20000000000 */
[----:B------:R-:W-:Y:S01]  /*0300*/  UMOV UR9, 0x2 ;  /* 0x0000000200097882 */ /* 0x000fe20000000000 */
[----:B------:R-:W-:-:S04]  /*0310*/  UIADD3 UR6, -UR6, 0x100000, URZ ;  /* 0x0010000006067890 */ /* 0x000fc8000fffe13f */
[----:B------:R-:W-:Y:S02]  /*0320*/  USHF.L.U32 UR7, UR6, 0xb, URZ ;  /* 0x0000000b06077899 */ /* 0x000fe4000800063f */
[----:B------:R-:W-:Y:S01]  /*0330*/  USHF.L.U32 UR6, UR6, 0x1, URZ ;  /* 0x0000000106067899 */ /* 0x000fe2000800063f */
[----:B------:R-:W-:Y:S01]  /*0340*/  ELECT P0, URZ, PT ;  /* 0x00000000003f782f */ /* 0x000fe20003800000 */
[----:B0-----:R-:W-:Y:S02]  /*0350*/  ULEA UR8, UR5, UR4, 0x18 ;  /* 0x0000000405087291 */ /* 0x001fe4000f8ec03f */
[----:B------:R-:W-:-:S04]  /*0360*/  UIADD3 UR4, -UR9, 0x100000, URZ ;  /* 0x0010000009047890 */ /* 0x000fc8000fffe13f */
[----:B------:R-:W-:Y:S02]  /*0370*/  USHF.L.U32 UR5, UR4, 0xb, URZ ;  /* 0x0000000b04057899 */ /* 0x000fe4000800063f */
[----:B------:R-:W-:Y:S01]  /*0380*/  USHF.L.U32 UR4, UR4, 0x1, URZ ;  /* 0x0000000104047899 */ /* 0x000fe2000800063f */
[----:B------:R-:W0:Y:S03]  /*0390*/  FENCE.VIEW.ASYNC.S ;  /* 0x00000000000073c6 */ /* 0x000e260000000000 */
[----:B0-----:R3:W4:Y:S08]  /*03a0*/  SYNCS.EXCH.64 URZ, [UR8+0x33430], UR6 ;  /* 0x03343006083f75b2 */ /* 0x0017300008000100 */
[----:B------:R3:W0:Y:S01]  /*03b0*/  SYNCS.EXCH.64 URZ, [UR8+0x33440], UR4 ;  /* 0x03344004083f75b2 */ /* 0x0006220008000100 */
[----:B------:R3:W0:Y:S01]  /*03c0*/  SYNCS.EXCH.64 URZ, [UR8+0x33438], UR6 ;  /* 0x03343806083f75b2 */ /* 0x0006220008000100 */
[----:B------:R3:W0:Y:S02]  /*03d0*/  SYNCS.EXCH.64 URZ, [UR8+0x33448], UR4 ;  /* 0x03344804083f75b2 */ /* 0x0006240008000100 */
[----:B---3--:R-:W-:Y:S01]  /*03e0*/  NOP ;  /* 0x0000000000007918 */ /* 0x008fe20000000000 */
.L_x_244:
[----:B------:R-:W3:Y:S01]  /*03f0*/  SHFL.IDX PT, R2, R0, RZ, 0x1f ;  /* 0x00001fff00027589 */ /* 0x000ee200000e0000 */
[----:B------:R-:W-:Y:S01]  /*0400*/  NOP ;  /* 0x0000000000007918 */ /* 0x000fe20000000000 */
[----:B---3--:R-:W-:-:S13]  /*0410*/  ISETP.NE.AND P0, PT, R2, RZ, PT ;  /* 0x000000ff0200720c */ /* 0x008fda0003f05270 */
[----:B------:R-:W-:Y:S05]  /*0420*/  @P0 BRA `(.L_x_245) ;  /* 0x0000000000480947 */ /* 0x000fea0003800000 */
[----:B0-----:R-:W0:Y:S01]  /*0430*/  S2UR UR5, SR_CgaCtaId ;  /* 0x00000000000579c3 */ /* 0x001e220000008800 */
[----:B------:R-:W-:Y:S01]  /*0440*/  UMOV UR4, 0x400 ;  /* 0x0000040000047882 */ /* 0x000fe20000000000 */
[----:B------:R-:W-:Y:S01]  /*0450*/  UMOV UR6, 0x80 ;  /* 0x0000008000067882 */ /* 0x000fe20000000000 */
[----:B------:R-:W-:Y:S01]  /*0460*/  UMOV UR7, 0x100 ;  /* 0x0000010000077882 */ /* 0x000fe20000000000 */
[----:B------:R-:W-:Y:S01]  /*0470*/  ELECT P0, URZ, PT ;  /* 0x00000000003f782f */ /* 0x000fe20003800000 */
[----:B0-----:R-:W-:Y:S02]  /*0480*/  ULEA UR8, UR5, UR4, 0x18 ;  /* 0x0000000405087291 */ /* 0x001fe4000f8ec03f */
[----:B------:R-:W-:-:S04]  /*0490*/  UIADD3 UR4, -UR6, 0x100000, URZ ;  /* 0x0010000006047890 */ /* 0x000fc8000fffe13f */
[----:B------:R-:W-:Y:S02]  /*04a0*/  USHF.L.U32 UR5, UR4, 0xb, URZ ;  /* 0x0000000b04057899 */ /* 0x000fe4000800063f */
[----:B------:R-:W-:Y:S02]  /*04b0*/  USHF.L.U32 UR4, UR4, 0x1, URZ ;  /* 0x0000000104047899 */ /* 0x000fe4000800063f */
[----:B------:R-:W-:-:S04]  /*04c0*/  UIADD3 UR6, -UR7, 0x100000, URZ ;  /* 0x0010000007067890 */ /* 0x000fc8000fffe13f */
[----:B------:R-:W-:Y:S02]  /*04d0*/  USHF.L.U32 UR7, UR6, 0xb, URZ ;  /* 0x0000000b06077899 */ /* 0x000fe4000800063f */
[----:B------:R-:W-:Y:S01]  /*04e0*/  USHF.L.U32 UR6, UR6, 0x1, URZ ;  /* 0x0000000106067899 */ /* 0x000fe2000800063f */
[----:B------:R-:W0:Y:S03]  /*04f0*/  FENCE.VIEW.ASYNC.S ;  /* 0x00000000000073c6 */ /* 0x000e260000000000 */
[----:B0-----:R3:W0:Y:S08]  /*0500*/  SYNCS.EXCH.64 URZ, [UR8+0x33450], UR4 ;  /* 0x03345004083f75b2 */ /* 0x0016300008000100 */
[----:B------:R3:W0:Y:S01]  /*0510*/  SYNCS.EXCH.64 URZ, [UR8+0x33460], UR6 ;  /* 0x03346006083f75b2 */ /* 0x0006220008000100 */
[----:B------:R3:W0:Y:S01]  /*0520*/  SYNCS.EXCH.64 URZ, [UR8+0x33458], UR4 ;  /* 0x03345804083f75b2 */ /* 0x0006220008000100 */
[----:B------:R3:W0:Y:S02]  /*0530*/  SYNCS.EXCH.64 URZ, [UR8+0x33468], UR6 ;  /* 0x03346806083f75b2 */ /* 0x0006240008000100 */
[----:B---3--:R-:W-:Y:S01]  /*0540*/  NOP ;  /* 0x0000000000007918 */ /* 0x008fe20000000000 */
.L_x_245:
[----:B------:R-:W3:Y:S01]  /*0550*/  SHFL.IDX PT, R2, R0, RZ, 0x1f ;  /* 0x00001fff00027589 */ /* 0x000ee200000e0000 */
[----:B------:R-:W-:Y:S01]  /*0560*/  NOP ;  /* 0x0000000000007918 */ /* 0x000fe20000000000 */
[----:B---3--:R-:W-:-:S13]  /*0570*/  ISETP.NE.AND P0, PT, R2, RZ, PT ;  /* 0x000000ff0200720c */ /* 0x008fda0003f05270 */
[----:B------:R-:W-:Y:S05]  /*0580*/  @P0 BRA `(.L_x_246) ;  /* 0x0000000000380947 */ /* 0x000fea0003800000 */
[----:B0-----:R-:W0:Y:S01]  /*0590*/  S2UR UR5, SR_CgaCtaId ;  /* 0x00000000000579c3 */ /* 0x001e220000008800 */
[----:B------:R-:W-:Y:S01]  /*05a0*/  UMOV UR4, 0x400 ;  /* 0x0000040000047882 */ /* 0x000fe20000000000 */
[----:B------:R-:W-:Y:S01]  /*05b0*/  UMOV UR7, 0x1 ;  /* 0x0000000100077882 */ /* 0x000fe20000000000 */
[----:B------:R-:W-:Y:S01]  /*05c0*/  ELECT P0, URZ, PT ;  /* 0x00000000003f782f */ /* 0x000fe20003800000 */
[----:B0-----:R-:W-:Y:S02]  /*05d0*/  ULEA UR6, UR5, UR4, 0x18 ;  /* 0x0000000405067291 */ /* 0x001fe4000f8ec03f */
[----:B------:R-:W-:-:S04]  /*05e0*/  UIADD3 UR4, -UR7, 0x100000, URZ ;  /* 0x0010000007047890 */ /* 0x000fc8000fffe13f */
[----:B------:R-:W-:Y:S02]  /*05f0*/  USHF.L.U32 UR5, UR4, 0xb, URZ ;  /* 0x0000000b04057899 */ /* 0x000fe4000800063f */
[----:B------:R-:W-:Y:S01]  /*0600*/  USHF.L.U32 UR4, UR4, 0x1, URZ ;  /* 0x0000000104047899 */ /* 0x000fe2000800063f */
[----:B------:R-:W0:Y:S11]  /*0610*/  FENCE.VIEW.ASYNC.S ;  /* 0x00000000000073c6 */ /* 0x000e360000000000 */
[----:B0-----:R3:W0:Y:S01]  /*0620*/  SYNCS.EXCH.64 URZ, [UR6+0x33470], UR4 ;  /* 0x03347004063f75b2 */ /* 0x0016220008000100 */
[----:B------:R3:W0:Y:S01]  /*0630*/  SYNCS.EXCH.64 URZ, [UR6+0x33480], UR4 ;  /* 0x03348004063f75b2 */ /* 0x0006220008000100 */
[----:B------:R3:W0:Y:S01]  /*0640*/  SYNCS.EXCH.64 URZ, [UR6+0x33478], UR4 ;  /* 0x03347804063f75b2 */ /* 0x0006220008000100 */
[----:B------:R3:W0:Y:S02]  /*0650*/  SYNCS.EXCH.64 URZ, [UR6+0x33488], UR4 ;  /* 0x03348804063f75b2 */ /* 0x0006240008000100 */
[----:B---3--:R-:W-:Y:S01]  /*0660*/  NOP ;  /* 0x0000000000007918 */ /* 0x008fe20000000000 */
.L_x_246:
        /* <DEDUP_REMOVED lines=22> */
.L_x_247:
        /* <DEDUP_REMOVED lines=22> */
.L_x_248:
[----:B------:R-:W-:Y:S01]  /*0930*/  PLOP3.LUT P0, PT, PT, PT, UP0, 0x80, 0x0 ;  /* 0x000000000000781c */ /* 0x000fe20003f0f008 */
[----:B------:R-:W-:Y:S01]  /*0940*/  UMOV UR40, 0x1 ;  /* 0x0000000100287882 */ /* 0x000fe20000000000 */
[----:B------:R-:W-:Y:S01]  /*0950*/  NOP ;  /* 0x0000000000007918 */ /* 0x000fe20000000000 */
[----:B------:R-:W-:Y:S01]  /*0960*/  USEL UR40, UR40, 0x2, !UP0 ;  /* 0x0000000228287887 */ /* 0x000fe2000c000000 */
[----:B------:R-:W-:Y:S01]  /*0970*/  ULDC.64 UR48, c[0x0][0x208] ;  /* 0x0000820000307ab9 */ /* 0x000fe20000000a00 */
[----:B012-4-:R-:W-:Y:S08]  /*0980*/  BAR.SYNC.DEFER_BLOCKING 0x0 ;  /* 0x0000000000007b1d */ /* 0x017ff00000010000 */
[----:B------:R-:W-:Y:S05]  /*0990*/  @!P0 BRA `(.L_x_249) ;  /* 0x000000b000c48947 */ /* 0x000fea0003800000 */
.L_x_250:
[----:B------:R-:W-:-:S08]  /*09a0*/  NOP ;  /* 0x0000000000007918 */ /* 0x000fd00000000000 */
[----:B------:R-:W0:Y:S02]  /*09b0*/  USETMAXREG.TRY_ALLOC.CTAPOOL UP0, 0xf0 ;  /* 0x000000f0000079c8 */ /* 0x000e240008000600 */
[----:B0-----:R-:W-:-:S13]  /*09c0*/  PLOP3.LUT P0, PT, PT, PT, UP0, 0x80, 0x0 ;  /* 0x000000000000781c */ /* 0x001fda0003f0f008 */
[----:B------:R-:W-:Y:S05]  /*09d0*/  @!P0 BRA `(.L_x_250) ;  /* 0xfffffffc00f08947 */ /* 0x000fea000383ffff */
[----:B------:R-:W0:Y:S01]  /*09e0*/  S2R R2, SR_TID.X ;  /* 0x0000000000027919 */ /* 0x000e220000002100 */
[----:B------:R-:W1:Y:S01]  /*09f0*/  S2UR UR5, SR_CgaCtaId ;  /* 0x00000000000579c3 */ /* 0x000e620000008800 */
[----:B------:R-:W-:-:S07]  /*0a00*/  UMOV UR4, 0x400 ;  /* 0x0000040000047882 */ /* 0x000fce0000000000 */
[----:B------:R-:W-:Y:S06]  /*0a10*/  BAR.ARV 0x8, 0x120 ;  /* 0x0204800000007b1d */ /* 0x000fec0000002000 */
[----:B-1----:R-:W-:Y:S01]  /*0a20*/  ULEA UR4, UR5, UR4, 0x18 ;  /* 0x0000000405047291 */ /* 0x002fe2000f8ec03f */
[----:B0-----:R-:W-:-:S04]  /*0a30*/  LOP3.LUT R0, R2, 0xffffff80, RZ, 0xc0, !PT ;  /* 0xffffff8002007812 */ /* 0x001fc800078ec0ff */
[----:B------:R-:W-:-:S13]  /*0a40*/  ISETP.NE.AND P0, PT, R0, 0x80, PT ;  /* 0x000000800000780c */ /* 0x000fda0003f05270 */
[----:B------:R-:W-:Y:S08]  /*0a50*/  @!P0 BAR.ARV 0x9, 0x100 ;  /* 0x0244000000008b1d */ /* 0x000ff00000002000 */
[----:B------:R-:W-:Y:S06]  /*0a60*/  BAR.SYNC.DEFER_BLOCKING 0x5, 0x180 ;  /* 0x0146000000007b1d */ /* 0x000fec0000010000 */
[----:B------:R-:W0:Y:S01]  /*0a70*/  LDS.128 R60, [UR4+0x334d0] ;  /* 0x0334d004ff3c7984 */ /* 0x000e220008000c00 */
[----:B------:R-:W-:Y:S01]  /*0a80*/  ULDC UR4, c[0x0][0xc14] ;  /* 0x0003050000047ab9 */ /* 0x000fe20000000800 */
[----:B------:R-:W-:Y:S06]  /*0a90*/  BAR.ARV 0x4, 0x180 ;  /* 0x0106000000007b1d */ /* 0x000fec0000002000 */
[----:B0-----:R-:W-:-:S13]  /*0aa0*/  ISETP.GE.AND P0, PT, R63, UR4, PT ;  /* 0x000000043f007c0c */ /* 0x001fda000bf06270 */
[----:B------:R-:W-:Y:S05]  /*0ab0*/  @P0 EXIT ;  /* 0x000000000000094d */ /* 0x000fea0003800000 */
[----:B------:R-:W-:Y:S01]  /*0ac0*/  VIADD R224, R2, 0xffffff80 ;  /* 0xffffff8002e07836 */ /* 0x000fe20000000000 */
[----:B------:R-:W-:Y:S01]  /*0ad0*/  R2UR UR5, R62 ;  /* 0x000000003e0572ca */ /* 0x000fe200000e0000 */
[----:B------:R-:W-:Y:S01]  /*0ae0*/  ULOP3.LUT UR45, UR40, 0x1, URZ, 0xfc, !UPT ;  /* 0x00000001282d7892 */ /* 0x000fe2000f8efc3f */
[----:B------:R-:W-:Y:S02]  /*0af0*/  UMOV UR44, URZ ;  /* 0x0000003f002c7c82 */ /* 0x000fe40008000000 */
[----:B------:R-:W-:Y:S01]  /*0b00*/  SHF.R.S32.HI R3, RZ, 0x1f, R224 ;  /* 0x0000001fff037819 */ /* 0x000fe200000114e0 */
[----:B------:R-:W-:Y:S01]  /*0b10*/  UMOV UR43, URZ ;  /* 0x0000003f002b7c82 */ /* 0x000fe20008000000 */
[----:B------:R-:W-:Y:S02]  /*0b20*/  UMOV UR51, URZ ;  /* 0x0000003f00337c82 */ /* 0x000fe40008000000 */
[CC--:B------:R-:W-:Y:S02]  /*0b30*/  LEA.HI R5, R3.reuse, R224.reuse, RZ, 0x7 ;  /* 0x000000e003057211 */ /* 0x0c0fe400078f38ff */
[----:B------:R-:W-:-:S02]  /*0b40*/  LEA.HI R0, R3, R224, RZ, 0x4 ;  /* 0x000000e003007211 */ /* 0x000fc400078f20ff */
[----:B------:R-:W-:Y:S02]  /*0b50*/  LOP3.LUT R7, R5, 0xffffff80, RZ, 0xc0, !PT ;  /* 0xffffff8005077812 */ /* 0x000fe400078ec0ff */
[----:B------:R-:W-:Y:S02]  /*0b60*/  SHF.R.S32.HI R9, RZ, 0x4, R0 ;  /* 0x00000004ff097819 */ /* 0x000fe40000011400 */
[----:B------:R-:W-:Y:S01]  /*0b70*/  SHF.R.S32.HI R220, RZ, 0x7, R5 ;  /* 0x00000007ffdc7819 */ /* 0x000fe20000011405 */
[----:B------:R-:W-:Y:S01]  /*0b80*/  IMAD.IADD R22, R224, 0x1, -R7 ;  /* 0x00000001e0167824 */ /* 0x000fe200078e0a07 */
[----:B------:R-:W-:Y:S02]  /*0b90*/  LEA.HI R2, R3, R224, RZ, 0x5 ;  /* 0x000000e003027211 */ /* 0x000fe400078f28ff */
[----:B------:R-:W-:Y:S02]  /*0ba0*/  LOP3.LUT R7, R0, 0x3fffff0, RZ, 0xc0, !PT ;  /* 0x03fffff000077812 */ /* 0x000fe400078ec0ff */
[----:B------:R-:W-:Y:S01]  /*0bb0*/  SHF.R.S32.HI R11, RZ, 0x1f, R22 ;  /* 0x0000001fff0b7819 */ /* 0x000fe20000011416 */
[----:B------:R-:W-:Y:S01]  /*0bc0*/  IMAD.SHL.U32 R2, R2, 0x20, RZ ;  /* 0x0000002002027824 */ /* 0x000fe200078e00ff */
[----:B------:R-:W-:Y:S01]  /*0bd0*/  LEA.HI R0, R0, R9, RZ, 0x1 ;  /* 0x0000000900007211 */ /* 0x000fe200078f08ff */
[----:B------:R-:W-:Y:S01]  /*0be0*/  IMAD.IADD R7, R224, 0x1, -R7 ;  /* 0x00000001e0077824 */ /* 0x000fe200078e0a07 */
[----:B------:R-:W-:-:S02]  /*0bf0*/  LEA.HI R4, R11, R22, RZ, 0x2 ;  /* 0x000000160b047211 */ /* 0x000fc400078f10ff */
[----:B------:R-:W-:Y:S02]  /*0c00*/  LEA.HI R5, R5, R220, RZ, 0x1 ;  /* 0x000000dc05057211 */ /* 0x000fe400078f08ff */
[--C-:B------:R-:W-:Y:S02]  /*0c10*/  SHF.R.S32.HI R6, RZ, 0x2, R4.reuse ;  /* 0x00000002ff067819 */ /* 0x100fe40000011404 */
[----:B------:R-:W-:Y:S02]  /*0c20*/  SHF.R.S32.HI R13, RZ, 0x1f, R4 ;  /* 0x0000001fff0d7819 */ /* 0x000fe40000011404 */
[----:B------:R-:W-:Y:S02]  /*0c30*/  LOP3.LUT R0, R0, 0x1ffffffe, RZ, 0xc0, !PT ;  /* 0x1ffffffe00007812 */ /* 0x000fe400078ec0ff */
[----:B------:R-:W-:Y:S02]  /*0c40*/  LEA.HI R13, R13, R6, RZ, 0x3 ;  /* 0x000000060d0d7211 */ /* 0x000fe400078f18ff */
[----:B------:R-:W-:Y:S01]  /*0c50*/  LOP3.LUT R5, R5, 0x3fffffe, RZ, 0xc0, !PT ;  /* 0x03fffffe05057812 */ /* 0x000fe200078ec0ff */
[----:B------:R-:W-:Y:S01]  /*0c60*/  IMAD.IADD R0, R9, 0x1, -R0 ;  /* 0x0000000109007824 */ /* 0x000fe200078e0a00 */
[----:B------:R-:W-:-:S02]  /*0c70*/  LOP3.LUT R13, R13, 0xfffffff8, RZ, 0xc0, !PT ;  /* 0xfffffff80d0d7812 */ /* 0x000fc400078ec0ff */
[----:B------:R-:W-:Y:S01]  /*0c80*/  LEA.HI R11, R11, R22, RZ, 0x5 ;  /* 0x000000160b0b7211 */ /* 0x000fe200078f28ff */
[----:B------:R-:W-:Y:S01]  /*0c90*/  IMAD.IADD R222, R220, 0x1, -R5 ;  /* 0x00000001dcde7824 */ /* 0x000fe200078e0a05 */
[----:B------:R-:W-:Y:S01]  /*0ca0*/  LEA.HI R3, R3, R224, RZ, 0x3 ;  /* 0x000000e003037211 */ /* 0x000fe200078f18ff */
[----:B------:R-:W-:Y:S01]  /*0cb0*/  IMAD.IADD R6, R6, 0x1, -R13 ;  /* 0x0000000106067824 */ /* 0x000fe200078e0a0d */
[----:B------:R-:W-:Y:S02]  /*0cc0*/  LOP3.LUT R2, R2, 0xfffffc00, RZ, 0xc0, !PT ;  /* 0xfffffc0002027812 */ /* 0x000fe400078ec0ff */
[----:B------:R-:W-:Y:S02]  /*0cd0*/  LOP3.LUT R9, R4, 0x7ffffffc, RZ, 0xc0, !PT ;  /* 0x7ffffffc04097812 */ /* 0x000fe400078ec0ff */
[----:B------:R-:W-:Y:S01]  /*0ce0*/  SHF.R.S32.HI R11, RZ, 0x5, R11 ;  /* 0x00000005ff0b7819 */ /* 0x000fe2000001140b */
[----:B------:R-:W-:Y:S01]  /*0cf0*/  IMAD R7, R7, 0x40, R2 ;  /* 0x0000004007077824 */ /* 0x000fe200078e0202 */
[----:B------:R-:W-:Y:S01]  /*0d00*/  LOP3.LUT R5, R3, 0x1ffffff8, RZ, 0xc0, !PT ;  /* 0x1ffffff803057812 */ /* 0x000fe200078ec0ff */
[----:B------:R-:W-:Y:S01]  /*0d10*/  IMAD.MOV.U32 R2, RZ, RZ, -0x2 ;  /* 0xfffffffeff027424 */ /* 0x000fe200078e00ff */
[----:B------:R-:W-:Y:S01]  /*0d20*/  SHF.R.S32.HI R18, RZ, 0x3, R3 ;  /* 0x00000003ff127819 */ /* 0x000fe20000011403 */
[----:B------:R-:W-:-:S02]  /*0d30*/  IMAD.IADD R9, R22, 0x1, -R9 ;  /* 0x0000000116097824 */ /* 0x000fc400078e0a09 */
[----:B------:R-:W-:Y:S02]  /*0d40*/  IMAD R11, R11, 0x10, R6 ;  /* 0x000000100b0b7824 */ /* 0x000fe400078e0206 */
[----:B------:R-:W-:Y:S02]  /*0d50*/  IMAD.IADD R5, R224, 0x1, -R5 ;  /* 0x00000001e0057824 */ /* 0x000fe400078e0a05 */
[----:B------:R-:W-:Y:S02]  /*0d60*/  IMAD R223, R0, 0x8, R7 ;  /* 0x0000000800df7824 */ /* 0x000fe400078e0207 */
[----:B------:R-:W-:Y:S02]  /*0d70*/  IMAD R221, R9, R2, 0xa0 ;  /* 0x000000a009dd7424 */ /* 0x000fe400078e0202 */
[----:B------:R-:W-:Y:S02]  /*0d80*/  IMAD R222, R222, 0x40, R11 ;  /* 0x00000040dede7824 */ /* 0x000fe400078e020b */
[----:B------:R-:W-:-:S07]  /*0d90*/  IMAD.SHL.U32 R16, R5, 0x8, RZ ;  /* 0x0000000805107824 */ /* 0x000fce00078e00ff */
.L_x_294:
[----:B0-----:R-:W0:Y:S01]  /*0da0*/  LDC.64 R2, c[0x0][0xc60] ;  /* 0x00031800ff027b82 */ /* 0x001e220000000a00 */
[----:B------:R-:W-:Y:S01]  /*0db0*/  ULDC.64 UR8, c[0x0][0x990] ;  /* 0x0002640000087ab9 */ /* 0x000fe20000000a00 */
[----:B------:R-:W-:Y:S01]  /*0dc0*/  ULDC UR4, c[0x0][0x428] ;  /* 0x00010a0000047ab9 */ /* 0x000fe20000000800 */
[----:B------:R-:W-:Y:S01]  /*0dd0*/  ULDC.64 UR6, c[0x0][0x998] ;  /* 0x0002660000067ab9 */ /* 0x000fe20000000a00 */
[----:B0-----:R-:W-:-:S06]  /*0de0*/  IMAD.WIDE R2, R63, 0x4, R2 ;  /* 0x000000043f027825 */ /* 0x001fcc00078e0202 */
[----:B--2---:R-:W2:Y:S01]  /*0df0*/  LDG.E R2, desc[UR48][R2.64] ;  /* 0x0000003002027981 */ /* 0x004ea2000c1e1900 */
[----:B------:R-:W-:Y:S01]  /*0e00*/  UISETP.NE.U32.AND UP2, UPT, UR8, URZ, UPT ;  /* 0x0000003f0800728c */ /* 0x000fe2000bf45070 */
[----:B-1--45:R-:W-:Y:S01]  /*0e10*/  IMAD.MOV.U32 R9, RZ, RZ, 0x3f800000 ;  /* 0x3f800000ff097424 */ /* 0x032fe200078e00ff */
[----:B------:R-:W-:Y:S02]  /*0e20*/  UISETP.NE.AND UP3, UPT, UR4, 0x1, UPT ;  /* 0x000000010400788c */ /* 0x000fe4000bf65270 */
[----:B------:R-:W-:Y:S02]  /*0e30*/  UISETP.NE.AND.EX UP2, UPT, UR9, URZ, UPT, UP2 ;  /* 0x0000003f0900728c */ /* 0x000fe4000bf45320 */
[----:B------:R-:W-:-:S04]  /*0e40*/  UISETP.NE.U32.AND UP0, UPT, UR6, URZ, UPT ;  /* 0x0000003f0600728c */ /* 0x000fc8000bf05070 */
[----:B------:R-:W-:Y:S01]  /*0e50*/  UISETP.NE.AND.EX UP0, UPT, UR7, URZ, UPT, UP0 ;  /* 0x0000003f0700728c */ /* 0x000fe2000bf05300 */
[----:B------:R-:W-:Y:S02]  /*0e60*/  PLOP3.LUT P0, PT, PT, PT, UP2, 0x80, 0x0 ;  /* 0x000000000000781c */ /* 0x000fe40003f0f028 */
[----:B------:R-:W-:Y:S02]  /*0e70*/  @UP3 ULDC UR10, c[0x0][0x42c] ;  /* 0x00010b00000a3ab9 */ /* 0x000fe40000000800 */
[----:B------:R-:W-:Y:S01]  /*0e80*/  @UP2 ULDC.64 UR14, c[0x0][0x9a8] ;  /* 0x00026a00000e2ab9 */ /* 0x000fe20000000a00 */
[----:B------:R-:W-:Y:S01]  /*0e90*/  UIMAD.WIDE.U32 UR10, UR5, UR10, URZ ;  /* 0x0000000a050a72a5 */ /* 0x000fe2000f8e003f */
[----:B------:R-:W-:Y:S01]  /*0ea0*/  PLOP3.LUT P2, PT, PT, PT, UP0, 0x80, 0x0 ;  /* 0x000000000000781c */ /* 0x000fe20003f4f008 */
[----:B------:R-:W-:-:S03]  /*0eb0*/  @UP2 ULDC.64 UR18, c[0x0][0x9b0] ;  /* 0x00026c0000122ab9 */ /* 0x000fc60000000a00 */
[----:B------:R-:W-:Y:S01]  /*0ec0*/  @UP0 ULDC.64 UR16, c[0x0][0x9b8] ;  /* 0x00026e0000100ab9 */ /* 0x000fe20000000a00 */
[----:B------:R-:W-:Y:S01]  /*0ed0*/  IMAD.MOV.U32 R0, RZ, RZ, 0x3f800000 ;  /* 0x3f800000ff007424 */ /* 0x000fe200078e00ff */
[----:B--2---:R-:W-:-:S13]  /*0ee0*/  R2UR UR36, R2 ;  /* 0x00000000022472ca */ /* 0x004fda00000e0000 */
[----:B------:R-:W-:Y:S02]  /*0ef0*/  USHF.R.S32.HI UR37, URZ, 0x1f, UR36 ;  /* 0x0000001f3f257899 */ /* 0x000fe40008011424 */
[----:B------:R-:W-:Y:S02]  /*0f00*/  @UP2 UIMAD.WIDE.U32 UR12, UR36, UR14, URZ ;  /* 0x0000000e240c22a5 */ /* 0x000fe4000f8e003f */
[----:B------:R-:W-:-:S03]  /*0f10*/  @UP2 UIMAD UR4, UR37, UR14, URZ ;  /* 0x0000000e250422a4 */ /* 0x000fc6000f8e023f */
[----:B------:R-:W-:Y:S01]  /*0f20*/  @UP3 ULDC UR14, c[0x0][0x430] ;  /* 0x00010c00000e3ab9 */ /* 0x000fe20000000800 */
[----:B------:R-:W-:-:S03]  /*0f30*/  @UP2 UIMAD UR15, UR36, UR15, UR4 ;  /* 0x0000000f240f22a4 */ /* 0x000fc6000f8e0204 */
[----:B------:R-:W-:Y:S01]  /*0f40*/  UMOV UR4, UR5 ;  /* 0x0000000500047c82 */ /* 0x000fe20008000000 */
[----:B------:R-:W-:Y:S02]  /*0f50*/  @UP3 USHF.R.U32.HI UR4, URZ, UR14, UR11 ;  /* 0x0000000e3f043299 */ /* 0x000fe4000801160b */
[----:B------:R-:W-:Y:S02]  /*0f60*/  @UP0 UIMAD.WIDE.U32 UR10, UR36, UR16, URZ ;  /* 0x00000010240a02a5 */ /* 0x000fe4000f8e003f */
[----:B------:R-:W-:Y:S02]  /*0f70*/  @UP2 USHF.R.S32.HI UR14, URZ, 0x1f, UR4 ;  /* 0x0000001f3f0e2899 */ /* 0x000fe40008011404 */
[----:B------:R-:W-:Y:S02]  /*0f80*/  @UP0 UIMAD UR16, UR37, UR16, URZ ;  /* 0x00000010251002a4 */ /* 0x000fe4000f8e023f */
[----:B------:R-:W-:Y:S02]  /*0f90*/  @UP2 UIADD3 UR13, UR13, UR15, URZ ;  /* 0x0000000f0d0d2290 */ /* 0x000fe4000fffe03f */
[----:B------:R-:W-:-:S02]  /*0fa0*/  @UP2 UIMAD UR14, UR14, UR18, URZ ;  /* 0x000000120e0e22a4 */ /* 0x000fc4000f8e023f */
[----:B------:R-:W-:Y:S02]  /*0fb0*/  @UP0 UIMAD UR16, UR36, UR17, UR16 ;  /* 0x00000011241002a4 */ /* 0x000fe4000f8e0210 */
[----:B------:R-:W-:Y:S02]  /*0fc0*/  @UP0 USHF.R.S32.HI UR15, URZ, 0x1f, UR4 ;  /* 0x0000001f3f0f0899 */ /* 0x000fe40008011404 */
[----:B------:R-:W-:Y:S02]  /*0fd0*/  @UP2 UIMAD UR14, UR4, UR19, UR14 ;  /* 0x00000013040e22a4 */ /* 0x000fe4000f8e020e */
[----:B------:R-:W-:Y:S02]  /*0fe0*/  @UP2 UIMAD.WIDE.U32 UR12, UR4, UR18, UR12 ;  /* 0x00000012040c22a5 */ /* 0x000fe4000f8e000c */
[----:B------:R-:W-:Y:S01]  /*0ff0*/  @UP0 UIADD3 UR11, UR11, UR16, URZ ;  /* 0x000000100b0b0290 */ /* 0x000fe2000fffe03f */
[----:B------:R-:W-:Y:S01]  /*1000*/  @UP0 ULDC.64 UR18, c[0x0][0x9c0] ;  /* 0x0002700000120ab9 */ /* 0x000fe20000000a00 */
[----:B------:R-:W-:-:S02]  /*1010*/  @UP2 UIADD3 UR13, UR13, UR14, URZ ;  /* 0x0000000e0d0d2290 */ /* 0x000fc4000fffe03f */
[----:B------:R-:W-:Y:S02]  /*1020*/  @UP0 UIMAD UR15, UR15, UR18, URZ ;  /* 0x000000120f0f02a4 */ /* 0x000fe4000f8e023f */
[----:B------:R-:W-:Y:S02]  /*1030*/  @UP2 ULEA UR8, UP1, UR12, UR8, 0x2 ;  /* 0x000000080c082291 */ /* 0x000fe4000f82103f */
[----:B------:R-:W-:Y:S02]  /*1040*/  @UP0 UIMAD UR15, UR4, UR19, UR15 ;  /* 0x00000013040f02a4 */ /* 0x000fe4000f8e020f */
[----:B------:R-:W-:Y:S01]  /*1050*/  @UP0 UIMAD.WIDE.U32 UR10, UR4, UR18, UR10 ;  /* 0x00000012040a02a5 */ /* 0x000fe2000f8e000a */
[----:B------:R-:W-:Y:S02]  /*1060*/  ULDC.64 UR16, c[0x0][0xa28] ;  /* 0x00028a0000107ab9 */ /* 0x000fe40000000a00 */
[----:B------:R-:W-:Y:S01]  /*1070*/  ULDC.64 UR18, c[0x0][0xa20] ;  /* 0x0002880000127ab9 */ /* 0x000fe20000000a00 */
[----:B------:R-:W-:Y:S01]  /*1080*/  @UP2 ULEA.HI.X UR9, UR12, UR9, UR13, 0x2, UP1 ;  /* 0x000000090c092291 */ /* 0x000fe200088f140d */
[----:B---3--:R-:W-:Y:S01]  /*1090*/  IMAD.U32 R4, RZ, RZ, UR8 ;  /* 0x00000008ff047e24 */ /* 0x008fe2000f8e00ff */
[----:B------:R-:W-:-:S02]  /*10a0*/  UISETP.NE.U32.AND UP4, UPT, UR16, URZ, UPT ;  /* 0x0000003f1000728c */ /* 0x000fc4000bf85070 */
[----:B------:R-:W-:Y:S02]  /*10b0*/  UISETP.NE.U32.AND UP1, UPT, UR18, URZ, UPT ;  /* 0x0000003f1200728c */ /* 0x000fe4000bf25070 */
[----:B------:R-:W-:Y:S01]  /*10c0*/  UISETP.NE.AND.EX UP2, UPT, UR17, URZ, UPT, UP4 ;  /* 0x0000003f1100728c */ /* 0x000fe2000bf45340 */
[----:B------:R-:W-:Y:S01]  /*10d0*/  IMAD.U32 R5, RZ, RZ, UR9 ;  /* 0x00000009ff057e24 */ /* 0x000fe2000f8e00ff */
[----:B------:R-:W-:Y:S02]  /*10e0*/  UISETP.NE.AND.EX UP1, UPT, UR19, URZ, UPT, UP1 ;  /* 0x0000003f1300728c */ /* 0x000fe4000bf25310 */
[----:B------:R-:W-:Y:S02]  /*10f0*/  @UP0 UIADD3 UR4, UR11, UR15, URZ ;  /* 0x0000000f0b040290 */ /* 0x000fe4000fffe03f */
[----:B------:R-:W-:Y:S01]  /*1100*/  @UP0 ULEA UR12, UP4, UR10, UR6, 0x2 ;  /* 0x000000060a0c0291 */ /* 0x000fe2000f88103f */
[----:B------:R0:W2:Y:S03]  /*1110*/  @P0 LDG.E R9, desc[UR48][R4.64] ;  /* 0x0000003004090981 */ /* 0x0000a6000c1e1900 */
[----:B------:R-:W-:-:S02]  /*1120*/  @UP0 ULEA.HI.X UR13, UR10, UR7, UR4, 0x2, UP4 ;  /* 0x000000070a0d0291 */ /* 0x000fc4000a0f1404 */
[----:B------:R-:W-:Y:S01]  /*1130*/  @UP2 ULEA UR6, UP0, UR36, UR16, 0x2 ;  /* 0x0000001024062291 */ /* 0x000fe2000f80103f */
[----:B------:R-:W-:Y:S01]  /*1140*/  IMAD.U32 R6, RZ, RZ, UR12 ;  /* 0x0000000cff067e24 */ /* 0x000fe2000f8e00ff */
[----:B------:R-:W-:Y:S01]  /*1150*/  @UP1 ULEA UR8, UP4, UR36, UR18, 0x2 ;  /* 0x0000001224081291 */ /* 0x000fe2000f88103f */
[----:B------:R-:W-:Y:S01]  /*1160*/  PLOP3.LUT P0, PT, PT, PT, UP2, 0x80, 0x0 ;  /* 0x000000000000781c */ /* 0x000fe20003f0f028 */
[----:B------:R-:W-:Y:S01]  /*1170*/  IMAD.U32 R7, RZ, RZ, UR13 ;  /* 0x0000000dff077e24 */ /* 0x000fe2000f8e00ff */
[----:B------:R-:W-:Y:S01]  /*1180*/  PLOP3.LUT P1, PT, PT, PT, UP1, 0x80, 0x0 ;  /* 0x000000000000781c */ /* 0x000fe20003f2f018 */
[----:B------:R-:W-:Y:S02]  /*1190*/  @UP2 ULEA.HI.X UR7, UR36, UR17, UR37, 0x2, UP0 ;  /* 0x0000001124072291 */ /* 0x000fe400080f1425 */
[----:B------:R-:W-:Y:S01]  /*11a0*/  @UP1 ULEA.HI.X UR9, UR36, UR19, UR37, 0x2, UP4 ;  /* 0x0000001324091291 */ /* 0x000fe2000a0f1425 */
[----:B------:R-:W2:Y:S01]  /*11b0*/  @P2 LDG.E R0, desc[UR48][R6.64] ;  /* 0x0000003006002981 */ /* 0x000ea2000c1e1900 */
[----:B------:R-:W-:Y:S01]  /*11c0*/  IMAD.U32 R2, RZ, RZ, UR6 ;  /* 0x00000006ff027e24 */ /* 0x000fe2000f8e00ff */
[----:B------:R-:W-:Y:S01]  /*11d0*/  ULDC UR4, c[0x0][0x404] ;  /* 0x0001010000047ab9 */ /* 0x000fe20000000800 */
[----:B0-----:R-:W-:-:S02]  /*11e0*/  IMAD.U32 R4, RZ, RZ, UR8 ;  /* 0x00000008ff047e24 */ /* 0x001fc4000f8e00ff */
[----:B------:R-:W-:Y:S01]  /*11f0*/  IMAD.U32 R3, RZ, RZ, UR7 ;  /* 0x00000007ff037e24 */ /* 0x000fe2000f8e00ff */
[----:B------:R-:W-:Y:S01]  /*1200*/  ULDC.64 UR6, c[0x0][0x3f8] ;  /* 0x0000fe0000067ab9 */ /* 0x000fe20000000a00 */
[----:B------:R-:W-:-:S03]  /*1210*/  IMAD.U32 R5, RZ, RZ, UR9 ;  /* 0x00000009ff057e24 */ /* 0x000fc6000f8e00ff */
[----:B------:R-:W3:Y:S04]  /*1220*/  @P0 LDG.E R2, desc[UR48][R2.64] ;  /* 0x0000003002020981 */ /* 0x000ee8000c1e1900 */
[----:B------:R-:W4:Y:S01]  /*1230*/  @P1 LDG.E R4, desc[UR48][R4.64] ;  /* 0x0000003004041981 */ /* 0x000f22000c1e1900 */
[----:B------:R-:W-:-:S03]  /*1240*/  UISETP.NE.U32.AND UP0, UPT, UR6, URZ, UPT ;  /* 0x0000003f0600728c */ /* 0x000fc6000bf05070 */
[----:B------:R-:W-:Y:S01]  /*1250*/  ULDC UR6, c[0x0][0x2e0] ;  /* 0x0000b80000067ab9 */ /* 0x000fe20000000800 */
[----:B------:R-:W-:-:S03]  /*1260*/  UISETP.NE.AND.EX UP0, UPT, UR7, URZ, UPT, UP0 ;  /* 0x0000003f0700728c */ /* 0x000fc6000bf05300 */
[----:B------:R-:W-:Y:S01]  /*1270*/  ULDC UR7, c[0x0][0x988] ;  /* 0x0002620000077ab9 */ /* 0x000fe20000000800 */
[----:B------:R-:W-:-:S04]  /*1280*/  USEL UR4, UR4, 0x1, UP0 ;  /* 0x0000000104047887 */ /* 0x000fc80008000000 */
[----:B------:R-:W-:Y:S01]  /*1290*/  UIMAD UR4, UR4, UR6, URZ ;  /* 0x00000006040472a4 */ /* 0x000fe2000f8e023f */
[----:B------:R-:W-:Y:S01]  /*12a0*/  UMOV UR50, URZ ;  /* 0x0000003f00327c82 */ /* 0x000fe20008000000 */
[----:B------:R-:W-:Y:S01]  /*12b0*/  UMOV UR42, UR5 ;  /* 0x00000005002a7c82 */ /* 0x000fe20008000000 */
[----:B------:R-:W-:Y:S01]  /*12c0*/  IMAD.MOV.U32 R17, RZ, RZ, R61 ;  /* 0x000000ffff117224 */ /* 0x000fe200078e003d */
[----:B------:R-:W-:Y:S01]  /*12d0*/  CS2R R10, SRZ ;  /* 0x00000000000a7805 */ /* 0x000fe2000001ff00 */
[----:B------:R-:W-:Y:S01]  /*12e0*/  IMAD.MOV.U32 R119, RZ, RZ, RZ ;  /* 0x000000ffff777224 */ /* 0x000fe200078e00ff */
        /* <DEDUP_REMOVED lines=37> */
[----:B------:R-:W-:Y:S01]  /*1540*/  CS2R R134, SRZ ;  /* 0x0000000000867805 */ /* 0x000fe2000001ff00 */
[----:B------:R-:W-:Y:S02]  /*1550*/  IMAD.MOV.U32 R96, RZ, RZ, RZ ;  /* 0x000000ffff607224 */ /* 0x000fe400078e00ff */
[----:B------:R-:W-:-:S02]  /*1560*/  IMAD.MOV.U32 R136, RZ, RZ, RZ ;  /* 0x000000ffff887224 */ /* 0x000fc400078e00ff */
[----:B--2---:R-:W-:-:S04]  /*1570*/  FMUL.FTZ R0, R9, R0 ;  /* 0x0000000009007220 */ /* 0x004fc80000410000 */
[----:B------:R-:W-:Y:S01]  /*1580*/  FMUL.FTZ R0, R0, UR7 ;  /* 0x0000000700007c20 */ /* 0x000fe20008410000 */
[----:B------:R-:W-:-:S04]  /*1590*/  CS2R R8, SRZ ;  /* 0x0000000000087805 */ /* 0x000fc8000001ff00 */
[----:B------:R-:W-:Y:S02]  /*15a0*/  R2UR UR38, R0 ;  /* 0x00000000002672ca */ /* 0x000fe400000e0000 */
[----:B---3--:R-:W-:Y:S02]  /*15b0*/  @P0 R2UR UR50, R2 ;  /* 0x00000000023202ca */ /* 0x008fe400000e0000 */
[----:B----4-:R-:W-:Y:S02]  /*15c0*/  @P1 R2UR UR4, R4 ;  /* 0x00000000040412ca */ /* 0x010fe400000e0000 */
[----:B------:R-:W-:Y:S02]  /*15d0*/  CS2R R4, SRZ ;  /* 0x0000000000047805 */ /* 0x000fe4000001ff00 */
[----:B------:R-:W-:Y:S01]  /*15e0*/  PLOP3.LUT P0, PT, PT, PT, PT, 0x80, 0x0 ;  /* 0x000000000000781c */ /* 0x000fe20003f0f070 */
[----:B------:R-:W-:Y:S01]  /*15f0*/  IMAD.MOV.U32 R0, RZ, RZ, RZ ;  /* 0x000000ffff007224 */ /* 0x000fe200078e00ff */
[----:B------:R-:W-:Y:S11]  /*1600*/  @P1 BRA `(.L_x_251) ;  /* 0x0000000000341947 */ /* 0x000ff60003800000 */
[----:B------:R-:W-:Y:S02]  /*1610*/  ULDC.64 UR6, c[0x0][0xa08] ;  /* 0x0002820000067ab9 */ /* 0x000fe40000000a00 */
[----:B------:R-:W-:-:S04]  /*1620*/  ISETP.NE.U32.AND P1, PT, RZ, UR6, PT ;  /* 0x00000006ff007c0c */ /* 0x000fc8000bf25070 */
[----:B------:R-:W-:-:S13]  /*1630*/  ISETP.NE.AND.EX P1, PT, RZ, UR7, PT, P1 ;  /* 0x00000007ff007c0c */ /* 0x000fda000bf25310 */
[----:B------:R-:W-:Y:S05]  /*1640*/  @!P1 BRA `(.L_x_251) ;  /* 0x0000000000249947 */ /* 0x000fea0003800000 */
[----:B------:R-:W-:Y:S02]  /*1650*/  ULDC.64 UR6, c[0x0][0xa08] ;  /* 0x0002820000067ab9 */ /* 0x000fe40000000a00 */
[----:B------:R-:W-:-:S06]  /*1660*/  UIMAD.WIDE UR6, UR36, 0x4, UR6 ;  /* 0x00000004240678a5 */ /* 0x000fcc000f8e0206 */
[----:B------:R-:W-:Y:S02]  /*1670*/  IMAD.U32 R2, RZ, RZ, UR6 ;  /* 0x00000006ff027e24 */ /* 0x000fe4000f8e00ff */
[----:B------:R-:W-:-:S05]  /*1680*/  IMAD.U32 R3, RZ, RZ, UR7 ;  /* 0x00000007ff037e24 */ /* 0x000fca000f8e00ff */
[----:B------:R-:W2:Y:S04]  /*1690*/  LDG.E R7, desc[UR48][R2.64] ;  /* 0x0000003002077981 */ /* 0x000ea8000c1e1900 */
[----:B------:R-:W3:Y:S01]  /*16a0*/  LDG.E R6, desc[UR48][R2.64+0x4] ;  /* 0x0000043002067981 */ /* 0x000ee2000c1e1900 */
[----:B--2---:R-:W-:Y:S02]  /*16b0*/  R2UR UR4, R7 ;  /* 0x00000000070472ca */ /* 0x004fe400000e0000 */
[----:B---3--:R-:W-:-:S13]  /*16c0*/  R2UR UR6, R6 ;  /* 0x00000000060672ca */ /* 0x008fda00000e0000 */
[----:B------:R-:W-:-:S12]  /*16d0*/  UIADD3 UR4, -UR4, UR6, URZ ;  /* 0x0000000604047290 */ /* 0x000fd8000fffe13f */
.L_x_251:
[----:B------:R-:W-:Y:S01]  /*16e0*/  UIADD3 UR50, -UR50, UR4, URZ ;  /* 0x0000000432327290 */ /* 0x000fe2000fffe13f */
[----:B------:R-:W-:Y:S01]  /*16f0*/  IMAD.MOV.U32 R97, RZ, RZ, RZ ;  /* 0x000000ffff617224 */ /* 0x000fe200078e00ff */
[----:B------:R-:W-:Y:S01]  /*1700*/  @UP3 ULDC UR6, c[0x0][0x42c] ;  /* 0x00010b0000063ab9 */ /* 0x000fe20000000800 */
[----:B------:R-:W-:Y:S01]  /*1710*/  @UP3 ULDC UR4, c[0x0][0x430] ;  /* 0x00010c0000043ab9 */ /* 0x000fe20000000800 */
[----:B------:R-:W-:Y:S01]  /*1720*/  UISETP.GE.AND UP0, UPT, UR50, 0x1, UPT ;  /* 0x000000013200788c */ /* 0x000fe2000bf06270 */
[----:B------:R-:W-:Y:S01]  /*1730*/  CS2R R100, SRZ ;  /* 0x0000000000647805 */ /* 0x000fe2000001ff00 */
[----:B------:R-:W-:Y:S01]  /*1740*/  UIADD3 UR8, UR50, 0x9f, URZ ;  /* 0x0000009f32087890 */ /* 0x000fe2000fffe03f */
[----:B------:R-:W-:Y:S01]  /*1750*/  IMAD.MOV.U32 R137, RZ, RZ, RZ ;  /* 0x000000ffff897224 */ /* 0x000fe200078e00ff */
[----:B------:R-:W-:Y:S01]  /*1760*/  UIMAD.WIDE.U32 UR6, UR5, UR6, URZ ;  /* 0x00000006050672a5 */ /* 0x000fe2000f8e003f */
[----:B------:R-:W-:Y:S02]  /*1770*/  CS2R R138, SRZ ;  /* 0x00000000008a7805 */ /* 0x000fe4000001ff00 */
[----:B------:R-:W-:Y:S01]  /*1780*/  PLOP3.LUT P1, PT, PT, PT, UP0, 0x80, 0x0 ;  /* 0x000000000000781c */ /* 0x000fe20003f2f008 */
[----:B------:R-:W-:Y:S01]  /*1790*/  UIMAD.WIDE UR8, UR8, 0x66666667, URZ ;  /* 0x66666667080878a5 */ /* 0x000fe2000f8e023f */
[----:B------:R-:W-:Y:S01]  /*17a0*/  CS2R R104, SRZ ;  /* 0x0000000000687805 */ /* 0x000fe2000001ff00 */
[----:B------:R-:W-:Y:S01]  /*17b0*/  @UP3 USHF.R.U32.HI UR42, URZ, UR4, UR7 ;  /* 0x000000043f2a3299 */ /* 0x000fe20008011607 */
[----:B------:R-:W-:Y:S01]  /*17c0*/  CS2R R140, SRZ ;  /* 0x00000000008c7805 */ /* 0x000fe2000001ff00 */
[----:B------:R-:W-:Y:S01]  /*17d0*/  USHF.R.U32.HI UR47, URZ, 0x1f, UR9 ;  /* 0x0000001f3f2f7899 */ /* 0x000fe20008011609 */
[----:B------:R-:W-:Y:S01]  /*17e0*/  IMAD.MOV.U32 R108, RZ, RZ, RZ ;  /* 0x000000ffff6c7224 */ /* 0x000fe200078e00ff */
[----:B------:R-:W-:Y:S01]  /*17f0*/  UMOV UR39, UR5 ;  /* 0x0000000500277c82 */ /* 0x000fe20008000000 */
[----:B------:R-:W-:Y:S01]  /*1800*/  IMAD.MOV.U32 R142, RZ, RZ, RZ ;  /* 0x000000ffff8e7224 */ /* 0x000fe200078e00ff */
[----:B------:R-:W-:-:S04]  /*1810*/  ULEA.HI.SX32 UR47, UR9, UR47, 0x1a ;  /* 0x0000002f092f7291 */ /* 0x000fc8000f8fd23f */
[----:B------:R-:W-:Y:S08]  /*1820*/  @!P1 BRA `(.L_x_252) ;  /* 0x00000074007c9947 */ /* 0x000ff00003800000 */
[----:B------:R-:W0:Y:S01]  /*1830*/  SHFL.IDX PT, R0, R220, RZ, 0x1f ;  /* 0x00001fffdc007589 */ /* 0x000e2200000e0000 */
[----:B------:R-:W1:Y:S01]  /*1840*/  S2UR UR6, SR_CgaCtaId ;  /* 0x00000000000679c3 */ /* 0x000e620000008800 */
[----:B------:R-:W-:Y:S01]  /*1850*/  UMOV UR5, 0x400 ;  /* 0x0000040000057882 */ /* 0x000fe20000000000 */
[----:B0-----:R-:W-:Y:S01]  /*1860*/  R2UR UR41, R0 ;  /* 0x00000000002972ca */ /* 0x001fe200000e0000 */
[----:B-1----:R-:W-:-:S04]  /*1870*/  ULEA UR5, UR6, UR5, 0x18 ;  /* 0x0000000506057291 */ /* 0x002fc8000f8ec03f */
[----:B------:R-:W-:-:S04]  /*1880*/  UIADD3 UR5, UR5, 0x1e200, URZ ;  /* 0x0001e20005057890 */ /* 0x000fc8000fffe03f */
[----:B------:R-:W-:-:S04]  /*1890*/  ULOP3.LUT UP0, URZ, UR5, 0x9f, URZ, 0xc0, !UPT ;  /* 0x0000009f053f7892 */ /* 0x000fc8000f80c03f */
[----:B------:R-:W-:Y:S02]  /*18a0*/  ULEA.HI UR4, UR41, UR41, URZ, 0x1 ;  /* 0x0000002929047291 */ /* 0x000fe4000f8f083f */
[----:B------:R-:W-:Y:S02]  /*18b0*/  PLOP3.LUT P0, PT, PT, PT, UP0, 0x80, 0x0 ;  /* 0x000000000000781c */ /* 0x000fe40003f0f008 */
[----:B------:R-:W-:-:S04]  /*18c0*/  ULOP3.LUT UR4, UR4, 0x3e, URZ, 0xc0, !UPT ;  /* 0x0000003e04047892 */ /* 0x000fc8000f8ec03f */
[----:B------:R-:W-:-:S04]  /*18d0*/  UIADD3 UR4, UR41, -UR4, URZ ;  /* 0x8000000429047290 */ /* 0x000fc8000fffe03f */
[----:B------:R-:W-:-:S04]  /*18e0*/  ULEA UR4, UR4, UR5, 0xc ;  /* 0x0000000504047291 */ /* 0x000fc8000f8e603f */
[----:B------:R-:W-:-:S04]  /*18f0*/  USHF.R.U32.HI UR4, URZ, 0x4, UR4 ;  /* 0x000000043f047899 */ /* 0x000fc80008011604 */
[----:B------:R-:W-:Y:S01]  /*1900*/  ULOP3.LUT UR52, UR4, 0x3fff, URZ, 0xc0, !UPT ;  /* 0x00003fff04347892 */ /* 0x000fe2000f8ec03f */
[----:B------:R-:W-:Y:S11]  /*1910*/  @!P0 BRA `(.L_x_253) ;  /* 0x0000000000408947 */ /* 0x000ff60003800000 */
[----:B------:R-:W-:Y:S01]  /*1920*/  MOV R0, 0x0 ;  /* 0x0000000000007802 */ /* 0x000fe20000000f00 */
[----:B------:R-:W-:Y:S01]  /*1930*/  ULDC.64 UR4, c[0x4][0x98] ;  /* 0x0100260000047ab9 */ /* 0x000fe20000000a00 */
[----:B------:R-:W-:Y:S01]  /*1940*/  ULDC.64 UR6, c[0x4][0x28] ;  /* 0x01000a0000067ab9 */ /* 0x000fe20000000a00 */
[----:B------:R-:W-:Y:S01]  /*1950*/  IMAD.U32 R4, RZ, RZ, UR4 ;  /* 0x00000004ff047e24 */ /* 0x000fe2000f8e00ff */
[----:B------:R0:W1:Y:S01]  /*1960*/  LDC.64 R2, c[0x4][R0] ;  /* 0x0100000000027b82 */ /* 0x0000620000000a00 */
        /* <DEDUP_REMOVED lines=8> */
[----:B0-----:R-:W-:-:S07]  /*19f0*/  IMAD.MOV.U32 R13, RZ, RZ, RZ ;  /* 0x000000ffff0d7224 */ /* 0x001fce00078e00ff */
[----:B------:R-:W-:-:S07]  /*1a00*/  LEPC R20, `(.L_x_253) ;  /* 0x000000001014794e */ /* 0x000fce0000000000 */
[----:B-1----:R-:W-:Y:S05]  /*1a10*/  CALL.ABS.NOINC R2 ;  /* 0x0000000002007343 */ /* 0x002fea0003c00000 */
.L_x_253:
[----:B------:R-:W0:Y:S01]  /*1a20*/  S2UR UR5, SR_CgaCtaId ;  /* 0x00000000000579c3 */ /* 0x000e220000008800 */
[----:B------:R-:W-:Y:S01]  /*1a30*/  ULEA.HI UR4, UR44, UR44, URZ, 0x1 ;  /* 0x0000002c2c047291 */ /* 0x000fe2000f8f083f */
[----:B------:R-:W-:-:S03]  /*1a40*/  MOV R3, 0x400 ;  /* 0x0000040000037802 */ /* 0x000fc60000000f00 */
[----:B------:R-:W-:-:S04]  /*1a50*/  ULOP3.LUT UR4, UR4, 0xfffffffe, URZ, 0xc0, !UPT ;  /* 0xfffffffe04047892 */ /* 0x000fc8000f8ec03f */
[----:B------:R-:W-:-:S06]  /*1a60*/  UIADD3 UR4, UR44, -UR4, URZ ;  /* 0x800000042c047290 */ /* 0x000fcc000fffe03f */
[----:B------:R-:W-:Y:S02]  /*1a70*/  IMAD.U32 R4, RZ, RZ, UR4 ;  /* 0x00000004ff047e24 */ /* 0x000fe4000f8e00ff */
[----:B0-----:R-:W-:-:S05]  /*1a80*/  IMAD.U32 R2, RZ, RZ, UR5 ;  /* 0x00000005ff027e24 */ /* 0x001fca000f8e00ff */
[----:B------:R-:W-:Y:S02]  /*1a90*/  LEA R0, R2, R3, 0x18 ;  /* 0x0000000302007211 */ /* 0x000fe400078ec0ff */
[----:B------:R-:W-:Y:S01]  /*1aa0*/  SHF.L.U32 R3, R4, 0x1f, RZ ;  /* 0x0000001f04037819 */ /* 0x000fe200000006ff */
[----:B------:R-:W-:-:S03]  /*1ab0*/  IMAD.U32 R4, RZ, RZ, UR45 ;  /* 0x0000002dff047e24 */ /* 0x000fc6000f8e00ff */
[----:B------:R-:W0:Y:S02]  /*1ac0*/  SYNCS.PHASECHK.TRANS64.TRYWAIT P1, [R0+URZ+0x33400], R3 ;  /* 0x03340003000075a7 */ /* 0x000e24000802017f */
[----:B------:R-:W-:Y:S01]  /*1ad0*/  ISETP.NE.AND P0, PT, R4, 0x3, PT ;  /* 0x000000030400780c */ /* 0x000fe20003f05270 */
[----:B0-----:R-:W-:-:S12]  /*1ae0*/  @!P1 BRA `(.L_x_254) ;  /* 0x000000f000189947 */ /* 0x001fd80003800000 */
.L_x_383:
[----:B------:R-:W-:Y:S05]  /*1af0*/  @!P0 BRA `(.L_x_255) ;  /* 0x0000000000048947 */ /* 0x000fea0003800000 */
[----:B------:R-:W-:Y:S01]  /*1b00*/  BPT.TRAP 0x1 ;  /* 0x000000040000795c */ /* 0x000fe20000300000 */
.L_x_255:
[----:B0-----:R-:W-:Y:S02]  /*1b10*/  IMAD.U32 R3, RZ, RZ, UR51 ;  /* 0x00000033ff037e24 */ /* 0x001fe4000f8e00ff */
[----:B------:R-:W-:Y:S02]  /*1b20*/  IMAD.U32 R5, RZ, RZ, UR43 ;  /* 0x0000002bff057e24 */ /* 0x000fe4000f8e00ff */
[----:B------:R-:W-:-:S03]  /*1b30*/  IMAD R4, R3, 0x8, R0 ;  /* 0x0000000803047824 */ /* 0x000fc600078e0200 */
[----:B------:R-:W-:-:S04]  /*1b40*/  SHF.L.U32 R3, R5, 0x1f, RZ ;  /* 0x0000001f05037819 */ /* 0x000fc800000006ff */
[----:B------:R0:W1:Y:S01]  /*1b50*/  SYNCS.PHASECHK.TRANS64.TRYWAIT P1, [R4+URZ+0x33430], R3 ;  /* 0x03343003040075a7 */ /* 0x000062000802017f */
[----:B------:R-:W-:Y:S05]  /*1b60*/  @!P0 BRA `(.L_x_256) ;  /* 0x0000000000048947 */ /* 0x000fea0003800000 */
[----:B------:R-:W-:Y:S01]  /*1b70*/  BPT.TRAP 0x1 ;  /* 0x000000040000795c */ /* 0x000fe20000300000 */
.L_x_256:
[----:B------:R-:W2:Y:S01]  /*1b80*/  S2R R5, SR_TID.X ;  /* 0x0000000000057919 */ /* 0x000ea20000002100 */
[----:B------:R-:W-:Y:S01]  /*1b90*/  IMAD.MOV.U32 R119, RZ, RZ, RZ ;  /* 0x000000ffff777224 */ /* 0x000fe200078e00ff */
[----:B--2---:R-:W-:Y:S01]  /*1ba0*/  LOP3.LUT P2, RZ, R5, 0x7f, RZ, 0xc0, !PT ;  /* 0x0000007f05ff7812 */ /* 0x004fe2000784c0ff */
[----:B-1----:R-:W-:-:S12]  /*1bb0*/  @P1 BRA `(.L_x_257) ;  /* 0x0000000000081947 */ /* 0x002fd80003800000 */
[----:B------:R-:W1:Y:S02]  /*1bc0*/  SYNCS.PHASECHK.TRANS64.TRYWAIT P1, [R4+URZ+0x33430], R3 ;  /* 0x03343003040075a7 */ /* 0x000e64000802017f */
[----:B-1----:R-:W-:Y:S05]  /*1bd0*/  @!P1 BRA `(.L_x_258) ;  /* 0x000000ec00f09947 */ /* 0x002fea0003800000 */
.L_x_257:
[----:B------:R-:W-:Y:S05]  /*1be0*/  WARPSYNC.ALL ;  /* 0x0000000000007948 */ /* 0x000fea0003800000 */
[----:B------:R-:W-:Y:S01]  /*1bf0*/  R2UR UR4, R0 ;  /* 0x00000000000472ca */ /* 0x000fe200000e0000 */
[----:B------:R-:W-:Y:S01]  /*1c00*/  ULOP3.LUT UR20, UR52, 0x10000, URZ, 0xfc, !UPT ;  /* 0x0001000034147892 */ /* 0x000fe2000f8efc3f */
[----:B------:R-:W-:Y:S01]  /*1c10*/  WARPGROUP.ARRIVE ;  /* 0x00000000000079c5 */ /* 0x000fe20000000000 */
[----:B------:R-:W-:Y:S01]  /*1c20*/  UMOV UR25, 0x80000020 ;  /* 0x8000002000197882 */ /* 0x000fe20000000000 */
[----:B------:R-:W-:Y:S01]  /*1c30*/  UMOV UR27, 0x80000020 ;  /* 0x80000020001b7882 */ /* 0x000fe20000000000 */
[----:B------:R-:W-:Y:S01]  /*1c40*/  UMOV UR5, UR25 ;  /* 0x0000001900057c82 */ /* 0x000fe20008000000 */
[----:B------:R-:W-:Y:S01]  /*1c50*/  UMOV UR7, 0x80000020 ;  /* 0x8000002000077882 */ /* 0x000fe20000000000 */
[----:B------:R-:W-:Y:S01]  /*1c60*/  UIADD3 UR9, UR20, 0x2, URZ ;  /* 0x0000000214097890 */ /* 0x000fe2000fffe03f */
[----:B01----:R-:W-:Y:S01]  /*1c70*/  VIADD R3, R221, UR50 ;  /* 0x00000032dd037c36 */ /* 0x003fe20008000000 */
[----:B------:R-:W-:Y:S01]  /*1c80*/  UMOV UR24, UR20 ;  /* 0x0000001400187c82 */ /* 0x000fe20008000000 */
[----:B------:R-:W-:Y:S01]  /*1c90*/  UMOV UR11, 0x80000020 ;  /* 0x80000020000b7882 */ /* 0x000fe20000000000 */
[----:B------:R-:W-:Y:S01]  /*1ca0*/  UIADD3 UR13, UR20, 0x200, URZ ;  /* 0x00000200140d7890 */ /* 0x000fe2000fffe03f */
[----:B------:R-:W-:Y:S01]  /*1cb0*/  IMAD.U32 R6, RZ, RZ, UR47 ;  /* 0x0000002fff067e24 */ /* 0x000fe2000f8e00ff */
[----:B------:R-:W-:Y:S01]  /*1cc0*/  UIADD3 UR4, UR4, 0x24200, URZ ;  /* 0x0002420004047890 */ /* 0x000fe2000fffe03f */
[----:B------:R-:W-:Y:S01]  /*1cd0*/  P2R R20, PR, RZ, 0x1 ;  /* 0x00000001ff147803 */ /* 0x000fe20000000000 */
[----:B------:R-:W-:Y:S01]  /*1ce0*/  UMOV UR15, 0x80000020 ;  /* 0x80000020000f7882 */ /* 0x000fe20000000000 */
[----:B------:R-:W-:Y:S01]  /*1cf0*/  UMOV UR19, 0x80000020 ;  /* 0x8000002000137882 */ /* 0x000fe20000000000 */
[----:B------:R-:W-:Y:S01]  /*1d00*/  USHF.R.U32.HI UR4, URZ, 0x4, UR4 ;  /* 0x000000043f047899 */ /* 0x000fe20008011604 */
[----:B------:R-:W-:Y:S01]  /*1d10*/  IMAD R5, R6, -0xa0, R3 ;  /* 0xffffff6006057824 */ /* 0x000fe200078e0203 */
[----:B------:R-:W-:Y:S01]  /*1d20*/  UMOV UR23, 0x80000020 ;  /* 0x8000002000177882 */ /* 0x000fe20000000000 */
[----:B------:R-:W0:Y:S01]  /*1d30*/  S2R R111, SR_TID.X ;  /* 0x00000000006f7919 */ /* 0x000e220000002100 */
[----:B------:R-:W-:Y:S01]  /*1d40*/  ULOP3.LUT UR4, UR4, 0x3fff, URZ, 0xc0, !UPT ;  /* 0x00003fff04047892 */ /* 0x000fe2000f8ec03f */
[--C-:B------:R-:W-:Y:S01]  /*1d50*/  IMAD.MOV.U32 R118, RZ, RZ, R119.reuse ;  /* 0x000000ffff767224 */ /* 0x100fe200078e0077 */
[C---:B------:R-:W-:Y:S01]  /*1d60*/  ISETP.GT.AND P2, PT, R5.reuse, RZ, PT ;  /* 0x000000ff0500720c */ /* 0x040fe20003f44270 */
[----:B------:R-:W-:Y:S01]  /*1d70*/  UISETP.GE.AND UP0, UPT, UR50, 0xa1, UPT ;  /* 0x000000a13200788c */ /* 0x000fe2000bf06270 */
[C---:B------:R-:W-:Y:S01]  /*1d80*/  ISETP.GT.AND P5, PT, R5.reuse, 0x1, PT ;  /* 0x000000010500780c */ /* 0x040fe20003fa4270 */
[----:B------:R-:W-:Y:S01]  /*1d90*/  ULOP3.LUT UR46, UR4, 0x10000, URZ, 0xfc, !UPT ;  /* 0x00010000042e7892 */ /* 0x000fe2000f8efc3f */
[C---:B------:R-:W-:Y:S01]  /*1da0*/  ISETP.GT.AND P4, PT, R5.reuse, 0x8, PT ;  /* 0x000000080500780c */ /* 0x040fe20003f84270 */
[--C-:B------:R-:W-:Y:S01]  /*1db0*/  IMAD.MOV.U32 R117, RZ, RZ, R119.reuse ;  /* 0x000000ffff757224 */ /* 0x100fe200078e0077 */
[----:B------:R-:W-:Y:S01]  /*1dc0*/  UMOV UR4, UR24 ;  /* 0x0000001800047c82 */ /* 0x000fe20008000000 */
[----:B------:R-:W-:Y:S01]  /*1dd0*/  UIMAD UR28, UR51, 0x780, UR46 ;  /* 0x00000780331c78a4 */ /* 0x000fe2000f8e022e */
[C---:B------:R-:W-:Y:S01]  /*1de0*/  ISETP.GT.AND P1, PT, R5.reuse, 0x9, PT ;  /* 0x000000090500780c */ /* 0x040fe20003f24270 */
[--C-:B------:R-:W-:Y:S01]  /*1df0*/  IMAD.MOV.U32 R116, RZ, RZ, R119.reuse ;  /* 0x000000ffff747224 */ /* 0x100fe200078e0077 */
[C---:B------:R-:W-:Y:S01]  /*1e00*/  ISETP.GT.AND P3, PT, R5.reuse, 0x10, PT ;  /* 0x000000100500780c */ /* 0x040fe20003f64270 */
[----:B------:R-:W-:Y:S01]  /*1e10*/  UIADD3 UR6, UR28, 0x180, URZ ;  /* 0x000001801c067890 */ /* 0x000fe2000fffe03f */
[C---:B------:R-:W-:Y:S01]  /*1e20*/  ISETP.GT.AND P0, PT, R5.reuse, 0x79, PT ;  /* 0x000000790500780c */ /* 0x040fe20003f04270 */
[----:B------:R-:W-:Y:S01]  /*1e30*/  UIADD3 UR8, UR28, 0x200, URZ ;  /* 0x000002001c087890 */ /* 0x000fe2000fffe03f */
[----:B------:R-:W-:Y:S01]  /*1e40*/  ISETP.GT.AND P6, PT, R5, 0x80, PT ;  /* 0x000000800500780c */ /* 0x000fe20003fc4270 */
[----:B------:R-:W-:Y:S01]  /*1e50*/  UMOV UR26, UR28 ;  /* 0x0000001c001a7c82 */ /* 0x000fe20008000000 */
[----:B------:R-:W-:Y:S01]  /*1e60*/  UIADD3 UR10, UR28, 0x2, URZ ;  /* 0x000000021c0a7890 */ /* 0x000fe2000fffe03f */
[----:B------:R-:W-:Y:S01]  /*1e70*/  QGMMA.64x32x32.F32.E4M3.E4M3 R88, gdesc[UR24], RZ, !UPT, gsb0 ;  /* 0x00600000185879f3 */ /* 0x000fe2000c0008ff */
[----:B------:R-:W-:Y:S01]  /*1e80*/  UIADD3 UR26, UR28, 0x80, URZ ;  /* 0x000000801c1a7890 */ /* 0x000fe2000fffe03f */
[--C-:B------:R-:W-:Y:S01]  /*1e90*/  IMAD.MOV.U32 R115, RZ, RZ, R119.reuse ;  /* 0x000000ffff737224 */ /* 0x100fe200078e0077 */
[----:B------:R-:W-:Y:S01]  /*1ea0*/  UMOV UR27, 0x80000020 ;  /* 0x80000020001b7882 */ /* 0x000fe20000000000 */
[----:B------:R-:W-:Y:S01]  /*1eb0*/  UIADD3 UR12, UR28, 0x202, URZ ;  /* 0x000002021c0c7890 */ /* 0x000fe2000fffe03f */
[--C-:B------:R-:W-:Y:S01]  /*1ec0*/  IMAD.MOV.U32 R114, RZ, RZ, R119.reuse ;  /* 0x000000ffff727224 */ /* 0x100fe200078e0077 */
[----:B------:R-:W-:Y:S01]  /*1ed0*/  UIADD3 UR14, UR28, 0x280, URZ ;  /* 0x000002801c0e7890 */ /* 0x000fe2000fffe03f */
[----:B------:R-:W-:Y:S01]  /*1ee0*/  IMAD.MOV.U32 R113, RZ, RZ, R119 ;  /* 0x000000ffff717224 */ /* 0x000fe200078e0077 */
[----:B------:R-:W-:-:S02]  /*1ef0*/  UIADD3 UR16, UR28, 0x282, URZ ;  /* 0x000002821c107890 */ /* 0x000fc4000fffe03f */
[----:B------:R-:W-:Y:S02]  /*1f00*/  UIADD3 UR18, UR28, 0x402, URZ ;  /* 0x000004021c127890 */ /* 0x000fe4000fffe03f */
[----:B------:R-:W-:Y:S01]  /*1f10*/  UIADD3 UR22, UR28, 0x680, URZ ;  /* 0x000006801c167890 */ /* 0x000fe2000fffe03f */
        /* <DEDUP_REMOVED lines=171> */
[----:B------:R-:W-:Y:S02]  /*29d0*/  ISETP.GT.AND P1, PT, R5, 0x21, PT ;  /* 0x000000210500780c */ /* 0x000fe40003f24270 */
[----:B------:R-:W-:Y:S02]  /*29e0*/  FMNMX.FTZ R6, R101, R6, !PT ;  /* 0x0000000665067209 */ /* 0x000fe40007810000 */
[----:B------:R-:W-:Y:S02]  /*29f0*/  FSEL R99, R99, -INF , P2 ;  /* 0xff80000063637808 */ /* 0x000fe40001000000 */
[C---:B------:R-:W-:Y:S02]  /*2a00*/  ISETP.GT.AND P2, PT, R5.reuse, 0x28, PT ;  /* 0x000000280500780c */ /* 0x040fe40003f44270 */
        /* <DEDUP_REMOVED lines=34> */
[----:B------:R-:W-:Y:S02]  /*2c30*/  FMNMX.FTZ R3, R85, R6, !PT ;  /* 0x0000000655037209 */ /* 0x000fe40007810000 */
[----:B------:R-:W-:Y:S02]  /*2c40*/  FSEL R83, R83, -INF , P3 ;  /* 0xff80000053537808 */ /* 0x000fe40001800000 */
[----:B------:R-:W-:Y:S02]  /*2c50*/  ISETP.GT.AND P3, PT, R5, 0x48, PT ;  /* 0x000000480500780c */ /* 0x000fe40003f64270 */
[----:B------:R-:W-:-:S02]  /*2c60*/  FSEL R86, R86, -INF , P1 ;  /* 0xff80000056567808 */ /* 0x000fc40000800000 */
[----:B------:R-:W-:Y:S02]  /*2c70*/  ISETP.GT.AND P1, PT, R5, 0x49, PT ;  /* 0x000000490500780c */ /* 0x000fe40003f24270 */
        /* <DEDUP_REMOVED lines=34> */
[C---:B------:R-:W-:Y:S02]  /*2ea0*/  ISETP.GT.AND P5, PT, R5.reuse, 0x68, PT ;  /* 0x000000680500780c */ /* 0x040fe40003fa4270 */
[----:B------:R-:W-:Y:S02]  /*2eb0*/  FSEL R70, R70, -INF , P4 ;  /* 0xff80000046467808 */ /* 0x000fe40002000000 */
[----:B------:R-:W-:Y:S02]  /*2ec0*/  ISETP.GT.AND P4, PT, R5, 0x69, PT ;  /* 0x000000690500780c */ /* 0x000fe40003f84270 */
        /* <DEDUP_REMOVED lines=9> */
[----:B------:R-:W-:Y:S02]  /*2f60*/  FMNMX.FTZ R3, R41, R6, !PT ;  /* 0x0000000629037209 */ /* 0x000fe40007810000 */
        /* <DEDUP_REMOVED lines=11> */
[----:B------:R-:W-:Y:S02]  /*3020*/  FMNMX.FTZ R3, R49, R8, !PT ;  /* 0x0000000831037209 */ /* 0x000fe40007810000 */
[----:B------:R-:W-:-:S02]  /*3030*/  FSEL R57, R53, -INF , P0 ;  /* 0xff80000035397808 */ /* 0x000fc40000000000 */
[----:B------:R-:W-:Y:S02]  /*3040*/  FMNMX.FTZ R8, R6, R3, !PT ;  /* 0x0000000306087209 */ /* 0x000fe40007810000 */
[----:B------:R-:W-:Y:S02]  /*3050*/  ISETP.GT.AND P0, PT, R5, 0x81, PT ;  /* 0x000000810500780c */ /* 0x000fe40003f04270 */
[----:B------:R-:W-:Y:S02]  /*3060*/  FMNMX.FTZ R3, R57, R8, !PT ;  /* 0x0000000839037209 */ /* 0x000fe40007810000 */
[----:B------:R-:W-:Y:S02]  /*3070*/  FSEL R51, R51, -INF , P1 ;  /* 0xff80000033337808 */ /* 0x000fe40000800000 */
[----:B------:R-:W-:Y:S02]  /*3080*/  ISETP.GT.AND P1, PT, R5, 0x88, PT ;  /* 0x000000880500780c */ /* 0x000fe40003f24270 */
[----:B------:R-:W-:-:S02]  /*3090*/  FSEL R54, R54, -INF , P2 ;  /* 0xff80000036367808 */ /* 0x000fc40001000000 */
[C---:B------:R-:W-:Y:S02]  /*30a0*/  ISETP.GT.AND P2, PT, R5.reuse, 0x89, PT ;  /* 0x000000890500780c */ /* 0x040fe40003f44270 */
[----:B------:R-:W-:Y:S02]  /*30b0*/  FSEL R50, R50, -INF , P3 ;  /* 0xff80000032327808 */ /* 0x000fe40001800000 */
[----:B------:R-:W-:Y:S02]  /*30c0*/  ISETP.GT.AND P3, PT, R5, 0x90, PT ;  /* 0x000000900500780c */ /* 0x000fe40003f64270 */
[----:B------:R-:W-:Y:S02]  /*30d0*/  FSEL R47, R47, -INF , P4 ;  /* 0xff8000002f2f7808 */ /* 0x000fe40002000000 */
[----:B------:R-:W-:Y:S02]  /*30e0*/  ISETP.GT.AND P4, PT, R5, 0x91, PT ;  /* 0x000000910500780c */ /* 0x000fe40003f84270 */
[----:B------:R-:W-:-:S02]  /*30f0*/  FSEL R46, R46, -INF , P5 ;  /* 0xff8000002e2e7808 */ /* 0x000fc40002800000 */
[----:B------:R-:W-:Y:S02]  /*3100*/  ISETP.GT.AND P5, PT, R5, 0x98, PT ;  /* 0x000000980500780c */ /* 0x000fe40003fa4270 */
[----:B------:R-:W-:Y:S02]  /*3110*/  P2R R14, PR, RZ, 0x1 ;  /* 0x00000001ff0e7803 */ /* 0x000fe40000000000 */
[----:B------:R-:W-:Y:S01]  /*3120*/  P2R R11, PR, RZ, 0x4 ;  /* 0x00000004ff0b7803 */ /* 0x000fe20000000000 */
[----:B------:R-:W-:Y:S02]  /*3130*/  WARPGROUP.DEPBAR.LE gsb0, 0x0 ;  /* 0x00008000000079c5 */ /* 0x000fe40000010000 */
[----:B------:R-:W-:Y:S02]  /*3140*/  FSEL R68, R24, -INF , P6 ;  /* 0xff80000018447808 */ /* 0x000fe40003000000 */
[----:B------:R-:W-:Y:S02]  /*3150*/  FSEL R64, R25, -INF , P0 ;  /* 0xff80000019407808 */ /* 0x000fe40000000000 */
[----:B------:R-:W-:-:S02]  /*3160*/  FMNMX.FTZ R3, R68, R3, !PT ;  /* 0x0000000344037209 */ /* 0x000fc40007810000 */
[----:B------:R-:W-:Y:S02]  /*3170*/  FSEL R72, R28, -INF , P1 ;  /* 0xff8000001c487808 */ /* 0x000fe40000800000 */
[----:B------:R-:W-:Y:S02]  /*3180*/  FMNMX.FTZ R3, R64, R3, !PT ;  /* 0x0000000340037209 */ /* 0x000fe40007810000 */
[----:B------:R-:W-:Y:S02]  /*3190*/  FSEL R73, R29, -INF , P2 ;  /* 0xff8000001d497808 */ /* 0x000fe40001000000 */
[----:B------:R-:W-:Y:S02]  /*31a0*/  FMNMX.FTZ R8, R72, R3, !PT ;  /* 0x0000000348087209 */ /* 0x000fe40007810000 */
        /* <DEDUP_REMOVED lines=10> */
[----:B------:R-:W-:Y:S02]  /*3250*/  FMNMX.FTZ R8, R65, R8, !PT ;  /* 0x0000000841087209 */ /* 0x000fe40007810000 */
[----:B------:R-:W-:Y:S02]  /*3260*/  FSEL R26, R26, -INF , P0 ;  /* 0xff8000001a1a7808 */ /* 0x000fe40000000000 */
[----:B------:R-:W-:Y:S01]  /*3270*/  ISETP.NE.AND P0, PT, R14, RZ, PT ;  /* 0x000000ff0e00720c */ /* 0x000fe20003f05270 */
[----:B------:R-:W1:Y:S01]  /*3280*/  SHFL.BFLY PT, R3, R8, 0x2, 0x1f ;  /* 0x0c401f0008037f89 */ /* 0x000e6200000e0000 */
[----:B------:R-:W-:-:S02]  /*3290*/  FMNMX.FTZ R25, R90, R91, !PT ;  /* 0x0000005b5a197209 */ /* 0x000fc40007810000 */
[----:B------:R-:W-:Y:S02]  /*32a0*/  FSEL R27, R27, -INF , P0 ;  /* 0xff8000001b1b7808 */ /* 0x000fe40000000000 */
[----:B------:R-:W-:Y:S02]  /*32b0*/  ISETP.NE.AND P0, PT, R20, RZ, PT ;  /* 0x000000ff1400720c */ /* 0x000fe40003f05270 */
        /* <DEDUP_REMOVED lines=8> */
[----:B------:R-:W-:Y:S02]  /*3340*/  FMNMX.FTZ R24, R102, R25, !PT ;  /* 0x0000001966187209 */ /* 0x000fe40007810000 */
[----:B-1----:R-:W-:-:S02]  /*3350*/  FMNMX.FTZ R7, R8, R3, !PT ;  /* 0x0000000308077209 */ /* 0x002fc40007810000 */
[----:B------:R-:W-:-:S03]  /*3360*/  FSEL R30, R30, -INF , P1 ;  /* 0xff8000001e1e7808 */ /* 0x000fc60000800000 */
[----:B------:R-:W1:Y:S02]  /*3370*/  SHFL.BFLY PT, R10, R7, 0x1, 0x1f ;  /* 0x0c201f00070a7f89 */ /* 0x000e6400000e0000 */
[----:B-1----:R-:W-:Y:S01]  /*3380*/  FMNMX.FTZ R3, R7, R10, !PT ;  /* 0x0000000a07037209 */ /* 0x002fe20007810000 */
[----:B------:R-:W-:-:S03]  /*3390*/  IMAD.U32 R10, RZ, RZ, UR38 ;  /* 0x00000026ff0a7e24 */ /* 0x000fc6000f8e00ff */
[C---:B------:R-:W-:Y:S01]  /*33a0*/  FSETP.NEU.FTZ.AND P2, PT, R3.reuse, -INF , PT ;  /* 0xff8000000300780b */ /* 0x040fe20003f5d000 */
[----:B------:R-:W-:-:S05]  /*33b0*/  FFMA.FTZ R9, R3, R10, -8 ;  /* 0xc100000003097423 */ /* 0x000fca000001000a */
[----:B------:R-:W-:Y:S02]  /*33c0*/  FSEL R112, R9, RZ, P2 ;  /* 0x000000ff09707208 */ /* 0x000fe40001000000 */
[----:B------:R-:W-:-:S03]  /*33d0*/  ISETP.NE.AND P2, PT, R11, RZ, PT ;  /* 0x000000ff0b00720c */ /* 0x000fc60003f45270 */
[--C-:B------:R-:W-:Y:S01]  /*33e0*/  FFMA.FTZ R20, R15, UR38, -R112.reuse ;  /* 0x000000260f147c23 */ /* 0x100fe20008010870 */
[----:B------:R-:W-:Y:S01]  /*33f0*/  FMNMX.FTZ R15, R103, R24, !PT ;  /* 0x00000018670f7209 */ /* 0x000fe20007810000 */
[--C-:B------:R-:W-:Y:S01]  /*3400*/  FFMA.FTZ R29, R21, UR38, -R112.reuse ;  /* 0x00000026151d7c23 */ /* 0x100fe20008010870 */
[----:B------:R-:W-:-:S01]  /*3410*/  FFMA.FTZ R56, R56, UR38, -R112 ;  /* 0x0000002638387c23 */ /* 0x000fc20008010870 */
[--C-:B------:R-:W-:Y:S01]  /*3420*/  FFMA.FTZ R84, R84, UR38, -R112.reuse ;  /* 0x0000002654547c23 */ /* 0x100fe20008010870 */
[----:B------:R-:W-:Y:S01]  /*3430*/  FMNMX.FTZ R24, R74, R15, !PT ;  /* 0x0000000f4a187209 */ /* 0x000fe20007810000 */
[--C-:B------:R-:W-:Y:S01]  /*3440*/  FFMA.FTZ R80, R80, UR38, -R112.reuse ;  /* 0x0000002650507c23 */ /* 0x100fe20008010870 */
[----:B------:R1:W-:Y:S01]  /*3450*/  MUFU.EX2 R15, R29 ;  /* 0x0000001d000f7308 */ /* 0x0003e20000000800 */
[----:B------:R-:W-:-:S01]  /*3460*/  FFMA.FTZ R5, R88, UR38, -R112 ;  /* 0x0000002658057c23 */ /* 0x000fc20008010870 */
[----:B------:R-:W-:Y:S01]  /*3470*/  FMNMX.FTZ R21, R75, R24, !PT ;  /* 0x000000184b157209 */ /* 0x000fe20007810000 */
[----:B------:R-:W-:-:S01]  /*3480*/  FFMA.FTZ R8, R89, UR38, -R112 ;  /* 0x0000002659087c23 */ /* 0x000fc20008010870 */
[----:B------:R-:W-:Y:S01]  /*3490*/  FSEL R88, R39, -INF , P6 ;  /* 0xff80000027587808 */ /* 0x000fe20003000000 */
[----:B------:R-:W-:-:S01]  /*34a0*/  FFMA.FTZ R39, R48, UR38, -R112 ;  /* 0x0000002630277c23 */ /* 0x000fc20008010870 */
[----:B------:R-:W-:Y:S01]  /*34b0*/  FMNMX.FTZ R28, R78, R21, !PT ;  /* 0x000000154e1c7209 */ /* 0x000fe20007810000 */
[----:B------:R-:W-:-:S01]  /*34c0*/  FFMA.FTZ R48, R49, UR38, -R112 ;  /* 0x0000002631307c23 */ /* 0x000fc20008010870 */
[--C-:B------:R-:W-:Y:S01]  /*34d0*/  FFMA.FTZ R49, R72, UR38, -R112.reuse ;  /* 0x0000002648317c23 */ /* 0x100fe20008010870 */
[----:B------:R-:W-:-:S01]  /*34e0*/  FFMA.FTZ R72, R69, UR38, -R112 ;  /* 0x0000002645487c23 */ /* 0x000fc20008010870 */
[----:B------:R-:W-:Y:S01]  /*34f0*/  FMNMX.FTZ R21, R79, R28, !PT ;  /* 0x0000001c4f157209 */ /* 0x000fe20007810000 */
[----:B------:R-:W-:-:S02]  /*3500*/  IMAD.U32 R69, RZ, RZ, UR38 ;  /* 0x00000026ff457e24 */ /* 0x000fc4000f8e00ff */
[--C-:B------:R-:W-:Y:S01]  /*3510*/  FFMA.FTZ R7, R92, UR38, -R112.reuse ;  /* 0x000000265c077c23 */ /* 0x100fe20008010870 */
[----:B------:R-:W-:-:S01]  /*3520*/  FFMA.FTZ R10, R93, UR38, -R112 ;  /* 0x000000265d0a7c23 */ /* 0x000fc20008010870 */
[----:B------:R-:W-:Y:S01]  /*3530*/  FMNMX.FTZ R28, R82, R21, !PT ;  /* 0x00000015521c7209 */ /* 0x000fe20007810000 */
[----:B------:R-:W-:-:S01]  /*3540*/  FFMA.FTZ R9, R96, UR38, -R112 ;  /* 0x0000002660097c23 */ /* 0x000fc20008010870 */
        /* <DEDUP_REMOVED lines=16> */
[----:B------:R2:W-:Y:S01]  /*3650*/  MUFU.EX2 R25, R84 ;  /* 0x0000005400197308 */ /* 0x0005e20000000800 */
[----:B------:R-:W-:-:S01]  /*3660*/  FFMA.FTZ R64, R64, UR38, -R112 ;  /* 0x0000002640407c23 */ /* 0x000fc20008010870 */
[----:B-1----:R-:W-:Y:S01]  /*3670*/  FMNMX.FTZ R29, R59, R32, !PT ;  /* 0x000000203b1d7209 */ /* 0x002fe20007810000 */
[----:B------:R-:W-:-:S01]  /*3680*/  FFMA.FTZ R32, R85, UR38, -R112 ;  /* 0x0000002655207c23 */ /* 0x000fc20008010870 */
[----:B------:R-:W-:Y:S01]  /*3690*/  FSEL R85, R35, -INF , P4 ;  /* 0xff80000023557808 */ /* 0x000fe20002000000 */
[----:B------:R-:W-:-:S01]  /*36a0*/  FFMA.FTZ R76, R76, UR38, -R112 ;  /* 0x000000264c4c7c23 */ /* 0x000fc20008010870 */
[----:B------:R-:W-:Y:S01]  /*36b0*/  FMNMX.FTZ R36, R62, R29, !PT ;  /* 0x0000001d3e247209 */ /* 0x000fe20007810000 */
[----:B------:R-:W-:-:S01]  /*36c0*/  FFMA.FTZ R61, R61, UR38, -R112 ;  /* 0x000000263d3d7c23 */ /* 0x000fc20008010870 */
[----:B------:R-:W-:Y:S01]  /*36d0*/  MUFU.EX2 R5, R5 ;  /* 0x0000000500057308 */ /* 0x000fe20000000800 */
[----:B--2---:R-:W-:-:S01]  /*36e0*/  FFMA.FTZ R84, R77, UR38, -R112 ;  /* 0x000000264d547c23 */ /* 0x004fc20008010870 */
[----:B------:R-:W-:Y:S01]  /*36f0*/  FMNMX.FTZ R29, R63, R36, !PT ;  /* 0x000000243f1d7209 */ /* 0x000fe20007810000 */
[--C-:B------:R-:W-:Y:S01]  /*3700*/  IMAD.MOV.U32 R107, RZ, RZ, R119.reuse ;  /* 0x000000ffff6b7224 */ /* 0x100fe200078e0077 */
[----:B------:R-:W-:Y:S01]  /*3710*/  FSEL R77, R34, -INF , P3 ;  /* 0xff800000224d7808 */ /* 0x000fe20001800000 */
[--C-:B------:R-:W-:Y:S01]  /*3720*/  IMAD.MOV.U32 R104, RZ, RZ, R119.reuse ;  /* 0x000000ffff687224 */ /* 0x100fe200078e0077 */
[----:B------:R-:W-:Y:S01]  /*3730*/  FMNMX.FTZ R36, R66, R29, !PT ;  /* 0x0000001d42247209 */ /* 0x000fe20007810000 */
[--C-:B------:R-:W-:Y:S01]  /*3740*/  IMAD.MOV.U32 R101, RZ, RZ, R119.reuse ;  /* 0x000000ffff657224 */ /* 0x100fe200078e0077 */
[----:B------:R1:W-:Y:S01]  /*3750*/  MUFU.EX2 R29, R56 ;  /* 0x00000038001d7308 */ /* 0x0003e20000000800 */
[----:B------:R-:W-:Y:S01]  /*3760*/  IMAD.MOV.U32 R100, RZ, RZ, R119 ;  /* 0x000000ffff647224 */ /* 0x000fe200078e0077 */
[----:B------:R-:W-:Y:S01]  /*3770*/  FMNMX.FTZ R33, R67, R36, !PT ;  /* 0x0000002443217209 */ /* 0x000fe20007810000 */
[----:B------:R-:W-:-:S01]  /*3780*/  FFMA.FTZ R36, R105, UR38, -R112 ;  /* 0x0000002669247c23 */ /* 0x000fc20008010870 */
[----:B------:R-:W-:-:S02]  /*3790*/  IMAD.MOV.U32 R105, RZ, RZ, R119 ;  /* 0x000000ffff697224 */ /* 0x000fc400078e0077 */
[----:B------:R-:W-:Y:S01]  /*37a0*/  FMNMX.FTZ R40, R70, R33, !PT ;  /* 0x0000002146287209 */ /* 0x000fe20007810000 */
[--C-:B------:R-:W-:Y:S01]  /*37b0*/  IMAD.MOV.U32 R97, RZ, RZ, R119.reuse ;  /* 0x000000ffff617224 */ /* 0x100fe200078e0077 */
[----:B------:R-:W-:Y:S01]  /*37c0*/  MUFU.EX2 R8, R8 ;  /* 0x0000000800087308 */ /* 0x000fe20000000800 */
[--C-:B------:R-:W-:Y:S01]  /*37d0*/  IMAD.MOV.U32 R96, RZ, RZ, R119.reuse ;  /* 0x000000ffff607224 */ /* 0x100fe200078e0077 */
[----:B------:R-:W-:Y:S01]  /*37e0*/  FMNMX.FTZ R33, R71, R40, !PT ;  /* 0x0000002847217209 */ /* 0x000fe20007810000 */
[----:B------:R-:W-:-:S03]  /*37f0*/  IMAD.MOV.U32 R93, RZ, RZ, R119 ;  /* 0x000000ffff5d7224 */ /* 0x000fc600078e0077 */
[----:B------:R-:W-:Y:S02]  /*3800*/  FMNMX.FTZ R40, R42, R33, !PT ;  /* 0x000000212a287209 */ /* 0x000fe40007810000 */
[----:B------:R-:W-:Y:S02]  /*3810*/  MUFU.EX2 R7, R7 ;  /* 0x0000000700077308 */ /* 0x000fe40000000800 */
[----:B------:R-:W-:-:S04]  /*3820*/  FMNMX.FTZ R37, R43, R40, !PT ;  /* 0x000000282b257209 */ /* 0x000fc80007810000 */
[----:B------:R-:W-:Y:S02]  /*3830*/  FMNMX.FTZ R40, R46, R37, !PT ;  /* 0x000000252e287209 */ /* 0x000fe40007810000 */
[----:B------:R-:W2:Y:S02]  /*3840*/  MUFU.EX2 R10, R10 ;  /* 0x0000000a000a7308 */ /* 0x000ea40000000800 */
[----:B------:R-:W-:-:S04]  /*3850*/  FMNMX.FTZ R37, R47, R40, !PT ;  /* 0x000000282f257209 */ /* 0x000fc80007810000 */
[----:B------:R-:W-:Y:S02]  /*3860*/  FMNMX.FTZ R40, R50, R37, !PT ;  /* 0x0000002532287209 */ /* 0x000fe40007810000 */
[----:B------:R-:W-:Y:S02]  /*3870*/  MUFU.EX2 R34, R84 ;  /* 0x0000005400227308 */ /* 0x000fe40000000800 */
[----:B------:R-:W-:Y:S01]  /*3880*/  FMNMX.FTZ R53, R51, R40, !PT ;  /* 0x0000002833357209 */ /* 0x000fe20007810000 */
[----:B------:R-:W-:Y:S01]  /*3890*/  FFMA.FTZ R40, R109, UR38, -R112 ;  /* 0x000000266d287c23 */ /* 0x000fe20008010870 */
[----:B------:R-:W-:Y:S02]  /*38a0*/  IMAD.MOV.U32 R109, RZ, RZ, R119 ;  /* 0x000000ffff6d7224 */ /* 0x000fe400078e0077 */
[----:B-1----:R-:W-:Y:S02]  /*38b0*/  FMNMX.FTZ R56, R54, R53, !PT ;  /* 0x0000003536387209 */ /* 0x002fe40007810000 */
[----:B------:R-:W-:Y:S01]  /*38c0*/  MUFU.EX2 R9, R9 ;  /* 0x0000000900097308 */ /* 0x000fe20000000800 */
[----:B--2---:R-:W-:-:S02]  /*38d0*/  F2FP.SATFINITE.E4M3.F32.PACK_AB_MERGE_C R200, R10, R7, RZ ;  /* 0x000000070ac8723e */ /* 0x004fc400048070ff */
[----:B------:R-:W-:Y:S02]  /*38e0*/  FMNMX.FTZ R53, R55, R56, !PT ;  /* 0x0000003837357209 */ /* 0x000fe40007810000 */
[----:B------:R-:W-:Y:S02]  /*38f0*/  F2FP.SATFINITE.E4M3.F32.PACK_AB_MERGE_C R200, R8, R5, R200 ;  /* 0x0000000508c8723e */ /* 0x000fe400048070c8 */
[----:B------:R-:W-:Y:S01]  /*3900*/  FMNMX.FTZ R56, R26, R53, !PT ;  /* 0x000000351a387209 */ /* 0x000fe20007810000 */
[----:B------:R-:W-:Y:S03]  /*3910*/  MUFU.EX2 R12, R12 ;  /* 0x0000000c000c7308 */ /* 0x000fe60000000800 */
[----:B------:R-:W-:Y:S02]  /*3920*/  FMNMX.FTZ R81, R27, R56, !PT ;  /* 0x000000381b517209 */ /* 0x000fe40007810000 */
[----:B------:R-:W-:Y:S01]  /*3930*/  FSEL R56, R31, -INF , P2 ;  /* 0xff8000001f387808 */ /* 0x000fe20001000000 */
[----:B------:R-:W-:-:S01]  /*3940*/  FFMA.FTZ R31, R60, UR38, -R112 ;  /* 0x000000263c1f7c23 */ /* 0x000fc20008010870 */
[----:B------:R-:W-:Y:S01]  /*3950*/  FMNMX.FTZ R81, R30, R81, !PT ;  /* 0x000000511e517209 */ /* 0x000fe20007810000 */
[----:B------:R-:W-:Y:S01]  /*3960*/  MUFU.EX2 R11, R11 ;  /* 0x0000000b000b7308 */ /* 0x000fe20000000800 */
[----:B0-----:R-:W-:Y:S01]  /*3970*/  LOP3.LUT P2, RZ, R111, 0x7f, RZ, 0xc0, !PT ;  /* 0x0000007f6fff7812 */ /* 0x001fe2000784c0ff */
[----:B------:R-:W-:Y:S01]  /*3980*/  IMAD.MOV.U32 R111, RZ, RZ, R119 ;  /* 0x000000ffff6f7224 */ /* 0x000fe200078e0077 */
[----:B------:R-:W-:-:S02]  /*3990*/  FMNMX.FTZ R80, R56, R81, !PT ;  /* 0x0000005138507209 */ /* 0x000fc40007810000 */
[----:B------:R-:W-:Y:S01]  /*39a0*/  FSEL R81, R38, -INF , P5 ;  /* 0xff80000026517808 */ /* 0x000fe20002800000 */
[----:B------:R-:W-:-:S01]  /*39b0*/  FFMA.FTZ R38, R41, UR38, -R112 ;  /* 0x0000002629267c23 */ /* 0x000fc20008010870 */
[----:B------:R-:W-:Y:S01]  /*39c0*/  FMNMX.FTZ R80, R77, R80, !PT ;  /* 0x000000504d507209 */ /* 0x000fe20007810000 */
[----:B------:R-:W-:-:S01]  /*39d0*/  FFMA.FTZ R41, R6, UR38, -R112 ;  /* 0x0000002606297c23 */ /* 0x000fc20008010870 */
[----:B------:R-:W0:Y:S02]  /*39e0*/  MUFU.EX2 R14, R14 ;  /* 0x0000000e000e7308 */ /* 0x000e240000000800 */
[----:B------:R-:W-:-:S03]  /*39f0*/  FMNMX.FTZ R80, R85, R80, !PT ;  /* 0x0000005055507209 */ /* 0x000fc60007810000 */
[----:B------:R-:W-:Y:S01]  /*3a00*/  @!P2 VIADD R4, R4, 0x33440 ;  /* 0x000334400404a836 */ /* 0x000fe20000000000 */
[----:B------:R-:W-:Y:S02]  /*3a10*/  FMNMX.FTZ R35, R81, R80, !PT ;  /* 0x0000005051237209 */ /* 0x000fe40007810000 */
[----:B------:R-:W-:Y:S02]  /*3a20*/  MUFU.EX2 R13, R13 ;  /* 0x0000000d000d7308 */ /* 0x000fe40000000800 */
[----:B------:R-:W-:Y:S01]  /*3a30*/  FMNMX.FTZ R60, R88, R35, !PT ;  /* 0x00000023583c7209 */ /* 0x000fe20007810000 */
[--C-:B------:R-:W-:Y:S01]  /*3a40*/  FFMA.FTZ R35, R44, UR38, -R112.reuse ;  /* 0x000000262c237c23 */ /* 0x100fe20008010870 */
[----:B------:R-:W-:-:S01]  /*3a50*/  FFMA.FTZ R44, R45, UR38, -R112 ;  /* 0x000000262d2c7c23 */ /* 0x000fc20008010870 */
[--C-:B------:R-:W-:Y:S01]  /*3a60*/  FFMA.FTZ R45, R68, UR38, -R112.reuse ;  /* 0x00000026442d7c23 */ /* 0x100fe20008010870 */
[----:B------:R-:W-:-:S01]  /*3a70*/  FFMA.FTZ R68, R73, UR38, -R112 ;  /* 0x0000002649447c23 */ /* 0x000fc20008010870 */
[----:B------:R-:W1:Y:S01]  /*3a80*/  SHFL.BFLY PT, R89, R60, 0x2, 0x1f ;  /* 0x0c401f003c597f89 */ /* 0x000e6200000e0000 */
[----:B------:R-:W-:-:S01]  /*3a90*/  FFMA.FTZ R112, R65, UR38, -R112 ;  /* 0x0000002641707c23 */ /* 0x000fc20008010870 */
[----:B------:R-:W-:Y:S01]  /*3aa0*/  MUFU.EX2 R20, R20 ;  /* 0x0000001400147308 */ /* 0x000fe20000000800 */
[----:B------:R-:W-:-:S02]  /*3ab0*/  @!P2 PRMT R4, RZ, 0x654, R4 ;  /* 0x00000654ff04a816 */ /* 0x000fc40000000004 */
[----:B0-----:R-:W-:Y:S02]  /*3ac0*/  F2FP.SATFINITE.E4M3.F32.PACK_AB_MERGE_C R202, R14, R11, RZ ;  /* 0x0000000b0eca723e */ /* 0x001fe400048070ff */
[----:B------:R0:W-:Y:S02]  /*3ad0*/  @!P2 SYNCS.ARRIVE.TRANS64.RED.A1T0 RZ, [R4+URZ], RZ ;  /* 0x000000ff04ffa9a7 */ /* 0x0001e4000810043f */
[----:B------:R-:W-:Y:S01]  /*3ae0*/  F2FP.SATFINITE.E4M3.F32.PACK_AB_MERGE_C R202, R12, R9, R202 ;  /* 0x000000090cca723e */ /* 0x000fe200048070ca */
[----:B------:R-:W2:Y:S08]  /*3af0*/  MUFU.EX2 R24, R24 ;  /* 0x0000001800187308 */ /* 0x000eb00000000800 */
[----:B------:R-:W-:Y:S01]  /*3b00*/  MUFU.EX2 R28, R28 ;  /* 0x0000001c001c7308 */ /* 0x000fe20000000800 */
[----:B-1----:R-:W-:-:S07]  /*3b10*/  FMNMX.FTZ R89, R60, R89, !PT ;  /* 0x000000593c597209 */ /* 0x002fce0007810000 */
[----:B------:R-:W-:Y:S01]  /*3b20*/  MUFU.EX2 R32, R32 ;  /* 0x0000002000207308 */ /* 0x000fe20000000800 */
[----:B--2---:R-:W-:Y:S01]  /*3b30*/  F2FP.SATFINITE.E4M3.F32.PACK_AB_MERGE_C R204, R24, R15, RZ ;  /* 0x0000000f18cc723e */ /* 0x004fe200048070ff */
[----:B------:R-:W1:Y:S03]  /*3b40*/  SHFL.BFLY PT, R6, R89, 0x1, 0x1f ;  /* 0x0c201f0059067f89 */ /* 0x000e6600000e0000 */
[----:B------:R-:W-:-:S03]  /*3b50*/  F2FP.SATFINITE.E4M3.F32.PACK_AB_MERGE_C R204, R20, R13, R204 ;  /* 0x0000000d14cc723e */ /* 0x000fc600048070cc */
[----:B------:R-:W-:Y:S08]  /*3b60*/  MUFU.EX2 R36, R36 ;  /* 0x0000002400247308 */ /* 0x000ff00000000800 */
[----:B------:R2:W-:Y:S08]  /*3b70*/  MUFU.EX2 R33, R106 ;  /* 0x0000006a00217308 */ /* 0x0005f00000000800 */
[----:B------:R-:W-:Y:S01]  /*3b80*/  MUFU.EX2 R52, R52 ;  /* 0x0000003400347308 */ /* 0x000fe20000000800 */
[----:B--2---:R-:W-:Y:S01]  /*3b90*/  IMAD.MOV.U32 R106, RZ, RZ, R119 ;  /* 0x000000ffff6a7224 */ /* 0x004fe200078e0077 */
[----:B-1----:R-:W-:-:S04]  /*3ba0*/  FMNMX.FTZ R6, R89, R6, !PT ;  /* 0x0000000659067209 */ /* 0x002fc80007810000 */
[C---:B------:R-:W-:Y:S01]  /*3bb0*/  FSETP.NEU.FTZ.AND P1, PT, R6.reuse, -INF , PT ;  /* 0xff8000000600780b */ /* 0x040fe20003f3d000 */
[----:B------:R-:W-:-:S01]  /*3bc0*/  FFMA.FTZ R69, R6, R69, -8 ;  /* 0xc100000006457423 */ /* 0x000fc20000010045 */
[----:B------:R-:W-:Y:S04]  /*3bd0*/  MUFU.EX2 R37, R108 ;  /* 0x0000006c00257308 */ /* 0x000fe80000000800 */
[----:B------:R-:W-:Y:S02]  /*3be0*/  FSEL R89, R69, RZ, P1 ;  /* 0x000000ff45597208 */ /* 0x000fe40000800000 */
[----:B------:R-:W-:Y:S02]  /*3bf0*/  PLOP3.LUT P1, PT, PT, PT, UP0, 0x80, 0x0 ;  /* 0x000000000000781c */ /* 0x000fe40003f2f008 */
        /* <DEDUP_REMOVED lines=18> */
[----:B------:R-:W-:Y:S01]  /*3d20*/  FFMA.FTZ R63, R67, UR38, -R89 ;  /* 0x00000026433f7c23 */ /* 0x000fe20008010859 */
[----:B------:R-:W-:-:S01]  /*3d30*/  FADD.FTZ R66, R5, R8 ;  /* 0x0000000805427221 */ /* 0x000fc20000010000 */
[--C-:B------:R-:W-:Y:S01]  /*3d40*/  FFMA.FTZ R103, R103, UR38, -R89.reuse ;  /* 0x0000002667677c23 */ /* 0x100fe20008010859 */
[----:B------:R-:W-:-:S01]  /*3d50*/  FFMA.FTZ R79, R79, UR38, -R89 ;  /* 0x000000264f4f7c23 */ /* 0x000fc20008010859 */
[----:B------:R-:W-:Y:S01]  /*3d60*/  FFMA.FTZ R86, R86, UR38, -R89 ;  /* 0x0000002656567c23 */ /* 0x000fe20008010859 */
[----:B------:R-:W-:-:S01]  /*3d70*/  FADD.FTZ R91, R7, R66 ;  /* 0x00000042075b7221 */ /* 0x000fc20000010000 */
[----:B------:R-:W2:Y:S01]  /*3d80*/  MUFU.EX2 R94, R94 ;  /* 0x0000005e005e7308 */ /* 0x000ea20000000800 */
[----:B------:R-:W-:-:S01]  /*3d90*/  FFMA.FTZ R87, R87, UR38, -R89 ;  /* 0x0000002657577c23 */ /* 0x000fc20008010859 */
[----:B------:R-:W-:Y:S01]  /*3da0*/  FFMA.FTZ R58, R58, UR38, -R89 ;  /* 0x000000263a3a7c23 */ /* 0x000fe20008010859 */
[----:B------:R-:W-:-:S01]  /*3db0*/  FADD.FTZ R92, R10, R91 ;  /* 0x0000005b0a5c7221 */ /* 0x000fc20000010000 */
[--C-:B------:R-:W-:Y:S01]  /*3dc0*/  FFMA.FTZ R59, R59, UR38, -R89.reuse ;  /* 0x000000263b3b7c23 */ /* 0x100fe20008010859 */
[----:B------:R-:W-:-:S01]  /*3dd0*/  FFMA.FTZ R70, R70, UR38, -R89 ;  /* 0x0000002646467c23 */ /* 0x000fc20008010859 */
        /* <DEDUP_REMOVED lines=11> */
[----:B--2---:R-:W-:-:S01]  /*3e90*/  FADD.FTZ R66, R94, R67 ;  /* 0x000000435e427221 */ /* 0x004fc20000010000 */
[----:B------:R-:W-:Y:S01]  /*3ea0*/  FADD.FTZ R67, R9, R92 ;  /* 0x0000005c09437221 */ /* 0x000fe20000010000 */
[----:B------:R-:W-:-:S01]  /*3eb0*/  FFMA.FTZ R55, R55, UR38, -R89 ;  /* 0x0000002637377c23 */ /* 0x000fc20008010859 */
[--C-:B------:R-:W-:Y:S01]  /*3ec0*/  FFMA.FTZ R26, R26, UR38, -R89.reuse ;  /* 0x000000261a1a7c23 */ /* 0x100fe20008010859 */
[----:B------:R-:W-:-:S01]  /*3ed0*/  FFMA.FTZ R27, R27, UR38, -R89 ;  /* 0x000000261b1b7c23 */ /* 0x000fc20008010859 */
[--C-:B------:R-:W-:Y:S01]  /*3ee0*/  FFMA.FTZ R30, R30, UR38, -R89.reuse ;  /* 0x000000261e1e7c23 */ /* 0x100fe20008010859 */
[----:B------:R-:W-:-:S01]  /*3ef0*/  FFMA.FTZ R56, R56, UR38, -R89 ;  /* 0x0000002638387c23 */ /* 0x000fc20008010859 */
[----:B------:R-:W2:Y:S01]  /*3f00*/  MUFU.EX2 R84, R84 ;  /* 0x0000005400547308 */ /* 0x000ea20000000800 */
[----:B---3--:R-:W-:-:S01]  /*3f10*/  FADD.FTZ R66, R95, R66 ;  /* 0x000000425f427221 */ /* 0x008fc20000010000 */
[--C-:B------:R-:W-:Y:S01]  /*3f20*/  FFMA.FTZ R77, R77, UR38, -R89.reuse ;  /* 0x000000264d4d7c23 */ /* 0x100fe20008010859 */
[----:B------:R-:W-:-:S01]  /*3f30*/  FFMA.FTZ R85, R85, UR38, -R89 ;  /* 0x0000002655557c23 */ /* 0x000fc20008010859 */
[--C-:B------:R-:W-:Y:S01]  /*3f40*/  FFMA.FTZ R81, R81, UR38, -R89.reuse ;  /* 0x0000002651517c23 */ /* 0x100fe20008010859 */
[----:B------:R-:W-:-:S01]  /*3f50*/  FFMA.FTZ R88, R88, UR38, -R89 ;  /* 0x0000002658587c23 */ /* 0x000fc20008010859 */
[----:B------:R-:W-:Y:S01]  /*3f60*/  F2FP.SATFINITE.E4M3.F32.PACK_AB_MERGE_C R94, R95, R94, RZ ;  /* 0x0000005e5f5e723e */ /* 0x000fe200048070ff */
[----:B------:R-:W-:Y:S01]  /*3f70*/  IMAD.MOV.U32 R108, RZ, RZ, R119 ;  /* 0x000000ffff6c7224 */ /* 0x000fe200078e0077 */
[----:B------:R-:W0:Y:S01]  /*3f80*/  MUFU.EX2 R102, R102 ;  /* 0x0000006600667308 */ /* 0x000e220000000800 */
[----:B-1----:R-:W-:-:S01]  /*3f90*/  FADD.FTZ R91, R69, R66 ;  /* 0x00000042455b7221 */ /* 0x002fc20000010000 */
[----:B------:R-:W-:Y:S01]  /*3fa0*/  FADD.FTZ R66, R12, R67 ;  /* 0x000000430c427221 */ /* 0x000fe20000010000 */
[----:B------:R-:W-:Y:S01]  /*3fb0*/  F2FP.SATFINITE.E4M3.F32.PACK_AB_MERGE_C R201, R80, R65, R94 ;  /* 0x0000004150c9723e */ /* 0x000fe2000480705e */
[----:B------:R-:W-:-:S02]  /*3fc0*/  IMAD.MOV.U32 R99, RZ, RZ, R119 ;  /* 0x000000ffff637224 */ /* 0x000fc400078e0077 */
[----:B------:R-:W-:-:S01]  /*3fd0*/  FADD.FTZ R67, R11, R66 ;  /* 0x000000420b437221 */ /* 0x000fc20000010000 */
[----:B------:R-:W-:Y:S01]  /*3fe0*/  IMAD.MOV.U32 R98, RZ, RZ, R119 ;  /* 0x000000ffff627224 */ /* 0x000fe200078e0077 */
[----:B------:R-:W1:Y:S01]  /*3ff0*/  MUFU.EX2 R103, R103 ;  /* 0x0000006700677308 */ /* 0x000e620000000800 */
[----:B--2---:R-:W-:-:S01]  /*4000*/  FADD.FTZ R91, R84, R91 ;  /* 0x0000005b545b7221 */ /* 0x004fc20000010000 */
[----:B------:R-:W-:Y:S01]  /*4010*/  FADD.FTZ R66, R14, R67 ;  /* 0x000000430e427221 */ /* 0x000fe20000010000 */
[--C-:B------:R-:W-:Y:S02]  /*4020*/  IMAD.MOV.U32 R95, RZ, RZ, R119.reuse ;  /* 0x000000ffff5f7224 */ /* 0x100fe400078e0077 */
[----:B------:R-:W-:Y:S02]  /*4030*/  IMAD.MOV.U32 R94, RZ, RZ, R119 ;  /* 0x000000ffff5e7224 */ /* 0x000fe400078e0077 */
[----:B------:R-:W-:-:S01]  /*4040*/  FADD.FTZ R67, R13, R66 ;  /* 0x000000420d437221 */ /* 0x000fc20000010000 */
[----:B------:R-:W-:Y:S01]  /*4050*/  IMAD.MOV.U32 R92, RZ, RZ, R119 ;  /* 0x000000ffff5c7224 */ /* 0x000fe200078e0077 */
[----:B------:R-:W2:Y:S01]  /*4060*/  MUFU.EX2 R73, R73 ;  /* 0x0000004900497308 */ /* 0x000ea20000000800 */
[----:B0-----:R-:W-:-:S01]  /*4070*/  FADD.FTZ R4, R102, R91 ;  /* 0x0000005b66047221 */ /* 0x001fc20000010000 */
[----:B------:R-:W-:-:S02]  /*4080*/  IMAD.MOV.U32 R89, RZ, RZ, R119 ;  /* 0x000000ffff597224 */ /* 0x000fc400078e0077 */
[--C-:B------:R-:W-:Y:S02]  /*4090*/  IMAD.MOV.U32 R80, RZ, RZ, R119.reuse ;  /* 0x000000ffff507224 */ /* 0x100fe400078e0077 */
[----:B------:R-:W-:Y:S02]  /*40a0*/  IMAD.MOV.U32 R65, RZ, RZ, R119 ;  /* 0x000000ffff417224 */ /* 0x000fe400078e0077 */
[----:B------:R-:W0:Y:S01]  /*40b0*/  MUFU.EX2 R74, R74 ;  /* 0x0000004a004a7308 */ /* 0x000e220000000800 */
[----:B-1----:R-:W-:-:S01]  /*40c0*/  FADD.FTZ R4, R103, R4 ;  /* 0x0000000467047221 */ /* 0x002fc20000010000 */
[----:B------:R-:W-:Y:S01]  /*40d0*/  F2FP.SATFINITE.E4M3.F32.PACK_AB_MERGE_C R102, R103, R102, RZ ;  /* 0x000000666766723e */ /* 0x000fe200048070ff */
[----:B------:R-:W-:-:S03]  /*40e0*/  IMAD.MOV.U32 R103, RZ, RZ, R119 ;  /* 0x000000ffff677224 */ /* 0x000fc600078e0077 */
[----:B------:R-:W-:Y:S01]  /*40f0*/  F2FP.SATFINITE.E4M3.F32.PACK_AB_MERGE_C R203, R84, R69, R102 ;  /* 0x0000004554cb723e */ /* 0x000fe20004807066 */
[----:B------:R-:W-:Y:S01]  /*4100*/  IMAD.MOV.U32 R102, RZ, RZ, R119 ;  /* 0x000000ffff667224 */ /* 0x000fe200078e0077 */
[----:B------:R-:W1:Y:S01]  /*4110*/  MUFU.EX2 R90, R90 ;  /* 0x0000005a005a7308 */ /* 0x000e620000000800 */
[----:B--2---:R-:W-:-:S01]  /*4120*/  FADD.FTZ R91, R73, R4 ;  /* 0x00000004495b7221 */ /* 0x004fc20000010000 */
[----:B------:R-:W-:Y:S01]  /*4130*/  FADD.FTZ R4, R20, R67 ;  /* 0x0000004314047221 */ /* 0x000fe20000010000 */
[--C-:B------:R-:W-:Y:S02]  /*4140*/  IMAD.MOV.U32 R84, RZ, RZ, R119.reuse ;  /* 0x000000ffff547224 */ /* 0x100fe400078e0077 */
[----:B------:R-:W-:Y:S02]  /*4150*/  IMAD.MOV.U32 R69, RZ, RZ, R119 ;  /* 0x000000ffff457224 */ /* 0x000fe400078e0077 */
[----:B------:R-:W-:-:S01]  /*4160*/  FADD.FTZ R67, R15, R4 ;  /* 0x000000040f437221 */ /* 0x000fc20000010000 */
[----:B------:R-:W2:Y:S01]  /*4170*/  MUFU.EX2 R79, R79 ;  /* 0x0000004f004f7308 */ /* 0x000ea20000000800 */
[----:B0-----:R-:W-:-:S02]  /*4180*/  FADD.FTZ R91, R74, R91 ;  /* 0x0000005b4a5b7221 */ /* 0x001fc40000010000 */
[----:B------:R-:W-:Y:S01]  /*4190*/  FADD.FTZ R66, R24, R67 ;  /* 0x0000004318427221 */ /* 0x000fe20000010000 */
[----:B------:R-:W-:-:S03]  /*41a0*/  IMAD.MOV.U32 R24, RZ, RZ, R119 ;  /* 0x000000ffff187224 */ /* 0x000fc600078e0077 */
[----:B------:R-:W-:Y:S01]  /*41b0*/  FADD.FTZ R67, R21, R66 ;  /* 0x0000004215437221 */ /* 0x000fe20000010000 */
[----:B------:R-:W0:Y:S01]  /*41c0*/  MUFU.EX2 R75, R75 ;  /* 0x0000004b004b7308 */ /* 0x000e220000000800 */
[----:B-1----:R-:W-:-:S07]  /*41d0*/  FADD.FTZ R4, R90, R91 ;  /* 0x0000005b5a047221 */ /* 0x002fce0000010000 */
[----:B------:R-:W1:Y:S01]  /*41e0*/  MUFU.EX2 R78, R78 ;  /* 0x0000004e004e7308 */ /* 0x000e620000000800 */
[----:B--2---:R-:W-:-:S01]  /*41f0*/  FADD.FTZ R4, R79, R4 ;  /* 0x000000044f047221 */ /* 0x004fc20000010000 */
[----:B------:R-:W-:Y:S01]  /*4200*/  F2FP.SATFINITE.E4M3.F32.PACK_AB_MERGE_C R79, R79, R90, RZ ;  /* 0x0000005a4f4f723e */ /* 0x000fe200048070ff */
[----:B------:R-:W-:-:S03]  /*4210*/  IMAD.MOV.U32 R90, RZ, RZ, R119 ;  /* 0x000000ffff5a7224 */ /* 0x000fc600078e0077 */
[----:B------:R-:W-:Y:S01]  /*4220*/  F2FP.SATFINITE.E4M3.F32.PACK_AB_MERGE_C R205, R74, R73, R79 ;  /* 0x000000494acd723e */ /* 0x000fe2000480704f */
[----:B------:R-:W-:Y:S01]  /*4230*/  IMAD.MOV.U32 R79, RZ, RZ, R119 ;  /* 0x000000ffff4f7224 */ /* 0x000fe200078e0077 */
[----:B------:R-:W2:Y:S01]  /*4240*/  MUFU.EX2 R86, R86 ;  /* 0x0000005600567308 */ /* 0x000ea20000000800 */
[----:B0-----:R-:W-:-:S01]  /*4250*/  FADD.FTZ R91, R75, R4 ;  /* 0x000000044b5b7221 */ /* 0x001fc20000010000 */
[----:B------:R-:W-:Y:S01]  /*4260*/  FADD.FTZ R4, R28, R67 ;  /* 0x000000431c047221 */ /* 0x000fe20000010000 */
[--C-:B------:R-:W-:Y:S02]  /*4270*/  IMAD.MOV.U32 R74, RZ, RZ, R119.reuse ;  /* 0x000000ffff4a7224 */ /* 0x100fe400078e0077 */
[----:B------:R-:W-:Y:S02]  /*4280*/  IMAD.MOV.U32 R73, RZ, RZ, R119 ;  /* 0x000000ffff497224 */ /* 0x000fe400078e0077 */
[----:B------:R-:W-:-:S01]  /*4290*/  FADD.FTZ R67, R25, R4 ;  /* 0x0000000419437221 */ /* 0x000fc20000010000 */
[----:B------:R-:W-:Y:S01]  /*42a0*/  F2FP.SATFINITE.E4M3.F32.PACK_AB_MERGE_C R25, R32, R25, RZ ;  /* 0x000000192019723e */ /* 0x000fe200048070ff */
        /* <DEDUP_REMOVED lines=13> */
[----:B------:R-:W-:Y:S01]  /*4380*/  F2FP.SATFINITE.E4M3.F32.PACK_AB_MERGE_C R33, R52, R33, RZ ;  /* 0x000000213421723e */ /* 0x000fe200048070ff */
[----:B------:R-:W2:Y:S01]  /*4390*/  MUFU.EX2 R59, R59 ;  /* 0x0000003b003b7308 */ /* 0x000ea20000000800 */
[----:B0-----:R-:W-:-:S01]  /*43a0*/  FADD.FTZ R7, R87, R4 ;  /* 0x0000000457077221 */ /* 0x001fc20000010000 */
[----:B------:R-:W-:Y:S01]  /*43b0*/  FADD.FTZ R52, R52, R11 ;  /* 0x0000000b34347221 */ /* 0x000fe20000010000 */
[----:B------:R-:W-:Y:S01]  /*43c0*/  F2FP.SATFINITE.E4M3.F32.PACK_AB_MERGE_C R86, R87, R86, RZ ;  /* 0x000000565756723e */ /* 0x000fe200048070ff */
[----:B------:R-:W-:Y:S01]  /*43d0*/  IMAD.MOV.U32 R87, RZ, RZ, R119 ;  /* 0x000000ffff577224 */ /* 0x000fe200078e0077 */
[----:B------:R-:W-:Y:S01]  /*43e0*/  F2FP.SATFINITE.E4M3.F32.PACK_AB_MERGE_C R208, R36, R29, R33 ;  /* 0x0000001d24d0723e */ /* 0x000fe20004807021 */
[----:B------:R-:W-:Y:S01]  /*43f0*/  FADD.FTZ R11, R37, R52 ;  /* 0x00000034250b7221 */ /* 0x000fe20000010000 */
[----:B------:R-:W-:Y:S01]  /*4400*/  F2FP.SATFINITE.E4M3.F32.PACK_AB_MERGE_C R207, R78, R75, R86 ;  /* 0x0000004b4ecf723e */ /* 0x000fe20004807056 */
[----:B------:R-:W0:Y:S01]  /*4410*/  MUFU.EX2 R82, R82 ;  /* 0x0000005200527308 */ /* 0x000e220000000800 */
[----:B-1----:R-:W-:-:S01]  /*4420*/  FADD.FTZ R4, R58, R7 ;  /* 0x000000073a047221 */ /* 0x002fc20000010000 */
[----:B------:R-:W-:Y:S01]  /*4430*/  FADD.FTZ R10, R40, R11 ;  /* 0x0000000b280a7221 */ /* 0x000fe20000010000 */
[----:B------:R-:W-:-:S02]  /*4440*/  IMAD.MOV.U32 R86, RZ, RZ, R119 ;  /* 0x000000ffff567224 */ /* 0x000fc400078e0077 */
[--C-:B------:R-:W-:Y:S02]  /*4450*/  IMAD.MOV.U32 R78, RZ, RZ, R119.reuse ;  /* 0x000000ffff4e7224 */ /* 0x100fe400078e0077 */
[----:B------:R-:W-:Y:S01]  /*4460*/  IMAD.MOV.U32 R75, RZ, RZ, R119 ;  /* 0x000000ffff4b7224 */ /* 0x000fe200078e0077 */
[----:B------:R-:W1:Y:S01]  /*4470*/  MUFU.EX2 R83, R83 ;  /* 0x0000005300537308 */ /* 0x000e620000000800 */
[----:B--2---:R-:W-:-:S01]  /*4480*/  FADD.FTZ R7, R59, R4 ;  /* 0x000000043b077221 */ /* 0x004fc20000010000 */
[--C-:B------:R-:W-:Y:S02]  /*4490*/  IMAD.MOV.U32 R52, RZ, RZ, R119.reuse ;  /* 0x000000ffff347224 */ /* 0x100fe400078e0077 */
[--C-:B------:R-:W-:Y:S02]  /*44a0*/  IMAD.MOV.U32 R36, RZ, RZ, R119.reuse ;  /* 0x000000ffff247224 */ /* 0x100fe400078e0077 */
[----:B------:R-:W-:Y:S02]  /*44b0*/  IMAD.MOV.U32 R33, RZ, RZ, R119 ;  /* 0x000000ffff217224 */ /* 0x000fe400078e0077 */
        /* <DEDUP_REMOVED lines=11> */
[----:B------:R1:W3:Y:S01]  /*4570*/  MUFU.EX2 R53, R110 ;  /* 0x0000006e00357308 */ /* 0x0002e20000000800 */
[----:B--2---:R-:W-:-:S01]  /*4580*/  FADD.FTZ R4, R62, R7 ;  /* 0x000000073e047221 */ /* 0x004fc20000010000 */
[--C-:B------:R-:W-:Y:S02]  /*4590*/  IMAD.MOV.U32 R59, RZ, RZ, R119.reuse ;  /* 0x000000ffff3b7224 */ /* 0x100fe400078e0077 */
[----:B------:R-:W-:-:S04]  /*45a0*/  IMAD.MOV.U32 R58, RZ, RZ, R119 ;  /* 0x000000ffff3a7224 */ /* 0x000fc800078e0077 */
[----:B------:R-:W2:Y:S01]  /*45b0*/  MUFU.EX2 R70, R70 ;  /* 0x0000004600467308 */ /* 0x000ea20000000800 */
[----:B0-----:R-:W-:-:S01]  /*45c0*/  FADD.FTZ R7, R63, R4 ;  /* 0x000000043f077221 */ /* 0x001fc20000010000 */
[----:B-1----:R-:W-:-:S06]  /*45d0*/  IMAD.MOV.U32 R110, RZ, RZ, R119 ;  /* 0x000000ffff6e7224 */ /* 0x002fcc00078e0077 */
[----:B------:R-:W0:Y:S01]  /*45e0*/  MUFU.EX2 R71, R71 ;  /* 0x0000004700477308 */ /* 0x000e220000000800 */
[----:B---3--:R-:W-:-:S01]  /*45f0*/  FADD.FTZ R11, R53, R10 ;  /* 0x0000000a350b7221 */ /* 0x008fc20000010000 */
[----:B------:R-:W-:-:S03]  /*4600*/  F2FP.SATFINITE.E4M3.F32.PACK_AB_MERGE_C R53, R34, R53, RZ ;  /* 0x000000352235723e */ /* 0x000fc600048070ff */
[----:B------:R-:W-:Y:S01]  /*4610*/  FADD.FTZ R34, R34, R11 ;  /* 0x0000000b22227221 */ /* 0x000fe20000010000 */
[----:B------:R-:W-:Y:S01]  /*4620*/  F2FP.SATFINITE.E4M3.F32.PACK_AB_MERGE_C R210, R40, R37, R53 ;  /* 0x0000002528d2723e */ /* 0x000fe20004807035 */
[----:B------:R-:W-:Y:S01]  /*4630*/  IMAD.MOV.U32 R53, RZ, RZ, R119 ;  /* 0x000000ffff357224 */ /* 0x000fe200078e0077 */
[----:B------:R-:W1:Y:S01]  /*4640*/  MUFU.EX2 R31, R31 ;  /* 0x0000001f001f7308 */ /* 0x000e620000000800 */
[----:B--2---:R-:W-:-:S01]  /*4650*/  FADD.FTZ R4, R70, R7 ;  /* 0x0000000746047221 */ /* 0x004fc20000010000 */
[--C-:B------:R-:W-:Y:S02]  /*4660*/  IMAD.MOV.U32 R40, RZ, RZ, R119.reuse ;  /* 0x000000ffff287224 */ /* 0x100fe400078e0077 */
[----:B------:R-:W-:-:S04]  /*4670*/  IMAD.MOV.U32 R37, RZ, RZ, R119 ;  /* 0x000000ffff257224 */ /* 0x000fc800078e0077 */
[----:B------:R-:W2:Y:S01]  /*4680*/  MUFU.EX2 R42, R42 ;  /* 0x0000002a002a7308 */ /* 0x000ea20000000800 */
[C---:B0-----:R-:W-:Y:S01]  /*4690*/  F2FP.SATFINITE.E4M3.F32.PACK_AB_MERGE_C R70, R71.reuse, R70, RZ ;  /* 0x000000464746723e */ /* 0x041fe200048070ff */
[----:B------:R-:W-:-:S03]  /*46a0*/  FADD.FTZ R71, R71, R4 ;  /* 0x0000000447477221 */ /* 0x000fc60000010000 */
[----:B------:R-:W-:Y:S01]  /*46b0*/  F2FP.SATFINITE.E4M3.F32.PACK_AB_MERGE_C R211, R63, R62, R70 ;  /* 0x0000003e3fd3723e */ /* 0x000fe20004807046 */
[----:B------:R-:W-:Y:S02]  /*46c0*/  IMAD.MOV.U32 R70, RZ, RZ, R119 ;  /* 0x000000ffff467224 */ /* 0x000fe400078e0077 */
[----:B------:R-:W0:Y:S01]  /*46d0*/  MUFU.EX2 R38, R38 ;  /* 0x0000002600267308 */ /* 0x000e220000000800 */
[----:B-1----:R-:W-:-:S01]  /*46e0*/  FADD.FTZ R5, R31, R34 ;  /* 0x000000221f057221 */ /* 0x002fc20000010000 */
[--C-:B------:R-:W-:Y:S02]  /*46f0*/  IMAD.MOV.U32 R63, RZ, RZ, R119.reuse ;  /* 0x000000ffff3f7224 */ /* 0x100fe400078e0077 */
[--C-:B------:R-:W-:Y:S02]  /*4700*/  IMAD.MOV.U32 R62, RZ, RZ, R119.reuse ;  /* 0x000000ffff3e7224 */ /* 0x100fe400078e0077 */
[----:B------:R-:W-:Y:S02]  /*4710*/  IMAD.MOV.U32 R34, RZ, RZ, R119 ;  /* 0x000000ffff227224 */ /* 0x000fe400078e0077 */
[----:B------:R-:W1:Y:S01]  /*4720*/  MUFU.EX2 R43, R43 ;  /* 0x0000002b002b7308 */ /* 0x000e620000000800 */
[----:B--2---:R-:W-:-:S01]  /*4730*/  FADD.FTZ R4, R42, R71 ;  /* 0x000000472a047221 */ /* 0x004fc20000010000 */
[----:B------:R-:W-:-:S06]  /*4740*/  IMAD.MOV.U32 R71, RZ, RZ, R119 ;  /* 0x000000ffff477224 */ /* 0x000fcc00078e0077 */
[----:B------:R-:W2:Y:S01]  /*4750*/  MUFU.EX2 R35, R35 ;  /* 0x0000002300237308 */ /* 0x000ea20000000800 */
[----:B0-----:R-:W-:-:S07]  /*4760*/  FADD.FTZ R8, R38, R5 ;  /* 0x0000000526087221 */ /* 0x001fce0000010000 */
[----:B------:R-:W0:Y:S01]  /*4770*/  MUFU.EX2 R46, R46 ;  /* 0x0000002e002e7308 */ /* 0x000e220000000800 */
[----:B-1----:R-:W-:-:S07]  /*4780*/  FADD.FTZ R7, R43, R4 ;  /* 0x000000042b077221 */ /* 0x002fce0000010000 */
[----:B------:R-:W1:Y:S01]  /*4790*/  MUFU.EX2 R44, R44 ;  /* 0x0000002c002c7308 */ /* 0x000e620000000800 */
[----:B--2---:R-:W-:-:S07]  /*47a0*/  FADD.FTZ R9, R35, R8 ;  /* 0x0000000823097221 */ /* 0x004fce0000010000 */
[----:B------:R-:W2:Y:S01]  /*47b0*/  MUFU.EX2 R47, R47 ;  /* 0x0000002f002f7308 */ /* 0x000ea20000000800 */
[----:B0-----:R-:W-:-:S07]  /*47c0*/  FADD.FTZ R4, R46, R7 ;  /* 0x000000072e047221 */ /* 0x001fce0000010000 */
[----:B------:R-:W0:Y:S01]  /*47d0*/  MUFU.EX2 R39, R39 ;  /* 0x0000002700277308 */ /* 0x000e220000000800 */
[C---:B-1----:R-:W-:Y:S01]  /*47e0*/  F2FP.SATFINITE.E4M3.F32.PACK_AB_MERGE_C R35, R44.reuse, R35, RZ ;  /* 0x000000232c23723e */ /* 0x042fe200048070ff */
[----:B------:R-:W-:-:S03]  /*47f0*/  FADD.FTZ R44, R44, R9 ;  /* 0x000000092c2c7221 */ /* 0x000fc60000010000 */
[----:B------:R-:W-:Y:S01]  /*4800*/  F2FP.SATFINITE.E4M3.F32.PACK_AB_MERGE_C R212, R38, R31, R35 ;  /* 0x0000001f26d4723e */ /* 0x000fe20004807023 */
[--C-:B------:R-:W-:Y:S02]  /*4810*/  IMAD.MOV.U32 R38, RZ, RZ, R119.reuse ;  /* 0x000000ffff267224 */ /* 0x100fe400078e0077 */
[----:B------:R-:W1:Y:S01]  /*4820*/  MUFU.EX2 R50, R50 ;  /* 0x0000003200327308 */ /* 0x000e620000000800 */
[C---:B--2---:R-:W-:Y:S01]  /*4830*/  F2FP.SATFINITE.E4M3.F32.PACK_AB_MERGE_C R46, R47.reuse, R46, RZ ;  /* 0x0000002e2f2e723e */ /* 0x044fe200048070ff */
[----:B------:R-:W-:Y:S01]  /*4840*/  FADD.FTZ R47, R47, R4 ;  /* 0x000000042f2f7221 */ /* 0x000fe20000010000 */
[--C-:B------:R-:W-:Y:S02]  /*4850*/  IMAD.MOV.U32 R35, RZ, RZ, R119.reuse ;  /* 0x000000ffff237224 */ /* 0x100fe400078e0077 */
[----:B------:R-:W-:Y:S01]  /*4860*/  F2FP.SATFINITE.E4M3.F32.PACK_AB_MERGE_C R213, R43, R42, R46 ;  /* 0x0000002a2bd5723e */ /* 0x000fe2000480702e */
        /* <DEDUP_REMOVED lines=8> */
[--C-:B------:R-:W-:Y:S02]  /*48f0*/  IMAD.MOV.U32 R47, RZ, RZ, R119.reuse ;  /* 0x000000ffff2f7224 */ /* 0x100fe400078e0077 */
[----:B------:R-:W-:-:S04]  /*4900*/  IMAD.MOV.U32 R31, RZ, RZ, R119 ;  /* 0x000000ffff1f7224 */ /* 0x000fc800078e0077 */
[----:B------:R-:W-:Y:S01]  /*4910*/  MUFU.EX2 R41, R41 ;  /* 0x0000002900297308 */ /* 0x000fe20000000800 */
[----:B--2---:R-:W-:-:S07]  /*4920*/  FADD.FTZ R8, R48, R7 ;  /* 0x0000000730087221 */ /* 0x004fce0000010000 */
[----:B------:R-:W1:Y:S01]  /*4930*/  MUFU.EX2 R60, R57 ;  /* 0x00000039003c7308 */ /* 0x000e620000000800 */
[----:B0-----:R-:W-:-:S07]  /*4940*/  FADD.FTZ R7, R51, R4 ;  /* 0x0000000433077221 */ /* 0x001fce0000010000 */
[----:B------:R-:W0:Y:S08]  /*4950*/  MUFU.EX2 R54, R54 ;  /* 0x0000003600367308 */ /* 0x000e300000000800 */
[----:B------:R-:W2:Y:S01]  /*4960*/  MUFU.EX2 R55, R55 ;  /* 0x0000003700377308 */ /* 0x000ea20000000800 */
[----:B-1----:R-:W-:Y:S01]  /*4970*/  F2FP.SATFINITE.E4M3.F32.PACK_AB_MERGE_C R9, R60, R41, RZ ;  /* 0x000000293c09723e */ /* 0x002fe200048070ff */
[----:B------:R-:W-:-:S03]  /*4980*/  FADD.FTZ R41, R41, R8 ;  /* 0x0000000829297221 */ /* 0x000fc60000010000 */
[----:B------:R-:W-:Y:S01]  /*4990*/  F2FP.SATFINITE.E4M3.F32.PACK_AB_MERGE_C R214, R48, R39, R9 ;  /* 0x0000002730d6723e */ /* 0x000fe20004807009 */
[----:B------:R-:W-:-:S01]  /*49a0*/  FADD.FTZ R60, R60, R41 ;  /* 0x000000293c3c7221 */ /* 0x000fc20000010000 */
[----:B------:R-:W-:Y:S01]  /*49b0*/  IMAD.MOV.U32 R48, RZ, RZ, R119 ;  /* 0x000000ffff307224 */ /* 0x000fe200078e0077 */
[----:B------:R-:W-:Y:S01]  /*49c0*/  MUFU.EX2 R49, R49 ;  /* 0x0000003100317308 */ /* 0x000fe20000000800 */
[----:B0-----:R-:W-:-:S01]  /*49d0*/  FADD.FTZ R8, R54, R7 ;  /* 0x0000000736087221 */ /* 0x001fc20000010000 */
[--C-:B------:R-:W-:Y:S02]  /*49e0*/  IMAD.MOV.U32 R41, RZ, RZ, R119.reuse ;  /* 0x000000ffff297224 */ /* 0x100fe400078e0077 */
[----:B------:R-:W-:-:S04]  /*49f0*/  IMAD.MOV.U32 R39, RZ, RZ, R119 ;  /* 0x000000ffff277224 */ /* 0x000fc800078e0077 */
[----:B------:R-:W0:Y:S01]  /*4a00*/  MUFU.EX2 R68, R68 ;  /* 0x0000004400447308 */ /* 0x000e220000000800 */
[C---:B--2---:R-:W-:Y:S01]  /*4a10*/  F2FP.SATFINITE.E4M3.F32.PACK_AB_MERGE_C R54, R55.reuse, R54, RZ ;  /* 0x000000363736723e */ /* 0x044fe200048070ff */
[----:B------:R-:W-:-:S03]  /*4a20*/  FADD.FTZ R55, R55, R8 ;  /* 0x0000000837377221 */ /* 0x000fc60000010000 */
[----:B------:R-:W-:Y:S01]  /*4a30*/  F2FP.SATFINITE.E4M3.F32.PACK_AB_MERGE_C R215, R51, R50, R54 ;  /* 0x0000003233d7723e */ /* 0x000fe20004807036 */
[--C-:B------:R-:W-:Y:S02]  /*4a40*/  IMAD.MOV.U32 R54, RZ, RZ, R119.reuse ;  /* 0x000000ffff367224 */ /* 0x100fe400078e0077 */
[----:B------:R-:W1:Y:S01]  /*4a50*/  MUFU.EX2 R45, R45 ;  /* 0x0000002d002d7308 */ /* 0x000e620000000800 */
[--C-:B------:R-:W-:Y:S02]  /*4a60*/  IMAD.MOV.U32 R51, RZ, RZ, R119.reuse ;  /* 0x000000ffff337224 */ /* 0x100fe400078e0077 */
[----:B------:R-:W-:-:S05]  /*4a70*/  IMAD.MOV.U32 R50, RZ, RZ, R119 ;  /* 0x000000ffff327224 */ /* 0x000fca00078e0077 */
[----:B------:R-:W2:Y:S01]  /*4a80*/  MUFU.EX2 R26, R26 ;  /* 0x0000001a001a7308 */ /* 0x000ea20000000800 */
[----:B0-----:R-:W-:-:S07]  /*4a90*/  F2FP.SATFINITE.E4M3.F32.PACK_AB_MERGE_C R9, R68, R49, RZ ;  /* 0x000000314409723e */ /* 0x001fce00048070ff */
[----:B------:R-:W0:Y:S01]  /*4aa0*/  MUFU.EX2 R64, R64 ;  /* 0x0000004000407308 */ /* 0x000e220000000800 */
[----:B-1----:R-:W-:-:S01]  /*4ab0*/  FADD.FTZ R7, R45, R60 ;  /* 0x0000003c2d077221 */ /* 0x002fc20000010000 */
[----:B------:R-:W-:-:S06]  /*4ac0*/  IMAD.MOV.U32 R60, RZ, RZ, R119 ;  /* 0x000000ffff3c7224 */ /* 0x000fcc00078e0077 */
[----:B------:R-:W1:Y:S01]  /*4ad0*/  MUFU.EX2 R27, R27 ;  /* 0x0000001b001b7308 */ /* 0x000e620000000800 */
[----:B--2---:R-:W-:-:S01]  /*4ae0*/  FADD.FTZ R8, R26, R55 ;  /* 0x000000371a087221 */ /* 0x004fc20000010000 */
[----:B------:R-:W-:-:S06]  /*4af0*/  IMAD.MOV.U32 R55, RZ, RZ, R119 ;  /* 0x000000ffff377224 */ /* 0x000fcc00078e0077 */
[----:B------:R-:W2:Y:S01]  /*4b00*/  MUFU.EX2 R30, R30 ;  /* 0x0000001e001e7308 */ /* 0x000ea20000000800 */
[C---:B0-----:R-:W-:Y:S01]  /*4b10*/  F2FP.SATFINITE.E4M3.F32.PACK_AB_MERGE_C R216, R64.reuse, R45, R9 ;  /* 0x0000002d40d8723e */ /* 0x041fe20004807009 */
[----:B------:R-:W-:Y:S01]  /*4b20*/  FADD.FTZ R64, R64, R7 ;  /* 0x0000000740407221 */ /* 0x000fe20000010000 */
[----:B------:R-:W-:-:S03]  /*4b30*/  IMAD.MOV.U32 R45, RZ, RZ, R119 ;  /* 0x000000ffff2d7224 */ /* 0x000fc600078e0077 */
[----:B------:R-:W-:Y:S01]  /*4b40*/  FADD.FTZ R49, R49, R64 ;  /* 0x0000004031317221 */ /* 0x000fe20000010000 */
[----:B------:R-:W-:Y:S01]  /*4b50*/  IMAD.MOV.U32 R64, RZ, RZ, R119 ;  /* 0x000000ffff407224 */ /* 0x000fe200078e0077 */
[----:B------:R0:W3:Y:S01]  /*4b60*/  MUFU.EX2 R5, R56 ;  /* 0x0000003800057308 */ /* 0x0000e20000000800 */
[----:B-1----:R-:W-:-:S01]  /*4b70*/  FADD.FTZ R7, R27, R8 ;  /* 0x000000081b077221 */ /* 0x002fc20000010000 */
[----:B------:R-:W-:Y:S01]  /*4b80*/  FADD.FTZ R68, R68, R49 ;  /* 0x0000003144447221 */ /* 0x000fe20000010000 */
[----:B------:R-:W-:-:S05]  /*4b90*/  IMAD.MOV.U32 R49, RZ, RZ, R119 ;  /* 0x000000ffff317224 */ /* 0x000fca00078e0077 */
[----:B------:R-:W1:Y:S01]  /*4ba0*/  MUFU.EX2 R57, R76 ;  /* 0x0000004c00397308 */ /* 0x000e620000000800 */
[----:B--2---:R-:W-:-:S01]  /*4bb0*/  FADD.FTZ R8, R30, R7 ;  /* 0x000000071e087221 */ /* 0x004fc20000010000 */
[----:B0-----:R-:W-:-:S06]  /*4bc0*/  IMAD.MOV.U32 R56, RZ, RZ, R119 ;  /* 0x000000ffff387224 */ /* 0x001fcc00078e0077 */
[----:B------:R-:W-:Y:S01]  /*4bd0*/  MUFU.EX2 R61, R61 ;  /* 0x0000003d003d7308 */ /* 0x000fe20000000800 */
[----:B---3--:R-:W-:-:S01]  /*4be0*/  FADD.FTZ R8, R5, R8 ;  /* 0x0000000805087221 */ /* 0x008fc20000010000 */
[----:B------:R-:W-:-:S04]  /*4bf0*/  F2FP.SATFINITE.E4M3.F32.PACK_AB_MERGE_C R30, R5, R30, RZ ;  /* 0x0000001e051e723e */ /* 0x000fc800048070ff */
[----:B------:R-:W-:Y:S01]  /*4c00*/  F2FP.SATFINITE.E4M3.F32.PACK_AB_MERGE_C R217, R27, R26, R30 ;  /* 0x0000001a1bd9723e */ /* 0x000fe2000480701e */
[----:B------:R-:W-:Y:S01]  /*4c10*/  IMAD.MOV.U32 R30, RZ, RZ, R119 ;  /* 0x000000ffff1e7224 */ /* 0x000fe200078e0077 */
[----:B------:R0:W2:Y:S01]  /*4c20*/  MUFU.EX2 R76, R112 ;  /* 0x00000070004c7308 */ /* 0x0000a20000000800 */
[----:B-1----:R-:W-:-:S01]  /*4c30*/  FADD.FTZ R5, R57, R68 ;  /* 0x0000004439057221 */ /* 0x002fc20000010000 */
[--C-:B------:R-:W-:Y:S02]  /*4c40*/  IMAD.MOV.U32 R68, RZ, RZ, R119.reuse ;  /* 0x000000ffff447224 */ /* 0x100fe400078e0077 */
[--C-:B------:R-:W-:Y:S02]  /*4c50*/  IMAD.MOV.U32 R27, RZ, RZ, R119.reuse ;  /* 0x000000ffff1b7224 */ /* 0x100fe400078e0077 */
[--C-:B------:R-:W-:Y:S02]  /*4c60*/  IMAD.MOV.U32 R26, RZ, RZ, R119.reuse ;  /* 0x000000ffff1a7224 */ /* 0x100fe400078e0077 */
[----:B------:R-:W1:Y:S01]  /*4c70*/  MUFU.EX2 R77, R77 ;  /* 0x0000004d004d7308 */ /* 0x000e620000000800 */
[----:B0-----:R-:W-:-:S07]  /*4c80*/  IMAD.MOV.U32 R112, RZ, RZ, R119 ;  /* 0x000000ffff707224 */ /* 0x001fce00078e0077 */
[----:B------:R-:W0:Y:S01]  /*4c90*/  MUFU.EX2 R72, R72 ;  /* 0x0000004800487308 */ /* 0x000e220000000800 */
[----:B--2---:R-:W-:-:S07]  /*4ca0*/  F2FP.SATFINITE.E4M3.F32.PACK_AB_MERGE_C R9, R76, R61, RZ ;  /* 0x0000003d4c09723e */ /* 0x004fce00048070ff */
[----:B------:R2:W3:Y:S01]  /*4cb0*/  MUFU.EX2 R4, R85 ;  /* 0x0000005500047308 */ /* 0x0004e20000000800 */
[----:B-1----:R-:W-:-:S07]  /*4cc0*/  FADD.FTZ R7, R77, R8 ;  /* 0x000000084d077221 */ /* 0x002fce0000010000 */
[----:B------:R-:W-:Y:S01]  /*4cd0*/  MUFU.EX2 R81, R81 ;  /* 0x0000005100517308 */ /* 0x000fe20000000800 */
[C---:B0-----:R-:W-:Y:S01]  /*4ce0*/  F2FP.SATFINITE.E4M3.F32.PACK_AB_MERGE_C R218, R72.reuse, R57, R9 ;  /* 0x0000003948da723e */ /* 0x041fe20004807009 */
[----:B------:R-:W-:Y:S01]  /*4cf0*/  FADD.FTZ R72, R72, R5 ;  /* 0x0000000548487221 */ /* 0x000fe20000010000 */
[--C-:B--2---:R-:W-:Y:S02]  /*4d00*/  IMAD.MOV.U32 R85, RZ, RZ, R119.reuse ;  /* 0x000000ffff557224 */ /* 0x104fe400078e0077 */
[----:B------:R-:W-:Y:S02]  /*4d10*/  IMAD.MOV.U32 R57, RZ, RZ, R119 ;  /* 0x000000ffff397224 */ /* 0x000fe400078e0077 */
[----:B------:R-:W-:-:S01]  /*4d20*/  FADD.FTZ R5, R61, R72 ;  /* 0x000000483d057221 */ /* 0x000fc20000010000 */
[----:B------:R-:W-:Y:S01]  /*4d30*/  IMAD.MOV.U32 R72, RZ, RZ, R119 ;  /* 0x000000ffff487224 */ /* 0x000fe200078e0077 */
[----:B------:R-:W0:Y:S01]  /*4d40*/  MUFU.EX2 R88, R88 ;  /* 0x0000005800587308 */ /* 0x000e220000000800 */
[----:B---3--:R-:W-:-:S01]  /*4d50*/  FADD.FTZ R8, R4, R7 ;  /* 0x0000000704087221 */ /* 0x008fc20000010000 */
[----:B------:R-:W-:Y:S01]  /*4d60*/  FADD.FTZ R5, R76, R5 ;  /* 0x000000054c057221 */ /* 0x000fe20000010000 */
[----:B------:R-:W-:-:S02]  /*4d70*/  IMAD.MOV.U32 R76, RZ, RZ, R119 ;  /* 0x000000ffff4c7224 */ /* 0x000fc400078e0077 */
[----:B------:R-:W-:Y:S01]  /*4d80*/  IMAD.MOV.U32 R61, RZ, RZ, R119 ;  /* 0x000000ffff3d7224 */ /* 0x000fe200078e0077 */
[----:B0-----:R-:W-:Y:S01]  /*4d90*/  F2FP.SATFINITE.E4M3.F32.PACK_AB_MERGE_C R7, R88, R81, RZ ;  /* 0x000000515807723e */ /* 0x001fe200048070ff */
[----:B------:R-:W-:-:S03]  /*4da0*/  FADD.FTZ R81, R81, R8 ;  /* 0x0000000851517221 */ /* 0x000fc60000010000 */
[----:B------:R-:W-:Y:S01]  /*4db0*/  F2FP.SATFINITE.E4M3.F32.PACK_AB_MERGE_C R219, R4, R77, R7 ;  /* 0x0000004d04db723e */ /* 0x000fe20004807007 */
[----:B------:R-:W-:-:S01]  /*4dc0*/  FADD.FTZ R4, R88, R81 ;  /* 0x0000005158047221 */ /* 0x000fc20000010000 */
        /* <DEDUP_REMOVED lines=57> */
.L_x_269:
[----:B------:R-:W-:Y:S01]  /*5160*/  ISETP.NE.AND P2, PT, RZ, UR41, PT ;  /* 0x00000029ff007c0c */ /* 0x000fe2000bf45270 */
[----:B------:R-:W-:-:S04]  /*5170*/  UISETP.NE.AND UP0, UPT, UR50, 0x1, UPT ;  /* 0x000000013200788c */ /* 0x000fc8000bf05270 */
[----:B------:R-:W-:-:S04]  /*5180*/  USEL UR43, URZ, 0x1, UP0 ;  /* 0x000000013f2b7887 */ /* 0x000fc80008000000 */
[----:B------:R-:W-:-:S04]  /*5190*/  ULOP3.LUT UR43, UR52, UR43, URZ, 0x3c, !UPT ;  /* 0x0000002b342b7292 */ /* 0x000fc8000f8e3c3f */
[----:B------:R-:W-:Y:S08]  /*51a0*/  @P2 BRA `(.L_x_260) ;  /* 0x0000000000442947 */ /* 0x000ff00003800000 */
[----:B------:R-:W-:Y:S05]  /*51b0*/  @!P0 BRA `(.L_x_261) ;  /* 0x0000000000048947 */ /* 0x000fea0003800000 */
[----:B------:R-:W-:Y:S01]  /*51c0*/  BPT.TRAP 0x1 ;  /* 0x000000040000795c */ /* 0x000fe20000300000 */
.L_x_261:
[----:B------:R-:W0:Y:S01]  /*51d0*/  S2UR UR10, SR_CgaCtaId ;  /* 0x00000000000a79c3 */ /* 0x000e220000008800 */
[----:B------:R-:W-:Y:S01]  /*51e0*/  UIADD3 UR6, UR50, 0x1, URZ ;  /* 0x0000000132067890 */ /* 0x000fe2000fffe03f */
[----:B------:R-:W-:Y:S01]  /*51f0*/  IMAD.U32 R0, RZ, RZ, UR43 ;  /* 0x0000002bff007e24 */ /* 0x000fe2000f8e00ff */
[----:B------:R-:W-:Y:S02]  /*5200*/  UMOV UR7, 0x400 ;  /* 0x0000040000077882 */ /* 0x000fe40000000000 */
[----:B------:R-:W-:Y:S02]  /*5210*/  UISETP.NE.AND UP0, UPT, UR6, 0x2, UPT ;  /* 0x000000020600788c */ /* 0x000fe4000bf05270 */
[----:B------:R-:W-:Y:S02]  /*5220*/  SHF.L.U32 R0, R0, 0x1f, RZ ;  /* 0x0000001f00007819 */ /* 0x000fe400000006ff */
[----:B------:R-:W-:Y:S02]  /*5230*/  USEL UR6, UR6, URZ, UP0 ;  /* 0x0000003f06067287 */ /* 0x000fe40008000000 */
[----:B0-----:R-:W-:-:S04]  /*5240*/  ULEA UR7, UR10, UR7, 0x18 ;  /* 0x000000070a077291 */ /* 0x001fc8000f8ec03f */
[----:B------:R-:W-:-:S09]  /*5250*/  ULEA UR6, UR6, UR7, 0x3 ;  /* 0x0000000706067291 */ /* 0x000fd2000f8e183f */
[----:B------:R0:W1:Y:S01]  /*5260*/  SYNCS.PHASECHK.TRANS64.TRYWAIT P1, [UR6+0x33430], R0 ;  /* 0x03343000ff0075a7 */ /* 0x0000620008020146 */
[----:B------:R-:W-:Y:S05]  /*5270*/  @!P0 BRA `(.L_x_262) ;  /* 0x0000000000048947 */ /* 0x000fea0003800000 */
[----:B------:R-:W-:Y:S01]  /*5280*/  BPT.TRAP 0x1 ;  /* 0x000000040000795c */ /* 0x000fe20000300000 */
.L_x_262:
[----:B-1----:R-:W-:Y:S05]  /*5290*/  @P1 BRA `(.L_x_260) ;  /* 0x0000000000081947 */ /* 0x002fea0003800000 */
[----:B------:R-:W1:Y:S02]  /*52a0*/  SYNCS.PHASECHK.TRANS64.TRYWAIT P1, [UR6+0x33430], R0 ;  /* 0x03343000ff0075a7 */ /* 0x000e640008020146 */
[----:B-1----:R-:W-:Y:S05]  /*52b0*/  @!P1 BRA `(.L_x_263) ;  /* 0x000000b8004c9947 */ /* 0x002fea0003800000 */
.L_x_260:
[----:B01----:R-:W-:Y:S01]  /*52c0*/  VIADD R0, R23, 0x8 ;  /* 0x0000000817007836 */ /* 0x003fe20000000000 */
        /* <DEDUP_REMOVED lines=185> */
[----:B0-----:R-:W-:Y:S05]  /*5e60*/  @P2 BRA `(.L_x_264) ;  /* 0x0000000000382947 */ /* 0x001fea0003800000 */
[----:B------:R-:W-:Y:S05]  /*5e70*/  @!P0 BRA `(.L_x_265) ;  /* 0x0000000000048947 */ /* 0x000fea0003800000 */
[----:B------:R-:W-:Y:S01]  /*5e80*/  BPT.TRAP 0x1 ;  /* 0x000000040000795c */ /* 0x000fe20000300000 */
.L_x_265:
[----:B------:R-:W0:Y:S01]  /*5e90*/  S2UR UR7, SR_CgaCtaId ;  /* 0x00000000000779c3 */ /* 0x000e220000008800 */
[----:B------:R-:W-:Y:S01]  /*5ea0*/  UMOV UR6, 0x400 ;  /* 0x0000040000067882 */ /* 0x000fe20000000000 */
[----:B------:R-:W-:-:S05]  /*5eb0*/  IMAD.U32 R0, RZ, RZ, UR52 ;  /* 0x00000034ff007e24 */ /* 0x000fca000f8e00ff */
[----:B------:R-:W-:Y:S01]  /*5ec0*/  SHF.L.U32 R0, R0, 0x1f, RZ ;  /* 0x0000001f00007819 */ /* 0x000fe200000006ff */
[----:B0-----:R-:W-:-:S04]  /*5ed0*/  ULEA UR6, UR7, UR6, 0x18 ;  /* 0x0000000607067291 */ /* 0x001fc8000f8ec03f */
[----:B------:R-:W-:-:S09]  /*5ee0*/  ULEA UR6, UR50, UR6, 0x3 ;  /* 0x0000000632067291 */ /* 0x000fd2000f8e183f */
[----:B------:R0:W1:Y:S01]  /*5ef0*/  SYNCS.PHASECHK.TRANS64.TRYWAIT P1, [UR6+0x33450], R0 ;  /* 0x03345000ff0075a7 */ /* 0x0000620008020146 */
[----:B------:R-:W-:Y:S05]  /*5f00*/  @!P0 BRA `(.L_x_266) ;  /* 0x0000000000048947 */ /* 0x000fea0003800000 */
[----:B------:R-:W-:Y:S01]  /*5f10*/  BPT.TRAP 0x1 ;  /* 0x000000040000795c */ /* 0x000fe20000300000 */
.L_x_266:
[----:B-1----:R-:W-:Y:S05]  /*5f20*/  @P1 BRA `(.L_x_264) ;  /* 0x0000000000081947 */ /* 0x002fea0003800000 */
[----:B------:R-:W1:Y:S02]  /*5f30*/  SYNCS.PHASECHK.TRANS64.TRYWAIT P1, [UR6+0x33450], R0 ;  /* 0x03345000ff0075a7 */ /* 0x000e640008020146 */
[----:B-1----:R-:W-:Y:S05]  /*5f40*/  @!P1 BRA `(.L_x_267) ;  /* 0x000000ac00409947 */ /* 0x002fea0003800000 */
.L_x_264:
[----:B01----:R-:W-:Y:S01]  /*5f50*/  FMNMX.FTZ R0, R184, R7, !PT ;  /* 0x00000007b8007209 */ /* 0x003fe20007810000 */
[----:B------:R-:W0:Y:S01]  /*5f60*/  S2UR UR6, SR_CgaCtaId ;  /* 0x00000000000679c3 */ /* 0x000e220000008800 */
[----:B------:R-:W-:Y:S01]  /*5f70*/  FMNMX.FTZ R2, R186, R9, !PT ;  /* 0x00000009ba027209 */ /* 0x000fe20007810000 */
[----:B------:R-:W-:Y:S01]  /*5f80*/  WARPGROUP.ARRIVE ;  /* 0x00000000000079c5 */ /* 0x000fe20000000000 */
[----:B------:R-:W-:Y:S01]  /*5f90*/  FMNMX.FTZ R3, R185, R0, !PT ;  /* 0x00000000b9037209 */ /* 0x000fe20007810000 */
[----:B------:R-:W-:Y:S01]  /*5fa0*/  UMOV UR7, 0xc0000010 ;  /* 0xc000001000077882 */ /* 0x000fe20000000000 */
[----:B------:R-:W-:-:S03]  /*5fb0*/  FMNMX.FTZ R11, R187, R2, !PT ;  /* 0x00000002bb0b7209 */ /* 0x000fc60007810000 */
[----:B------:R-:W1:Y:S01]  /*5fc0*/  S2R R225, SR_TID.X ;  /* 0x0000000000e17919 */ /* 0x000e620000002100 */
        /* <DEDUP_REMOVED lines=8> */
[----:B------:R-:W-:Y:S01]  /*6050*/  FMNMX.FTZ R0, R196, R3, !PT ;  /* 0x00000003c4007209 */ /* 0x000fe20007810000 */
[----:B0-----:R-:W-:Y:S01]  /*6060*/  IMAD.U32 R2, RZ, RZ, UR6 ;  /* 0x00000006ff027e24 */ /* 0x001fe2000f8e00ff */
[----:B------:R-:W-:Y:S02]  /*6070*/  MOV R13, 0x400 ;  /* 0x00000400000d7802 */ /* 0x000fe40000000f00 */
[----:B------:R-:W-:Y:S02]  /*6080*/  FMNMX.FTZ R3, R197, R0, !PT ;  /* 0x00000000c5037209 */ /* 0x000fe40007810000 */
[----:B------:R-:W-:-:S02]  /*6090*/  LEA R0, R2, R13, 0x18 ;  /* 0x0000000d02007211 */ /* 0x000fc400078ec0ff */
[----:B------:R-:W-:Y:S02]  /*60a0*/  FMNMX.FTZ R6, R198, R11, !PT ;  /* 0x0000000bc6067209 */ /* 0x000fe40007810000 */
[----:B------:R-:W-:Y:S02]  /*60b0*/  R2UR UR6, R0 ;  /* 0x00000000000672ca */ /* 0x000fe400000e0000 */
[----:B------:R-:W-:Y:S02]  /*60c0*/  FMNMX.FTZ R11, R199, R6, !PT ;  /* 0x00000006c70b7209 */ /* 0x000fe40007810000 */
[----:B------:R-:W-:Y:S02]  /*60d0*/  FMNMX.FTZ R6, R168, R3, !PT ;  /* 0x00000003a8067209 */ /* 0x000fe40007810000 */
[----:B------:R-:W-:Y:S02]  /*60e0*/  FMNMX.FTZ R8, R170, R11, !PT ;  /* 0x0000000baa087209 */ /* 0x000fe40007810000 */
[----:B------:R-:W-:-:S02]  /*60f0*/  FMNMX.FTZ R3, R169, R6, !PT ;  /* 0x00000006a9037209 */ /* 0x000fc40007810000 */
[----:B------:R-:W-:Y:S02]  /*6100*/  FMNMX.FTZ R11, R171, R8, !PT ;  /* 0x00000008ab0b7209 */ /* 0x000fe40007810000 */
[----:B------:R-:W-:Y:S01]  /*6110*/  FMNMX.FTZ R6, R172, R3, !PT ;  /* 0x00000003ac067209 */ /* 0x000fe20007810000 */
[----:B------:R-:W-:Y:S01]  /*6120*/  UIADD3 UR6, UR6, 0x200, URZ ;  /* 0x0000020006067890 */ /* 0x000fe2000fffe03f */
[----:B------:R-:W-:Y:S02]  /*6130*/  FMNMX.FTZ R8, R174, R11, !PT ;  /* 0x0000000bae087209 */ /* 0x000fe40007810000 */
[----:B------:R-:W-:Y:S01]  /*6140*/  FMNMX.FTZ R3, R173, R6, !PT ;  /* 0x00000006ad037209 */ /* 0x000fe20007810000 */
[----:B------:R-:W-:Y:S01]  /*6150*/  USHF.R.U32.HI UR6, URZ, 0x4, UR6 ;  /* 0x000000043f067899 */ /* 0x000fe20008011606 */
[----:B------:R-:W-:Y:S02]  /*6160*/  FMNMX.FTZ R11, R175, R8, !PT ;  /* 0x00000008af0b7209 */ /* 0x000fe40007810000 */
        /* <DEDUP_REMOVED lines=63> */
[----:B-1----:R-:W-:Y:S01]  /*6560*/  LOP3.LUT P1, RZ, R225, 0x7f, RZ, 0xc0, !PT ;  /* 0x0000007fe1ff7812 */ /* 0x002fe2000782c0ff */
[----:B------:R-:W0:Y:S04]  /*6570*/  SHFL.BFLY PT, R3, R10, 0x2, 0x1f ;  /* 0x0c401f000a037f89 */ /* 0x000e2800000e0000 */
[----:B------:R-:W1:Y:S01]  /*6580*/  SHFL.BFLY PT, R13, R8, 0x2, 0x1f ;  /* 0x0c401f00080d7f89 */ /* 0x000e6200000e0000 */
[----:B0-----:R-:W-:Y:S01]  /*6590*/  FMNMX.FTZ R11, R10, R3, !PT ;  /* 0x000000030a0b7209 */ /* 0x001fe20007810000 */
[----:B------:R-:W-:Y:S01]  /*65a0*/  IMAD.U32 R10, RZ, RZ, UR38 ;  /* 0x00000026ff0a7e24 */ /* 0x000fe2000f8e00ff */
[----:B-1----:R-:W-:-:S03]  /*65b0*/  FMNMX.FTZ R13, R8, R13, !PT ;  /* 0x0000000d080d7209 */ /* 0x002fc60007810000 */
[----:B------:R-:W0:Y:S04]  /*65c0*/  SHFL.BFLY PT, R6, R11, 0x1, 0x1f ;  /* 0x0c201f000b067f89 */ /* 0x000e2800000e0000 */
[----:B------:R-:W1:Y:S01]  /*65d0*/  SHFL.BFLY PT, R12, R13, 0x1, 0x1f ;  /* 0x0c201f000d0c7f89 */ /* 0x000e6200000e0000 */
[----:B0-----:R-:W-:Y:S02]  /*65e0*/  FMNMX.FTZ R3, R11, R6, !PT ;  /* 0x000000060b037209 */ /* 0x001fe40007810000 */
[----:B-1----:R-:W-:-:S03]  /*65f0*/  FMNMX.FTZ R6, R13, R12, !PT ;  /* 0x0000000c0d067209 */ /* 0x002fc60007810000 */
[----:B------:R-:W-:-:S04]  /*6600*/  FADD.FTZ R7, -R3, R7 ;  /* 0x0000000703077221 */ /* 0x000fc80000010100 */
[----:B------:R-:W-:Y:S01]  /*6610*/  FMUL.FTZ R8, R7, UR38 ;  /* 0x0000002607087c20 */ /* 0x000fe20008410000 */
[----:B------:R-:W-:-:S01]  /*6620*/  FADD.FTZ R7, -R6, R9 ;  /* 0x0000000906077221 */ /* 0x000fc20000010100 */
[----:B------:R-:W-:-:S03]  /*6630*/  FFMA.FTZ R9, R3, R10, -8 ;  /* 0xc100000003097423 */ /* 0x000fc6000001000a */
[----:B------:R-:W-:Y:S01]  /*6640*/  FMUL.FTZ R7, R7, UR38 ;  /* 0x0000002607077c20 */ /* 0x000fe20008410000 */
[----:B------:R-:W-:-:S01]  /*6650*/  FFMA.FTZ R10, R185, UR38, -R9 ;  /* 0x00000026b90a7c23 */ /* 0x000fc20008010809 */
[----:B------:R-:W-:Y:S02]  /*6660*/  IMAD.U32 R185, RZ, RZ, UR38 ;  /* 0x00000026ffb97e24 */ /* 0x000fe4000f8e00ff */
        /* <DEDUP_REMOVED lines=39> */
[----:B------:R-:W-:-:S02]  /*68e0*/  WARPGROUP.DEPBAR.LE gsb0, 0x0 ;  /* 0x00008000000079c5 */ /* 0x000fc40000010000 */
[----:B------:R-:W-:Y:S01]  /*68f0*/  WARPGROUP.ARRIVE ;  /* 0x00000000000079c5 */ /* 0x000fe20000000000 */
[----:B------:R-:W-:Y:S01]  /*6900*/  FFMA.FTZ R133, R6, R185, -8 ;  /* 0xc100000006857423 */ /* 0x000fe200000100b9 */
[----:B------:R-:W-:Y:S03]  /*6910*/  MUFU.EX2 R8, R8 ;  /* 0x0000000800087308 */ /* 0x000fe60000000800 */
[----:B------:R-:W-:-:S01]  /*6920*/  FFMA.FTZ R184, R186, UR38, -R133 ;  /* 0x00000026bab87c23 */ /* 0x000fc20008010885 */
[----:B------:R-:W-:Y:S01]  /*6930*/  QGMMA.64x192x32.F32.E4M3.E4M3 R24, R204, gdesc[UR4], R24, gsb0 ;  /* 0x02e00004cc187df3 */ /* 0x000fe20008000818 */
[----:B------:R-:W-:Y:S01]  /*6940*/  UIADD3 UR6, UR10, 0x300, URZ ;  /* 0x000003000a067890 */ /* 0x000fe2000fffe03f */
[--C-:B------:R-:W-:Y:S01]  /*6950*/  FFMA.FTZ R185, R187, UR38, -R133.reuse ;  /* 0x00000026bbb97c23 */ /* 0x100fe20008010885 */
[----:B------:R-:W-:Y:S01]  /*6960*/  UMOV UR7, 0xc0000010 ;  /* 0xc000001000077882 */ /* 0x000fe20000000000 */
[----:B------:R-:W0:Y:S01]  /*6970*/  MUFU.EX2 R11, R11 ;  /* 0x0000000b000b7308 */ /* 0x000e220000000800 */
        /* <DEDUP_REMOVED lines=16> */
[----:B0-----:R-:W-:-:S01]  /*6a80*/  FFMA.FTZ R5, R8, R5, R11 ;  /* 0x0000000508057223 */ /* 0x001fc2000001000b */
[--C-:B------:R-:W-:Y:S01]  /*6a90*/  FFMA.FTZ R154, R154, UR38, -R133.reuse ;  /* 0x000000269a9a7c23 */ /* 0x100fe20008010885 */
[----:B------:R-:W-:-:S01]  /*6aa0*/  FFMA.FTZ R155, R155, UR38, -R133 ;  /* 0x000000269b9b7c23 */ /* 0x000fc20008010885 */
[--C-:B------:R-:W-:Y:S01]  /*6ab0*/  FFMA.FTZ R158, R158, UR38, -R133.reuse ;  /* 0x000000269e9e7c23 */ /* 0x100fe20008010885 */
[----:B------:R-:W-:-:S01]  /*6ac0*/  FFMA.FTZ R159, R159, UR38, -R133 ;  /* 0x000000269f9f7c23 */ /* 0x000fc20008010885 */
[--C-:B------:R-:W-:Y:S01]  /*6ad0*/  FFMA.FTZ R162, R162, UR38, -R133.reuse ;  /* 0x00000026a2a27c23 */ /* 0x100fe20008010885 */
[----:B------:R-:W-:-:S01]  /*6ae0*/  FFMA.FTZ R163, R163, UR38, -R133 ;  /* 0x00000026a3a37c23 */ /* 0x000fc20008010885 */
        /* <DEDUP_REMOVED lines=17> */
[----:B0-----:R-:W-:-:S01]  /*6c00*/  FADD.FTZ R5, R10, R5 ;  /* 0x000000050a057221 */ /* 0x001fc20000010000 */
[----:B------:R-:W-:-:S06]  /*6c10*/  FFMA.FTZ R134, R134, UR38, -R133 ;  /* 0x0000002686867c23 */ /* 0x000fcc0008010885 */
[----:B------:R-:W0:Y:S01]  /*6c20*/  MUFU.EX2 R186, R186 ;  /* 0x000000ba00ba7308 */ /* 0x000e220000000800 */
[----:B--2---:R-:W-:-:S07]  /*6c30*/  FADD.FTZ R193, R185, R4 ;  /* 0x00000004b9c17221 */ /* 0x004fce0000010000 */
[----:B------:R-:W2:Y:S01]  /*6c40*/  MUFU.EX2 R13, R13 ;  /* 0x0000000d000d7308 */ /* 0x000ea20000000800 */
[----:B-1----:R-:W-:-:S07]  /*6c50*/  FADD.FTZ R4, R12, R5 ;  /* 0x000000050c047221 */ /* 0x002fce0000010000 */
[----:B------:R-:W1:Y:S01]  /*6c60*/  MUFU.EX2 R187, R187 ;  /* 0x000000bb00bb7308 */ /* 0x000e620000000800 */
[----:B0-----:R-:W-:-:S07]  /*6c70*/  FADD.FTZ R192, R186, R193 ;  /* 0x000000c1bac07221 */ /* 0x001fce0000010000 */
        /* <DEDUP_REMOVED lines=33> */
[----:B-1----:R-:W-:-:S01]  /*6e90*/  FADD.FTZ R5, R173, R4 ;  /* 0x00000004ad057221 */ /* 0x002fc20000010000 */
[----:B------:R-:W-:Y:S02]  /*6ea0*/  WARPGROUP.DEPBAR.LE gsb0, 0x0 ;  /* 0x00008000000079c5 */ /* 0x000fe40000010000 */
[----:B------:R-:W-:-:S04]  /*6eb0*/  WARPGROUP.ARRIVE ;  /* 0x00000000000079c5 */ /* 0x000fc80000000000 */
[----:B------:R-:W1:Y:S01]  /*6ec0*/  MUFU.EX2 R178, R178 ;  /* 0x000000b200b27308 */ /* 0x000e620000000800 */
[----:B0-----:R-:W-:-:S01]  /*6ed0*/  FADD.FTZ R193, R175, R192 ;  /* 0x000000c0afc17221 */ /* 0x001fc20000010000 */
[----:B------:R-:W-:Y:S01]  /*6ee0*/  QGMMA.64x192x32.F32.E4M3.E4M3 R24, R208, gdesc[UR4], R24, gsb0 ;  /* 0x02e00004d0187df3 */ /* 0x000fe20008000818 */
[----:B------:R-:W-:Y:S01]  /*6ef0*/  UIADD3 UR6, UR10, 0x480, URZ ;  /* 0x000004800a067890 */ /* 0x000fe2000fffe03f */
[----:B------:R-:W-:-:S04]  /*6f00*/  UMOV UR7, 0xc0000010 ;  /* 0xc000001000077882 */ /* 0x000fc80000000000 */
        /* <DEDUP_REMOVED lines=49> */
[----:B--2---:R-:W-:-:S01]  /*7220*/  FADD.FTZ R4, R136, R5 ;  /* 0x0000000588047221 */ /* 0x004fc20000010000 */
[----:B------:R-:W-:Y:S02]  /*7230*/  WARPGROUP.DEPBAR.LE gsb0, 0x0 ;  /* 0x00008000000079c5 */ /* 0x000fe40000010000 */
[----:B------:R-:W-:-:S04]  /*7240*/  WARPGROUP.ARRIVE ;  /* 0x00000000000079c5 */ /* 0x000fc80000000000 */
[----:B------:R-:W2:Y:S01]  /*7250*/  MUFU.EX2 R139, R139 ;  /* 0x0000008b008b7308 */ /* 0x000ea20000000800 */
[----:B-1----:R-:W-:-:S01]  /*7260*/  FADD.FTZ R192, R138, R193 ;  /* 0x000000c18ac07221 */ /* 0x002fc20000010000 */
[--C-:B------:R-:W-:Y:S01]  /*7270*/  FFMA.FTZ R193, R127, UR38, -R133.reuse ;  /* 0x000000267fc17c23 */ /* 0x100fe20008010885 */
[----:B------:R-:W-:-:S01]  /*7280*/  FFMA.FTZ R127, R130, UR38, -R133 ;  /* 0x00000026827f7c23 */ /* 0x000fc20008010885 */
[----:B------:R-:W-:Y:S01]  /*7290*/  QGMMA.64x192x32.F32.E4M3.E4M3 R24, R212, gdesc[UR4], R24, gsb0 ;  /* 0x02e00004d4187df3 */ /* 0x000fe20008000818 */
[----:B------:R-:W-:Y:S01]  /*72a0*/  UIADD3 UR6, UR10, 0x600, URZ ;  /* 0x000006000a067890 */ /* 0x000fe2000fffe03f */
[----:B0-----:R-:W-:Y:S01]  /*72b0*/  FADD.FTZ R5, R137, R4 ;  /* 0x0000000489057221 */ /* 0x001fe20000010000 */
[----:B------:R-:W-:Y:S01]  /*72c0*/  UMOV UR7, 0xc0000010 ;  /* 0xc000001000077882 */ /* 0x000fe20000000000 */
[----:B------:R-:W0:Y:S08]  /*72d0*/  MUFU.EX2 R140, R140 ;  /* 0x0000008c008c7308 */ /* 0x000e300000000800 */
[----:B------:R-:W1:Y:S01]  /*72e0*/  MUFU.EX2 R142, R142 ;  /* 0x0000008e008e7308 */ /* 0x000e620000000800 */
[----:B--2---:R-:W-:-:S07]  /*72f0*/  FADD.FTZ R195, R139, R192 ;  /* 0x000000c08bc37221 */ /* 0x004fce0000010000 */
[----:B------:R-:W2:Y:S01]  /*7300*/  MUFU.EX2 R141, R141 ;  /* 0x0000008d008d7308 */ /* 0x000ea20000000800 */
[----:B0-----:R-:W-:-:S07]  /*7310*/  FADD.FTZ R4, R140, R5 ;  /* 0x000000058c047221 */ /* 0x001fce0000010000 */
[----:B------:R-:W0:Y:S01]  /*7320*/  MUFU.EX2 R143, R143 ;  /* 0x0000008f008f7308 */ /* 0x000e220000000800 */
[----:B-1----:R-:W-:-:S07]  /*7330*/  FADD.FTZ R192, R142, R195 ;  /* 0x000000c38ec07221 */ /* 0x002fce0000010000 */
[----:B------:R-:W1:Y:S01]  /*7340*/  MUFU.EX2 R144, R144 ;  /* 0x0000009000907308 */ /* 0x000e620000000800 */
[----:B--2---:R-:W-:-:S01]  /*7350*/  FADD.FTZ R5, R141, R4 ;  /* 0x000000048d057221 */ /* 0x004fc20000010000 */
[----:B------:R-:W-:-:S06]  /*7360*/  IADD3 R4, -R23, 0xb, RZ ;  /* 0x0000000b17047810 */ /* 0x000fcc0007ffe1ff */
[----:B------:R-:W2:Y:S01]  /*7370*/  MUFU.EX2 R146, R146 ;  /* 0x0000009200927308 */ /* 0x000ea20000000800 */
[----:B0-----:R-:W-:-:S07]  /*7380*/  FADD.FTZ R195, R143, R192 ;  /* 0x000000c08fc37221 */ /* 0x001fce0000010000 */
[----:B------:R-:W0:Y:S01]  /*7390*/  MUFU.EX2 R145, R145 ;  /* 0x0000009100917308 */ /* 0x000e220000000800 */
[----:B-1----:R-:W-:-:S07]  /*73a0*/  FADD.FTZ R130, R144, R5 ;  /* 0x0000000590827221 */ /* 0x002fce0000010000 */
[----:B------:R-:W1:Y:S01]  /*73b0*/  MUFU.EX2 R147, R147 ;  /* 0x0000009300937308 */ /* 0x000e620000000800 */
[----:B--2---:R-:W-:-:S07]  /*73c0*/  FADD.FTZ R192, R146, R195 ;  /* 0x000000c392c07221 */ /* 0x004fce0000010000 */
[----:B------:R-:W2:Y:S01]  /*73d0*/  MUFU.EX2 R148, R148 ;  /* 0x0000009400947308 */ /* 0x000ea20000000800 */
[----:B0-----:R-:W-:-:S01]  /*73e0*/  FADD.FTZ R5, R145, R130 ;  /* 0x0000008291057221 */ /* 0x001fc20000010000 */
[--C-:B------:R-:W-:Y:S01]  /*73f0*/  FFMA.FTZ R130, R131, UR38, -R133.reuse ;  /* 0x0000002683827c23 */ /* 0x100fe20008010885 */
[----:B------:R-:W-:-:S05]  /*7400*/  FFMA.FTZ R133, R135, UR38, -R133 ;  /* 0x0000002687857c23 */ /* 0x000fca0008010885 */
[----:B------:R-:W0:Y:S01]  /*7410*/  MUFU.EX2 R150, R150 ;  /* 0x0000009600967308 */ /* 0x000e220000000800 */
[----:B-1----:R-:W-:-:S07]  /*7420*/  FADD.FTZ R195, R147, R192 ;  /* 0x000000c093c37221 */ /* 0x002fce0000010000 */
[----:B------:R-:W1:Y:S01]  /*7430*/  MUFU.EX2 R149, R149 ;  /* 0x0000009500957308 */ /* 0x000e620000000800 */
[----:B--2---:R-:W-:-:S07]  /*7440*/  FADD.FTZ R192, R148, R5 ;  /* 0x0000000594c07221 */ /* 0x004fce0000010000 */
[----:B------:R-:W2:Y:S01]  /*7450*/  MUFU.EX2 R151, R151 ;  /* 0x0000009700977308 */ /* 0x000ea20000000800 */
[----:B0-----:R-:W-:-:S01]  /*7460*/  FADD.FTZ R194, R150, R195 ;  /* 0x000000c396c27221 */ /* 0x001fc20000010000 */
[----:B------:R-:W-:-:S04]  /*7470*/  IMAD.U32 R195, RZ, RZ, UR51 ;  /* 0x00000033ffc37e24 */ /* 0x000fc8000f8e00ff */
[----:B------:R-:W-:Y:S02]  /*7480*/  @!P1 IMAD R195, R195, 0x8, R0 ;  /* 0x00000008c3c39824 */ /* 0x000fe400078e0200 */
[----:B------:R-:W0:Y:S01]  /*7490*/  MUFU.EX2 R120, R120 ;  /* 0x0000007800787308 */ /* 0x000e220000000800 */
[----:B-1----:R-:W-:-:S07]  /*74a0*/  FADD.FTZ R5, R149, R192 ;  /* 0x000000c095057221 */ /* 0x002fce0000010000 */
[----:B------:R-:W1:Y:S01]  /*74b0*/  MUFU.EX2 R122, R122 ;  /* 0x0000007a007a7308 */ /* 0x000e620000000800 */
[----:B--2---:R-:W-:-:S07]  /*74c0*/  FADD.FTZ R131, R151, R194 ;  /* 0x000000c297837221 */ /* 0x004fce0000010000 */
        /* <DEDUP_REMOVED lines=16> */
[----:B------:R-:W1:Y:S08]  /*75d0*/  MUFU.EX2 R129, R129 ;  /* 0x0000008100817308 */ /* 0x000e700000000800 */
[----:B------:R-:W3:Y:S08]  /*75e0*/  MUFU.EX2 R130, R130 ;  /* 0x0000008200827308 */ /* 0x000ef00000000800 */
[----:B------:R-:W4:Y:S08]  /*75f0*/  MUFU.EX2 R132, R132 ;  /* 0x0000008400847308 */ /* 0x000f300000000800 */
[----:B------:R-:W5:Y:S01]  /*7600*/  MUFU.EX2 R134, R134 ;  /* 0x0000008600867308 */ /* 0x000f620000000800 */
[----:B------:R-:W-:-:S02]  /*7610*/  WARPGROUP.DEPBAR.LE gsb0, 0x0 ;  /* 0x00008000000079c5 */ /* 0x000fc40000010000 */
[----:B------:R-:W-:-:S05]  /*7620*/  WARPGROUP.ARRIVE ;  /* 0x00000000000079c5 */ /* 0x000fca0000000000 */
[----:B------:R-:W5:Y:S01]  /*7630*/  MUFU.EX2 R9, R9 ;  /* 0x0000000900097308 */ /* 0x000f620000000800 */
[----:B------:R-:W-:Y:S07]  /*7640*/  QGMMA.64x192x32.F32.E4M3.E4M3 R24, R216, gdesc[UR4], R24, gsb0 ;  /* 0x02e00004d8187df3 */ /* 0x000fee0008000818 */
[----:B------:R-:W5:Y:S01]  /*7650*/  MUFU.EX2 R133, R133 ;  /* 0x0000008500857308 */ /* 0x000f620000000800 */
[----:B------:R-:W-:Y:S02]  /*7660*/  WARPGROUP.DEPBAR.LE gsb0, 0x0 ;  /* 0x00008000000079c5 */ /* 0x000fe40000010000 */
[----:B------:R2:W-:Y:S06]  /*7670*/  BAR.ARV R4, 0x100 ;  /* 0x000400040000751d */ /* 0x0005ec0000002000 */
[----:B--2---:R-:W-:-:S05]  /*7680*/  @!P1 VIADD R4, R195, 0x33440 ;  /* 0x00033440c3049836 */ /* 0x004fca0000000000 */
[----:B------:R-:W-:-:S04]  /*7690*/  @!P1 PRMT R4, RZ, 0x654, R4 ;  /* 0x00000654ff049816 */ /* 0x000fc80000000004 */
[----:B------:R2:W-:Y:S02]  /*76a0*/  @!P1 SYNCS.ARRIVE.TRANS64.RED.A1T0 RZ, [R4+URZ], RZ ;  /* 0x000000ff04ff99a7 */ /* 0x0005e4000810043f */
[----:B--2---:R-:W-:-:S01]  /*76b0*/  FADD.FTZ R4, R128, R5 ;  /* 0x0000000580047221 */ /* 0x004fc20000010000 */
[----:B0-----:R-:W-:-:S03]  /*76c0*/  FADD.FTZ R5, R127, R194 ;  /* 0x000000c27f057221 */ /* 0x001fc60000010000 */
[----:B-1----:R-:W-:Y:S01]  /*76d0*/  FADD.FTZ R131, R129, R4 ;  /* 0x0000000481837221 */ /* 0x002fe20000010000 */
[----:B---3--:R-:W-:-:S03]  /*76e0*/  FADD.FTZ R5, R130, R5 ;  /* 0x0000000582057221 */ /* 0x008fc60000010000 */
[----:B----4-:R-:W-:Y:S01]  /*76f0*/  FADD.FTZ R4, R132, R131 ;  /* 0x0000008384047221 */ /* 0x010fe20000010000 */
[----:B-----5:R-:W-:-:S03]  /*7700*/  FADD.FTZ R131, R134, R5 ;  /* 0x0000000586837221 */ /* 0x020fc60000010000 */
[----:B------:R-:W-:Y:S01]  /*7710*/  FADD.FTZ R5, R9, R4 ;  /* 0x0000000409057221 */ /* 0x000fe20000010000 */
[----:B------:R-:W-:-:S01]  /*7720*/  FADD.FTZ R4, R133, R131 ;  /* 0x0000008385047221 */ /* 0x000fc20000010000 */
[----:B------:R-:W-:Y:S06]  /*7730*/  @!P0 BRA `(.L_x_268) ;  /* 0x0000000000048947 */ /* 0x000fec0003800000 */
[----:B------:R-:W-:Y:S01]  /*7740*/  BPT.TRAP 0x1 ;  /* 0x000000040000795c */ /* 0x000fe20000300000 */
.L_x_268:
[----:B------:R-:W-:Y:S01]  /*7750*/  F2FP.SATFINITE.E4M3.F32.PACK_AB_MERGE_C R132, R9, R132, RZ ;  /* 0x000000840984723e */ /* 0x000fe200048070ff */
[----:B------:R-:W-:Y:S01]  /*7760*/  IMAD.U32 R9, RZ, RZ, UR50 ;  /* 0x00000032ff097e24 */ /* 0x000fe2000f8e00ff */
[----:B------:R-:W-:Y:S01]  /*7770*/  ISETP.LT.AND P1, PT, RZ, UR47, PT ;  /* 0x0000002fff007c0c */ /* 0x000fe2000bf21270 */
[----:B------:R-:W-:Y:S01]  /*7780*/  UIADD3 UR6, UR47, -0x1, URZ ;  /* 0xffffffff2f067890 */ /* 0x000fe2000fffe03f */
[----:B------:R-:W-:Y:S01]  /*7790*/  F2FP.SATFINITE.E4M3.F32.PACK_AB_MERGE_C R12, R13, R12, RZ ;  /* 0x0000000c0d0c723e */ /* 0x000fe200048070ff */
[----:B------:R-:W-:Y:S01]  /*77a0*/  IMAD R9, R9, 0x8, R0 ;  /* 0x0000000809097824 */ /* 0x000fe200078e0200 */
[----:B------:R-:W-:Y:S01]  /*77b0*/  F2FP.SATFINITE.E4M3.F32.PACK_AB_MERGE_C R186, R187, R186, RZ ;  /* 0x000000babbba723e */ /* 0x000fe200048070ff */
[----:B------:R-:W-:Y:S01]  /*77c0*/  UMOV UR52, UR43 ;  /* 0x0000002b00347c82 */ /* 0x000fe20008000000 */
[----:B------:R-:W-:Y:S01]  /*77d0*/  F2FP.SATFINITE.E4M3.F32.PACK_AB_MERGE_C R20, R21, R20, RZ ;  /* 0x000000141514723e */ /* 0x000fe200048070ff */
[----:B------:R-:W-:Y:S01]  /*77e0*/  VIADD R9, R9, 0x33460 ;  /* 0x0003346009097836 */ /* 0x000fe20000000000 */
[----:B------:R-:W-:Y:S01]  /*77f0*/  F2FP.SATFINITE.E4M3.F32.PACK_AB_MERGE_C R190, R191, R190, RZ ;  /* 0x000000bebfbe723e */ /* 0x000fe200048070ff */
[----:B------:R-:W-:Y:S01]  /*7800*/  UMOV UR47, UR6 ;  /* 0x00000006002f7c82 */ /* 0x000fe20008000000 */
[----:B------:R-:W-:Y:S01]  /*7810*/  F2FP.SATFINITE.E4M3.F32.PACK_AB_MERGE_C R172, R173, R172, RZ ;  /* 0x000000acadac723e */ /* 0x000fe200048070ff */
[----:B------:R-:W-:Y:S01]  /*7820*/  UMOV UR50, UR51 ;  /* 0x0000003300327c82 */ /* 0x000fe20008000000 */
[----:B------:R-:W-:Y:S01]  /*7830*/  PRMT R9, R2, 0x654, R9 ;  /* 0x0000065402097816 */ /* 0x000fe20000000009 */
[-C--:B------:R-:W-:Y:S01]  /*7840*/  FMUL.FTZ R26, R26, R7.reuse ;  /* 0x000000071a1a7220 */ /* 0x080fe20000410000 */
[----:B------:R-:W-:Y:S01]  /*7850*/  F2FP.SATFINITE.E4M3.F32.PACK_AB_MERGE_C R174, R175, R174, RZ ;  /* 0x000000aeafae723e */ /* 0x000fe200048070ff */
[-C--:B------:R-:W-:Y:S01]  /*7860*/  FMUL.FTZ R27, R27, R7.reuse ;  /* 0x000000071b1b7220 */ /* 0x080fe20000410000 */
[----:B------:R-:W-:Y:S01]  /*7870*/  F2FP.SATFINITE.E4M3.F32.PACK_AB_MERGE_C R180, R181, R180, RZ ;  /* 0x000000b4b5b4723e */ /* 0x000fe200048070ff */
[----:B------:R0:W-:Y:S01]  /*7880*/  SYNCS.ARRIVE.TRANS64.RED.A1T0 RZ, [R9+URZ], RZ ;  /* 0x000000ff09ff79a7 */ /* 0x0001e2000810043f */
        /* <DEDUP_REMOVED lines=95> */
[-C--:B------:R-:W-:Y:S01]  /*7e80*/  FMUL.FTZ R60, R60, R8.reuse ;  /* 0x000000083c3c7220 */ /* 0x080fe20000410000 */
[----:B------:R-:W-:Y:S01]  /*7e90*/  F2FP.SATFINITE.E4M3.F32.PACK_AB_MERGE_C R219, R130, R127, R13 ;  /* 0x0000007f82db723e */ /* 0x000fe2000480700d */
        /* <DEDUP_REMOVED lines=29> */
[----:B0-----:R-:W-:-:S02]  /*8070*/  IMAD.MOV.U32 R9, RZ, RZ, R6 ;  /* 0x000000ffff097224 */ /* 0x001fc400078e0006 */
[----:B------:R-:W-:Y:S01]  /*8080*/  IMAD.MOV.U32 R7, RZ, RZ, R3 ;  /* 0x000000ffff077224 */ /* 0x000fe200078e0003 */
[----:B------:R-:W-:Y:S06]  /*8090*/  @P1 BRA `(.L_x_269) ;  /* 0xffffffd000301947 */ /* 0x000fec000383ffff */
.L_x_259:
[----:B------:R-:W-:Y:S06]  /*80a0*/  BAR.ARV 0x8, 0x120 ;  /* 0x0204800000007b1d */ /* 0x000fec0000002000 */
[----:B------:R-:W-:Y:S05]  /*80b0*/  @!P0 BRA `(.L_x_270) ;  /* 0x0000000000048947 */ /* 0x000fea0003800000 */
[----:B------:R-:W-:Y:S01]  /*80c0*/  BPT.TRAP 0x1 ;  /* 0x000000040000795c */ /* 0x000fe20000300000 */
.L_x_270:
[----:B------:R-:W-:Y:S02]  /*80d0*/  IMAD.U32 R7, RZ, RZ, UR51 ;  /* 0x00000033ff077e24 */ /* 0x000fe4000f8e00ff */
[----:B------:R-:W-:Y:S02]  /*80e0*/  IMAD.U32 R8, RZ, RZ, UR43 ;  /* 0x0000002bff087e24 */ /* 0x000fe4000f8e00ff */
[----:B------:R-:W-:-:S03]  /*80f0*/  IMAD R14, R7, 0x8, R0 ;  /* 0x00000008070e7824 */ /* 0x000fc600078e0200 */
[----:B------:R-:W-:-:S04]  /*8100*/  SHF.L.U32 R7, R8, 0x1f, RZ ;  /* 0x0000001f08077819 */ /* 0x000fc800000006ff */
[----:B------:R0:W1:Y:S01]  /*8110*/  SYNCS.PHASECHK.TRANS64.TRYWAIT P1, [R14+URZ+0x33450], R7 ;  /* 0x033450070e0075a7 */ /* 0x000062000802017f */
[----:B------:R-:W-:Y:S05]  /*8120*/  @!P0 BRA `(.L_x_271) ;  /* 0x0000000000048947 */ /* 0x000fea0003800000 */
[----:B------:R-:W-:Y:S01]  /*8130*/  BPT.TRAP 0x1 ;  /* 0x000000040000795c */ /* 0x000fe20000300000 */
.L_x_271:
[----:B------:R-:W-:Y:S02]  /*8140*/  VIADD R0, R0, 0x200 ;  /* 0x0000020000007836 */ /* 0x000fe40000000000 */
[----:B------:R-:W-:-:S03]  /*8150*/  IMAD.U32 R9, RZ, RZ, UR51 ;  /* 0x00000033ff097e24 */ /* 0x000fc6000f8e00ff */
[----:B------:R-:W-:-:S04]  /*8160*/  SHF.R.U32.HI R0, RZ, 0x4, R0 ;  /* 0x00000004ff007819 */ /* 0x000fc80000011600 */
[----:B------:R-:W-:-:S04]  /*8170*/  LOP3.LUT R0, R0, 0x3fff, RZ, 0xc0, !PT ;  /* 0x00003fff00007812 */ /* 0x000fc800078ec0ff */
[----:B------:R-:W-:Y:S01]  /*8180*/  LOP3.LUT R0, R0, 0x10000, RZ, 0xfc, !PT ;  /* 0x0001000000007812 */ /* 0x000fe200078efcff */
[----:B-1----:R-:W-:Y:S06]  /*8190*/  @P1 BRA `(.L_x_272) ;  /* 0x0000000000081947 */ /* 0x002fec0003800000 */
[----:B------:R-:W1:Y:S02]  /*81a0*/  SYNCS.PHASECHK.TRANS64.TRYWAIT P1, [R14+URZ+0x33450], R7 ;  /* 0x033450070e0075a7 */ /* 0x000e64000802017f */
[----:B-1----:R-:W-:Y:S05]  /*81b0*/  @!P1 BRA `(.L_x_273) ;  /* 0x0000008800bc9947 */ /* 0x002fea0003800000 */
.L_x_272:
[----:B------:R-:W-:Y:S01]  /*81c0*/  IMAD R8, R9, 0x780, R0 ;  /* 0x0000078009087824 */ /* 0x000fe200078e0200 */
[----:B------:R-:W-:Y:S05]  /*81d0*/  WARPSYNC.ALL ;  /* 0x0000000000007948 */ /* 0x000fea0003800000 */
[----:B------:R-:W-:Y:S01]  /*81e0*/  IMAD.MOV.U32 R9, RZ, RZ, -0x3ffffff0 ;  /* 0xc0000010ff097424 */ /* 0x000fe200078e00ff */
[C---:B------:R-:W-:Y:S01]  /*81f0*/  R2UR UR6, R8.reuse ;  /* 0x00000000080672ca */ /* 0x040fe200000e0000 */
[----:B------:R-:W-:Y:S01]  /*8200*/  WARPGROUP.ARRIVE ;  /* 0x00000000000079c5 */ /* 0x000fe20000000000 */
[----:B------:R-:W-:Y:S01]  /*8210*/  VIADD R10, R8, 0x180 ;  /* 0x00000180080a7836 */ /* 0x000fe20000000000 */
[----:B------:R-:W-:Y:S01]  /*8220*/  ULDC.64 UR8, c[0x0][0x9a0] ;  /* 0x0002680000087ab9 */ /* 0x000fe20000000a00 */
[----:B------:R-:W-:Y:S01]  /*8230*/  R2UR UR7, R9 ;  /* 0x00000000090772ca */ /* 0x000fe200000e0000 */
[----:B------:R-:W-:Y:S01]  /*8240*/  IMAD.MOV.U32 R11, RZ, RZ, -0x3ffffff0 ;  /* 0xc0000010ff0b7424 */ /* 0x000fe200078e00ff */
[----:B------:R-:W-:Y:S01]  /*8250*/  UISETP.NE.U32.AND UP0, UPT, UR8, URZ, UPT ;  /* 0x0000003f0800728c */ /* 0x000fe2000bf05070 */
[----:B01----:R-:W-:-:S03]  /*8260*/  IMAD.MOV.U32 R7, RZ, RZ, 0x3f800000 ;  /* 0x3f800000ff077424 */ /* 0x003fc600078e00ff */
[----:B------:R-:W-:-:S06]  /*8270*/  UISETP.NE.AND.EX UP0, UPT, UR9, URZ, UPT, UP0 ;  /* 0x0000003f0900728c */ /* 0x000fcc000bf05300 */
[----:B------:R-:W-:Y:S01]  /*8280*/  PLOP3.LUT P1, PT, PT, PT, UP0, 0x80, 0x0 ;  /* 0x000000000000781c */ /* 0x000fe20003f2f008 */
[----:B------:R-:W-:Y:S01]  /*8290*/  QGMMA.64x192x32.F32.E4M3.E4M3 R24, R200, gdesc[UR4], R24, gsb0 ;  /* 0x02e00004c8187df3 */ /* 0x000fe20008000818 */
[----:B------:R-:W-:Y:S01]  /*82a0*/  R2UR UR6, R10 ;  /* 0x000000000a0672ca */ /* 0x000fe200000e0000 */
[----:B------:R-:W-:Y:S01]  /*82b0*/  VIADD R10, R8, 0x300 ;  /* 0x00000300080a7836 */ /* 0x000fe20000000000 */
[----:B------:R-:W-:Y:S01]  /*82c0*/  R2UR UR7, R11 ;  /* 0x000000000b0772ca */ /* 0x000fe200000e0000 */
[----:B------:R-:W-:Y:S01]  /*82d0*/  IMAD.MOV.U32 R11, RZ, RZ, -0x3ffffff0 ;  /* 0xc0000010ff0b7424 */ /* 0x000fe200078e00ff */
[----:B------:R-:W-:Y:S02]  /*82e0*/  @UP0 ULDC.64 UR10, c[0x0][0x9c8] ;  /* 0x00027200000a0ab9 */ /* 0x000fe40000000a00 */
[----:B------:R-:W-:Y:S01]  /*82f0*/  @UP0 UIMAD.WIDE.U32 UR4, UR36, UR10, URZ ;  /* 0x0000000a240402a5 */ /* 0x000fe2000f8e003f */
[----:B------:R-:W-:Y:S02]  /*8300*/  WARPGROUP.DEPBAR.LE gsb0, 0x0 ;  /* 0x00008000000079c5 */ /* 0x000fe40000010000 */
[----:B------:R-:W-:-:S10]  /*8310*/  WARPGROUP.ARRIVE ;  /* 0x00000000000079c5 */ /* 0x000fd40000000000 */
[----:B------:R-:W-:Y:S01]  /*8320*/  QGMMA.64x192x32.F32.E4M3.E4M3 R24, R204, gdesc[UR4], R24, gsb0 ;  /* 0x02e00004cc187df3 */ /* 0x000fe20008000818 */
[----:B------:R-:W-:Y:S02]  /*8330*/  R2UR UR6, R10 ;  /* 0x000000000a0672ca */ /* 0x000fe400000e0000 */
[----:B------:R-:W-:Y:S01]  /*8340*/  R2UR UR7, R11 ;  /* 0x000000000b0772ca */ /* 0x000fe200000e0000 */
[----:B------:R-:W-:Y:S02]  /*8350*/  VIADD R10, R8, 0x480 ;  /* 0x00000480080a7836 */ /* 0x000fe40000000000 */
[----:B------:R-:W-:Y:S01]  /*8360*/  IMAD.MOV.U32 R11, RZ, RZ, -0x3ffffff0 ;  /* 0xc0000010ff0b7424 */ /* 0x000fe200078e00ff */
[----:B------:R-:W-:Y:S02]  /*8370*/  WARPGROUP.DEPBAR.LE gsb0, 0x0 ;  /* 0x00008000000079c5 */ /* 0x000fe40000010000 */
[----:B------:R-:W-:-:S11]  /*8380*/  WARPGROUP.ARRIVE ;  /* 0x00000000000079c5 */ /* 0x000fd60000000000 */
[----:B------:R-:W-:Y:S01]  /*8390*/  QGMMA.64x192x32.F32.E4M3.E4M3 R24, R208, gdesc[UR4], R24, gsb0 ;  /* 0x02e00004d0187df3 */ /* 0x000fe20008000818 */
[----:B------:R-:W-:-:S04]  /*83a0*/  @UP0 UIMAD UR6, UR37, UR10, URZ ;  /* 0x0000000a250602a4 */ /* 0x000fc8000f8e023f */
[----:B------:R-:W-:Y:S02]  /*83b0*/  @UP0 UIMAD UR7, UR36, UR11, UR6 ;  /* 0x0000000b240702a4 */ /* 0x000fe4000f8e0206 */
[----:B------:R-:W-:Y:S01]  /*83c0*/  @UP0 USHF.R.S32.HI UR6, URZ, 0x1f, UR42 ;  /* 0x0000001f3f060899 */ /* 0x000fe2000801142a */
[----:B------:R-:W-:Y:S01]  /*83d0*/  @UP0 ULDC.64 UR10, c[0x0][0x9d0] ;  /* 0x00027400000a0ab9 */ /* 0x000fe20000000a00 */
[----:B------:R-:W-:Y:S02]  /*83e0*/  @UP0 UIADD3 UR5, UR5, UR7, URZ ;  /* 0x0000000705050290 */ /* 0x000fe4000fffe03f */
[----:B------:R-:W-:Y:S02]  /*83f0*/  @UP0 UIMAD UR6, UR6, UR10, URZ ;  /* 0x0000000a060602a4 */ /* 0x000fe4000f8e023f */
[----:B------:R-:W-:Y:S02]  /*8400*/  @UP0 UIMAD.WIDE.U32 UR4, UR42, UR10, UR4 ;  /* 0x0000000a2a0402a5 */ /* 0x000fe4000f8e0004 */
[----:B------:R-:W-:-:S04]  /*8410*/  @UP0 UIMAD UR6, UR42, UR11, UR6 ;  /* 0x0000000b2a0602a4 */ /* 0x000fc8000f8e0206 */
[----:B------:R-:W-:Y:S02]  /*8420*/  @UP0 UIADD3 UR5, UR5, UR6, URZ ;  /* 0x0000000605050290 */ /* 0x000fe4000fffe03f */
[----:B------:R-:W-:-:S04]  /*8430*/  @UP0 ULEA UR6, UP1, UR4, UR8, 0x2 ;  /* 0x0000000804060291 */ /* 0x000fc8000f82103f */
[----:B------:R-:W-:-:S03]  /*8440*/  @UP0 ULEA.HI.X UR5, UR4, UR9, UR5, 0x2, UP1 ;  /* 0x0000000904050291 */ /* 0x000fc600088f1405 */
[----:B------:R-:W-:Y:S02]  /*8450*/  @UP0 UMOV UR4, UR6 ;  /* 0x0000000600040c82 */ /* 0x000fe40008000000 */
[----:B------:R-:W-:Y:S02]  /*8460*/  IMAD.U32 R12, RZ, RZ, UR4 ;  /* 0x00000004ff0c7e24 */ /* 0x000fe4000f8e00ff */
[----:B------:R-:W-:-:S05]  /*8470*/  IMAD.U32 R13, RZ, RZ, UR5 ;  /* 0x00000005ff0d7e24 */ /* 0x000fca000f8e00ff */
[----:B------:R0:W2:Y:S01]  /*8480*/  @P1 LDG.E R7, desc[UR48][R12.64] ;  /* 0x000000300c071981 */ /* 0x0000a2000c1e1900 */
[----:B------:R-:W-:Y:S02]  /*8490*/  R2UR UR6, R10 ;  /* 0x000000000a0672ca */ /* 0x000fe400000e0000 */
[----:B------:R-:W-:Y:S01]  /*84a0*/  R2UR UR7, R11 ;  /* 0x000000000b0772ca */ /* 0x000fe200000e0000 */
[----:B------:R-:W-:Y:S02]  /*84b0*/  VIADD R8, R8, 0x600 ;  /* 0x0000060008087836 */ /* 0x000fe40000000000 */
[----:B------:R-:W-:Y:S01]  /*84c0*/  IMAD.MOV.U32 R9, RZ, RZ, -0x3ffffff0 ;  /* 0xc0000010ff097424 */ /* 0x000fe200078e00ff */
[----:B------:R-:W-:Y:S02]  /*84d0*/  WARPGROUP.DEPBAR.LE gsb0, 0x0 ;  /* 0x00008000000079c5 */ /* 0x000fe40000010000 */
[----:B------:R-:W-:-:S07]  /*84e0*/  WARPGROUP.ARRIVE ;  /* 0x00000000000079c5 */ /* 0x000fce0000000000 */
[----:B------:R-:W-:Y:S01]  /*84f0*/  QGMMA.64x192x32.F32.E4M3.E4M3 R24, R212, gdesc[UR4], R24, gsb0 ;  /* 0x02e00004d4187df3 */ /* 0x000fe20008000818 */
[----:B------:R-:W-:Y:S02]  /*8500*/  R2UR UR6, R8 ;  /* 0x00000000080672ca */ /* 0x000fe400000e0000 */
[----:B------:R-:W-:Y:S01]  /*8510*/  R2UR UR7, R9 ;  /* 0x00000000090772ca */ /* 0x000fe200000e0000 */
[----:B------:R-:W1:Y:S04]  /*8520*/  SHFL.BFLY PT, R0, R5, 0x2, 0x1f ;  /* 0x0c401f0005007f89 */ /* 0x000e6800000e0000 */
[----:B------:R-:W3:Y:S01]  /*8530*/  SHFL.BFLY PT, R11, R4, 0x2, 0x1f ;  /* 0x0c401f00040b7f89 */ /* 0x000ee200000e0000 */
[----:B-1----:R-:W-:-:S01]  /*8540*/  FADD.FTZ R0, R0, R5 ;  /* 0x0000000500007221 */ /* 0x002fc20000010000 */
[----:B---3--:R-:W-:-:S04]  /*8550*/  FADD.FTZ R11, R11, R4 ;  /* 0x000000040b0b7221 */ /* 0x008fc80000010000 */
[----:B------:R-:W1:Y:S04]  /*8560*/  SHFL.BFLY PT, R9, R0, 0x1, 0x1f ;  /* 0x0c201f0000097f89 */ /* 0x000e6800000e0000 */
[----:B------:R-:W0:Y:S01]  /*8570*/  SHFL.BFLY PT, R8, R11, 0x1, 0x1f ;  /* 0x0c201f000b087f89 */ /* 0x000e2200000e0000 */
[----:B-1----:R-:W-:-:S01]  /*8580*/  FADD.FTZ R10, R0, R9 ;  /* 0x00000009000a7221 */ /* 0x002fc20000010000 */
[----:B0-----:R-:W-:-:S04]  /*8590*/  FADD.FTZ R13, R11, R8 ;  /* 0x000000080b0d7221 */ /* 0x001fc80000010000 */
        /* <DEDUP_REMOVED lines=9> */
[----:B------:R-:W0:Y:S01]  /*8630*/  @P2 MUFU.LG2 R5, R15 ;  /* 0x0000000f00052308 */ /* 0x000e220000000c00 */
[----:B------:R-:W-:Y:S02]  /*8640*/  WARPGROUP.DEPBAR.LE gsb0, 0x0 ;  /* 0x00008000000079c5 */ /* 0x000fe40000010000 */
[----:B------:R-:W-:-:S06]  /*8650*/  WARPGROUP.ARRIVE ;  /* 0x00000000000079c5 */ /* 0x000fcc0000000000 */
[----:B------:R-:W-:Y:S01]  /*8660*/  QGMMA.64x192x32.F32.E4M3.E4M3 R24, R216, gdesc[UR4], R24, gsb0 ;  /* 0x02e00004d8187df3 */ /* 0x000fe20008000818 */
[----:B------:R-:W1:Y:S08]  /*8670*/  @P3 MUFU.LG2 R9, R20 ;  /* 0x0000001400093308 */ /* 0x000e700000000c00 */
[----:B------:R-:W3:Y:S01]  /*8680*/  @P1 MUFU.RCP R12, R13 ;  /* 0x0000000d000c1308 */ /* 0x000ee20000001000 */
[----:B------:R-:W-:-:S02]  /*8690*/  IMAD.U32 R11, RZ, RZ, UR38 ;  /* 0x00000026ff0b7e24 */ /* 0x000fc4000f8e00ff */
[----:B------:R-:W-:Y:S02]  /*86a0*/  IMAD.U32 R120, RZ, RZ, UR38 ;  /* 0x00000026ff787e24 */ /* 0x000fe4000f8e00ff */
[----:B0-----:R-:W-:Y:S01]  /*86b0*/  @P2 FMUL.FTZ R5, R5, 0.69314718246459960938 ;  /* 0x3f31721805052820 */ /* 0x001fe20000410000 */
[----:B------:R-:W-:Y:S01]  /*86c0*/  @P2 FMUL.FTZ R10, R11, 0.69314718246459960938 ;  /* 0x3f3172180b0a2820 */ /* 0x000fe20000410000 */
[----:B------:R-:W-:Y:S01]  /*86d0*/  @P3 FMUL.FTZ R120, R120, 0.69314718246459960938 ;  /* 0x3f31721878783820 */ /* 0x000fe20000410000 */
[----:B-1----:R-:W-:Y:S01]  /*86e0*/  @P3 FMUL.FTZ R9, R9, 0.69314718246459960938 ;  /* 0x3f31721809093820 */ /* 0x002fe20000410000 */
[----:B------:R-:W-:Y:S02]  /*86f0*/  IMAD.MOV.U32 R0, RZ, RZ, -0x800000 ;  /* 0xff800000ff007424 */ /* 0x000fe400078e00ff */
[----:B--2---:R-:W-:Y:S01]  /*8700*/  FMUL.FTZ R8, R8, R7 ;  /* 0x0000000708087220 */ /* 0x004fe20000410000 */
[----:B------:R-:W-:Y:S02]  /*8710*/  IMAD.MOV.U32 R4, RZ, RZ, -0x800000 ;  /* 0xff800000ff047424 */ /* 0x000fe400078e00ff */
[----:B------:R-:W-:Y:S01]  /*8720*/  @P2 FFMA.FTZ R0, R10, R3, R5 ;  /* 0x000000030a002223 */ /* 0x000fe20000010005 */
[----:B------:R-:W-:-:S01]  /*8730*/  @P3 FFMA.FTZ R4, R120, R6, R9 ;  /* 0x0000000678043223 */ /* 0x000fc20000010009 */
[----:B---3--:R-:W-:Y:S01]  /*8740*/  FMUL.FTZ R7, R12, R7 ;  /* 0x000000070c077220 */ /* 0x008fe20000410000 */
[----:B------:R-:W-:-:S02]  /*8750*/  WARPGROUP.DEPBAR.LE gsb0, 0x0 ;  /* 0x00008000000079c5 */ /* 0x000fc40000010000 */
[----:B------:R-:W-:Y:S05]  /*8760*/  @!P0 BRA `(.L_x_274) ;  /* 0x0000000000048947 */ /* 0x000fea0003800000 */
[----:B------:R-:W-:Y:S01]  /*8770*/  BPT.TRAP 0x1 ;  /* 0x000000040000795c */ /* 0x000fe20000300000 */
.L_x_274:
[----:B------:R-:W-:Y:S01]  /*8780*/  VIADD R3, R14, 0x33460 ;  /* 0x000334600e037836 */ /* 0x000fe20000000000 */
[----:B------:R-:W-:Y:S01]  /*8790*/  UIADD3 UR51, UR51, 0x1, URZ ;  /* 0x0000000133337890 */ /* 0x000fe2000fffe03f */
[-C--:B------:R-:W-:Y:S01]  /*87a0*/  FMUL.FTZ R142, R24, R8.reuse ;  /* 0x00000008188e7220 */ /* 0x080fe20000410000 */
[-C--:B------:R-:W-:Y:S01]  /*87b0*/  FMUL.FTZ R140, R25, R8.reuse ;  /* 0x00000008198c7220 */ /* 0x080fe20000410000 */
[-C--:B------:R-:W-:Y:S01]  /*87c0*/  FMUL.FTZ R141, R28, R8.reuse ;  /* 0x000000081c8d7220 */ /* 0x080fe20000410000 */
[----:B------:R-:W-:Y:S01]  /*87d0*/  PRMT R3, R2, 0x654, R3 ;  /* 0x0000065402037816 */ /* 0x000fe20000000003 */
[----:B------:R-:W-:Y:S01]  /*87e0*/  UISETP.NE.AND UP0, UPT, UR51, 0x2, UPT ;  /* 0x000000023300788c */ /* 0x000fe2000bf05270 */
[-C--:B------:R-:W-:Y:S01]  /*87f0*/  FMUL.FTZ R139, R29, R8.reuse ;  /* 0x000000081d8b7220 */ /* 0x080fe20000410000 */
[-C--:B------:R-:W-:Y:S01]  /*8800*/  FMUL.FTZ R138, R32, R8.reuse ;  /* 0x00000008208a7220 */ /* 0x080fe20000410000 */
[----:B------:R0:W-:Y:S01]  /*8810*/  SYNCS.ARRIVE.TRANS64.RED.A1T0 RZ, [R3+URZ], RZ ;  /* 0x000000ff03ff79a7 */ /* 0x0001e2000810043f */
        /* <DEDUP_REMOVED lines=63> */
[----:B------:R-:W-:Y:S01]  /*8c10*/  USEL UR4, URZ, 0x1, UP0 ;  /* 0x000000013f047887 */ /* 0x000fe20008000000 */
        /* <DEDUP_REMOVED lines=23> */
[----:B------:R-:W-:Y:S01]  /*8d90*/  PLOP3.LUT P0, PT, PT, PT, PT, 0x8, 0x0 ;  /* 0x000000000000781c */ /* 0x000fe20003f0e170 */
[-C--:B------:R-:W-:Y:S01]  /*8da0*/  FMUL.FTZ R13, R111, R7.reuse ;  /* 0x000000076f0d7220 */ /* 0x080fe20000410000 */
[-C--:B------:R-:W-:Y:S01]  /*8db0*/  FMUL.FTZ R12, R114, R7.reuse ;  /* 0x00000007720c7220 */ /* 0x080fe20000410000 */
[-C--:B------:R-:W-:Y:S01]  /*8dc0*/  FMUL.FTZ R8, R115, R7.reuse ;  /* 0x0000000773087220 */ /* 0x080fe20000410000 */
[-C--:B------:R-:W-:Y:S01]  /*8dd0*/  FMUL.FTZ R9, R118, R7.reuse ;  /* 0x0000000776097220 */ /* 0x080fe20000410000 */
[----:B------:R-:W-:Y:S01]  /*8de0*/  FMUL.FTZ R119, R119, R7 ;  /* 0x0000000777777220 */ /* 0x000fe20000410000 */
[----:B------:R-:W-:-:S02]  /*8df0*/  UIADD3 UR44, UR44, 0x1, URZ ;  /* 0x000000012c2c7890 */ /* 0x000fc4000fffe03f */
[----:B------:R-:W-:Y:S02]  /*8e00*/  USEL UR51, UR51, URZ, UP0 ;  /* 0x0000003f33337287 */ /* 0x000fe40008000000 */
[----:B0-----:R-:W-:-:S12]  /*8e10*/  ULOP3.LUT UR43, UR43, UR4, URZ, 0x3c, !UPT ;  /* 0x000000042b2b7292 */ /* 0x001fd8000f8e3c3f */
.L_x_252:
[----:B------:R-:W0:Y:S01]  /*8e20*/  S2R R3, SR_CgaCtaId ;  /* 0x0000000000037919 */ /* 0x000e220000008800 */
[----:B------:R-:W-:Y:S01]  /*8e30*/  MOV R2, 0x400 ;  /* 0x0000040000027802 */ /* 0x000fe20000000f00 */
[----:B------:R-:W-:Y:S01]  /*8e40*/  BSSY B0, `(.L_x_275) ;  /* 0x00002e2000007945 */ /* 0x000fe20003800000 */
[----:B------:R-:W-:Y:S02]  /*8e50*/  BAR.SYNC.DEFER_BLOCKING 0x5, 0x180 ;  /* 0x0146000000007b1d */ /* 0x000fe40000010000 */
[----:B0-----:R-:W-:-:S05]  /*8e60*/  LEA R2, R3, R2, 0x18 ;  /* 0x0000000203027211 */ /* 0x001fca00078ec0ff */
[----:B------:R-:W0:Y:S02]  /*8e70*/  LDS.128 R60, [R2+0x334d0] ;  /* 0x0334d000023c7984 */ /* 0x000e240000000c00 */
[----:B0-----:R-:W-:Y:S01]  /*8e80*/  R2UR UR5, R62 ;  /* 0x000000003e0572ca */ /* 0x001fe200000e0000 */
[----:B------:R-:W-:Y:S06]  /*8e90*/  BAR.ARV 0x4, 0x180 ;  /* 0x0106000000007b1d */ /* 0x000fec0000002000 */
[----:B------:R-:W-:Y:S08]  /*8ea0*/  @P0 BRA `(.L_x_276) ;  /* 0x00000020009c0947 */ /* 0x000ff00003800000 */
[----:B------:R-:W0:Y:S01]  /*8eb0*/  S2R R70, SR_TID.X ;  /* 0x0000000000467919 */ /* 0x000e220000002100 */
[----:B------:R-:W-:Y:S01]  /*8ec0*/  ULDC.64 UR6, c[0x4][0x38] ;  /* 0x01000e0000067ab9 */ /* 0x000fe20000000a00 */
[----:B0-----:R-:W-:-:S05]  /*8ed0*/  IMAD.SHL.U32 R3, R70, 0x4, RZ ;  /* 0x0000000446037824 */ /* 0x001fca00078e00ff */
[----:B------:R-:W-:-:S04]  /*8ee0*/  LOP3.LUT R3, R3, 0xc, RZ, 0xc0, !PT ;  /* 0x0000000c03037812 */ /* 0x000fc800078ec0ff */
[----:B------:R-:W-:-:S05]  /*8ef0*/  IADD3 R6, P0, R3, UR6, RZ ;  /* 0x0000000603067c10 */ /* 0x000fca000ff1e0ff */
[----:B------:R-:W-:Y:S01]  /*8f00*/  IMAD.X R7, RZ, RZ, UR7, P0 ;  /* 0x00000007ff077e24 */ /* 0x000fe200080e06ff */
[----:B------:R-:W-:Y:S02]  /*8f10*/  F2FP.BF16.F32.PACK_AB R10, R5, R10 ;  /* 0x0000000a050a723e */ /* 0x000fe400000010ff */
[----:B------:R-:W-:Y:S02]  /*8f20*/  F2FP.BF16.F32.PACK_AB R32, R29, R32 ;  /* 0x000000201d20723e */ /* 0x000fe400000010ff */
[----:B------:R-:W-:Y:S01]  /*8f30*/  F2FP.BF16.F32.PACK_AB R25, R25, R28 ;  /* 0x0000001c1919723e */ /* 0x000fe200000010ff */
[----:B------:R0:W2:Y:S01]  /*8f40*/  LDG.E.CONSTANT R3, desc[UR48][R6.64] ;  /* 0x0000003006037981 */ /* 0x0000a2000c1e9900 */
[----:B------:R-:W-:Y:S01]  /*8f50*/  F2FP.BF16.F32.PACK_AB R41, R41, R44 ;  /* 0x0000002c2929723e */ /* 0x000fe200000010ff */
[----:B------:R-:W-:Y:S01]  /*8f60*/  USHF.L.U32 UR8, UR36, 0x2, URZ ;  /* 0x0000000224087899 */ /* 0x000fe2000800063f */
[----:B------:R-:W-:Y:S01]  /*8f70*/  F2FP.BF16.F32.PACK_AB R39, R39, R42 ;  /* 0x0000002a2727723e */ /* 0x000fe200000010ff */
[----:B------:R-:W1:Y:S01]  /*8f80*/  S2R R5, SR_SWINHI ;  /* 0x0000000000057919 */ /* 0x000e620000002f00 */
[----:B------:R-:W-:Y:S01]  /*8f90*/  F2FP.BF16.F32.PACK_AB R40, R37, R40 ;  /* 0x000000282528723e */ /* 0x000fe200000010ff */
[----:B------:R-:W-:Y:S01]  /*8fa0*/  ULDC.64 UR6, c[0x0][0xbd8] ;  /* 0x0002f60000067ab9 */ /* 0x000fe20000000a00 */
[----:B------:R-:W-:Y:S01]  /*8fb0*/  F2FP.BF16.F32.PACK_AB R38, R35, R38 ;  /* 0x000000262326723e */ /* 0x000fe200000010ff */
[----:B------:R-:W-:Y:S01]  /*8fc0*/  USHF.L.U64.HI UR9, UR36, 0x2, UR37 ;  /* 0x0000000224097899 */ /* 0x000fe20008010225 */
[----:B------:R-:W-:Y:S01]  /*8fd0*/  F2FP.BF16.F32.PACK_AB R21, R21, R26 ;  /* 0x0000001a1515723e */ /* 0x000fe200000010ff */
[----:B------:R-:W-:Y:S01]  /*8fe0*/  UIADD3 UR4, UP1, UR8, UR6, URZ ;  /* 0x0000000608047290 */ /* 0x000fe2000ff3e03f */
[----:B0-----:R-:W-:Y:S01]  /*8ff0*/  LOP3.LUT P0, R6, R70, 0x3, RZ, 0xc0, !PT ;  /* 0x0000000346067812 */ /* 0x001fe2000780c0ff */
[----:B------:R-:W-:Y:S01]  /*9000*/  UISETP.NE.U32.AND UP0, UPT, UR6, URZ, UPT ;  /* 0x0000003f0600728c */ /* 0x000fe2000bf05070 */
[----:B------:R-:W-:Y:S01]  /*9010*/  F2FP.BF16.F32.PACK_AB R20, R13, R20 ;  /* 0x000000140d14723e */ /* 0x000fe200000010ff */
[----:B------:R-:W-:Y:S01]  /*9020*/  UIADD3.X UR6, UR9, UR7, URZ, UP1, !UPT ;  /* 0x0000000709067290 */ /* 0x000fe20008ffe43f */
[----:B------:R-:W-:Y:S01]  /*9030*/  ISETP.EQ.OR P0, PT, R6, 0x3, !P0 ;  /* 0x000000030600780c */ /* 0x000fe20004702670 */
[----:B------:R-:W-:Y:S01]  /*9040*/  UISETP.NE.AND.EX UP0, UPT, UR7, URZ, UPT, UP0 ;  /* 0x0000003f0700728c */ /* 0x000fe2000bf05300 */
[----:B------:R-:W-:-:S02]  /*9050*/  F2FP.BF16.F32.PACK_AB R11, R11, R14 ;  /* 0x0000000e0b0b723e */ /* 0x000fc400000010ff */
[----:B------:R-:W-:Y:S02]  /*9060*/  F2FP.BF16.F32.PACK_AB R105, R105, R108 ;  /* 0x0000006c6969723e */ /* 0x000fe400000010ff */
[----:B------:R-:W-:Y:S02]  /*9070*/  F2FP.BF16.F32.PACK_AB R67, R67, R68 ;  /* 0x000000444343723e */ /* 0x000fe400000010ff */
[----:B------:R-:W-:Y:S02]  /*9080*/  F2FP.BF16.F32.PACK_AB R81, R81, R84 ;  /* 0x000000545151723e */ /* 0x000fe400000010ff */
[----:B------:R-:W-:Y:S02]  /*9090*/  SEL R68, R41, R40, P0 ;  /* 0x0000002829447207 */ /* 0x000fe40000000000 */
[----:B------:R-:W-:Y:S02]  /*90a0*/  SEL R108, R39, R38, P0 ;  /* 0x00000026276c7207 */ /* 0x000fe40000000000 */
[----:B------:R-:W-:-:S02]  /*90b0*/  F2FP.BF16.F32.PACK_AB R46, R43, R46 ;  /* 0x0000002e2b2e723e */ /* 0x000fc400000010ff */
[----:B------:R-:W-:Y:S02]  /*90c0*/  F2FP.BF16.F32.PACK_AB R9, R9, R12 ;  /* 0x0000000c0909723e */ /* 0x000fe400000010ff */
[----:B------:R-:W-:Y:S02]  /*90d0*/  F2FP.BF16.F32.PACK_AB R8, R119, R8 ;  /* 0x000000087708723e */ /* 0x000fe400000010ff */
[----:B------:R-:W-:Y:S02]  /*90e0*/  SEL R40, R40, R41, P0 ;  /* 0x0000002928287207 */ /* 0x000fe40000000000 */
[----:B------:R-:W-:Y:S02]  /*90f0*/  MOV R6, R2 ;  /* 0x0000000200067202 */ /* 0x000fe40000000f00 */
[----:B-1----:R-:W-:Y:S02]  /*9100*/  MOV R7, R5 ;  /* 0x0000000500077202 */ /* 0x002fe40000000f00 */
[----:B------:R-:W-:-:S02]  /*9110*/  SEL R82, R11, R10, P0 ;  /* 0x0000000a0b527207 */ /* 0x000fc40000000000 */
[----:B------:R-:W-:Y:S01]  /*9120*/  SEL R84, R10, R11, P0 ;  /* 0x0000000b0a547207 */ /* 0x000fe20000000000 */
[----:B------:R-:W-:Y:S01]  /*9130*/  IMAD.WIDE R28, R223, 0x2, R6 ;  /* 0x00000002df1c7825 */ /* 0x000fe200078e0206 */
[----:B------:R-:W-:Y:S02]  /*9140*/  SEL R38, R38, R39, P0 ;  /* 0x0000002726267207 */ /* 0x000fe40000000000 */
[----:B------:R-:W-:Y:S02]  /*9150*/  SEL R114, R21, R20, P0 ;  /* 0x0000001415727207 */ /* 0x000fe40000000000 */
[----:B------:R-:W-:Y:S02]  /*9160*/  SEL R116, R20, R21, P0 ;  /* 0x0000001514747207 */ /* 0x000fe40000000000 */
[----:B------:R-:W-:Y:S02]  /*9170*/  LOP3.LUT R5, R28, 0x380, RZ, 0xc0, !PT ;  /* 0x000003801c057812 */ /* 0x000fe400078ec0ff */
[----:B------:R-:W-:-:S02]  /*9180*/  F2FP.BF16.F32.PACK_AB R49, R49, R52 ;  /* 0x000000343131723e */ /* 0x000fc400000010ff */
[----:B------:R-:W-:Y:S02]  /*9190*/  F2FP.BF16.F32.PACK_AB R47, R47, R50 ;  /* 0x000000322f2f723e */ /* 0x000fe400000010ff */
[----:B------:R-:W-:Y:S02]  /*91a0*/  F2FP.BF16.F32.PACK_AB R48, R45, R48 ;  /* 0x000000302d30723e */ /* 0x000fe400000010ff */
[----:B------:R-:W-:Y:S02]  /*91b0*/  F2FP.BF16.F32.PACK_AB R33, R33, R36 ;  /* 0x000000242121723e */ /* 0x000fe400000010ff */
[----:B------:R-:W-:Y:S02]  /*91c0*/  F2FP.BF16.F32.PACK_AB R31, R31, R34 ;  /* 0x000000221f1f723e */ /* 0x000fe400000010ff */
[----:B------:R-:W-:Y:S02]  /*91d0*/  F2FP.BF16.F32.PACK_AB R30, R27, R30 ;  /* 0x0000001e1b1e723e */ /* 0x000fe400000010ff */
[----:B------:R-:W-:-:S02]  /*91e0*/  F2FP.BF16.F32.PACK_AB R24, R15, R24 ;  /* 0x000000180f18723e */ /* 0x000fc400000010ff */
[C---:B------:R-:W-:Y:S02]  /*91f0*/  IADD3 R10, P4, R28.reuse, 0x20, RZ ;  /* 0x000000201c0a7810 */ /* 0x040fe40007f9e0ff */
[C---:B------:R-:W-:Y:S02]  /*9200*/  IADD3 R39, P5, R28.reuse, 0x40, RZ ;  /* 0x000000401c277810 */ /* 0x040fe40007fbe0ff */
[C---:B------:R-:W-:Y:S01]  /*9210*/  IADD3 R41, P6, R28.reuse, 0x60, RZ ;  /* 0x000000601c297810 */ /* 0x040fe20007fde0ff */
[--C-:B------:R-:W-:Y:S01]  /*9220*/  IMAD.X R37, RZ, RZ, R29.reuse, P4 ;  /* 0x000000ffff257224 */ /* 0x100fe200020e061d */
[C---:B------:R-:W-:Y:S01]  /*9230*/  IADD3 R20, P1, R28.reuse, 0x4000, RZ ;  /* 0x000040001c147810 */ /* 0x040fe20007f3e0ff */
[----:B------:R-:W-:Y:S01]  /*9240*/  IMAD.X R35, RZ, RZ, R29, P5 ;  /* 0x000000ffff237224 */ /* 0x000fe200028e061d */
[----:B------:R-:W-:Y:S02]  /*9250*/  IADD3 R43, P2, R28, 0x4020, RZ ;  /* 0x000040201c2b7810 */ /* 0x000fe40007f5e0ff */
[----:B------:R-:W-:-:S02]  /*9260*/  F2FP.BF16.F32.PACK_AB R121, R121, R122 ;  /* 0x0000007a7979723e */ /* 0x000fc400000010ff */
[----:B------:R-:W-:Y:S02]  /*9270*/  F2FP.BF16.F32.PACK_AB R73, R73, R76 ;  /* 0x0000004c4949723e */ /* 0x000fe400000010ff */
[----:B------:R-:W-:Y:S02]  /*9280*/  F2FP.BF16.F32.PACK_AB R57, R57, R64 ;  /* 0x000000403939723e */ /* 0x000fe400000010ff */
[----:B------:R-:W-:Y:S02]  /*9290*/  SEL R118, R9, R8, P0 ;  /* 0x0000000809767207 */ /* 0x000fe40000000000 */
[----:B------:R-:W-:Y:S02]  /*92a0*/  SEL R122, R8, R9, P0 ;  /* 0x00000009087a7207 */ /* 0x000fe40000000000 */
[----:B------:R-:W-:Y:S02]  /*92b0*/  SHF.R.U64 R5, R5, 0x3, RZ ;  /* 0x0000000305057819 */ /* 0x000fe400000012ff */
[----:B------:R-:W-:-:S02]  /*92c0*/  SEL R64, R49, R48, P0 ;  /* 0x0000003031407207 */ /* 0x000fc40000000000 */
[----:B------:R-:W-:Y:S02]  /*92d0*/  SEL R70, R33, R32, P0 ;  /* 0x0000002021467207 */ /* 0x000fe40000000000 */
[----:B------:R-:W-:Y:S01]  /*92e0*/  SEL R74, R32, R33, P0 ;  /* 0x00000021204a7207 */ /* 0x000fe20000000000 */
[--C-:B------:R-:W-:Y:S01]  /*92f0*/  IMAD.X R33, RZ, RZ, R29.reuse, P6 ;  /* 0x000000ffff217224 */ /* 0x100fe200030e061d */
[----:B------:R-:W-:Y:S02]  /*9300*/  SEL R76, R25, R24, P0 ;  /* 0x00000018194c7207 */ /* 0x000fe40000000000 */
[----:B------:R-:W-:Y:S01]  /*9310*/  SEL R78, R24, R25, P0 ;  /* 0x00000019184e7207 */ /* 0x000fe20000000000 */
[----:B------:R-:W-:Y:S01]  /*9320*/  IMAD.X R25, RZ, RZ, R29, P2 ;  /* 0x000000ffff197224 */ /* 0x000fe200010e061d */
[----:B------:R-:W-:Y:S02]  /*9330*/  SEL R106, R47, R46, P0 ;  /* 0x0000002e2f6a7207 */ /* 0x000fe40000000000 */
[----:B------:R-:W-:-:S02]  /*9340*/  SEL R110, R31, R30, P0 ;  /* 0x0000001e1f6e7207 */ /* 0x000fc40000000000 */
[----:B------:R-:W-:Y:S01]  /*9350*/  SEL R112, R30, R31, P0 ;  /* 0x0000001f1e707207 */ /* 0x000fe20000000000 */
[----:B------:R-:W-:Y:S01]  /*9360*/  IMAD.X R31, RZ, RZ, R29, P1 ;  /* 0x000000ffff1f7224 */ /* 0x000fe200008e061d */
[----:B------:R-:W-:Y:S02]  /*9370*/  LOP3.LUT R8, R10, 0x380, RZ, 0xc0, !PT ;  /* 0x000003800a087812 */ /* 0x000fe400078ec0ff */
[----:B------:R-:W-:Y:S02]  /*9380*/  F2FP.BF16.F32.PACK_AB R129, R129, R130 ;  /* 0x000000828181723e */ /* 0x000fe400000010ff */
[----:B------:R-:W-:Y:S02]  /*9390*/  F2FP.BF16.F32.PACK_AB R125, R125, R126 ;  /* 0x0000007e7d7d723e */ /* 0x000fe400000010ff */
[----:B------:R-:W-:Y:S02]  /*93a0*/  F2FP.BF16.F32.PACK_AB R54, R51, R54 ;  /* 0x000000363336723e */ /* 0x000fe400000010ff */
[----:B------:R-:W-:-:S02]  /*93b0*/  SEL R48, R48, R49, P0 ;  /* 0x0000003130307207 */ /* 0x000fc40000000000 */
[----:B------:R-:W-:Y:S02]  /*93c0*/  SEL R46, R46, R47, P0 ;  /* 0x0000002f2e2e7207 */ /* 0x000fe40000000000 */
[----:B------:R-:W-:Y:S02]  /*93d0*/  LOP3.LUT R12, R39, 0x380, RZ, 0xc0, !PT ;  /* 0x00000380270c7812 */ /* 0x000fe400078ec0ff */
[C---:B------:R-:W-:Y:S02]  /*93e0*/  IADD3 R45, P3, R28.reuse, 0x4040, RZ ;  /* 0x000040401c2d7810 */ /* 0x040fe40007f7e0ff */
[C---:B------:R-:W-:Y:S02]  /*93f0*/  IADD3 R47, P4, R28.reuse, 0x4060, RZ ;  /* 0x000040601c2f7810 */ /* 0x040fe40007f9e0ff */
[C---:B------:R-:W-:Y:S01]  /*9400*/  IADD3 R126, P5, R28.reuse, 0x8000, RZ ;  /* 0x000080001c7e7810 */ /* 0x040fe20007fbe0ff */
[--C-:B------:R-:W-:Y:S01]  /*9410*/  IMAD.X R27, RZ, RZ, R29.reuse, P3 ;  /* 0x000000ffff1b7224 */ /* 0x100fe200018e061d */
[C---:B------:R-:W-:Y:S01]  /*9420*/  IADD3 R49, P6, R28.reuse, 0x8020, RZ ;  /* 0x000080201c317810 */ /* 0x040fe20007fde0ff */
[--C-:B------:R-:W-:Y:S01]  /*9430*/  IMAD.X R21, RZ, RZ, R29.reuse, P4 ;  /* 0x000000ffff157224 */ /* 0x100fe200020e061d */
[C---:B------:R-:W-:Y:S01]  /*9440*/  IADD3 R51, P1, R28.reuse, 0x8040, RZ ;  /* 0x000080401c337810 */ /* 0x040fe20007f3e0ff */
[--C-:B------:R-:W-:Y:S01]  /*9450*/  IMAD.X R15, RZ, RZ, R29.reuse, P5 ;  /* 0x000000ffff0f7224 */ /* 0x100fe200028e061d */
[----:B------:R-:W-:Y:S01]  /*9460*/  IADD3 R130, P2, R28, 0x8060, RZ ;  /* 0x000080601c827810 */ /* 0x000fe20007f5e0ff */
[--C-:B------:R-:W-:Y:S01]  /*9470*/  IMAD.X R13, RZ, RZ, R29.reuse, P6 ;  /* 0x000000ffff0d7224 */ /* 0x100fe200030e061d */
[----:B------:R-:W-:Y:S01]  /*9480*/  LOP3.LUT R28, R5, R28, RZ, 0x3c, !PT ;  /* 0x0000001c051c7212 */ /* 0x000fe200078e3cff */
[--C-:B------:R-:W-:Y:S01]  /*9490*/  IMAD.X R11, RZ, RZ, R29.reuse, P1 ;  /* 0x000000ffff0b7224 */ /* 0x100fe200008e061d */
[----:B------:R-:W-:Y:S01]  /*94a0*/  SHF.R.U64 R5, R8, 0x3, RZ ;  /* 0x0000000308057819 */ /* 0x000fe200000012ff */
[----:B------:R-:W-:Y:S01]  /*94b0*/  IMAD.X R9, RZ, RZ, R29, P2 ;  /* 0x000000ffff097224 */ /* 0x000fe200010e061d */
[----:B------:R-:W-:-:S02]  /*94c0*/  SHF.R.U64 R8, R12, 0x3, RZ ;  /* 0x000000030c087819 */ /* 0x000fc400000012ff */
[----:B------:R-:W-:Y:S02]  /*94d0*/  LOP3.LUT R14, R41, 0x380, RZ, 0xc0, !PT ;  /* 0x00000380290e7812 */ /* 0x000fe400078ec0ff */
[----:B------:R-:W-:Y:S02]  /*94e0*/  LOP3.LUT R36, R5, R10, RZ, 0x3c, !PT ;  /* 0x0000000a05247212 */ /* 0x000fe400078e3cff */
[----:B------:R-:W-:Y:S02]  /*94f0*/  LOP3.LUT R34, R8, R39, RZ, 0x3c, !PT ;  /* 0x0000002708227212 */ /* 0x000fe400078e3cff */
[----:B------:R-:W-:Y:S02]  /*9500*/  LOP3.LUT R5, R20, 0x380, RZ, 0xc0, !PT ;  /* 0x0000038014057812 */ /* 0x000fe400078ec0ff */
[----:B------:R-:W-:Y:S02]  /*9510*/  LOP3.LUT R8, R43, 0x380, RZ, 0xc0, !PT ;  /* 0x000003802b087812 */ /* 0x000fe400078ec0ff */
[----:B------:R-:W-:-:S02]  /*9520*/  LOP3.LUT R10, R45, 0x380, RZ, 0xc0, !PT ;  /* 0x000003802d0a7812 */ /* 0x000fc400078ec0ff */
[----:B------:R-:W-:Y:S02]  /*9530*/  SHF.R.U64 R12, R14, 0x3, RZ ;  /* 0x000000030e0c7819 */ /* 0x000fe400000012ff */
[----:B------:R-:W-:Y:S02]  /*9540*/  SHF.R.U64 R5, R5, 0x3, RZ ;  /* 0x0000000305057819 */ /* 0x000fe400000012ff */
[----:B------:R-:W-:Y:S02]  /*9550*/  SHF.R.U64 R8, R8, 0x3, RZ ;  /* 0x0000000308087819 */ /* 0x000fe400000012ff */
[----:B------:R-:W-:Y:S02]  /*9560*/  SHF.R.U64 R10, R10, 0x3, RZ ;  /* 0x000000030a0a7819 */ /* 0x000fe400000012ff */
[----:B------:R-:W-:Y:S02]  /*9570*/  LOP3.LUT R32, R12, R41, RZ, 0x3c, !PT ;  /* 0x000000290c207212 */ /* 0x000fe400078e3cff */
[----:B------:R-:W-:-:S02]  /*9580*/  LOP3.LUT R12, R47, 0x380, RZ, 0xc0, !PT ;  /* 0x000003802f0c7812 */ /* 0x000fc400078ec0ff */
[----:B------:R-:W-:Y:S02]  /*9590*/  LOP3.LUT R30, R5, R20, RZ, 0x3c, !PT ;  /* 0x00000014051e7212 */ /* 0x000fe400078e3cff */
[----:B------:R-:W-:Y:S02]  /*95a0*/  LOP3.LUT R24, R8, R43, RZ, 0x3c, !PT ;  /* 0x0000002b08187212 */ /* 0x000fe400078e3cff */
[----:B------:R-:W-:Y:S02]  /*95b0*/  LOP3.LUT R5, R126, 0x380, RZ, 0xc0, !PT ;  /* 0x000003807e057812 */ /* 0x000fe400078ec0ff */
[----:B------:R-:W-:Y:S02]  /*95c0*/  LOP3.LUT R8, R49, 0x380, RZ, 0xc0, !PT ;  /* 0x0000038031087812 */ /* 0x000fe400078ec0ff */
[----:B------:R-:W-:Y:S02]  /*95d0*/  LOP3.LUT R26, R10, R45, RZ, 0x3c, !PT ;  /* 0x0000002d0a1a7212 */ /* 0x000fe400078e3cff */
[----:B------:R-:W-:-:S02]  /*95e0*/  LOP3.LUT R39, R130, 0x380, RZ, 0xc0, !PT ;  /* 0x0000038082277812 */ /* 0x000fc400078ec0ff */
[----:B------:R-:W-:Y:S02]  /*95f0*/  LOP3.LUT R10, R51, 0x380, RZ, 0xc0, !PT ;  /* 0x00000380330a7812 */ /* 0x000fe400078ec0ff */
[----:B------:R-:W-:Y:S02]  /*9600*/  SHF.R.U64 R12, R12, 0x3, RZ ;  /* 0x000000030c0c7819 */ /* 0x000fe400000012ff */
[----:B------:R-:W-:Y:S02]  /*9610*/  F2FP.BF16.F32.PACK_AB R141, R141, R142 ;  /* 0x0000008e8d8d723e */ /* 0x000fe400000010ff */
[----:B------:R-:W-:Y:S02]  /*9620*/  F2FP.BF16.F32.PACK_AB R140, R139, R140 ;  /* 0x0000008c8b8c723e */ /* 0x000fe400000010ff */
[----:B------:R-:W-:Y:S02]  /*9630*/  SHF.R.U64 R5, R5, 0x3, RZ ;  /* 0x0000000305057819 */ /* 0x000fe400000012ff */
[----:B------:R-:W-:-:S02]  /*9640*/  SHF.R.U64 R8, R8, 0x3, RZ ;  /* 0x0000000308087819 */ /* 0x000fc400000012ff */
[----:B------:R-:W-:Y:S02]  /*9650*/  F2FP.BF16.F32.PACK_AB R104, R101, R104 ;  /* 0x000000686568723e */ /* 0x000fe400000010ff */
[----:B------:R-:W-:Y:S02]  /*9660*/  F2FP.BF16.F32.PACK_AB R137, R137, R138 ;  /* 0x0000008a8989723e */ /* 0x000fe400000010ff */
[----:B------:R-:W-:Y:S02]  /*9670*/  F2FP.BF16.F32.PACK_AB R136, R135, R136 ;  /* 0x000000888788723e */ /* 0x000fe400000010ff */
[----:B------:R-:W-:Y:S02]  /*9680*/  SHF.R.U64 R39, R39, 0x3, RZ ;  /* 0x0000000327277819 */ /* 0x000fe400000012ff */
[----:B------:R-:W-:Y:S02]  /*9690*/  F2FP.BF16.F32.PACK_AB R97, R97, R100 ;  /* 0x000000646161723e */ /* 0x000fe400000010ff */
[----:B------:R-:W-:-:S02]  /*96a0*/  F2FP.BF16.F32.PACK_AB R96, R93, R96 ;  /* 0x000000605d60723e */ /* 0x000fc400000010ff */
[----:B------:R-:W-:Y:S02]  /*96b0*/  F2FP.BF16.F32.PACK_AB R72, R69, R72 ;  /* 0x000000484548723e */ /* 0x000fe400000010ff */
[----:B------:R-:W-:Y:S02]  /*96c0*/  SHF.R.U64 R10, R10, 0x3, RZ ;  /* 0x000000030a0a7819 */ /* 0x000fe400000012ff */
[----:B------:R-:W-:Y:S02]  /*96d0*/  F2FP.BF16.F32.PACK_AB R89, R89, R92 ;  /* 0x0000005c5959723e */ /* 0x000fe400000010ff */
[----:B------:R-:W-:Y:S02]  /*96e0*/  F2FP.BF16.F32.PACK_AB R88, R85, R88 ;  /* 0x000000585558723e */ /* 0x000fe400000010ff */
[----:B------:R-:W-:Y:S02]  /*96f0*/  F2FP.BF16.F32.PACK_AB R128, R127, R128 ;  /* 0x000000807f80723e */ /* 0x000fe400000010ff */
[----:B------:R-:W-:-:S02]  /*9700*/  LOP3.LUT R20, R12, R47, RZ, 0x3c, !PT ;  /* 0x0000002f0c147212 */ /* 0x000fc400078e3cff */
[----:B------:R-:W-:Y:S02]  /*9710*/  F2FP.BF16.F32.PACK_AB R133, R133, R134 ;  /* 0x000000868585723e */ /* 0x000fe400000010ff */
[----:B------:R-:W-:Y:S02]  /*9720*/  F2FP.BF16.F32.PACK_AB R132, R131, R132 ;  /* 0x000000848384723e */ /* 0x000fe400000010ff */
[----:B------:R-:W-:Y:S02]  /*9730*/  F2FP.BF16.F32.PACK_AB R80, R77, R80 ;  /* 0x000000504d50723e */ /* 0x000fe400000010ff */
[----:B------:R-:W-:Y:S02]  /*9740*/  F2FP.BF16.F32.PACK_AB R124, R123, R124 ;  /* 0x0000007c7b7c723e */ /* 0x000fe400000010ff */
[----:B------:R-:W-:Y:S02]  /*9750*/  SEL R42, R141, R140, P0 ;  /* 0x0000008c8d2a7207 */ /* 0x000fe40000000000 */
[----:B------:R-:W-:-:S02]  /*9760*/  LOP3.LUT R14, R5, R126, RZ, 0x3c, !PT ;  /* 0x0000007e050e7212 */ /* 0x000fc400078e3cff */
[----:B------:R-:W-:Y:S02]  /*9770*/  LOP3.LUT R12, R8, R49, RZ, 0x3c, !PT ;  /* 0x00000031080c7212 */ /* 0x000fe400078e3cff */
[----:B------:R-:W-:Y:S02]  /*9780*/  F2FP.BF16.F32.PACK_AB R120, R65, R120 ;  /* 0x000000784178723e */ /* 0x000fe400000010ff */
[----:B------:R-:W-:Y:S02]  /*9790*/  F2FP.BF16.F32.PACK_AB R66, R59, R66 ;  /* 0x000000423b42723e */ /* 0x000fe400000010ff */
[----:B------:R-:W-:Y:S02]  /*97a0*/  SEL R140, R140, R141, P0 ;  /* 0x0000008d8c8c7207 */ /* 0x000fe40000000000 */
[----:B------:R-:W-:Y:S02]  /*97b0*/  SEL R44, R137, R136, P0 ;  /* 0x00000088892c7207 */ /* 0x000fe40000000000 */
[----:B------:R-:W-:-:S02]  /*97c0*/  SEL R86, R105, R104, P0 ;  /* 0x0000006869567207 */ /* 0x000fc40000000000 */
[----:B------:R-:W-:Y:S02]  /*97d0*/  LOP3.LUT R8, R39, R130, RZ, 0x3c, !PT ;  /* 0x0000008227087212 */ /* 0x000fe400078e3cff */
[----:B------:R-:W-:Y:S02]  /*97e0*/  F2FP.BF16.F32.PACK_AB R56, R53, R56 ;  /* 0x000000383538723e */ /* 0x000fe400000010ff */
[----:B------:R-:W-:Y:S02]  /*97f0*/  SEL R136, R136, R137, P0 ;  /* 0x0000008988887207 */ /* 0x000fe40000000000 */
        /* <DEDUP_REMOVED lines=9> */
[----:B------:R-:W-:Y:S02]  /*9890*/  SEL R50, R133, R132, P0 ;  /* 0x0000008485327207 */ /* 0x000fe40000000000 */
[----:B------:R-:W-:Y:S02]  /*98a0*/  SEL R128, R128, R129, P0 ;  /* 0x0000008180807207 */ /* 0x000fe40000000000 */
[----:B------:R-:W-:Y:S02]  /*98b0*/  SEL R58, R125, R124, P0 ;  /* 0x0000007c7d3a7207 */ /* 0x000fe40000000000 */
[----:B------:R-:W-:Y:S02]  /*98c0*/  SEL R88, R88, R89, P0 ;  /* 0x0000005958587207 */ /* 0x000fe40000000000 */
[----:B------:R-:W-:Y:S02]  /*98d0*/  SEL R94, R81, R80, P0 ;  /* 0x00000050515e7207 */ /* 0x000fe40000000000 */
[----:B------:R-:W-:-:S02]  /*98e0*/  MOV R73, R20 ;  /* 0x0000001400497202 */ /* 0x000fc40000000f00 */
        /* <DEDUP_REMOVED lines=9> */
[----:B------:R-:W-:Y:S02]  /*9980*/  MOV R65, R12 ;  /* 0x0000000c00417202 */ /* 0x000fe40000000f00 */
[----:B------:R-:W-:Y:S02]  /*9990*/  MOV R59, R10 ;  /* 0x0000000a003b7202 */ /* 0x000fe40000000f00 */
[----:B------:R-:W-:-:S02]  /*99a0*/  SEL R56, R56, R57, P0 ;  /* 0x0000003938387207 */ /* 0x000fc40000000000 */
[----:B------:R-:W-:Y:S02]  /*99b0*/  SEL R102, R55, R54, P0 ;  /* 0x0000003637667207 */ /* 0x000fe40000000000 */
[----:B------:R-:W-:Y:S02]  /*99c0*/  MOV R67, R14 ;  /* 0x0000000e00437202 */ /* 0x000fe40000000f00 */
[----:B------:R-:W-:Y:S02]  /*99d0*/  SEL R54, R54, R55, P0 ;  /* 0x0000003736367207 */ /* 0x000fe40000000000 */
[----:B------:R-:W-:Y:S02]  /*99e0*/  MOV R87, R28 ;  /* 0x0000001c00577202 */ /* 0x000fe40000000f00 */
[----:B------:R-:W-:Y:S01]  /*99f0*/  MOV R69, R26 ;  /* 0x0000001a00457202 */ /* 0x000fe20000000f00 */
[----:B--2---:R-:W-:Y:S01]  /*9a00*/  SHFL.IDX PT, R42, R42, R3, 0x1c1f ;  /* 0x001c1f032a2a7589 */ /* 0x004fe200000e0000 */
[----:B------:R-:W-:-:S02]  /*9a10*/  LOP3.LUT R5, R3, 0x2, RZ, 0x3c, !PT ;  /* 0x0000000203057812 */ /* 0x000fc400078e3cff */
[----:B------:R-:W-:Y:S01]  /*9a20*/  MOV R79, R32 ;  /* 0x00000020004f7202 */ /* 0x000fe20000000f00 */
[----:B------:R-:W-:Y:S01]  /*9a30*/  SHFL.IDX PT, R44, R44, R3, 0x1c1f ;  /* 0x001c1f032c2c7589 */ /* 0x000fe200000e0000 */
[----:B------:R-:W-:Y:S02]  /*9a40*/  MOV R77, R30 ;  /* 0x0000001e004d7202 */ /* 0x000fe40000000f00 */
[----:B------:R-:W-:Y:S01]  /*9a50*/  MOV R85, R36 ;  /* 0x0000002400557202 */ /* 0x000fe20000000f00 */
[----:B------:R-:W0:Y:S01]  /*9a60*/  SHFL.IDX PT, R9, R140, R5, 0x1c1f ;  /* 0x001c1f058c097589 */ /* 0x000e2200000e0000 */
[----:B------:R-:W-:Y:S02]  /*9a70*/  MOV R81, R34 ;  /* 0x0000002200517202 */ /* 0x000fe40000000f00 */
[----:B------:R-:W-:Y:S01]  /*9a80*/  MOV R75, R24 ;  /* 0x00000018004b7202 */ /* 0x000fe20000000f00 */
[----:B------:R-:W-:Y:S01]  /*9a90*/  SHFL.IDX PT, R86, R86, R3, 0x1c1f ;  /* 0x001c1f0356567589 */ /* 0x000fe200000e0000 */
[----:B------:R-:W-:-:S03]  /*9aa0*/  PLOP3.LUT P1, PT, PT, PT, UP0, 0x80, 0x0 ;  /* 0x000000000000781c */ /* 0x000fc60003f2f008 */
[----:B------:R-:W1:Y:S04]  /*9ab0*/  SHFL.IDX PT, R13, R136, R5, 0x1c1f ;  /* 0x001c1f05880d7589 */ /* 0x000e6800000e0000 */
[----:B------:R-:W2:Y:S04]  /*9ac0*/  SHFL.IDX PT, R11, R104, R5, 0x1c1f ;  /* 0x001c1f05680b7589 */ /* 0x000ea800000e0000 */
[----:B------:R-:W-:Y:S04]  /*9ad0*/  SHFL.IDX PT, R90, R90, R3, 0x1c1f ;  /* 0x001c1f035a5a7589 */ /* 0x000fe800000e0000 */
[----:B------:R-:W3:Y:S04]  /*9ae0*/  SHFL.IDX PT, R15, R96, R5, 0x1c1f ;  /* 0x001c1f05600f7589 */ /* 0x000ee800000e0000 */
[----:B------:R-:W-:Y:S01]  /*9af0*/  SHFL.IDX PT, R52, R52, R3, 0x1c1f ;  /* 0x001c1f0334347589 */ /* 0x000fe200000e0000 */
[----:B0-----:R-:W-:-:S02]  /*9b00*/  SEL R8, R42, R9, P0 ;  /* 0x000000092a087207 */ /* 0x001fc40000000000 */
[----:B------:R-:W-:Y:S01]  /*9b10*/  SEL R10, R9, R42, P0 ;  /* 0x0000002a090a7207 */ /* 0x000fe20000000000 */
[----:B------:R-:W-:Y:S04]  /*9b20*/  SHFL.IDX PT, R92, R92, R3, 0x1c1f ;  /* 0x001c1f035c5c7589 */ /* 0x000fe800000e0000 */
[----:B------:R-:W0:Y:S01]  /*9b30*/  SHFL.IDX PT, R29, R128, R5, 0x1c1f ;  /* 0x001c1f05801d7589 */ /* 0x000e2200000e0000 */
[----:B-1----:R-:W-:Y:S02]  /*9b40*/  SEL R12, R44, R13, P0 ;  /* 0x0000000d2c0c7207 */ /* 0x002fe40000000000 */
[----:B------:R-:W-:Y:S01]  /*9b50*/  SEL R14, R13, R44, P0 ;  /* 0x0000002c0d0e7207 */ /* 0x000fe20000000000 */
[----:B------:R-:W1:Y:S01]  /*9b60*/  SHFL.IDX PT, R27, R88, R5, 0x1c1f ;  /* 0x001c1f05581b7589 */ /* 0x000e6200000e0000 */
[----:B--2---:R-:W-:-:S02]  /*9b70*/  SEL R9, R86, R11, P0 ;  /* 0x0000000b56097207 */ /* 0x004fc40000000000 */
[----:B------:R-:W-:Y:S01]  /*9b80*/  SEL R11, R11, R86, P0 ;  /* 0x000000560b0b7207 */ /* 0x000fe20000000000 */
[----:B------:R-:W-:Y:S04]  /*9b90*/  SHFL.IDX PT, R50, R50, R3, 0x1c1f ;  /* 0x001c1f0332327589 */ /* 0x000fe800000e0000 */
[----:B------:R-:W-:Y:S01]  /*9ba0*/  SHFL.IDX PT, R58, R58, R3, 0x1c1f ;  /* 0x001c1f033a3a7589 */ /* 0x000fe200000e0000 */
[----:B---3--:R-:W-:Y:S02]  /*9bb0*/  SEL R13, R90, R15, P0 ;  /* 0x0000000f5a0d7207 */ /* 0x008fe40000000000 */
[----:B------:R-:W-:Y:S01]  /*9bc0*/  SEL R15, R15, R90, P0 ;  /* 0x0000005a0f0f7207 */ /* 0x000fe20000000000 */
[----:B------:R-:W-:Y:S04]  /*9bd0*/  SHFL.IDX PT, R94, R94, R3, 0x1c1f ;  /* 0x001c1f035e5e7589 */ /* 0x000fe800000e0000 */
[----:B------:R-:W2:Y:S04]  /*9be0*/  SHFL.IDX PT, R21, R132, R5, 0x1c1f ;  /* 0x001c1f0584157589 */ /* 0x000ea800000e0000 */
[----:B------:R-:W3:Y:S01]  /*9bf0*/  SHFL.IDX PT, R33, R124, R5, 0x1c1f ;  /* 0x001c1f057c217589 */ /* 0x000ee200000e0000 */
[----:B0-----:R-:W-:-:S02]  /*9c00*/  SEL R28, R52, R29, P0 ;  /* 0x0000001d341c7207 */ /* 0x001fc40000000000 */
[----:B------:R-:W-:Y:S01]  /*9c10*/  SEL R30, R29, R52, P0 ;  /* 0x000000341d1e7207 */ /* 0x000fe20000000000 */
[----:B------:R-:W0:Y:S01]  /*9c20*/  SHFL.IDX PT, R31, R80, R5, 0x1c1f ;  /* 0x001c1f05501f7589 */ /* 0x000e2200000e0000 */
[----:B-1----:R-:W-:Y:S02]  /*9c30*/  SEL R25, R92, R27, P0 ;  /* 0x0000001b5c197207 */ /* 0x002fe40000000000 */
[----:B------:R-:W-:Y:S01]  /*9c40*/  SEL R27, R27, R92, P0 ;  /* 0x0000005c1b1b7207 */ /* 0x000fe20000000000 */
[----:B------:R-:W-:Y:S04]  /*9c50*/  SHFL.IDX PT, R60, R60, R3, 0x1c1f ;  /* 0x001c1f033c3c7589 */ /* 0x000fe800000e0000 */
[----:B------:R-:W-:Y:S04]  /*9c60*/  SHFL.IDX PT, R98, R98, R3, 0x1c1f ;  /* 0x001c1f0362627589 */ /* 0x000fe800000e0000 */
[----:B------:R-:W1:Y:S04]  /*9c70*/  SHFL.IDX PT, R37, R120, R5, 0x1c1f ;  /* 0x001c1f0578257589 */ /* 0x000e6800000e0000 */
[----:B------:R-:W4:Y:S01]  /*9c80*/  SHFL.IDX PT, R35, R72, R5, 0x1c1f ;  /* 0x001c1f0548237589 */ /* 0x000f2200000e0000 */
[----:B--2---:R-:W-:-:S02]  /*9c90*/  SEL R24, R50, R21, P0 ;  /* 0x0000001532187207 */ /* 0x004fc40000000000 */
[----:B------:R-:W-:Y:S01]  /*9ca0*/  SEL R26, R21, R50, P0 ;  /* 0x00000032151a7207 */ /* 0x000fe20000000000 */
[----:B------:R-:W-:Y:S01]  /*9cb0*/  SHFL.IDX PT, R62, R62, R3, 0x1c1f ;  /* 0x001c1f033e3e7589 */ /* 0x000fe200000e0000 */
[----:B---3--:R-:W-:Y:S02]  /*9cc0*/  SEL R32, R58, R33, P0 ;  /* 0x000000213a207207 */ /* 0x008fe40000000000 */
[----:B------:R-:W-:Y:S01]  /*9cd0*/  SEL R34, R33, R58, P0 ;  /* 0x0000003a21227207 */ /* 0x000fe20000000000 */
[----:B------:R-:W-:Y:S01]  /*9ce0*/  SHFL.IDX PT, R100, R100, R3, 0x1c1f ;  /* 0x001c1f0364647589 */ /* 0x000fe200000e0000 */
[----:B0-----:R-:W-:Y:S02]  /*9cf0*/  SEL R29, R94, R31, P0 ;  /* 0x0000001f5e1d7207 */ /* 0x001fe40000000000 */
[----:B------:R-:W-:Y:S01]  /*9d00*/  SEL R31, R31, R94, P0 ;  /* 0x0000005e1f1f7207 */ /* 0x000fe20000000000 */
[----:B------:R-:W0:Y:S04]  /*9d10*/  SHFL.IDX PT, R41, R56, R5, 0x1c1f ;  /* 0x001c1f0538297589 */ /* 0x000e2800000e0000 */
[----:B------:R-:W-:Y:S04]  /*9d20*/  SHFL.IDX PT, R39, R66, R5, 0x1c1f ;  /* 0x001c1f0542277589 */ /* 0x000fe800000e0000 */
[----:B------:R-:W-:Y:S01]  /*9d30*/  SHFL.IDX PT, R102, R102, R3, 0x1c1f ;  /* 0x001c1f0366667589 */ /* 0x000fe200000e0000 */
[----:B-1----:R-:W-:-:S03]  /*9d40*/  SEL R36, R60, R37, P0 ;  /* 0x000000253c247207 */ /* 0x002fc60000000000 */
[----:B------:R-:W1:Y:S01]  /*9d50*/  SHFL.IDX PT, R43, R54, R5, 0x1c1f ;  /* 0x001c1f05362b7589 */ /* 0x000e6200000e0000 */
[----:B----4-:R-:W-:Y:S02]  /*9d60*/  SEL R33, R98, R35, P0 ;  /* 0x0000002362217207 */ /* 0x010fe40000000000 */
[----:B------:R-:W-:Y:S01]  /*9d70*/  SEL R35, R35, R98, P0 ;  /* 0x0000006223237207 */ /* 0x000fe20000000000 */
[----:B------:R-:W-:Y:S06]  /*9d80*/  BAR.SYNC.DEFER_BLOCKING 0x1, 0x100 ;  /* 0x0044000000007b1d */ /* 0x000fec0000010000 */
[----:B------:R-:W-:Y:S01]  /*9d90*/  SHFL.IDX PT, R64, R64, R3, 0x1c1f ;  /* 0x001c1f0340407589 */ /* 0x000fe200000e0000 */
[----:B0-----:R-:W-:-:S03]  /*9da0*/  SEL R42, R41, R62, P0 ;  /* 0x0000003e292a7207 */ /* 0x001fc60000000000 */
[----:B------:R-:W-:Y:S04]  /*9db0*/  SHFL.IDX PT, R68, R68, R3, 0x1c1f ;  /* 0x001c1f0344447589 */ /* 0x000fe800000e0000 */
        /* <DEDUP_REMOVED lines=9> */
[----:B------:R0:W-:Y:S04]  /*9e50*/  SHFL.IDX PT, R3, R40, R5, 0x1c1f ;  /* 0x001c1f0528037589 */ /* 0x0001e800000e0000 */
[----:B------:R-:W-:Y:S04]  /*9e60*/  SHFL.IDX PT, R53, R46, R5, 0x1c1f ;  /* 0x001c1f052e357589 */ /* 0x000fe800000e0000 */
[----:B------:R-:W-:Y:S01]  /*9e70*/  SHFL.IDX PT, R47, R74, R5, 0x1c1f ;  /* 0x001c1f054a2f7589 */ /* 0x000fe200000e0000 */
[----:B0-----:R-:W-:-:S03]  /*9e80*/  SEL R40, R62, R41, P0 ;  /* 0x000000293e287207 */ /* 0x001fc60000000000 */
[----:B------:R0:W-:Y:S01]  /*9e90*/  SHFL.IDX PT, R55, R38, R5, 0x1c1f ;  /* 0x001c1f0526377589 */ /* 0x0001e200000e0000 */
[----:B-1----:R-:W-:Y:S02]  /*9ea0*/  SEL R41, R102, R43, P0 ;  /* 0x0000002b66297207 */ /* 0x002fe40000000000 */
[----:B------:R-:W-:Y:S01]  /*9eb0*/  SEL R43, R43, R102, P0 ;  /* 0x000000662b2b7207 */ /* 0x000fe20000000000 */
[----:B------:R-:W-:Y:S04]  /*9ec0*/  SHFL.IDX PT, R71, R112, R5, 0x1c1f ;  /* 0x001c1f0570477589 */ /* 0x000fe800000e0000 */
[----:B------:R-:W-:Y:S01]  /*9ed0*/  SHFL.IDX PT, R49, R78, R5, 0x1c1f ;  /* 0x001c1f054e317589 */ /* 0x000fe200000e0000 */
[----:B0-----:R-:W-:-:S03]  /*9ee0*/  SEL R38, R37, R60, P0 ;  /* 0x0000003c25267207 */ /* 0x001fc60000000000 */
[----:B------:R-:W0:Y:S01]  /*9ef0*/  SHFL.IDX PT, R51, R84, R5, 0x1c1f ;  /* 0x001c1f0554337589 */ /* 0x000e2200000e0000 */
[----:B------:R-:W-:Y:S02]  /*9f00*/  SEL R37, R100, R39, P0 ;  /* 0x0000002764257207 */ /* 0x000fe40000000000 */
[----:B------:R-:W-:Y:S01]  /*9f10*/  SEL R39, R39, R100, P0 ;  /* 0x0000006427277207 */ /* 0x000fe20000000000 */
[----:B------:R-:W-:Y:S04]  /*9f20*/  SHFL.IDX PT, R57, R116, R5, 0x1c1f ;  /* 0x001c1f0574397589 */ /* 0x000fe800000e0000 */
[----:B------:R-:W1:Y:S04]  /*9f30*/  SHFL.IDX PT, R83, R122, R5, 0x1c1f ;  /* 0x001c1f057a537589 */ /* 0x000e6800000e0000 */
[----:B------:R2:W-:Y:S04]  /*9f40*/  STSM.16.M88.4 [R87], R8 ;  /* 0x0000000857007844 */ /* 0x0005e80000000200 */
[----:B------:R3:W-:Y:S04]  /*9f50*/  STSM.16.M88.4 [R85], R12 ;  /* 0x0000000c55007844 */ /* 0x0007e80000000200 */
[----:B------:R1:W-:Y:S04]  /*9f60*/  STSM.16.M88.4 [R81], R24 ;  /* 0x0000001851007844 */ /* 0x0003e80000000200 */
[----:B------:R-:W-:Y:S01]  /*9f70*/  STSM.16.M88.4 [R79], R28 ;  /* 0x0000001c4f007844 */ /* 0x000fe20000000200 */
[----:B0-----:R-:W-:-:S02]  /*9f80*/  SEL R80, R82, R51, P0 ;  /* 0x0000003352507207 */ /* 0x001fc40000000000 */
[----:B------:R-:W-:Y:S01]  /*9f90*/  SEL R82, R51, R82, P0 ;  /* 0x0000005233527207 */ /* 0x000fe20000000000 */
[----:B------:R-:W-:Y:S01]  /*9fa0*/  STSM.16.M88.4 [R77], R32 ;  /* 0x000000204d007844 */ /* 0x000fe20000000200 */
[----:B--2---:R-:W-:Y:S02]  /*9fb0*/  SEL R8, R64, R45, P0 ;  /* 0x0000002d40087207 */ /* 0x004fe40000000000 */
[----:B------:R-:W-:Y:S01]  /*9fc0*/  SEL R10, R45, R64, P0 ;  /* 0x000000402d0a7207 */ /* 0x000fe20000000000 */
[----:B------:R-:W-:Y:S01]  /*9fd0*/  STSM.16.M88.4 [R75], R36 ;  /* 0x000000244b007844 */ /* 0x000fe20000000200 */
[----:B------:R-:W-:Y:S02]  /*9fe0*/  SEL R9, R106, R53, P0 ;  /* 0x000000356a097207 */ /* 0x000fe40000000000 */
[----:B------:R-:W-:Y:S01]  /*9ff0*/  SEL R11, R53, R106, P0 ;  /* 0x0000006a350b7207 */ /* 0x000fe20000000000 */
[----:B------:R0:W-:Y:S01]  /*a000*/  STSM.16.M88.4 [R69], R40 ;  /* 0x0000002845007844 */ /* 0x0001e20000000200 */
[----:B---3--:R-:W-:-:S02]  /*a010*/  SEL R12, R68, R3, P0 ;  /* 0x00000003440c7207 */ /* 0x008fc40000000000 */
[----:B------:R-:W-:Y:S01]  /*a020*/  SEL R14, R3, R68, P0 ;  /* 0x00000044030e7207 */ /* 0x000fe20000000000 */
[----:B------:R2:W-:Y:S01]  /*a030*/  STSM.16.M88.4 [R73], R8 ;  /* 0x0000000849007844 */ /* 0x0005e20000000200 */
[----:B------:R-:W-:Y:S02]  /*a040*/  SEL R13, R108, R55, P0 ;  /* 0x000000376c0d7207 */ /* 0x000fe40000000000 */
[----:B------:R-:W-:Y:S02]  /*a050*/  SEL R15, R55, R108, P0 ;  /* 0x0000006c370f7207 */ /* 0x000fe40000000000 */
[----:B------:R-:W-:Y:S02]  /*a060*/  SEL R68, R70, R47, P0 ;  /* 0x0000002f46447207 */ /* 0x000fe40000000000 */
[----:B------:R-:W-:Y:S01]  /*a070*/  SEL R70, R47, R70, P0 ;  /* 0x000000462f467207 */ /* 0x000fe20000000000 */
[----:B------:R3:W-:Y:S01]  /*a080*/  STSM.16.M88.4 [R67], R12 ;  /* 0x0000000c43007844 */ /* 0x0007e20000000200 */
[----:B-1----:R-:W-:-:S02]  /*a090*/  SEL R81, R118, R83, P0 ;  /* 0x0000005376517207 */ /* 0x002fc40000000000 */
[----:B------:R-:W-:Y:S02]  /*a0a0*/  SEL R24, R76, R49, P0 ;  /* 0x000000314c187207 */ /* 0x000fe40000000000 */
[----:B0-----:R-:W-:Y:S02]  /*a0b0*/  SEL R69, R110, R71, P0 ;  /* 0x000000476e457207 */ /* 0x001fe40000000000 */
[----:B------:R-:W-:Y:S01]  /*a0c0*/  SEL R71, R71, R110, P0 ;  /* 0x0000006e47477207 */ /* 0x000fe20000000000 */
[----:B--2---:R-:W-:Y:S01]  /*a0d0*/  IMAD.U32 R9, RZ, RZ, UR6 ;  /* 0x00000006ff097e24 */ /* 0x004fe2000f8e00ff */
[----:B------:R-:W-:Y:S01]  /*a0e0*/  SEL R26, R49, R76, P0 ;  /* 0x0000004c311a7207 */ /* 0x000fe20000000000 */
[----:B------:R-:W-:Y:S01]  /*a0f0*/  ULDC.64 UR6, c[0x0][0xbe0] ;  /* 0x0002f80000067ab9 */ /* 0x000fe20000000a00 */
[----:B------:R-:W-:Y:S01]  /*a100*/  SEL R25, R114, R57, P0 ;  /* 0x0000003972197207 */ /* 0x000fe20000000000 */
[----:B------:R3:W-:Y:S01]  /*a110*/  STSM.16.M88.4 [R65], R68 ;  /* 0x0000004441007844 */ /* 0x0007e20000000200 */
[----:B------:R-:W-:Y:S01]  /*a120*/  SEL R27, R57, R114, P0 ;  /* 0x00000072391b7207 */ /* 0x000fe20000000000 */
[----:B------:R-:W0:Y:S01]  /*a130*/  LDC R60, c[0x0][0xa88] ;  /* 0x0002a200ff3c7b82 */ /* 0x000e220000000800 */
[----:B------:R-:W-:Y:S01]  /*a140*/  SEL R83, R83, R118, P0 ;  /* 0x0000007653537207 */ /* 0x000fe20000000000 */
[----:B------:R-:W-:-:S02]  /*a150*/  IMAD.U32 R8, RZ, RZ, UR4 ;  /* 0x00000004ff087e24 */ /* 0x000fc4000f8e00ff */
[----:B------:R3:W-:Y:S01]  /*a160*/  STSM.16.M88.4 [R59], R24 ;  /* 0x000000183b007844 */ /* 0x0007e20000000200 */
[----:B------:R-:W-:-:S03]  /*a170*/  UISETP.NE.U32.AND UP1, UPT, UR6, URZ, UPT ;  /* 0x0000003f0600728c */ /* 0x000fc6000bf25070 */
[----:B------:R3:W-:Y:S01]  /*a180*/  STSM.16.M88.4 [R20], R80 ;  /* 0x0000005014007844 */ /* 0x0007e20000000200 */
[----:B------:R-:W-:Y:S01]  /*a190*/  BAR.SYNC.DEFER_BLOCKING 0x1, 0x100 ;  /* 0x0044000000007b1d */ /* 0x000fe20000010000 */
[----:B------:R-:W-:-:S06]  /*a1a0*/  UISETP.NE.AND.EX UP1, UPT, UR7, URZ, UPT, UP1 ;  /* 0x0000003f0700728c */ /* 0x000fcc000bf25310 */
[----:B------:R-:W-:-:S05]  /*a1b0*/  PLOP3.LUT P0, PT, PT, PT, UP1, 0x80, 0x0 ;  /* 0x000000000000781c */ /* 0x000fca0003f0f018 */
[----:B------:R-:W-:-:S04]  /*a1c0*/  @UP1 UIADD3 UR6, UP2, UR8, UR6, URZ ;  /* 0x0000000608061290 */ /* 0x000fc8000ff5e03f */
[----:B------:R-:W-:Y:S02]  /*a1d0*/  @UP1 UIADD3.X UR7, UR9, UR7, URZ, UP2, !UPT ;  /* 0x0000000709071290 */ /* 0x000fe400097fe43f */
[----:B------:R-:W-:-:S04]  /*a1e0*/  IMAD.U32 R10, RZ, RZ, UR6 ;  /* 0x00000006ff0a7e24 */ /* 0x000fc8000f8e00ff */
[----:B------:R-:W-:Y:S01]  /*a1f0*/  IMAD.U32 R11, RZ, RZ, UR7 ;  /* 0x00000007ff0b7e24 */ /* 0x000fe2000f8e00ff */
[----:B------:R-:W2:Y:S01]  /*a200*/  @P1 LDG.E R3, desc[UR48][R8.64] ;  /* 0x0000003008031981 */ /* 0x000ea2000c1e1900 */
[----:B------:R-:W-:Y:S01]  /*a210*/  IMAD R5, R18, 0x40, R16 ;  /* 0x0000004012057824 */ /* 0x000fe200078e0210 */
[----:B------:R-:W-:Y:S02]  /*a220*/  UMOV UR4, URZ ;  /* 0x0000003f00047c82 */ /* 0x000fe40008000000 */
[----:B0-----:R3:W5:Y:S01]  /*a230*/  @P0 LDG.E R60, desc[UR48][R10.64] ;  /* 0x000000300a3c0981 */ /* 0x001762000c1e1900 */
[----:B------:R-:W-:-:S03]  /*a240*/  IMAD.WIDE R6, R5, 0x2, R6 ;  /* 0x0000000205067825 */ /* 0x000fc600078e0206 */
[----:B------:R-:W-:Y:S02]  /*a250*/  IADD3 R33, P5, R6, 0x1000, RZ ;  /* 0x0000100006217810 */ /* 0x000fe40007fbe0ff */
[----:B--2---:R-:W-:Y:S01]  /*a260*/  @P1 R2UR UR4, R3 ;  /* 0x00000000030412ca */ /* 0x004fe200000e0000 */
[----:B---3--:R-:W-:-:S14]  /*a270*/  @P0 BRA `(.L_x_277) ;  /* 0x0000000000100947 */ /* 0x008fdc0003800000 */
[----:B------:R-:W-:Y:S05]  /*a280*/  @!P1 BRA `(.L_x_277) ;  /* 0x00000000000c9947 */ /* 0x000fea0003800000 */
[----:B------:R-:W2:Y:S04]  /*a290*/  LDG.E R3, desc[UR48][R8.64] ;  /* 0x0000003008037981 */ /* 0x000ea8000c1e1900 */
[----:B-----5:R-:W2:Y:S02]  /*a2a0*/  LDG.E R60, desc[UR48][R8.64+0x4] ;  /* 0x00000430083c7981 */ /* 0x020ea4000c1e1900 */
[----:B--2---:R-:W-:-:S07]  /*a2b0*/  IMAD.IADD R60, R60, 0x1, -R3 ;  /* 0x000000013c3c7824 */ /* 0x004fce00078e0a03 */
.L_x_277:
[----:B------:R-:W-:Y:S01]  /*a2c0*/  USHF.R.S32.HI UR11, URZ, 0x1f, UR39 ;  /* 0x0000001f3f0b7899 */ /* 0x000fe20008011427 */
[----:B------:R-:W-:Y:S01]  /*a2d0*/  IMAD R11, R17, 0x80, R222 ;  /* 0x00000080110b7824 */ /* 0x000fe200078e02de */
[----:B------:R-:W-:Y:S01]  /*a2e0*/  ULDC.64 UR12, c[0x0][0xb70] ;  /* 0x0002dc00000c7ab9 */ /* 0x000fe20000000a00 */
[----:B------:R-:W-:Y:S01]  /*a2f0*/  USHF.R.S32.HI UR9, URZ, 0x1f, UR4 ;  /* 0x0000001f3f097899 */ /* 0x000fe20008011404 */
[C---:B------:R-:W-:Y:S01]  /*a300*/  IADD3 R53, P0, R6.reuse, 0x4000, RZ ;  /* 0x0000400006357810 */ /* 0x040fe20007f1e0ff */
[----:B------:R-:W-:Y:S01]  /*a310*/  UIMAD UR10, UR11, UR12, URZ ;  /* 0x0000000c0b0a72a4 */ /* 0x000fe2000f8e023f */
[C---:B------:R-:W-:Y:S01]  /*a320*/  IADD3 R29, P2, R6.reuse, 0x6000, RZ ;  /* 0x00006000061d7810 */ /* 0x040fe20007f5e0ff */
[----:B------:R-:W-:Y:S01]  /*a330*/  UMOV UR8, UR4 ;  /* 0x0000000400087c82 */ /* 0x000fe20008000000 */
[----:B------:R-:W-:Y:S01]  /*a340*/  USEL UR37, UR37, URZ, !UP0 ;  /* 0x0000003f25257287 */ /* 0x000fe2000c000000 */
[C---:B------:R-:W-:Y:S01]  /*a350*/  IADD3 R25, P4, R6.reuse, 0x2000, RZ ;  /* 0x0000200006197810 */ /* 0x040fe20007f9e0ff */
[----:B------:R-:W-:Y:S01]  /*a360*/  UIMAD.WIDE.U32 UR6, UR39, UR12, UR8 ;  /* 0x0000000c270672a5 */ /* 0x000fe2000f8e0008 */
[C---:B------:R-:W-:Y:S01]  /*a370*/  IADD3 R9, P3, R6.reuse, 0x3000, RZ ;  /* 0x0000300006097810 */ /* 0x040fe20007f7e0ff */
[----:B------:R-:W-:Y:S01]  /*a380*/  UIMAD UR10, UR39, UR13, UR10 ;  /* 0x0000000d270a72a4 */ /* 0x000fe2000f8e020a */
[----:B------:R-:W-:Y:S01]  /*a390*/  SHF.R.S32.HI R3, RZ, 0x1f, R11 ;  /* 0x0000001fff037819 */ /* 0x000fe2000001140b */
[----:B------:R-:W-:Y:S01]  /*a3a0*/  USEL UR36, UR36, URZ, !UP0 ;  /* 0x0000003f24247287 */ /* 0x000fe2000c000000 */
[----:B------:R-:W-:Y:S01]  /*a3b0*/  IADD3 R41, P1, R6, 0x5000, RZ ;  /* 0x0000500006297810 */ /* 0x000fe20007f3e0ff */
[----:B------:R-:W-:Y:S01]  /*a3c0*/  ULDC.64 UR12, c[0x0][0xb78] ;  /* 0x0002de00000c7ab9 */ /* 0x000fe20000000a00 */
[----:B------:R-:W-:Y:S01]  /*a3d0*/  UIADD3 UR7, UR7, UR10, URZ ;  /* 0x0000000a07077290 */ /* 0x000fe2000fffe03f */
[----:B------:R-:W-:Y:S01]  /*a3e0*/  LOP3.LUT R52, R53, 0x380, RZ, 0xc0, !PT ;  /* 0x0000038035347812 */ /* 0x000fe200078ec0ff */
[----:B------:R-:W-:Y:S01]  /*a3f0*/  UIMAD UR8, UR37, UR12, URZ ;  /* 0x0000000c250872a4 */ /* 0x000fe2000f8e023f */
[----:B------:R-:W-:Y:S01]  /*a400*/  LOP3.LUT R28, R29, 0x380, RZ, 0xc0, !PT ;  /* 0x000003801d1c7812 */ /* 0x000fe200078ec0ff */
[----:B------:R-:W-:Y:S01]  /*a410*/  UIMAD.WIDE.U32 UR6, UR36, UR12, UR6 ;  /* 0x0000000c240672a5 */ /* 0x000fe2000f8e0006 */
[----:B------:R-:W-:Y:S01]  /*a420*/  LOP3.LUT R32, R33, 0x380, RZ, 0xc0, !PT ;  /* 0x0000038021207812 */ /* 0x000fe200078ec0ff */
[----:B------:R-:W-:Y:S01]  /*a430*/  UIMAD UR8, UR36, UR13, UR8 ;  /* 0x0000000d240872a4 */ /* 0x000fe2000f8e0208 */
[----:B------:R-:W-:-:S02]  /*a440*/  LOP3.LUT R24, R25, 0x380, RZ, 0xc0, !PT ;  /* 0x0000038019187812 */ /* 0x000fc400078ec0ff */
[----:B------:R-:W-:Y:S01]  /*a450*/  LOP3.LUT R8, R9, 0x380, RZ, 0xc0, !PT ;  /* 0x0000038009087812 */ /* 0x000fe200078ec0ff */
[----:B------:R-:W-:Y:S01]  /*a460*/  ULDC.64 UR12, c[0x0][0xaa0] ;  /* 0x0002a800000c7ab9 */ /* 0x000fe20000000a00 */
[----:B------:R-:W-:Y:S01]  /*a470*/  IADD3 R5, P6, R11, UR6, RZ ;  /* 0x000000060b057c10 */ /* 0x000fe2000ffde0ff */
[----:B------:R-:W-:Y:S01]  /*a480*/  IMAD.U32 R10, RZ, RZ, UR8 ;  /* 0x00000008ff0a7e24 */ /* 0x000fe2000f8e00ff */
[----:B------:R-:W-:Y:S02]  /*a490*/  LOP3.LUT R40, R41, 0x380, RZ, 0xc0, !PT ;  /* 0x0000038029287812 */ /* 0x000fe400078ec0ff */
[----:B------:R-:W-:Y:S02]  /*a4a0*/  SHF.R.U64 R52, R52, 0x3, RZ ;  /* 0x0000000334347819 */ /* 0x000fe400000012ff */
[----:B------:R-:W-:Y:S01]  /*a4b0*/  IADD3.X R10, R3, UR7, R10, P6, !PT ;  /* 0x00000007030a7c10 */ /* 0x000fe2000b7fe40a */
[----:B------:R-:W-:Y:S01]  /*a4c0*/  ULDC.64 UR6, c[0x0][0xb40] ;  /* 0x0002d00000067ab9 */ /* 0x000fe20000000a00 */
[----:B------:R-:W-:Y:S01]  /*a4d0*/  SHF.R.U64 R28, R28, 0x3, RZ ;  /* 0x000000031c1c7819 */ /* 0x000fe200000012ff */
[----:B------:R-:W-:Y:S01]  /*a4e0*/  VIADD R3, R11, 0x8 ;  /* 0x000000080b037836 */ /* 0x000fe20000000000 */
[----:B------:R-:W-:-:S02]  /*a4f0*/  SHF.R.U64 R32, R32, 0x3, RZ ;  /* 0x0000000320207819 */ /* 0x000fc400000012ff */
[----:B------:R-:W-:Y:S02]  /*a500*/  SHF.R.U64 R24, R24, 0x3, RZ ;  /* 0x0000000318187819 */ /* 0x000fe400000012ff */
[----:B------:R-:W-:Y:S02]  /*a510*/  SHF.R.U64 R8, R8, 0x3, RZ ;  /* 0x0000000308087819 */ /* 0x000fe400000012ff */
[----:B------:R-:W-:Y:S02]  /*a520*/  LEA R38, P6, R5, UR6, 0x2 ;  /* 0x0000000605267c11 */ /* 0x000fe4000f8c10ff */
[----:B------:R-:W-:Y:S02]  /*a530*/  SHF.R.U64 R40, R40, 0x3, RZ ;  /* 0x0000000328287819 */ /* 0x000fe400000012ff */
[----:B------:R-:W-:Y:S01]  /*a540*/  LOP3.LUT R52, R52, R53, RZ, 0x3c, !PT ;  /* 0x0000003534347212 */ /* 0x000fe200078e3cff */
[--C-:B------:R-:W-:Y:S01]  /*a550*/  IMAD.X R53, RZ, RZ, R7.reuse, P0 ;  /* 0x000000ffff357224 */ /* 0x100fe200000e0607 */
[----:B------:R-:W-:Y:S01]  /*a560*/  LOP3.LUT R28, R28, R29, RZ, 0x3c, !PT ;  /* 0x0000001d1c1c7212 */ /* 0x000fe200078e3cff */
[----:B------:R-:W-:Y:S01]  /*a570*/  IMAD.X R29, RZ, RZ, R7, P2 ;  /* 0x000000ffff1d7224 */ /* 0x000fe200010e0607 */
[----:B------:R-:W-:-:S02]  /*a580*/  LOP3.LUT P0, RZ, R22, 0x3, RZ, 0xc0, !PT ;  /* 0x0000000316ff7812 */ /* 0x000fc4000780c0ff */
[----:B------:R-:W-:Y:S01]  /*a590*/  LOP3.LUT R32, R32, R33, RZ, 0x3c, !PT ;  /* 0x0000002120207212 */ /* 0x000fe200078e3cff */
[--C-:B------:R-:W-:Y:S01]  /*a5a0*/  IMAD.X R33, RZ, RZ, R7.reuse, P5 ;  /* 0x000000ffff217224 */ /* 0x100fe200028e0607 */
[----:B------:R-:W-:Y:S01]  /*a5b0*/  LOP3.LUT R24, R24, R25, RZ, 0x3c, !PT ;  /* 0x0000001918187212 */ /* 0x000fe200078e3cff */
[--C-:B------:R-:W-:Y:S01]  /*a5c0*/  IMAD.X R25, RZ, RZ, R7.reuse, P4 ;  /* 0x000000ffff197224 */ /* 0x100fe200020e0607 */
[----:B------:R-:W-:Y:S01]  /*a5d0*/  LOP3.LUT R8, R8, R9, RZ, 0x3c, !PT ;  /* 0x0000000908087212 */ /* 0x000fe200078e3cff */
[--C-:B------:R-:W-:Y:S01]  /*a5e0*/  IMAD.X R9, RZ, RZ, R7.reuse, P3 ;  /* 0x000000ffff097224 */ /* 0x100fe200018e0607 */
[----:B------:R-:W-:Y:S02]  /*a5f0*/  LEA.HI.X R39, R5, UR7, R10, 0x2, P6 ;  /* 0x0000000705277c11 */ /* 0x000fe4000b0f140a */
[----:B------:R-:W-:Y:S01]  /*a600*/  LOP3.LUT R40, R40, R41, RZ, 0x3c, !PT ;  /* 0x0000002928287212 */ /* 0x000fe200078e3cff */
[----:B------:R-:W-:Y:S01]  /*a610*/  IMAD.X R41, RZ, RZ, R7, P1 ;  /* 0x000000ffff297224 */ /* 0x000fe200008e0607 */
[----:B------:R-:W-:-:S02]  /*a620*/  IADD3 R10, P2, R6, 0xb000, RZ ;  /* 0x0000b000060a7810 */ /* 0x000fc40007f5e0ff */
[C---:B------:R-:W-:Y:S02]  /*a630*/  IADD3 R13, P6, R6.reuse, 0x7000, RZ ;  /* 0x00007000060d7810 */ /* 0x040fe40007fde0ff */
[C---:B------:R-:W-:Y:S01]  /*a640*/  IADD3 R57, P5, R6.reuse, 0x8000, RZ ;  /* 0x0000800006397810 */ /* 0x040fe20007fbe0ff */
[----:B------:R-:W-:Y:S01]  /*a650*/  UIMAD UR6, UR9, UR12, URZ ;  /* 0x0000000c090672a4 */ /* 0x000fe2000f8e023f */
[C---:B------:R-:W-:Y:S01]  /*a660*/  IADD3 R49, P4, R6.reuse, 0x9000, RZ ;  /* 0x0000900006317810 */ /* 0x040fe20007f9e0ff */
[----:B------:R-:W-:Y:S01]  /*a670*/  IMAD.MOV.U32 R64, RZ, RZ, R16 ;  /* 0x000000ffff407224 */ /* 0x000fe200078e0010 */
[----:B------:R-:W-:Y:S01]  /*a680*/  IADD3 R37, P3, R6, 0xa000, RZ ;  /* 0x0000a00006257810 */ /* 0x000fe20007f7e0ff */
[----:B------:R-:W-:Y:S01]  /*a690*/  IMAD.X R21, RZ, RZ, R7, P2 ;  /* 0x000000ffff157224 */ /* 0x000fe200010e0607 */
[-C--:B-----5:R-:W-:Y:S02]  /*a6a0*/  ISETP.GE.OR P1, PT, R11, R60.reuse, P0 ;  /* 0x0000003c0b00720c */ /* 0x0a0fe40000726670 */
[----:B------:R-:W-:-:S02]  /*a6b0*/  ISETP.GE.OR P0, PT, R3, R60, P0 ;  /* 0x0000003c0300720c */ /* 0x000fc40000706670 */
[----:B------:R-:W-:Y:S02]  /*a6c0*/  LOP3.LUT R3, R10, 0x380, RZ, 0xc0, !PT ;  /* 0x000003800a037812 */ /* 0x000fe400078ec0ff */
[----:B------:R-:W-:Y:S02]  /*a6d0*/  LOP3.LUT R12, R13, 0x380, RZ, 0xc0, !PT ;  /* 0x000003800d0c7812 */ /* 0x000fe400078ec0ff */
[----:B------:R-:W-:Y:S02]  /*a6e0*/  LOP3.LUT R56, R57, 0x380, RZ, 0xc0, !PT ;  /* 0x0000038039387812 */ /* 0x000fe400078ec0ff */
[----:B------:R-:W-:Y:S02]  /*a6f0*/  LOP3.LUT R48, R49, 0x380, RZ, 0xc0, !PT ;  /* 0x0000038031307812 */ /* 0x000fe400078ec0ff */
[----:B------:R-:W-:Y:S02]  /*a700*/  LOP3.LUT R36, R37, 0x380, RZ, 0xc0, !PT ;  /* 0x0000038025247812 */ /* 0x000fe400078ec0ff */
[----:B------:R-:W-:-:S02]  /*a710*/  LOP3.LUT R5, R6, 0x380, RZ, 0xc0, !PT ;  /* 0x0000038006057812 */ /* 0x000fc400078ec0ff */
[----:B------:R-:W-:Y:S01]  /*a720*/  SHF.R.S32.HI R65, RZ, 0x1f, R16 ;  /* 0x0000001fff417819 */ /* 0x000fe20000011410 */
[----:B------:R-:W-:Y:S01]  /*a730*/  UIMAD UR6, UR4, UR13, UR6 ;  /* 0x0000000d040672a4 */ /* 0x000fe2000f8e0206 */
[----:B------:R-:W-:Y:S01]  /*a740*/  SHF.R.U64 R3, R3, 0x3, RZ ;  /* 0x0000000303037819 */ /* 0x000fe200000012ff */
[----:B------:R-:W-:Y:S01]  /*a750*/  @!P1 STG.E desc[UR48][R38.64], R0 ;  /* 0x0000000026009986 */ /* 0x000fe2000c101930 */
[----:B------:R-:W-:Y:S02]  /*a760*/  SHF.R.U64 R12, R12, 0x3, RZ ;  /* 0x000000030c0c7819 */ /* 0x000fe400000012ff */
[----:B------:R-:W-:Y:S01]  /*a770*/  SHF.R.U64 R56, R56, 0x3, RZ ;  /* 0x0000000338387819 */ /* 0x000fe200000012ff */
[----:B------:R0:W-:Y:S01]  /*a780*/  @!P0 STG.E desc[UR48][R38.64+0x20], R4 ;  /* 0x0000200426008986 */ /* 0x0001e2000c101930 */
[----:B------:R-:W-:Y:S02]  /*a790*/  SHF.R.U64 R48, R48, 0x3, RZ ;  /* 0x0000000330307819 */ /* 0x000fe400000012ff */
[----:B------:R-:W-:Y:S01]  /*a7a0*/  SHF.R.U64 R36, R36, 0x3, RZ ;  /* 0x0000000324247819 */ /* 0x000fe200000012ff */
[----:B------:R-:W5:Y:S01]  /*a7b0*/  LD.E.128 R32, desc[UR48][R32.64] ;  /* 0x0000003020207980 */ /* 0x000f62000c101d00 */
[----:B------:R-:W-:-:S02]  /*a7c0*/  SHF.R.U64 R5, R5, 0x3, RZ ;  /* 0x0000000305057819 */ /* 0x000fc400000012ff */
[----:B------:R-:W-:Y:S01]  /*a7d0*/  LOP3.LUT R20, R3, R10, RZ, 0x3c, !PT ;  /* 0x0000000a03147212 */ /* 0x000fe200078e3cff */
[----:B------:R-:W-:Y:S01]  /*a7e0*/  IMAD.U32 R3, RZ, RZ, UR12 ;  /* 0x0000000cff037e24 */ /* 0x000fe2000f8e00ff */
[----:B------:R-:W-:Y:S01]  /*a7f0*/  LOP3.LUT R12, R12, R13, RZ, 0x3c, !PT ;  /* 0x0000000d0c0c7212 */ /* 0x000fe200078e3cff */
[--C-:B------:R-:W-:Y:S01]  /*a800*/  IMAD.X R13, RZ, RZ, R7.reuse, P6 ;  /* 0x000000ffff0d7224 */ /* 0x100fe200030e0607 */
[----:B------:R-:W-:Y:S01]  /*a810*/  LOP3.LUT R56, R56, R57, RZ, 0x3c, !PT ;  /* 0x0000003938387212 */ /* 0x000fe200078e3cff */
[--C-:B------:R-:W-:Y:S01]  /*a820*/  IMAD.X R57, RZ, RZ, R7.reuse, P5 ;  /* 0x000000ffff397224 */ /* 0x100fe200028e0607 */
[----:B------:R-:W-:Y:S01]  /*a830*/  LOP3.LUT R48, R48, R49, RZ, 0x3c, !PT ;  /* 0x0000003130307212 */ /* 0x000fe200078e3cff */
[--C-:B------:R-:W-:Y:S01]  /*a840*/  IMAD.X R49, RZ, RZ, R7.reuse, P4 ;  /* 0x000000ffff317224 */ /* 0x100fe200020e0607 */
[----:B------:R-:W-:Y:S01]  /*a850*/  LOP3.LUT R36, R36, R37, RZ, 0x3c, !PT ;  /* 0x0000002524247212 */ /* 0x000fe200078e3cff */
[----:B------:R-:W-:Y:S01]  /*a860*/  IMAD.X R37, RZ, RZ, R7, P3 ;  /* 0x000000ffff257224 */ /* 0x000fe200018e0607 */
[----:B------:R-:W-:Y:S01]  /*a870*/  LOP3.LUT R6, R5, R6, RZ, 0x3c, !PT ;  /* 0x0000000605067212 */ /* 0x000fe200078e3cff */
[----:B------:R-:W-:Y:S01]  /*a880*/  IMAD.WIDE.U32 R64, R3, UR4, R64 ;  /* 0x0000000403407c25 */ /* 0x000fe2000f8e0040 */
[----:B------:R-:W5:Y:S04]  /*a890*/  LD.E.128 R24, desc[UR48][R24.64] ;  /* 0x0000003018187980 */ /* 0x000f68000c101d00 */
[----:B------:R-:W5:Y:S01]  /*a8a0*/  LD.E.128 R44, desc[UR48][R6.64] ;  /* 0x00000030062c7980 */ /* 0x000f62000c101d00 */
[----:B------:R-:W-:Y:S01]  /*a8b0*/  VIADD R65, R65, UR6 ;  /* 0x0000000641417c36 */ /* 0x000fe20008000000 */
[----:B------:R-:W-:-:S02]  /*a8c0*/  ULDC.64 UR6, c[0x0][0xae0] ;  /* 0x0002b80000067ab9 */ /* 0x000fc40000000a00 */
[----:B------:R-:W5:Y:S04]  /*a8d0*/  LD.E.128 R8, desc[UR48][R8.64] ;  /* 0x0000003008087980 */ /* 0x000f68000c101d00 */
[----:B------:R-:W5:Y:S04]  /*a8e0*/  LD.E.128 R52, desc[UR48][R52.64] ;  /* 0x0000003034347980 */ /* 0x000f68000c101d00 */
[----:B------:R-:W5:Y:S04]  /*a8f0*/  LD.E.128 R40, desc[UR48][R40.64] ;  /* 0x0000003028287980 */ /* 0x000f68000c101d00 */
[----:B------:R-:W5:Y:S04]  /*a900*/  LD.E.128 R28, desc[UR48][R28.64] ;  /* 0x000000301c1c7980 */ /* 0x000f68000c101d00 */
[----:B------:R-:W5:Y:S04]  /*a910*/  LD.E.128 R12, desc[UR48][R12.64] ;  /* 0x000000300c0c7980 */ /* 0x000f68000c101d00 */
[----:B------:R-:W5:Y:S04]  /*a920*/  LD.E.128 R56, desc[UR48][R56.64] ;  /* 0x0000003038387980 */ /* 0x000f68000c101d00 */
[----:B------:R-:W5:Y:S04]  /*a930*/  LD.E.128 R48, desc[UR48][R48.64] ;  /* 0x0000003030307980 */ /* 0x000f68000c101d00 */
[----:B0-----:R-:W5:Y:S04]  /*a940*/  LD.E.128 R36, desc[UR48][R36.64] ;  /* 0x0000003024247980 */ /* 0x001f68000c101d00 */
[----:B------:R0:W5:Y:S01]  /*a950*/  LD.E.128 R4, desc[UR48][R20.64] ;  /* 0x0000003014047980 */ /* 0x000162000c101d00 */
[----:B------:R-:W-:Y:S01]  /*a960*/  UIMAD UR4, UR11, UR6, URZ ;  /* 0x000000060b0472a4 */ /* 0x000fe2000f8e023f */
[----:B------:R-:W-:Y:S01]  /*a970*/  @!PT LDS RZ, [RZ] ;  /* 0x00000000fffff984 */ /* 0x000fe20000000800 */
[----:B------:R-:W-:Y:S01]  /*a980*/  @!PT LDS RZ, [RZ] ;  /* 0x00000000fffff984 */ /* 0x000fe20000000800 */
[----:B------:R-:W-:Y:S01]  /*a990*/  @!PT LDS RZ, [RZ] ;  /* 0x00000000fffff984 */ /* 0x000fe20000000800 */
[----:B------:R-:W-:Y:S01]  /*a9a0*/  @!PT LDS RZ, [RZ] ;  /* 0x00000000fffff984 */ /* 0x000fe20000000800 */
[----:B------:R1:W-:Y:S06]  /*a9b0*/  MEMBAR.ALL.CTA ;  /* 0x0000000000007992 */ /* 0x0003ec0000008000 */
[----:B-1----:R-:W1:Y:S01]  /*a9c0*/  FENCE.VIEW.ASYNC.S ;  /* 0x00000000000073c6 */ /* 0x002e620000000000 */
[----:B------:R-:W-:Y:S01]  /*a9d0*/  IMAD R19, R17, -0x80, R60 ;  /* 0xffffff8011137824 */ /* 0x000fe200078e023c */
[----:B------:R-:W-:Y:S01]  /*a9e0*/  UIMAD UR4, UR39, UR7, UR4 ;  /* 0x00000007270472a4 */ /* 0x000fe2000f8e0204 */
[----:B0-----:R-:W-:-:S02]  /*a9f0*/  IMAD.U32 R21, RZ, RZ, UR6 ;  /* 0x00000006ff157e24 */ /* 0x001fc4000f8e00ff */
[C---:B------:R-:W-:Y:S01]  /*aa00*/  VIADD R0, R18.reuse, 0x20 ;  /* 0x0000002012007836 */ /* 0x040fe20000000000 */
[----:B------:R-:W-:Y:S01]  /*aa10*/  ISETP.GE.AND P3, PT, R18, R19, PT ;  /* 0x000000131200720c */ /* 0x000fe20003f66270 */
[----:B------:R-:W-:Y:S01]  /*aa20*/  IMAD.WIDE.U32 R20, R21, UR39, R64 ;  /* 0x0000002715147c25 */ /* 0x000fe2000f8e0040 */
[----:B------:R-:W-:-:S03]  /*aa30*/  ULDC.64 UR6, c[0x0][0xae8] ;  /* 0x0002ba0000067ab9 */ /* 0x000fc60000000a00 */
[----:B------:R-:W-:Y:S01]  /*aa40*/  VIADD R21, R21, UR4 ;  /* 0x0000000415157c36 */ /* 0x000fe20008000000 */
[----:B------:R-:W-:Y:S01]  /*aa50*/  UIMAD UR4, UR37, UR6, URZ ;  /* 0x00000006250472a4 */ /* 0x000fe2000f8e023f */
[----:B------:R-:W-:Y:S01]  /*aa60*/  ISETP.GE.AND P0, PT, R0, R19, PT ;  /* 0x000000130000720c */ /* 0x000fe20003f06270 */
[----:B------:R-:W-:Y:S02]  /*aa70*/  VIADD R2, R2, 0x33420 ;  /* 0x0003342002027836 */ /* 0x000fe40000000000 */
[C---:B------:R-:W-:Y:S02]  /*aa80*/  VIADD R0, R18.reuse, 0x40 ;  /* 0x0000004012007836 */ /* 0x040fe40000000000 */
[----:B------:R-:W-:Y:S02]  /*aa90*/  VIADD R3, R18, 0x60 ;  /* 0x0000006012037836 */ /* 0x000fe40000000000 */
[----:B------:R-:W-:Y:S01]  /*aaa0*/  IMAD.U32 R65, RZ, RZ, UR6 ;  /* 0x00000006ff417e24 */ /* 0x000fe2000f8e00ff */
[----:B------:R-:W-:Y:S01]  /*aab0*/  UIMAD UR4, UR36, UR7, UR4 ;  /* 0x00000007240472a4 */ /* 0x000fe2000f8e0204 */
[----:B------:R-:W-:-:S02]  /*aac0*/  PRMT R2, RZ, 0x654, R2 ;  /* 0x00000654ff027816 */ /* 0x000fc40000000002 */
[----:B------:R-:W-:Y:S01]  /*aad0*/  IMAD.WIDE.U32 R64, R65, UR36, R20 ;  /* 0x0000002441407c25 */ /* 0x000fe2000f8e0014 */
[-C--:B------:R-:W-:Y:S01]  /*aae0*/  ISETP.GE.AND P1, PT, R0, R19.reuse, PT ;  /* 0x000000130000720c */ /* 0x080fe20003f26270 */
[----:B-1----:R0:W-:Y:S01]  /*aaf0*/  SYNCS.ARRIVE.TRANS64.RED.A1T0 RZ, [R2+URZ], RZ ;  /* 0x000000ff02ff79a7 */ /* 0x0021e2000810043f */
[----:B------:R-:W-:Y:S02]  /*ab00*/  ISETP.GE.AND P2, PT, R3, R19, PT ;  /* 0x000000130300720c */ /* 0x000fe40003f46270 */
[--C-:B------:R-:W-:Y:S01]  /*ab10*/  SHF.R.S32.HI R19, RZ, 0x1f, R18.reuse ;  /* 0x0000001fff137819 */ /* 0x100fe20000011412 */
[----:B------:R-:W-:Y:S01]  /*ab20*/  VIADD R69, R65, UR4 ;  /* 0x0000000441457c36 */ /* 0x000fe20008000000 */
[----:B------:R-:W-:Y:S01]  /*ab30*/  BSSY B1, `(.L_x_278) ;  /* 0x0000016000017945 */ /* 0x000fe20003800000 */
[----:B------:R-:W-:-:S03]  /*ab40*/  IMAD.WIDE R20, R17, 0x80, R18 ;  /* 0x0000008011147825 */ /* 0x000fc600078e0212 */
[----:B0-----:R-:W-:Y:S05]  /*ab50*/  @P3 BRA `(.L_x_279) ;  /* 0x00000000004c3947 */ /* 0x001fea0003800000 */
[----:B------:R-:W-:Y:S01]  /*ab60*/  ULDC.64 UR6, c[0x0][0xad8] ;  /* 0x0002b60000067ab9 */ /* 0x000fe20000000a00 */
[C---:B------:R-:W-:Y:S01]  /*ab70*/  VIADD R0, R16.reuse, 0x40 ;  /* 0x0000004010007836 */ /* 0x040fe20000000000 */
[----:B------:R-:W-:Y:S01]  /*ab80*/  ULDC UR4, c[0x0][0xa8c] ;  /* 0x0002a30000047ab9 */ /* 0x000fe20000000800 */
[C---:B------:R-:W-:Y:S01]  /*ab90*/  VIADD R60, R16.reuse, 0x80 ;  /* 0x00000080103c7836 */ /* 0x040fe20000000000 */
[----:B------:R-:W-:Y:S01]  /*aba0*/  ISETP.GE.AND P3, PT, R16, UR4, PT ;  /* 0x0000000410007c0c */ /* 0x000fe2000bf66270 */
[----:B------:R-:W-:Y:S01]  /*abb0*/  IMAD R17, R21, UR6, RZ ;  /* 0x0000000615117c24 */ /* 0x000fe2000f8e02ff */
[----:B------:R-:W-:Y:S01]  /*abc0*/  ISETP.GE.AND P4, PT, R0, UR4, PT ;  /* 0x0000000400007c0c */ /* 0x000fe2000bf86270 */
[----:B------:R-:W-:Y:S01]  /*abd0*/  IMAD.MOV.U32 R2, RZ, RZ, R64 ;  /* 0x000000ffff027224 */ /* 0x000fe200078e0040 */
[----:B------:R-:W-:Y:S01]  /*abe0*/  ISETP.GE.AND P5, PT, R60, UR4, PT ;  /* 0x000000043c007c0c */ /* 0x000fe2000bfa6270 */
[----:B------:R-:W-:Y:S02]  /*abf0*/  IMAD.MOV.U32 R3, RZ, RZ, R69 ;  /* 0x000000ffff037224 */ /* 0x000fe400078e0045 */
[----:B------:R-:W-:-:S02]  /*ac00*/  IMAD R17, R20, UR7, R17 ;  /* 0x0000000714117c24 */ /* 0x000fc4000f8e0211 */
[----:B------:R-:W-:Y:S01]  /*ac10*/  IMAD.WIDE.U32 R2, R20, UR6, R2 ;  /* 0x0000000614027c25 */ /* 0x000fe2000f8e0002 */
[----:B------:R-:W-:-:S03]  /*ac20*/  ULDC.64 UR6, c[0x0][0xa80] ;  /* 0x0002a00000067ab9 */ /* 0x000fc60000000a00 */
[----:B------:R-:W-:Y:S01]  /*ac30*/  IMAD.IADD R3, R3, 0x1, R17 ;  /* 0x0000000103037824 */ /* 0x000fe200078e0211 */
[----:B------:R-:W-:-:S04]  /*ac40*/  LEA R66, P6, R2, UR6, 0x1 ;  /* 0x0000000602427c11 */ /* 0x000fc8000f8c08ff */
[----:B------:R-:W-:-:S05]  /*ac50*/  LEA.HI.X R67, R2, UR7, R3, 0x1, P6 ;  /* 0x0000000702437c11 */ /* 0x000fca000b0f0c03 */
[----:B-----5:R0:W-:Y:S04]  /*ac60*/  @!P3 STG.E.128 desc[UR48][R66.64], R44 ;  /* 0x0000002c4200b986 */ /* 0x0201e8000c101d30 */
[----:B------:R0:W-:Y:S04]  /*ac70*/  @!P4 STG.E.128 desc[UR48][R66.64+0x80], R52 ;  /* 0x000080344200c986 */ /* 0x0001e8000c101d30 */
[----:B------:R0:W-:Y:S02]  /*ac80*/  @!P5 STG.E.128 desc[UR48][R66.64+0x100], R56 ;  /* 0x000100384200d986 */ /* 0x0001e4000c101d30 */
.L_x_279:
[----:B------:R-:W-:Y:S05]  /*ac90*/  BSYNC B1 ;  /* 0x0000000000017941 */ /* 0x000fea0003800000 */
.L_x_278:
[----:B------:R-:W-:Y:S04]  /*aca0*/  BSSY B1, `(.L_x_280) ;  /* 0x0000017000017945 */ /* 0x000fe80003800000 */
[----:B------:R-:W-:Y:S05]  /*acb0*/  @P0 BRA `(.L_x_281) ;  /* 0x0000000000540947 */ /* 0x000fea0003800000 */
[----:B------:R-:W-:Y:S01]  /*acc0*/  IADD3 R17, P0, R20, 0x20, RZ ;  /* 0x0000002014117810 */ /* 0x000fe20007f1e0ff */
[C---:B------:R-:W-:Y:S01]  /*acd0*/  VIADD R2, R16.reuse, 0x40 ;  /* 0x0000004010027836 */ /* 0x040fe20000000000 */
[----:B------:R-:W-:Y:S01]  /*ace0*/  ULDC UR4, c[0x0][0xa8c] ;  /* 0x0002a30000047ab9 */ /* 0x000fe20000000800 */
[----:B------:R-:W-:Y:S01]  /*acf0*/  ULDC.64 UR6, c[0x0][0xad8] ;  /* 0x0002b60000067ab9 */ /* 0x000fe20000000a00 */
[----:B------:R-:W-:Y:S01]  /*ad00*/  IMAD.MOV.U32 R3, RZ, RZ, R69 ;  /* 0x000000ffff037224 */ /* 0x000fe200078e0045 */
[----:B------:R-:W-:Y:S01]  /*ad10*/  ISETP.GE.AND P3, PT, R16, UR4, PT ;  /* 0x0000000410007c0c */ /* 0x000fe2000bf66270 */
[----:B------:R-:W-:Y:S01]  /*ad20*/  IMAD.X R0, RZ, RZ, R21, P0 ;  /* 0x000000ffff007224 */ /* 0x000fe200000e0615 */
[----:B------:R-:W-:Y:S01]  /*ad30*/  ISETP.GE.AND P4, PT, R2, UR4, PT ;  /* 0x0000000402007c0c */ /* 0x000fe2000bf86270 */
[----:B------:R-:W-:Y:S02]  /*ad40*/  IMAD.MOV.U32 R2, RZ, RZ, R64 ;  /* 0x000000ffff027224 */ /* 0x000fe400078e0040 */
[----:B0----5:R-:W-:-:S02]  /*ad50*/  VIADD R44, R16, 0x80 ;  /* 0x00000080102c7836 */ /* 0x021fc40000000000 */
[----:B------:R-:W-:Y:S02]  /*ad60*/  IMAD R0, R0, UR6, RZ ;  /* 0x0000000600007c24 */ /* 0x000fe4000f8e02ff */
[----:B------:R-:W-:Y:S01]  /*ad70*/  IMAD.WIDE.U32 R2, R17, UR6, R2 ;  /* 0x0000000611027c25 */ /* 0x000fe2000f8e0002 */
[----:B------:R-:W-:-:S03]  /*ad80*/  ISETP.GE.AND P5, PT, R44, UR4, PT ;  /* 0x000000042c007c0c */ /* 0x000fc6000bfa6270 */
[----:B------:R-:W-:Y:S01]  /*ad90*/  IMAD R17, R17, UR7, R0 ;  /* 0x0000000711117c24 */ /* 0x000fe2000f8e0200 */
[----:B------:R-:W-:Y:S02]  /*ada0*/  ULDC.64 UR6, c[0x0][0xa80] ;  /* 0x0002a00000067ab9 */ /* 0x000fe40000000a00 */
[----:B------:R-:W-:Y:S01]  /*adb0*/  LEA R44, P0, R2, UR6, 0x1 ;  /* 0x00000006022c7c11 */ /* 0x000fe2000f8008ff */
[----:B------:R-:W-:-:S05]  /*adc0*/  IMAD.IADD R3, R3, 0x1, R17 ;  /* 0x0000000103037824 */ /* 0x000fca00078e0211 */
[----:B------:R-:W-:-:S05]  /*add0*/  LEA.HI.X R45, R2, UR7, R3, 0x1, P0 ;  /* 0x00000007022d7c11 */ /* 0x000fca00080f0c03 */
[----:B------:R1:W-:Y:S04]  /*ade0*/  @!P3 STG.E.128 desc[UR48][R44.64], R32 ;  /* 0x000000202c00b986 */ /* 0x0003e8000c101d30 */
[----:B------:R1:W-:Y:S04]  /*adf0*/  @!P4 STG.E.128 desc[UR48][R44.64+0x80], R40 ;  /* 0x000080282c00c986 */ /* 0x0003e8000c101d30 */
[----:B------:R1:W-:Y:S02]  /*ae00*/  @!P5 STG.E.128 desc[UR48][R44.64+0x100], R48 ;  /* 0x000100302c00d986 */ /* 0x0003e4000c101d30 */
.L_x_281:
[----:B------:R-:W-:Y:S05]  /*ae10*/  BSYNC B1 ;  /* 0x0000000000017941 */ /* 0x000fea0003800000 */
.L_x_280:
        /* <DEDUP_REMOVED lines=11> */
[----:B-1---5:R-:W-:-:S02]  /*aed0*/  VIADD R32, R16, 0x80 ;  /* 0x0000008010207836 */ /* 0x022fc40000000000 */
        /* <DEDUP_REMOVED lines=11> */
.L_x_283:
[----:B------:R-:W-:Y:S05]  /*af90*/  BSYNC B1 ;  /* 0x0000000000017941 */ /* 0x000fea0003800000 */
.L_x_282:
[----:B------:R-:W-:Y:S05]  /*afa0*/  @P2 BRA `(.L_x_284) ;  /* 0x0000000c002c2947 */ /* 0x000fea0003800000 */
[----:B------:R-:W-:Y:S01]  /*afb0*/  IADD3 R17, P0, R20, 0x60, RZ ;  /* 0x0000006014117810 */ /* 0x000fe20007f1e0ff */
[----:B------:R-:W-:Y:S01]  /*afc0*/  ULDC.64 UR6, c[0x0][0xad8] ;  /* 0x0002b60000067ab9 */ /* 0x000fe20000000a00 */
[----:B------:R-:W-:Y:S01]  /*afd0*/  IMAD.MOV.U32 R2, RZ, RZ, R64 ;  /* 0x000000ffff027224 */ /* 0x000fe200078e0040 */
[----:B------:R-:W-:Y:S01]  /*afe0*/  ULDC UR4, c[0x0][0xa8c] ;  /* 0x0002a30000047ab9 */ /* 0x000fe20000000800 */
[----:B------:R-:W-:Y:S01]  /*aff0*/  IMAD.MOV.U32 R3, RZ, RZ, R69 ;  /* 0x000000ffff037224 */ /* 0x000fe200078e0045 */
[C---:B------:R-:W-:Y:S01]  /*b000*/  ISETP.GE.AND P1, PT, R16.reuse, UR4, PT ;  /* 0x0000000410007c0c */ /* 0x040fe2000bf26270 */
[----:B------:R-:W-:Y:S02]  /*b010*/  IMAD.X R20, RZ, RZ, R21, P0 ;  /* 0x000000ffff147224 */ /* 0x000fe400000e0615 */
[----:B------:R-:W-:Y:S02]  /*b020*/  VIADD R0, R16, 0x40 ;  /* 0x0000004010007836 */ /* 0x000fe40000000000 */
[----:B------:R-:W-:-:S02]  /*b030*/  IMAD R20, R20, UR6, RZ ;  /* 0x0000000614147c24 */ /* 0x000fc4000f8e02ff */
[----:B------:R-:W-:Y:S01]  /*b040*/  IMAD.WIDE.U32 R2, R17, UR6, R2 ;  /* 0x0000000611027c25 */ /* 0x000fe2000f8e0002 */
[----:B------:R-:W-:-:S03]  /*b050*/  ISETP.GE.AND P2, PT, R0, UR4, PT ;  /* 0x0000000400007c0c */ /* 0x000fc6000bf46270 */
[----:B------:R-:W-:Y:S01]  /*b060*/  IMAD R17, R17, UR7, R20 ;  /* 0x0000000711117c24 */ /* 0x000fe2000f8e0214 */
[----:B------:R-:W-:Y:S01]  /*b070*/  ULDC.64 UR6, c[0x0][0xa80] ;  /* 0x0002a00000067ab9 */ /* 0x000fe20000000a00 */
[----:B------:R-:W-:Y:S01]  /*b080*/  VIADD R0, R16, 0x80 ;  /* 0x0000008010007836 */ /* 0x000fe20000000000 */
[----:B------:R-:W-:Y:S01]  /*b090*/  LEA R20, P0, R2, UR6, 0x1 ;  /* 0x0000000602147c11 */ /* 0x000fe2000f8008ff */
[----:B------:R-:W-:-:S05]  /*b0a0*/  IMAD.IADD R3, R3, 0x1, R17 ;  /* 0x0000000103037824 */ /* 0x000fca00078e0211 */
[----:B------:R-:W-:Y:S02]  /*b0b0*/  LEA.HI.X R21, R2, UR7, R3, 0x1, P0 ;  /* 0x0000000702157c11 */ /* 0x000fe400080f0c03 */
[----:B------:R-:W-:-:S03]  /*b0c0*/  ISETP.GE.AND P0, PT, R0, UR4, PT ;  /* 0x0000000400007c0c */ /* 0x000fc6000bf06270 */
[----:B-----5:R4:W-:Y:S04]  /*b0d0*/  @!P1 STG.E.128 desc[UR48][R20.64], R8 ;  /* 0x0000000814009986 */ /* 0x0209e8000c101d30 */
[----:B------:R4:W-:Y:S06]  /*b0e0*/  @!P2 STG.E.128 desc[UR48][R20.64+0x80], R12 ;  /* 0x0000800c1400a986 */ /* 0x0009ec000c101d30 */
[----:B------:R-:W-:Y:S05]  /*b0f0*/  @P0 BRA `(.L_x_284) ;  /* 0x0000000800d80947 */ /* 0x000fea0003800000 */
[----:B------:R3:W-:Y:S01]  /*b100*/  STG.E.128 desc[UR48][R20.64+0x100], R4 ;  /* 0x0001000414007986 */ /* 0x0007e2000c101d30 */
[----:B------:R-:W-:Y:S05]  /*b110*/  BRA `(.L_x_284) ;  /* 0x0000000800d07947 */ /* 0x000fea0003800000 */
.L_x_276:
[----:B------:R-:W-:Y:S01]  /*b120*/  ULDC.64 UR6, c[0x0][0xbd8] ;  /* 0x0002f60000067ab9 */ /* 0x000fe20000000a00 */
[----:B------:R-:W-:Y:S01]  /*b130*/  IMAD.MOV.U32 R7, RZ, RZ, RZ ;  /* 0x000000ffff077224 */ /* 0x000fe200078e00ff */
[----:B------:R-:W-:-:S04]  /*b140*/  UISETP.NE.U32.AND UP0, UPT, UR6, URZ, UPT ;  /* 0x0000003f0600728c */ /* 0x000fc8000bf05070 */
[----:B------:R-:W-:-:S03]  /*b150*/  UISETP.NE.AND.EX UP0, UPT, UR7, URZ, UPT, UP0 ;  /* 0x0000003f0700728c */ /* 0x000fc6000bf05300 */
[----:B------:R-:W-:Y:S02]  /*b160*/  ULDC.64 UR6, c[0x0][0xbd8] ;  /* 0x0002f60000067ab9 */ /* 0x000fe40000000a00 */
[----:B------:R-:W-:Y:S01]  /*b170*/  UIMAD.WIDE UR6, UR36, 0x4, UR6 ;  /* 0x00000004240678a5 */ /* 0x000fe2000f8e0206 */
[----:B------:R-:W0:Y:S01]  /*b180*/  LDC R0, c[0x0][0xa88] ;  /* 0x0002a200ff007b82 */ /* 0x000e220000000800 */
[----:B------:R-:W-:-:S04]  /*b190*/  PLOP3.LUT P1, PT, PT, PT, UP0, 0x80, 0x0 ;  /* 0x000000000000781c */ /* 0x000fc80003f2f008 */
[----:B------:R-:W-:Y:S02]  /*b1a0*/  IMAD.U32 R2, RZ, RZ, UR6 ;  /* 0x00000006ff027e24 */ /* 0x000fe4000f8e00ff */
[----:B------:R-:W-:Y:S01]  /*b1b0*/  IMAD.U32 R3, RZ, RZ, UR7 ;  /* 0x00000007ff037e24 */ /* 0x000fe2000f8e00ff */
[----:B------:R-:W-:Y:S02]  /*b1c0*/  ULDC.64 UR6, c[0x0][0xbe0] ;  /* 0x0002f80000067ab9 */ /* 0x000fe40000000a00 */
[----:B------:R-:W-:-:S04]  /*b1d0*/  UISETP.NE.U32.AND UP1, UPT, UR6, URZ, UPT ;  /* 0x0000003f0600728c */ /* 0x000fc8000bf25070 */
[----:B------:R-:W-:Y:S01]  /*b1e0*/  UISETP.NE.AND.EX UP1, UPT, UR7, URZ, UPT, UP1 ;  /* 0x0000003f0700728c */ /* 0x000fe2000bf25310 */
[----:B------:R1:W5:Y:S05]  /*b1f0*/  @P1 LDG.E R7, desc[UR48][R2.64] ;  /* 0x0000003002071981 */ /* 0x00036a000c1e1900 */
[----:B------:R-:W-:-:S05]  /*b200*/  PLOP3.LUT P2, PT, PT, PT, UP1, 0x80, 0x0 ;  /* 0x000000000000781c */ /* 0x000fca0003f4f018 */
[----:B------:R-:W-:Y:S02]  /*b210*/  @UP1 ULDC.64 UR6, c[0x0][0xbe0] ;  /* 0x0002f80000061ab9 */ /* 0x000fe40000000a00 */
[----:B------:R-:W-:-:S06]  /*b220*/  @UP1 UIMAD.WIDE UR6, UR36, 0x4, UR6 ;  /* 0x00000004240618a5 */ /* 0x000fcc000f8e0206 */
[----:B------:R-:W-:Y:S02]  /*b230*/  IMAD.U32 R4, RZ, RZ, UR6 ;  /* 0x00000006ff047e24 */ /* 0x000fe4000f8e00ff */
[----:B------:R-:W-:-:S05]  /*b240*/  IMAD.U32 R5, RZ, RZ, UR7 ;  /* 0x00000007ff057e24 */ /* 0x000fca000f8e00ff */
[----:B0-----:R1:W5:Y:S01]  /*b250*/  @P2 LDG.E R0, desc[UR48][R4.64] ;  /* 0x0000003004002981 */ /* 0x001362000c1e1900 */
[----:B------:R-:W-:Y:S01]  /*b260*/  ISETP.GE.AND P0, PT, R224, 0x80, PT ;  /* 0x00000080e000780c */ /* 0x000fe20003f06270 */
[----:B------:R-:W-:-:S12]  /*b270*/  @P2 BRA `(.L_x_285) ;  /* 0x0000000000102947 */ /* 0x000fd80003800000 */
[----:B------:R-:W-:Y:S05]  /*b280*/  @!P1 BRA `(.L_x_285) ;  /* 0x00000000000c9947 */ /* 0x000fea0003800000 */
[----:B-1----:R-:W2:Y:S04]  /*b290*/  LDG.E R5, desc[UR48][R2.64] ;  /* 0x0000003002057981 */ /* 0x002ea8000c1e1900 */
[----:B-----5:R-:W2:Y:S02]  /*b2a0*/  LDG.E R0, desc[UR48][R2.64+0x4] ;  /* 0x0000043002007981 */ /* 0x020ea4000c1e1900 */
[----:B--2---:R-:W-:-:S07]  /*b2b0*/  IMAD.IADD R0, R0, 0x1, -R5 ;  /* 0x0000000100007824 */ /* 0x004fce00078e0a05 */
.L_x_285:
[----:B------:R-:W-:Y:S01]  /*b2c0*/  USHF.R.S32.HI UR7, URZ, 0x1f, UR39 ;  /* 0x0000001f3f077899 */ /* 0x000fe20008011427 */
[----:B------:R-:W-:Y:S01]  /*b2d0*/  BSSY B1, `(.L_x_286) ;  /* 0x000001e000017945 */ /* 0x000fe20003800000 */
[----:B------:R-:W-:Y:S01]  /*b2e0*/  USEL UR36, UR36, URZ, !UP0 ;  /* 0x0000003f24247287 */ /* 0x000fe2000c000000 */
[----:B------:R-:W-:Y:S01]  /*b2f0*/  SHF.R.S32.HI R9, RZ, 0x1f, R16 ;  /* 0x0000001fff097819 */ /* 0x000fe20000011410 */
[----:B------:R-:W-:Y:S01]  /*b300*/  USEL UR37, UR37, URZ, !UP0 ;  /* 0x0000003f25257287 */ /* 0x000fe2000c000000 */
[----:B-----5:R-:W-:Y:S01]  /*b310*/  SHF.R.S32.HI R6, RZ, 0x1f, R7 ;  /* 0x0000001fff067819 */ /* 0x020fe20000011407 */
[----:B------:R-:W-:Y:S10]  /*b320*/  @P0 BRA `(.L_x_287) ;  /* 0x0000000000600947 */ /* 0x000ff40003800000 */
[----:B-1----:R-:W0:Y:S02]  /*b330*/  S2R R2, SR_TID.X ;  /* 0x0000000000027919 */ /* 0x002e240000002100 */
[----:B0-----:R-:W-:-:S04]  /*b340*/  IMAD R2, R17, 0x80, R2 ;  /* 0x0000008011027824 */ /* 0x001fc800078e0202 */
[----:B------:R-:W-:-:S05]  /*b350*/  VIADD R3, R2, 0xffffff80 ;  /* 0xffffff8002037836 */ /* 0x000fca0000000000 */
[----:B------:R-:W-:-:S13]  /*b360*/  ISETP.GE.AND P0, PT, R3, R0, PT ;  /* 0x000000000300720c */ /* 0x000fda0003f06270 */
[----:B------:R-:W-:Y:S05]  /*b370*/  @P0 BRA `(.L_x_287) ;  /* 0x00000000004c0947 */ /* 0x000fea0003800000 */
[C---:B------:R-:W-:Y:S01]  /*b380*/  IADD3 R2, P0, R3.reuse, R7, RZ ;  /* 0x0000000703027210 */ /* 0x040fe20007f1e0ff */
[----:B------:R-:W-:Y:S02]  /*b390*/  ULDC.64 UR8, c[0x0][0xb70] ;  /* 0x0002dc0000087ab9 */ /* 0x000fe40000000a00 */
[----:B------:R-:W-:Y:S01]  /*b3a0*/  UIMAD UR4, UR7, UR8, URZ ;  /* 0x00000008070472a4 */ /* 0x000fe2000f8e023f */
[----:B------:R-:W-:Y:S01]  /*b3b0*/  LEA.HI.X.SX32 R3, R3, R6, 0x1, P0 ;  /* 0x0000000603037211 */ /* 0x000fe200000f0eff */
[----:B------:R-:W-:Y:S02]  /*b3c0*/  IMAD.U32 R5, RZ, RZ, UR8 ;  /* 0x00000008ff057e24 */ /* 0x000fe4000f8e00ff */
[----:B------:R-:W-:Y:S02]  /*b3d0*/  UIMAD UR4, UR39, UR9, UR4 ;  /* 0x00000009270472a4 */ /* 0x000fe4000f8e0204 */
[----:B------:R-:W-:Y:S01]  /*b3e0*/  IMAD.WIDE.U32 R2, R5, UR39, R2 ;  /* 0x0000002705027c25 */ /* 0x000fe2000f8e0002 */
[----:B------:R-:W-:-:S02]  /*b3f0*/  ULDC.64 UR8, c[0x0][0xb78] ;  /* 0x0002de0000087ab9 */ /* 0x000fc40000000a00 */
[----:B------:R-:W-:Y:S01]  /*b400*/  UIMAD UR6, UR37, UR8, URZ ;  /* 0x00000008250672a4 */ /* 0x000fe2000f8e023f */
[----:B------:R-:W-:Y:S02]  /*b410*/  VIADD R3, R3, UR4 ;  /* 0x0000000403037c36 */ /* 0x000fe40008000000 */
[----:B------:R-:W-:Y:S01]  /*b420*/  IMAD.U32 R5, RZ, RZ, UR8 ;  /* 0x00000008ff057e24 */ /* 0x000fe2000f8e00ff */
[----:B------:R-:W-:-:S03]  /*b430*/  UIMAD UR6, UR36, UR9, UR6 ;  /* 0x00000009240672a4 */ /* 0x000fc6000f8e0206 */
[----:B------:R-:W-:Y:S01]  /*b440*/  IMAD.WIDE.U32 R2, R5, UR36, R2 ;  /* 0x0000002405027c25 */ /* 0x000fe2000f8e0002 */
[----:B------:R-:W-:-:S03]  /*b450*/  ULDC.64 UR8, c[0x0][0xb40] ;  /* 0x0002d00000087ab9 */ /* 0x000fc60000000a00 */
[----:B------:R-:W-:Y:S01]  /*b460*/  VIADD R3, R3, UR6 ;  /* 0x0000000603037c36 */ /* 0x000fe20008000000 */
[----:B------:R-:W-:-:S04]  /*b470*/  LEA R4, P0, R2, UR8, 0x2 ;  /* 0x0000000802047c11 */ /* 0x000fc8000f8010ff */
[----:B------:R-:W-:Y:S01]  /*b480*/  LEA.HI.X R5, R2, UR9, R3, 0x2, P0 ;  /* 0x0000000902057c11 */ /* 0x000fe200080f1403 */
[----:B------:R-:W-:-:S05]  /*b490*/  IMAD.MOV.U32 R3, RZ, RZ, -0x800000 ;  /* 0xff800000ff037424 */ /* 0x000fca00078e00ff */
[----:B------:R0:W-:Y:S03]  /*b4a0*/  STG.E desc[UR48][R4.64], R3 ;  /* 0x0000000304007986 */ /* 0x0001e6000c101930 */
.L_x_287:
[----:B------:R-:W-:Y:S05]  /*b4b0*/  BSYNC B1 ;  /* 0x0000000000017941 */ /* 0x000fea0003800000 */
.L_x_286:
[----:B------:R-:W-:Y:S01]  /*b4c0*/  ULDC.64 UR8, c[0x0][0xaa0] ;  /* 0x0002a80000087ab9 */ /* 0x000fe20000000a00 */
[----:B-1----:R-:W-:Y:S01]  /*b4d0*/  IMAD.MOV.U32 R2, RZ, RZ, R16 ;  /* 0x000000ffff027224 */ /* 0x002fe200078e0010 */
[----:B------:R-:W-:Y:S01]  /*b4e0*/  BSSY B1, `(.L_x_288) ;  /* 0x0000031000017945 */ /* 0x000fe20003800000 */
[----:B0-----:R-:W-:Y:S02]  /*b4f0*/  IMAD.MOV.U32 R3, RZ, RZ, R9 ;  /* 0x000000ffff037224 */ /* 0x001fe400078e0009 */
[----:B------:R-:W-:Y:S02]  /*b500*/  IMAD R4, R6, UR8, RZ ;  /* 0x0000000806047c24 */ /* 0x000fe4000f8e02ff */
[----:B------:R-:W-:-:S04]  /*b510*/  IMAD.WIDE.U32 R2, R7, UR8, R2 ;  /* 0x0000000807027c25 */ /* 0x000fc8000f8e0002 */
[----:B------:R-:W-:Y:S01]  /*b520*/  IMAD R7, R7, UR9, R4 ;  /* 0x0000000907077c24 */ /* 0x000fe2000f8e0204 */
[----:B------:R-:W-:Y:S01]  /*b530*/  ULDC.64 UR8, c[0x0][0xae0] ;  /* 0x0002b80000087ab9 */ /* 0x000fe20000000a00 */
[----:B------:R-:W-:Y:S01]  /*b540*/  IMAD R5, R17, -0x80, R0 ;  /* 0xffffff8011057824 */ /* 0x000fe200078e0200 */
[----:B------:R-:W-:Y:S01]  /*b550*/  UIMAD UR4, UR7, UR8, URZ ;  /* 0x00000008070472a4 */ /* 0x000fe2000f8e023f */
[----:B------:R-:W-:Y:S02]  /*b560*/  IMAD.IADD R3, R3, 0x1, R7 ;  /* 0x0000000103037824 */ /* 0x000fe400078e0207 */
[----:B------:R-:W-:Y:S01]  /*b570*/  IMAD.U32 R7, RZ, RZ, UR8 ;  /* 0x00000008ff077e24 */ /* 0x000fe2000f8e00ff */
[----:B------:R-:W-:Y:S01]  /*b580*/  UIMAD UR4, UR39, UR9, UR4 ;  /* 0x00000009270472a4 */ /* 0x000fe2000f8e0204 */
[C---:B------:R-:W-:Y:S01]  /*b590*/  VIADD R0, R18.reuse, 0x20 ;  /* 0x0000002012007836 */ /* 0x040fe20000000000 */
[----:B------:R-:W-:Y:S01]  /*b5a0*/  ULDC.64 UR6, c[0x0][0xae8] ;  /* 0x0002ba0000067ab9 */ /* 0x000fe20000000a00 */
[----:B------:R-:W-:Y:S01]  /*b5b0*/  IMAD.WIDE.U32 R2, R7, UR39, R2 ;  /* 0x0000002707027c25 */ /* 0x000fe2000f8e0002 */
[----:B------:R-:W-:-:S02]  /*b5c0*/  ISETP.GE.AND P3, PT, R18, R5, PT ;  /* 0x000000051200720c */ /* 0x000fc40003f66270 */
[-C--:B------:R-:W-:Y:S01]  /*b5d0*/  ISETP.GE.AND P2, PT, R0, R5.reuse, PT ;  /* 0x000000050000720c */ /* 0x080fe20003f46270 */
[----:B------:R-:W-:Y:S01]  /*b5e0*/  VIADD R3, R3, UR4 ;  /* 0x0000000403037c36 */ /* 0x000fe20008000000 */
[----:B------:R-:W-:Y:S01]  /*b5f0*/  UIMAD UR4, UR37, UR6, URZ ;  /* 0x00000006250472a4 */ /* 0x000fe2000f8e023f */
[C---:B------:R-:W-:Y:S01]  /*b600*/  VIADD R4, R18.reuse, 0x40 ;  /* 0x0000004012047836 */ /* 0x040fe20000000000 */
[--C-:B------:R-:W-:Y:S01]  /*b610*/  SHF.R.S32.HI R7, RZ, 0x1f, R18.reuse ;  /* 0x0000001fff077819 */ /* 0x100fe20000011412 */
[----:B------:R-:W-:Y:S01]  /*b620*/  VIADD R0, R18, 0x60 ;  /* 0x0000006012007836 */ /* 0x000fe20000000000 */
[----:B------:R-:W-:Y:S01]  /*b630*/  UIMAD UR4, UR36, UR7, UR4 ;  /* 0x00000007240472a4 */ /* 0x000fe2000f8e0204 */
[----:B------:R-:W-:Y:S01]  /*b640*/  IMAD.U32 R9, RZ, RZ, UR6 ;  /* 0x00000006ff097e24 */ /* 0x000fe2000f8e00ff */
[-C--:B------:R-:W-:Y:S01]  /*b650*/  ISETP.GE.AND P1, PT, R4, R5.reuse, PT ;  /* 0x000000050400720c */ /* 0x080fe20003f26270 */
[----:B------:R-:W-:Y:S01]  /*b660*/  IMAD.MOV.U32 R6, RZ, RZ, R18 ;  /* 0x000000ffff067224 */ /* 0x000fe200078e0012 */
[----:B------:R-:W-:Y:S01]  /*b670*/  ISETP.GE.AND P0, PT, R0, R5, PT ;  /* 0x000000050000720c */ /* 0x000fe20003f06270 */
[----:B------:R-:W-:-:S04]  /*b680*/  IMAD.WIDE.U32 R4, R9, UR36, R2 ;  /* 0x0000002409047c25 */ /* 0x000fc8000f8e0002 */
[----:B------:R-:W-:Y:S02]  /*b690*/  VIADD R11, R5, UR4 ;  /* 0x00000004050b7c36 */ /* 0x000fe40008000000 */
[----:B------:R-:W-:Y:S01]  /*b6a0*/  IMAD.WIDE R6, R17, 0x80, R6 ;  /* 0x0000008011067825 */ /* 0x000fe200078e0206 */
[----:B------:R-:W-:Y:S06]  /*b6b0*/  @P3 BRA `(.L_x_289) ;  /* 0x00000000004c3947 */ /* 0x000fec0003800000 */
        /* <DEDUP_REMOVED lines=16> */
[----:B------:R0:W-:Y:S04]  /*b7c0*/  @!P4 STG.E.128 desc[UR48][R8.64], RZ ;  /* 0x000000ff0800c986 */ /* 0x0001e8000c101d30 */
[----:B------:R0:W-:Y:S04]  /*b7d0*/  @!P5 STG.E.128 desc[UR48][R8.64+0x80], RZ ;  /* 0x000080ff0800d986 */ /* 0x0001e8000c101d30 */
[----:B------:R0:W-:Y:S02]  /*b7e0*/  @!P6 STG.E.128 desc[UR48][R8.64+0x100], RZ ;  /* 0x000100ff0800e986 */ /* 0x0001e4000c101d30 */
.L_x_289:
[----:B------:R-:W-:Y:S05]  /*b7f0*/  BSYNC B1 ;  /* 0x0000000000017941 */ /* 0x000fea0003800000 */
.L_x_288:
[----:B------:R-:W-:Y:S04]  /*b800*/  BSSY B1, `(.L_x_290) ;  /* 0x0000017000017945 */ /* 0x000fe80003800000 */
[----:B------:R-:W-:Y:S05]  /*b810*/  @P2 BRA `(.L_x_291) ;  /* 0x0000000000542947 */ /* 0x000fea0003800000 */
[----:B0-----:R-:W-:Y:S01]  /*b820*/  IADD3 R9, P2, R6, 0x20, RZ ;  /* 0x0000002006097810 */ /* 0x001fe20007f5e0ff */
        /* <DEDUP_REMOVED lines=8> */
[----:B------:R-:W-:-:S02]  /*b8b0*/  VIADD R8, R16, 0x80 ;  /* 0x0000008010087836 */ /* 0x000fc40000000000 */
        /* <DEDUP_REMOVED lines=8> */
[----:B------:R1:W-:Y:S04]  /*b940*/  @!P3 STG.E.128 desc[UR48][R8.64], RZ ;  /* 0x000000ff0800b986 */ /* 0x0003e8000c101d30 */
[----:B------:R1:W-:Y:S04]  /*b950*/  @!P4 STG.E.128 desc[UR48][R8.64+0x80], RZ ;  /* 0x000080ff0800c986 */ /* 0x0003e8000c101d30 */
[----:B------:R1:W-:Y:S02]  /*b960*/  @!P5 STG.E.128 desc[UR48][R8.64+0x100], RZ ;  /* 0x000100ff0800d986 */ /* 0x0003e4000c101d30 */
.L_x_291:
[----:B------:R-:W-:Y:S05]  /*b970*/  BSYNC B1 ;  /* 0x0000000000017941 */ /* 0x000fea0003800000 */
.L_x_290:
[----:B------:R-:W-:Y:S04]  /*b980*/  BSSY B1, `(.L_x_292) ;  /* 0x0000017000017945 */ /* 0x000fe80003800000 */
[----:B------:R-:W-:Y:S05]  /*b990*/  @P1 BRA `(.L_x_293) ;  /* 0x0000000000541947 */ /* 0x000fea0003800000 */
[----:B01----:R-:W-:Y:S01]  /*b9a0*/  IADD3 R9, P1, R6, 0x40, RZ ;  /* 0x0000004006097810 */ /* 0x003fe20007f3e0ff */
        /* <DEDUP_REMOVED lines=20> */
.L_x_293:
[----:B------:R-:W-:Y:S05]  /*baf0*/  BSYNC B1 ;  /* 0x0000000000017941 */ /* 0x000fea0003800000 */
.L_x_292:
        /* <DEDUP_REMOVED lines=10> */
[----:B------:R-:W-:-:S02]  /*bba0*/  IMAD R6, R6, UR6, RZ ;  /* 0x0000000606067c24 */ /* 0x000fc4000f8e02ff */
[----:B------:R-:W-:Y:S02]  /*bbb0*/  VIADD R0, R16, 0x80 ;  /* 0x0000008010007836 */ /* 0x000fe40000000000 */
[----:B------:R-:W-:-:S03]  /*bbc0*/  IMAD.WIDE.U32 R2, R5, UR6, R2 ;  /* 0x0000000605027c25 */ /* 0x000fc6000f8e0002 */
[----:B------:R-:W-:Y:S01]  /*bbd0*/  ISETP.GE.AND P3, PT, R0, UR4, PT ;  /* 0x0000000400007c0c */ /* 0x000fe2000bf66270 */
        /* <DEDUP_REMOVED lines=8> */
.L_x_284:
[----:B------:R-:W-:Y:S05]  /*bc60*/  BSYNC B0 ;  /* 0x0000000000007941 */ /* 0x000fea0003800000 */
.L_x_275:
[----:B------:R-:W-:Y:S02]  /*bc70*/  ULDC UR4, c[0x0][0xc14] ;  /* 0x0003050000047ab9 */ /* 0x000fe40000000800 */
[----:B------:R-:W-:-:S13]  /*bc80*/  ISETP.GE.AND P0, PT, R63, UR4, PT ;  /* 0x000000043f007c0c */ /* 0x000fda000bf06270 */
[----:B------:R-:W-:Y:S05]  /*bc90*/  @!P0 BRA `(.L_x_294) ;  /* 0xffffff5000408947 */ /* 0x000fea000383ffff */
[----:B------:R-:W-:Y:S05]  /*bca0*/  EXIT ;  /* 0x000000000000794d */ /* 0x000fea0003800000 */
.L_x_249:
[----:B------:R-:W-:-:S08]  /*bcb0*/  NOP ;  /* 0x0000000000007918 */ /* 0x000fd00000000000 */
[----:B------:R-:W0:-:S00]  /*bcc0*/  USETMAXREG.DEALLOC.CTAPOOL 0x18 ;  /* 0x00000018000079c8 */ /* 0x000e0000080e0500 */
[----:B0-----:R-:W2:Y:S01]  /*bcd0*/  LDL.LU R2, [R1+0x18] ;  /* 0x0000180001027983 */ /* 0x001ea20000300800 */
[----:B------:R-:W-:-:S06]  /*bce0*/  LOP3.LUT R0, R0, 0x3, RZ, 0xc0, !PT ;  /* 0x0000000300007812 */ /* 0x000fcc00078ec0ff */
[----:B------:R-:W0:Y:S02]  /*bcf0*/  SHFL.IDX PT, R0, R0, RZ, 0x1f ;  /* 0x00001fff00007589 */ /* 0x000e2400000e0000 */
[----:B0-----:R-:W-:Y:S01]  /*bd00*/  ISETP.NE.AND P0, PT, R0, RZ, PT ;  /* 0x000000ff0000720c */ /* 0x001fe20003f05270 */
[----:B------:R-:W-:Y:S01]  /*bd10*/  IMAD.MOV.U32 R0, RZ, RZ, RZ ;  /* 0x000000ffff007224 */ /* 0x000fe200078e00ff */
[----:B--2---:R-:W-:-:S11]  /*bd20*/  LOP3.LUT R2, R2, 0xfffffffd, RZ, 0xc0, !PT ;  /* 0xfffffffd02027812 */ /* 0x004fd600078ec0ff */
[----:B------:R-:W-:-:S05]  /*bd30*/  @P0 LOP3.LUT R2, R2, 0x2, RZ, 0xfc, !PT ;  /* 0x0000000202020812 */ /* 0x000fca00078efcff */
[----:B------:R0:W-:Y:S01]  /*bd40*/  STL [R1+0x18], R2 ;  /* 0x0000180201007387 */ /* 0x0001e20000100800 */
[----:B------:R-:W-:Y:S05]  /*bd50*/  @!P0 BRA `(.L_x_295) ;  /* 0x00000000002c8947 */ /* 0x000fea0003800000 */
[----:B------:R-:W1:Y:S08]  /*bd60*/  S2UR UR5, SR_CgaCtaId ;  /* 0x00000000000579c3 */ /* 0x000e700000008800 */
[----:B------:R-:W-:Y:S06]  /*bd70*/  BAR.SYNC.DEFER_BLOCKING 0x5, 0x180 ;  /* 0x0146000000007b1d */ /* 0x000fec0000010000 */
[----:B------:R-:W-:-:S02]  /*bd80*/  UMOV UR4, 0x400 ;  /* 0x0000040000047882 */ /* 0x000fc40000000000 */
[----:B-1----:R-:W-:-:S09]  /*bd90*/  ULEA UR4, UR5, UR4, 0x18 ;  /* 0x0000000405047291 */ /* 0x002fd2000f8ec03f */
[----:B------:R-:W1:Y:S04]  /*bda0*/  LDS.128 R4, [UR4+0x334d0] ;  /* 0x0334d004ff047984 */ /* 0x000e680008000c00 */
[----:B-1----:R1:W-:Y:S01]  /*bdb0*/  STL [R1+0x4], R5 ;  /* 0x0000040501007387 */ /* 0x0023e20000100800 */
[----:B------:R-:W-:Y:S02]  /*bdc0*/  R2UR UR52, R7 ;  /* 0x00000000073472ca */ /* 0x000fe400000e0000 */
[----:B------:R-:W-:Y:S01]  /*bdd0*/  R2UR UR38, R6 ;  /* 0x00000000062672ca */ /* 0x000fe200000e0000 */
[----:B------:R1:W-:Y:S01]  /*bde0*/  STL [R1], R4 ;  /* 0x0000000401007387 */ /* 0x0003e20000100800 */
[----:B------:R-:W-:Y:S06]  /*bdf0*/  BAR.ARV 0x4, 0x180 ;  /* 0x0106000000007b1d */ /* 0x000fec0000002000 */
[----:B------:R-:W-:Y:S07]  /*be00*/  BRA `(.L_x_296) ;  /* 0x0000000800247947 */ /* 0x000fee0003800000 */
.L_x_295:
[----:B0-----:R-:W0:Y:S01]  /*be10*/  S2R R2, SR_TID.X ;  /* 0x0000000000027919 */ /* 0x001e220000002100 */
[----:B------:R-:W-:Y:S01]  /*be20*/  ULDC UR4, c[0x0][0xc14] ;  /* 0x0003050000047ab9 */ /* 0x000fe20000000800 */
[----:B------:R-:W1:Y:S01]  /*be30*/  LDC R9, c[0x0][0xc10] ;  /* 0x00030400ff097b82 */ /* 0x000e620000000800 */
[----:B0-----:R-:W-:-:S04]  /*be40*/  LOP3.LUT R5, R2, 0x1f, RZ, 0xc0, !PT ;  /* 0x0000001f02057812 */ /* 0x001fc800078ec0ff */
[----:B------:R-:W-:-:S04]  /*be50*/  ISETP.NE.AND P0, PT, R5, 0x1f, PT ;  /* 0x0000001f0500780c */ /* 0x000fc80003f05270 */
[----:B------:R-:W-:-:S13]  /*be60*/  ISETP.GE.OR P1, PT, R5, UR4, !P0 ;  /* 0x0000000405007c0c */ /* 0x000fda000c726670 */
[----:B------:R-:W0:Y:S02]  /*be70*/  @!P1 LDC.64 R2, c[0x0][0xc58] ;  /* 0x00031600ff029b82 */ /* 0x000e240000000a00 */
[----:B0-----:R-:W-:-:S05]  /*be80*/  @!P1 IMAD.WIDE.U32 R2, R5, 0x4, R2 ;  /* 0x0000000405029825 */ /* 0x001fca00078e0002 */
[----:B------:R-:W2:Y:S01]  /*be90*/  @!P1 LDG.E R0, desc[UR48][R2.64] ;  /* 0x0000003002009981 */ /* 0x000ea2000c1e1900 */
[C---:B------:R-:W-:Y:S01]  /*bea0*/  ISETP.NE.AND P1, PT, R5.reuse, RZ, PT ;  /* 0x000000ff0500720c */ /* 0x040fe20003f25270 */
[----:B------:R-:W-:Y:S01]  /*beb0*/  UMOV UR52, URZ ;  /* 0x0000003f00347c82 */ /* 0x000fe20008000000 */
[C---:B------:R-:W-:Y:S02]  /*bec0*/  ISETP.GE.U32.AND P2, PT, R5.reuse, 0x2, PT ;  /* 0x000000020500780c */ /* 0x040fe40003f46070 */
[C---:B------:R-:W-:Y:S02]  /*bed0*/  ISETP.GE.U32.AND P3, PT, R5.reuse, 0x4, PT ;  /* 0x000000040500780c */ /* 0x040fe40003f66070 */
[C---:B------:R-:W-:Y:S02]  /*bee0*/  ISETP.GE.U32.AND P4, PT, R5.reuse, 0x8, PT ;  /* 0x000000080500780c */ /* 0x040fe40003f86070 */
[----:B------:R-:W-:Y:S01]  /*bef0*/  ISETP.GE.U32.AND P5, PT, R5, 0x10, PT ;  /* 0x000000100500780c */ /* 0x000fe20003fa6070 */
[----:B--2---:R-:W0:Y:S02]  /*bf00*/  SHFL.UP PT, R4, R0, 0x1, RZ ;  /* 0x0420000000047989 */ /* 0x004e2400000e00ff */
[----:B0-----:R-:W-:-:S05]  /*bf10*/  SEL R7, R4, RZ, P1 ;  /* 0x000000ff04077207 */ /* 0x001fca0000800000 */
[----:B------:R-:W-:-:S05]  /*bf20*/  IMAD.IADD R7, R0, 0x1, R7 ;  /* 0x0000000100077824 */ /* 0x000fca00078e0207 */
[----:B------:R-:W0:Y:S02]  /*bf30*/  SHFL.UP PT, R4, R7, 0x2, RZ ;  /* 0x0440000007047989 */ /* 0x000e2400000e00ff */
[----:B0-----:R-:W-:-:S05]  /*bf40*/  SEL R4, R4, RZ, P2 ;  /* 0x000000ff04047207 */ /* 0x001fca0001000000 */
[----:B------:R-:W-:-:S05]  /*bf50*/  IMAD.IADD R4, R7, 0x1, R4 ;  /* 0x0000000107047824 */ /* 0x000fca00078e0204 */
[----:B------:R-:W0:Y:S02]  /*bf60*/  SHFL.UP PT, R6, R4, 0x4, RZ ;  /* 0x0480000004067989 */ /* 0x000e2400000e00ff */
[----:B0-----:R-:W-:-:S05]  /*bf70*/  SEL R3, R6, RZ, P3 ;  /* 0x000000ff06037207 */ /* 0x001fca0001800000 */
[----:B------:R-:W-:Y:S02]  /*bf80*/  IMAD.IADD R3, R4, 0x1, R3 ;  /* 0x0000000104037824 */ /* 0x000fe400078e0203 */
[----:B------:R-:W0:Y:S03]  /*bf90*/  S2R R4, SR_CTAID.X ;  /* 0x0000000000047919 */ /* 0x000e260000002500 */
[----:B------:R-:W2:Y:S02]  /*bfa0*/  SHFL.UP PT, R2, R3, 0x8, RZ ;  /* 0x0500000003027989 */ /* 0x000ea400000e00ff */
[----:B--2---:R-:W-:-:S05]  /*bfb0*/  SEL R2, R2, RZ, P4 ;  /* 0x000000ff02027207 */ /* 0x004fca0002000000 */
[----:B------:R-:W-:-:S05]  /*bfc0*/  IMAD.IADD R8, R3, 0x1, R2 ;  /* 0x0000000103087824 */ /* 0x000fca00078e0202 */
[----:B------:R-:W2:Y:S02]  /*bfd0*/  SHFL.UP PT, R2, R8, 0x10, RZ ;  /* 0x0600000008027989 */ /* 0x000ea400000e00ff */
[----:B--2---:R-:W-:-:S05]  /*bfe0*/  SEL R7, R2, RZ, P5 ;  /* 0x000000ff02077207 */ /* 0x004fca0002800000 */
[----:B------:R-:W-:-:S05]  /*bff0*/  IMAD.IADD R2, R8, 0x1, R7 ;  /* 0x0000000108027824 */ /* 0x000fca00078e0207 */
[----:B------:R-:W1:Y:S02]  /*c000*/  SHFL.IDX PT, R6, R2, 0x1f, 0x1f ;  /* 0x03e01f0002067f89 */ /* 0x000e6400000e0000 */
[----:B-1----:R-:W-:Y:S02]  /*c010*/  IMAD R7, R6, R9, RZ ;  /* 0x0000000906077224 */ /* 0x002fe400078e02ff */
[----:B------:R-:W-:Y:S02]  /*c020*/  IMAD.MOV.U32 R6, RZ, RZ, RZ ;  /* 0x000000ffff067224 */ /* 0x000fe400078e00ff */
[----:B------:R-:W-:Y:S01]  /*c030*/  IMAD.MOV.U32 R10, RZ, RZ, R7 ;  /* 0x000000ffff0a7224 */ /* 0x000fe200078e0007 */
[----:B0-----:R-:W-:-:S13]  /*c040*/  ISETP.GT.AND P6, PT, R7, R4, PT ;  /* 0x000000040700720c */ /* 0x001fda0003fc4270 */
[----:B------:R-:W-:Y:S05]  /*c050*/  @P6 BRA `(.L_x_297) ;  /* 0x0000000000a46947 */ /* 0x000fea0003800000 */
[----:B------:R-:W-:Y:S01]  /*c060*/  IMAD.MOV.U32 R7, RZ, RZ, R10 ;  /* 0x000000ffff077224 */ /* 0x000fe200078e000a */
[----:B------:R-:W-:Y:S01]  /*c070*/  UMOV UR52, URZ ;  /* 0x0000003f00347c82 */ /* 0x000fe20008000000 */
[----:B------:R-:W-:Y:S01]  /*c080*/  ULDC UR6, c[0x0][0xc14] ;  /* 0x0003050000067ab9 */ /* 0x000fe20000000800 */
[----:B------:R-:W-:-:S05]  /*c090*/  ULDC UR5, c[0x0][0xc14] ;  /* 0x0003050000057ab9 */ /* 0x000fca0000000800 */
.L_x_301:
[----:B------:R-:W-:-:S03]  /*c0a0*/  UIADD3 UR4, UR52, 0x1f, URZ ;  /* 0x0000001f34047890 */ /* 0x000fc6000fffe03f */
[----:B------:R-:W-:Y:S01]  /*c0b0*/  UMOV UR52, UR5 ;  /* 0x0000000500347c82 */ /* 0x000fe20008000000 */
[----:B------:R-:W-:-:S06]  /*c0c0*/  UISETP.GE.AND UP0, UPT, UR4, UR6, UPT ;  /* 0x000000060400728c */ /* 0x000fcc000bf06270 */
[----:B------:R-:W-:-:S13]  /*c0d0*/  PLOP3.LUT P6, PT, PT, PT, UP0, 0x40, 0x0 ;  /* 0x000000000000781c */ /* 0x000fda0003fce808 */
[----:B------:R-:W-:Y:S05]  /*c0e0*/  @!P6 BRA `(.L_x_298) ;  /* 0x000000040034e947 */ /* 0x000fea0003800000 */
[----:B------:R-:W-:Y:S01]  /*c0f0*/  UMOV UR52, UR4 ;  /* 0x0000000400347c82 */ /* 0x000fe20008000000 */
[----:B------:R-:W-:Y:S01]  /*c100*/  BSSY B0, `(.L_x_299) ;  /* 0x0000008000007945 */ /* 0x000fe20003800000 */
[----:B------:R-:W-:Y:S02]  /*c110*/  VIADD R9, R5, UR52 ;  /* 0x0000003405097c36 */ /* 0x000fe40008000000 */
[----:B------:R-:W-:-:S03]  /*c120*/  IMAD.MOV.U32 R0, RZ, RZ, RZ ;  /* 0x000000ffff007224 */ /* 0x000fc600078e00ff */
[----:B------:R-:W-:-:S13]  /*c130*/  ISETP.GE.OR P6, PT, R9, UR6, !P0 ;  /* 0x0000000609007c0c */ /* 0x000fda000c7c6670 */
[----:B------:R-:W-:Y:S05]  /*c140*/  @P6 BRA `(.L_x_300) ;  /* 0x00000000000c6947 */ /* 0x000fea0003800000 */
[----:B------:R-:W0:Y:S02]  /*c150*/  LDC.64 R2, c[0x0][0xc58] ;  /* 0x00031600ff027b82 */ /* 0x000e240000000a00 */
[----:B0-----:R-:W-:-:S05]  /*c160*/  IMAD.WIDE R2, R9, 0x4, R2 ;  /* 0x0000000409027825 */ /* 0x001fca00078e0202 */
[----:B------:R0:W5:Y:S02]  /*c170*/  LDG.E R0, desc[UR48][R2.64] ;  /* 0x0000003002007981 */ /* 0x000164000c1e1900 */
.L_x_300:
[----:B------:R-:W-:Y:S05]  /*c180*/  BSYNC B0 ;  /* 0x0000000000007941 */ /* 0x000fea0003800000 */
.L_x_299:
[----:B0----5:R-:W0:Y:S02]  /*c190*/  SHFL.UP PT, R2, R0, 0x1, RZ ;  /* 0x0420000000027989 */ /* 0x021e2400000e00ff */
[----:B0-----:R-:W-:-:S05]  /*c1a0*/  SEL R3, R2, RZ, P1 ;  /* 0x000000ff02037207 */ /* 0x001fca0000800000 */
[----:B------:R-:W-:-:S05]  /*c1b0*/  IMAD.IADD R3, R0, 0x1, R3 ;  /* 0x0000000100037824 */ /* 0x000fca00078e0203 */
[----:B------:R-:W0:Y:S02]  /*c1c0*/  SHFL.UP PT, R2, R3, 0x2, RZ ;  /* 0x0440000003027989 */ /* 0x000e2400000e00ff */
        /* <DEDUP_REMOVED lines=11> */
[----:B------:R-:W0:Y:S03]  /*c280*/  LDC R9, c[0x0][0xc10] ;  /* 0x00030400ff097b82 */ /* 0x000e260000000800 */
[----:B------:R-:W0:Y:S02]  /*c290*/  SHFL.IDX PT, R12, R2, 0x1f, 0x1f ;  /* 0x03e01f00020c7f89 */ /* 0x000e2400000e0000 */
[----:B0-----:R-:W-:-:S04]  /*c2a0*/  IMAD R12, R12, R9, RZ ;  /* 0x000000090c0c7224 */ /* 0x001fc800078e02ff */
[----:B------:R-:W-:-:S05]  /*c2b0*/  IMAD.IADD R7, R12, 0x1, R7 ;  /* 0x000000010c077824 */ /* 0x000fca00078e0207 */
[----:B------:R-:W-:-:S13]  /*c2c0*/  ISETP.GT.AND P6, PT, R7, R4, PT ;  /* 0x000000040700720c */ /* 0x000fda0003fc4270 */
[----:B------:R-:W-:Y:S05]  /*c2d0*/  @!P6 BRA `(.L_x_301) ;  /* 0xfffffffc0070e947 */ /* 0x000fea000383ffff */
[----:B------:R-:W-:-:S07]  /*c2e0*/  IMAD.MOV.U32 R10, RZ, RZ, R12 ;  /* 0x000000ffff0a7224 */ /* 0x000fce00078e000c */
.L_x_297:
[----:B------:R-:W-:-:S04]  /*c2f0*/  IMAD.IADD R8, R7, 0x1, -R10 ;  /* 0x0000000107087824 */ /* 0x000fc800078e0a0a */
[----:B------:R-:W-:-:S05]  /*c300*/  IMAD R3, R2, R9, R8 ;  /* 0x0000000902037224 */ /* 0x000fca00078e0208 */
[----:B------:R-:W-:-:S13]  /*c310*/  ISETP.GT.AND P0, PT, R3, R4, PT ;  /* 0x000000040300720c */ /* 0x000fda0003f04270 */
[----:B------:R-:W-:Y:S02]  /*c320*/  VOTEU.ANY UR5, UPT, !P0 ;  /* 0x0000000000057886 */ /* 0x000fe400040e0100 */
[----:B------:R-:W-:Y:S02]  /*c330*/  UPOPC UR4, UR5 ;  /* 0x00000005000472bf */ /* 0x000fe40008000000 */
[----:B------:R-:W-:-:S04]  /*c340*/  ISETP.NE.AND P0, PT, RZ, UR5, PT ;  /* 0x00000005ff007c0c */ /* 0x000fc8000bf05270 */
[----:B------:R-:W-:-:S05]  /*c350*/  IMAD.U32 R11, RZ, RZ, UR4 ;  /* 0x00000004ff0b7e24 */ /* 0x000fca000f8e00ff */
[----:B------:R-:W0:Y:S02]  /*c360*/  SHFL.IDX PT, R0, R0, R11, 0x1f ;  /* 0x00001f0b00007589 */ /* 0x000e2400000e0000 */
[----:B0-----:R-:W-:-:S04]  /*c370*/  IABS R7, R0 ;  /* 0x0000000000077213 */ /* 0x001fc80000000000 */
[----:B------:R-:W0:Y:S08]  /*c380*/  I2F.RP R10, R7 ;  /* 0x00000007000a7306 */ /* 0x000e300000209400 */
[----:B0-----:R-:W0:Y:S02]  /*c390*/  MUFU.RCP R10, R10 ;  /* 0x0000000a000a7308 */ /* 0x001e240000001000 */
[----:B0-----:R-:W-:-:S06]  /*c3a0*/  VIADD R3, R10, 0xffffffe ;  /* 0x0ffffffe0a037836 */ /* 0x001fcc0000000000 */
[----:B------:R-:W0:Y:S01]  /*c3b0*/  F2I.FTZ.U32.TRUNC.NTZ R3, R3 ;  /* 0x0000000300037305 */ /* 0x000e22000021f000 */
[----:B------:R-:W-:Y:S05]  /*c3c0*/  @!P0 BRA `(.L_x_302) ;  /* 0x00000000000c8947 */ /* 0x000fea0003800000 */
[----:B------:R-:W-:-:S06]  /*c3d0*/  UIADD3 UR5, UR4, -0x1, URZ ;  /* 0xffffffff04057890 */ /* 0x000fcc000fffe03f */
[----:B------:R-:W-:-:S05]  /*c3e0*/  IMAD.U32 R11, RZ, RZ, UR5 ;  /* 0x00000005ff0b7e24 */ /* 0x000fca000f8e00ff */
[----:B------:R1:W2:Y:S02]  /*c3f0*/  SHFL.IDX PT, R6, R2, R11, 0x1f ;  /* 0x00001f0b02067589 */ /* 0x0002a400000e0000 */
.L_x_302:
[--C-:B01----:R-:W-:Y:S01]  /*c400*/  IMAD.MOV R2, RZ, RZ, -R3.reuse ;  /* 0x000000ffff027224 */ /* 0x103fe200078e0a03 */
[----:B------:R-:W-:Y:S01]  /*c410*/  UIADD3 UR52, UR4, UR52, URZ ;  /* 0x0000003404347290 */ /* 0x000fe2000fffe03f */
[----:B--2---:R-:W-:Y:S02]  /*c420*/  IMAD R6, R6, R9, R8 ;  /* 0x0000000906067224 */ /* 0x004fe400078e0208 */
[----:B------:R-:W-:Y:S02]  /*c430*/  IMAD R9, R2, R7, RZ ;  /* 0x0000000702097224 */ /* 0x000fe400078e02ff */
[----:B------:R-:W-:Y:S01]  /*c440*/  IMAD.MOV.U32 R2, RZ, RZ, RZ ;  /* 0x000000ffff027224 */ /* 0x000fe200078e00ff */
[----:B------:R1:W-:Y:S03]  /*c450*/  STL [R1], R6 ;  /* 0x0000000601007387 */ /* 0x0003e60000100800 */
[----:B------:R-:W-:-:S04]  /*c460*/  IMAD.HI.U32 R2, R3, R9, R2 ;  /* 0x0000000903027227 */ /* 0x000fc800078e0002 */
[----:B------:R-:W-:Y:S01]  /*c470*/  IMAD.IADD R9, R4, 0x1, -R6 ;  /* 0x0000000104097824 */ /* 0x000fe200078e0a06 */
[----:B------:R-:W-:-:S04]  /*c480*/  IABS R4, R0 ;  /* 0x0000000000047213 */ /* 0x000fc80000000000 */
[----:B------:R-:W-:Y:S01]  /*c490*/  IABS R3, R9 ;  /* 0x0000000900037213 */ /* 0x000fe20000000000 */
[----:B------:R-:W-:-:S04]  /*c4a0*/  IMAD.MOV R4, RZ, RZ, -R4 ;  /* 0x000000ffff047224 */ /* 0x000fc800078e0a04 */
[----:B------:R-:W-:-:S04]  /*c4b0*/  IMAD.HI.U32 R2, R2, R3, RZ ;  /* 0x0000000302027227 */ /* 0x000fc800078e00ff */
[----:B------:R-:W-:Y:S01]  /*c4c0*/  IMAD R4, R2, R4, R3 ;  /* 0x0000000402047224 */ /* 0x000fe200078e0203 */
[----:B------:R-:W-:-:S04]  /*c4d0*/  LOP3.LUT R3, R9, R0, RZ, 0x3c, !PT ;  /* 0x0000000009037212 */ /* 0x000fc800078e3cff */
[----:B------:R-:W-:Y:S02]  /*c4e0*/  ISETP.GT.U32.AND P1, PT, R7, R4, PT ;  /* 0x000000040700720c */ /* 0x000fe40003f24070 */
[----:B------:R-:W-:-:S11]  /*c4f0*/  ISETP.GE.AND P2, PT, R3, RZ, PT ;  /* 0x000000ff0300720c */ /* 0x000fd60003f46270 */
[----:B------:R-:W-:Y:S02]  /*c500*/  @!P1 IMAD.IADD R4, R4, 0x1, -R7 ;  /* 0x0000000104049824 */ /* 0x000fe400078e0a07 */
[----:B------:R-:W-:Y:S01]  /*c510*/  @!P1 VIADD R2, R2, 0x1 ;  /* 0x0000000102029836 */ /* 0x000fe20000000000 */
[----:B------:R-:W-:Y:S02]  /*c520*/  ISETP.NE.AND P1, PT, R0, RZ, PT ;  /* 0x000000ff0000720c */ /* 0x000fe40003f25270 */
[----:B------:R-:W-:-:S13]  /*c530*/  ISETP.GE.U32.AND P0, PT, R4, R7, PT ;  /* 0x000000070400720c */ /* 0x000fda0003f06070 */
[----:B------:R-:W-:-:S04]  /*c540*/  @P0 VIADD R2, R2, 0x1 ;  /* 0x0000000102020836 */ /* 0x000fc80000000000 */
[----:B------:R-:W-:Y:S01]  /*c550*/  @!P2 IMAD.MOV R2, RZ, RZ, -R2 ;  /* 0x000000ffff02a224 */ /* 0x000fe200078e0a02 */
[----:B------:R-:W-:-:S04]  /*c560*/  @!P1 LOP3.LUT R2, RZ, R0, RZ, 0x33, !PT ;  /* 0x00000000ff029212 */ /* 0x000fc800078e33ff */
[----:B------:R-:W-:Y:S01]  /*c570*/  R2UR UR38, R2 ;  /* 0x00000000022672ca */ /* 0x000fe200000e0000 */
[----:B------:R-:W-:-:S04]  /*c580*/  IMAD.MOV R3, RZ, RZ, -R2 ;  /* 0x000000ffff037224 */ /* 0x000fc800078e0a02 */
[----:B------:R-:W-:-:S05]  /*c590*/  IMAD R0, R0, R3, R9 ;  /* 0x0000000300007224 */ /* 0x000fca00078e0209 */
[----:B------:R1:W-:Y:S01]  /*c5a0*/  STL [R1+0x4], R0 ;  /* 0x0000040001007387 */ /* 0x0003e20000100800 */
[----:B------:R-:W-:Y:S05]  /*c5b0*/  BRA `(.L_x_303) ;  /* 0x00000000000c7947 */ /* 0x000fea0003800000 */
.L_x_298:
[----:B------:R0:W-:Y:S01]  /*c5c0*/  STL [R1], R4 ;  /* 0x0000000401007387 */ /* 0x0001e20000100800 */
[----:B------:R-:W-:-:S03]  /*c5d0*/  UMOV UR38, URZ ;  /* 0x0000003f00267c82 */ /* 0x000fc60008000000 */
[----:B------:R0:W-:Y:S02]  /*c5e0*/  STL [R1+0x4], RZ ;  /* 0x000004ff01007387 */ /* 0x0001e40000100800 */
.L_x_303:
[----:B------:R-:W2:Y:S04]  /*c5f0*/  LDL R2, [R1+0x4] ;  /* 0x0000040001027983 */ /* 0x000ea80000100800 */
[----:B0-----:R-:W3:Y:S01]  /*c600*/  LDL R4, [R1] ;  /* 0x0000000001047983 */ /* 0x001ee20000100800 */
[----:B------:R-:W-:-:S13]  /*c610*/  ISETP.NE.AND P0, PT, R5, RZ, PT ;  /* 0x000000ff0500720c */ /* 0x000fda0003f05270 */
[----:B------:R-:W0:Y:S01]  /*c620*/  @!P0 S2R R3, SR_CgaCtaId ;  /* 0x0000000000038919 */ /* 0x000e220000008800 */
[----:B-1----:R-:W-:Y:S01]  /*c630*/  @!P0 MOV R0, 0x400 ;  /* 0x0000040000008802 */ /* 0x002fe20000000f00 */
[----:B------:R-:W-:Y:S02]  /*c640*/  IMAD.U32 R6, RZ, RZ, UR38 ;  /* 0x00000026ff067e24 */ /* 0x000fe4000f8e00ff */
[----:B------:R-:W-:Y:S01]  /*c650*/  IMAD.U32 R7, RZ, RZ, UR52 ;  /* 0x00000034ff077e24 */ /* 0x000fe2000f8e00ff */
[----:B0-----:R-:W-:Y:S01]  /*c660*/  @!P0 LEA R0, R3, R0, 0x18 ;  /* 0x0000000003008211 */ /* 0x001fe200078ec0ff */
[----:B--2---:R-:W-:-:S05]  /*c670*/  IMAD.MOV.U32 R5, RZ, RZ, R2 ;  /* 0x000000ffff057224 */ /* 0x004fca00078e0002 */
[----:B---3--:R2:W-:Y:S01]  /*c680*/  @!P0 STS.128 [R0+0x334d0], R4 ;  /* 0x0334d00400008388 */ /* 0x0085e20000000c00 */
[----:B------:R-:W-:Y:S06]  /*c690*/  BAR.ARV 0x5, 0x180 ;  /* 0x0146000000007b1d */ /* 0x000fec0000002000 */
.L_x_296:
[----:B------:R-:W-:Y:S01]  /*c6a0*/  ULDC UR4, c[0x0][0xc14] ;  /* 0x0003050000047ab9 */ /* 0x000fe20000000800 */
[----:B------:R3:W-:Y:S01]  /*c6b0*/  STL [R1+0x1c], RZ ;  /* 0x00001cff01007387 */ /* 0x0007e20000100800 */
[----:B------:R-:W-:Y:S01]  /*c6c0*/  UISETP.GE.AND UP0, UPT, UR52, UR4, UPT ;  /* 0x000000043400728c */ /* 0x000fe2000bf06270 */
[----:B------:R-:W-:Y:S02]  /*c6d0*/  IMAD.MOV.U32 R18, RZ, RZ, 0x1 ;  /* 0x00000001ff127424 */ /* 0x000fe400078e00ff */
[----:B------:R-:W-:-:S03]  /*c6e0*/  IMAD.MOV.U32 R17, RZ, RZ, RZ ;  /* 0x000000ffff117224 */ /* 0x000fc600078e00ff */
[----:B------:R-:W-:-:S13]  /*c6f0*/  PLOP3.LUT P0, PT, PT, PT, UP0, 0x80, 0x0 ;  /* 0x000000000000781c */ /* 0x000fda0003f0f008 */
[----:B---3--:R-:W-:Y:S05]  /*c700*/  @P0 BRA `(.L_x_304) ;  /* 0x00000040000c0947 */ /* 0x008fea0003800000 */
[----:B--2---:R-:W2:Y:S01]  /*c710*/  S2R R0, SR_TID.X ;  /* 0x0000000000007919 */ /* 0x004ea20000002100 */
[----:B------:R-:W-:Y:S01]  /*c720*/  IMAD.MOV.U32 R18, RZ, RZ, 0x1 ;  /* 0x00000001ff127424 */ /* 0x000fe200078e00ff */
[----:B------:R-:W-:Y:S01]  /*c730*/  ULOP3.LUT UR42, UR40, 0x1, URZ, 0xfc, !UPT ;  /* 0x00000001282a7892 */ /* 0x000fe2000f8efc3f */
[----:B------:R-:W-:Y:S01]  /*c740*/  IMAD.MOV.U32 R17, RZ, RZ, RZ ;  /* 0x000000ffff117224 */ /* 0x000fe200078e00ff */
[----:B------:R-:W1:Y:S01]  /*c750*/  S2R R6, SR_TID.X ;  /* 0x0000000000067919 */ /* 0x000e620000002100 */
[----:B------:R-:W-:Y:S01]  /*c760*/  ULOP3.LUT UR51, UR40, 0x2, URZ, 0xfc, !UPT ;  /* 0x0000000228337892 */ /* 0x000fe2000f8efc3f */
[----:B------:R-:W-:Y:S01]  /*c770*/  ULDC UR50, c[0x0][0xc] ;  /* 0x0000030000327ab9 */ /* 0x000fe20000000800 */
[----:B------:R-:W-:Y:S01]  /*c780*/  ULDC.64 UR54, c[0x0][0x198] ;  /* 0x0000660000367ab9 */ /* 0x000fe20000000a00 */
[----:B--2---:R-:W-:Y:S01]  /*c790*/  LOP3.LUT R0, R0, 0x7f, RZ, 0xc0, !PT ;  /* 0x0000007f00007812 */ /* 0x004fe200078ec0ff */
[----:B-1----:R-:W-:-:S04]  /*c7a0*/  IMAD.SHL.U32 R4, R6, 0x20, RZ ;  /* 0x0000002006047824 */ /* 0x002fc800078e00ff */
[----:B------:R-:W-:Y:S02]  /*c7b0*/  IMAD.SHL.U32 R0, R0, 0x10, RZ ;  /* 0x0000001000007824 */ /* 0x000fe400078e00ff */
[----:B------:R-:W-:-:S03]  /*c7c0*/  IMAD.SHL.U32 R7, R6, 0x4, RZ ;  /* 0x0000000406077824 */ /* 0x000fc600078e00ff */
[----:B------:R-:W-:Y:S01]  /*c7d0*/  LOP3.LUT R3, R0, 0x600, RZ, 0xc0, !PT ;  /* 0x0000060000037812 */ /* 0x000fe200078ec0ff */
[----:B------:R-:W-:-:S03]  /*c7e0*/  IMAD.SHL.U32 R0, R6, 0x40, RZ ;  /* 0x0000004006007824 */ /* 0x000fc600078e00ff */
[----:B------:R-:W-:Y:S02]  /*c7f0*/  LOP3.LUT R5, R3, 0x60, R4, 0xf8, !PT ;  /* 0x0000006003057812 */ /* 0x000fe400078ef804 */
[----:B------:R-:W-:Y:S02]  /*c800*/  SHF.R.U32.HI R3, RZ, 0x1, R6 ;  /* 0x00000001ff037819 */ /* 0x000fe40000011606 */
[----:B0-----:R-:W-:Y:S02]  /*c810*/  LOP3.LUT R2, R0, 0x180, RZ, 0xc0, !PT ;  /* 0x0000018000027812 */ /* 0x001fe400078ec0ff */
[----:B------:R-:W-:Y:S02]  /*c820*/  LOP3.LUT R5, R5, 0x100, R4, 0xf8, !PT ;  /* 0x0000010005057812 */ /* 0x000fe400078ef804 */
[----:B------:R-:W-:Y:S02]  /*c830*/  LOP3.LUT R4, R4, 0x80, RZ, 0xc0, !PT ;  /* 0x0000008004047812 */ /* 0x000fe400078ec0ff */
[----:B------:R-:W-:Y:S01]  /*c840*/  LOP3.LUT R2, R2, 0x30, R3, 0xf8, !PT ;  /* 0x0000003002027812 */ /* 0x000fe200078ef803 */
[----:B------:R-:W-:Y:S01]  /*c850*/  IMAD.SHL.U32 R3, R6, 0x8, RZ ;  /* 0x0000000806037824 */ /* 0x000fe200078e00ff */
[----:B------:R-:W-:-:S04]  /*c860*/  LOP3.LUT R4, R4, 0x10, R6, 0xf8, !PT ;  /* 0x0000001004047812 */ /* 0x000fc800078ef806 */
[----:B------:R-:W-:Y:S02]  /*c870*/  LOP3.LUT R3, R2, 0x30, R3, 0x78, !PT ;  /* 0x0000003002037812 */ /* 0x000fe400078e7803 */
[----:B------:R-:W-:Y:S02]  /*c880*/  LOP3.LUT R4, R4, 0x10, R7, 0x78, !PT ;  /* 0x0000001004047812 */ /* 0x000fe400078e7807 */
[----:B------:R-:W-:Y:S02]  /*c890*/  LOP3.LUT R2, R3, 0x640, R0, 0xf8, !PT ;  /* 0x0000064003027812 */ /* 0x000fe400078ef800 */
[----:B------:R-:W-:-:S03]  /*c8a0*/  LOP3.LUT R0, R5, R4, RZ, 0xfc, !PT ;  /* 0x0000000405007212 */ /* 0x000fc600078efcff */
[----:B------:R0:W-:Y:S04]  /*c8b0*/  STL [R1+0x14], R2 ;  /* 0x0000140201007387 */ /* 0x0001e80000100800 */
[----:B------:R0:W-:Y:S04]  /*c8c0*/  STL [R1+0x10], R0 ;  /* 0x0000100001007387 */ /* 0x0001e80000100800 */
[----:B------:R0:W-:Y:S02]  /*c8d0*/  STL [R1+0x1c], RZ ;  /* 0x00001cff01007387 */ /* 0x0001e40000100800 */
.L_x_366:
[----:B------:R-:W-:Y:S01]  /*c8e0*/  ULDC.64 UR4, c[0x0][0xc60] ;  /* 0x0003180000047ab9 */ /* 0x000fe20000000a00 */
[----:B0-----:R-:W-:Y:S01]  /*c8f0*/  IMAD.MOV.U32 R0, RZ, RZ, RZ ;  /* 0x000000ffff007224 */ /* 0x001fe200078e00ff */
[----:B------:R-:W-:Y:S01]  /*c900*/  UIMAD.WIDE UR4, UR52, 0x4, UR4 ;  /* 0x00000004340478a5 */ /* 0x000fe2000f8e0204 */
[----:B------:R-:W-:Y:S01]  /*c910*/  ULDC.64 UR6, c[0x0][0xa28] ;  /* 0x00028a0000067ab9 */ /* 0x000fe20000000a00 */
[----:B------:R-:W-:Y:S01]  /*c920*/  ULDC.64 UR10, c[0x0][0xa20] ;  /* 0x00028800000a7ab9 */ /* 0x000fe20000000a00 */
[----:B-1----:R-:W-:Y:S01]  /*c930*/  IMAD.MOV.U32 R4, RZ, RZ, RZ ;  /* 0x000000ffff047224 */ /* 0x002fe200078e00ff */
[----:B------:R-:W-:Y:S02]  /*c940*/  ULDC UR44, c[0x0][0x2e0] ;  /* 0x0000b800002c7ab9 */ /* 0x000fe40000000800 */
[----:B------:R-:W-:Y:S02]  /*c950*/  IMAD.U32 R2, RZ, RZ, UR4 ;  /* 0x00000004ff027e24 */ /* 0x000fe4000f8e00ff */
[----:B------:R-:W-:Y:S01]  /*c960*/  IMAD.U32 R3, RZ, RZ, UR5 ;  /* 0x00000005ff037e24 */ /* 0x000fe2000f8e00ff */
[----:B------:R-:W-:-:S04]  /*c970*/  ULDC.64 UR4, c[0x0][0xa00] ;  /* 0x0002800000047ab9 */ /* 0x000fc80000000a00 */
[----:B------:R-:W2:Y:S01]  /*c980*/  LDG.E R2, desc[UR48][R2.64] ;  /* 0x0000003002027981 */ /* 0x000ea2000c1e1900 */
[----:B------:R-:W-:Y:S02]  /*c990*/  UISETP.NE.U32.AND UP0, UPT, UR4, URZ, UPT ;  /* 0x0000003f0400728c */ /* 0x000fe4000bf05070 */
[----:B------:R-:W-:Y:S02]  /*c9a0*/  UISETP.NE.U32.AND UP1, UPT, UR6, URZ, UPT ;  /* 0x0000003f0600728c */ /* 0x000fe4000bf25070 */
[----:B------:R-:W-:Y:S02]  /*c9b0*/  UISETP.NE.AND.EX UP0, UPT, UR5, URZ, UPT, UP0 ;  /* 0x0000003f0500728c */ /* 0x000fe4000bf05300 */
[----:B------:R-:W-:-:S04]  /*c9c0*/  UISETP.NE.AND.EX UP1, UPT, UR7, URZ, UPT, UP1 ;  /* 0x0000003f0700728c */ /* 0x000fc8000bf25310 */
[----:B------:R-:W-:Y:S02]  /*c9d0*/  PLOP3.LUT P0, PT, PT, PT, UP0, 0x80, 0x0 ;  /* 0x000000000000781c */ /* 0x000fe40003f0f008 */
[----:B--2---:R-:W-:-:S13]  /*c9e0*/  R2UR UR47, R2 ;  /* 0x00000000022f72ca */ /* 0x004fda00000e0000 */
[----:B------:R-:W-:Y:S02]  /*c9f0*/  USHF.R.S32.HI UR8, URZ, 0x1f, UR47 ;  /* 0x0000001f3f087899 */ /* 0x000fe4000801142f */
[----:B------:R-:W-:-:S04]  /*ca00*/  @UP0 ULEA UR4, UP2, UR47, UR4, 0x2 ;  /* 0x000000042f040291 */ /* 0x000fc8000f84103f */
[----:B------:R-:W-:Y:S02]  /*ca10*/  @UP0 ULEA.HI.X UR5, UR47, UR5, UR8, 0x2, UP2 ;  /* 0x000000052f050291 */ /* 0x000fe400090f1408 */
[----:B------:R-:W-:Y:S01]  /*ca20*/  IMAD.U32 R2, RZ, RZ, UR4 ;  /* 0x00000004ff027e24 */ /* 0x000fe2000f8e00ff */
[----:B------:R-:W-:-:S03]  /*ca30*/  UISETP.NE.U32.AND UP0, UPT, UR10, URZ, UPT ;  /* 0x0000003f0a00728c */ /* 0x000fc6000bf05070 */
[----:B------:R-:W-:Y:S01]  /*ca40*/  IMAD.U32 R3, RZ, RZ, UR5 ;  /* 0x00000005ff037e24 */ /* 0x000fe2000f8e00ff */
[----:B------:R-:W-:-:S04]  /*ca50*/  UISETP.NE.AND.EX UP0, UPT, UR11, URZ, UPT, UP0 ;  /* 0x0000003f0b00728c */ /* 0x000fc8000bf05300 */
[----:B------:R0:W2:Y:S01]  /*ca60*/  @P0 LDG.E R0, desc[UR48][R2.64] ;  /* 0x0000003002000981 */ /* 0x0000a2000c1e1900 */
[----:B------:R-:W-:Y:S01]  /*ca70*/  @UP1 ULEA UR4, UP2, UR47, UR6, 0x2 ;  /* 0x000000062f041291 */ /* 0x000fe2000f84103f */
[----:B------:R-:W-:Y:S01]  /*ca80*/  PLOP3.LUT P1, PT, PT, PT, UP1, 0x80, 0x0 ;  /* 0x000000000000781c */ /* 0x000fe20003f2f018 */
[----:B------:R-:W-:Y:S01]  /*ca90*/  USHF.L.U32 UR45, UR47, 0x2, URZ ;  /* 0x000000022f2d7899 */ /* 0x000fe2000800063f */
[----:B------:R-:W-:Y:S01]  /*caa0*/  PLOP3.LUT P2, PT, PT, PT, UP0, 0x80, 0x0 ;  /* 0x000000000000781c */ /* 0x000fe20003f4f008 */
[----:B------:R-:W-:Y:S02]  /*cab0*/  @UP1 ULEA.HI.X UR5, UR47, UR7, UR8, 0x2, UP2 ;  /* 0x000000072f051291 */ /* 0x000fe400090f1408 */
[----:B------:R-:W-:Y:S02]  /*cac0*/  USHF.L.U64.HI UR46, UR47, 0x2, UR8 ;  /* 0x000000022f2e7899 */ /* 0x000fe40008010208 */
[----:B------:R-:W-:Y:S01]  /*cad0*/  @UP0 UIADD3 UR6, UP3, UR45, UR10, URZ ;  /* 0x0000000a2d060290 */ /* 0x000fe2000ff7e03f */
[----:B0-----:R-:W-:Y:S01]  /*cae0*/  IMAD.U32 R2, RZ, RZ, UR4 ;  /* 0x00000004ff027e24 */ /* 0x001fe2000f8e00ff */
[----:B------:R-:W-:Y:S01]  /*caf0*/  ULDC.64 UR8, c[0x0][0xa08] ;  /* 0x0002820000087ab9 */ /* 0x000fe20000000a00 */
[----:B------:R-:W-:Y:S01]  /*cb00*/  IMAD.U32 R3, RZ, RZ, UR5 ;  /* 0x00000005ff037e24 */ /* 0x000fe2000f8e00ff */
[----:B------:R-:W-:Y:S01]  /*cb10*/  @UP0 UIADD3.X UR7, UR46, UR11, URZ, UP3, !UPT ;  /* 0x0000000b2e070290 */ /* 0x000fe20009ffe43f */
[----:B------:R-:W-:Y:S01]  /*cb20*/  ISETP.NE.U32.AND P0, PT, RZ, UR8, PT ;  /* 0x00000008ff007c0c */ /* 0x000fe2000bf05070 */
[----:B------:R-:W-:-:S03]  /*cb30*/  UIADD3 UR8, UP0, UR45, UR8, URZ ;  /* 0x000000082d087290 */ /* 0x000fc6000ff1e03f */
[----:B------:R-:W-:Y:S01]  /*cb40*/  ISETP.NE.AND.EX P0, PT, RZ, UR9, PT, P0 ;  /* 0x00000009ff007c0c */ /* 0x000fe2000bf05300 */
[----:B------:R-:W-:Y:S01]  /*cb50*/  UIADD3.X UR4, UR46, UR9, URZ, UP0, !UPT ;  /* 0x000000092e047290 */ /* 0x000fe200087fe43f */
[----:B--2---:R0:W-:Y:S04]  /*cb60*/  STL [R1+0xc], R0 ;  /* 0x00000c0001007387 */ /* 0x0041e80000100800 */
[----:B0-----:R0:W2:Y:S02]  /*cb70*/  @P1 LDG.E R0, desc[UR48][R2.64] ;  /* 0x0000003002001981 */ /* 0x0010a4000c1e1900 */
[----:B0-----:R-:W-:Y:S02]  /*cb80*/  IMAD.U32 R2, RZ, RZ, UR6 ;  /* 0x00000006ff027e24 */ /* 0x001fe4000f8e00ff */
[----:B------:R-:W-:-:S05]  /*cb90*/  IMAD.U32 R3, RZ, RZ, UR7 ;  /* 0x00000007ff037e24 */ /* 0x000fca000f8e00ff */
[----:B------:R0:W3:Y:S02]  /*cba0*/  @P2 LDG.E R5, desc[UR48][R2.64] ;  /* 0x0000003002052981 */ /* 0x0000e4000c1e1900 */
[----:B0-----:R-:W-:Y:S02]  /*cbb0*/  IMAD.U32 R2, RZ, RZ, UR8 ;  /* 0x00000008ff027e24 */ /* 0x001fe4000f8e00ff */
[----:B------:R-:W-:Y:S01]  /*cbc0*/  IMAD.U32 R3, RZ, RZ, UR4 ;  /* 0x00000004ff037e24 */ /* 0x000fe2000f8e00ff */
[----:B------:R-:W-:-:S04]  /*cbd0*/  ULDC.64 UR4, c[0x0][0x3f8] ;  /* 0x0000fe0000047ab9 */ /* 0x000fc80000000a00 */
[----:B------:R0:W5:Y:S01]  /*cbe0*/  @P0 LDG.E R4, desc[UR48][R2.64] ;  /* 0x0000003002040981 */ /* 0x000162000c1e1900 */
[----:B------:R-:W-:-:S03]  /*cbf0*/  UISETP.NE.U32.AND UP0, UPT, UR4, URZ, UPT ;  /* 0x0000003f0400728c */ /* 0x000fc6000bf05070 */
[----:B------:R-:W-:Y:S01]  /*cc00*/  UMOV UR4, URZ ;  /* 0x0000003f00047c82 */ /* 0x000fe20008000000 */
[----:B------:R-:W-:-:S03]  /*cc10*/  UISETP.NE.AND.EX UP0, UPT, UR5, URZ, UPT, UP0 ;  /* 0x0000003f0500728c */ /* 0x000fc6000bf05300 */
[----:B------:R-:W-:Y:S02]  /*cc20*/  ULDC UR5, c[0x0][0x404] ;  /* 0x0001010000057ab9 */ /* 0x000fe40000000800 */
[----:B------:R-:W-:-:S04]  /*cc30*/  USEL UR5, UR5, 0x1, UP0 ;  /* 0x0000000105057887 */ /* 0x000fc80008000000 */
[----:B------:R-:W-:Y:S01]  /*cc40*/  UIMAD UR44, UR5, UR44, URZ ;  /* 0x0000002c052c72a4 */ /* 0x000fe2000f8e023f */
[----:B--2---:R-:W-:-:S06]  /*cc50*/  @P1 R2UR UR4, R0 ;  /* 0x00000000000412ca */ /* 0x004fcc00000e0000 */
[----:B---3--:R-:W-:Y:S01]  /*cc60*/  @P2 R2UR UR44, R5 ;  /* 0x00000000052c22ca */ /* 0x008fe200000e0000 */
[----:B0-----:R-:W-:-:S14]  /*cc70*/  @P2 BRA `(.L_x_305) ;  /* 0x0000000000182947 */ /* 0x001fdc0003800000 */
[----:B------:R-:W-:Y:S05]  /*cc80*/  @!P0 BRA `(.L_x_305) ;  /* 0x0000000000148947 */ /* 0x000fea0003800000 */
[----:B------:R-:W2:Y:S04]  /*cc90*/  LDG.E R5, desc[UR48][R2.64] ;  /* 0x0000003002057981 */ /* 0x000ea8000c1e1900 */
[----:B------:R-:W3:Y:S01]  /*cca0*/  LDG.E R0, desc[UR48][R2.64+0x4] ;  /* 0x0000043002007981 */ /* 0x000ee2000c1e1900 */
[----:B--2---:R-:W-:Y:S02]  /*ccb0*/  R2UR UR5, R5 ;  /* 0x00000000050572ca */ /* 0x004fe400000e0000 */
[----:B---3--:R-:W-:-:S13]  /*ccc0*/  R2UR UR44, R0 ;  /* 0x00000000002c72ca */ /* 0x008fda00000e0000 */
[----:B------:R-:W-:-:S12]  /*ccd0*/  UIADD3 UR44, -UR5, UR44, URZ ;  /* 0x0000002c052c7290 */ /* 0x000fd8000fffe13f */
.L_x_305:
[----:B-----5:R-:W-:Y:S01]  /*cce0*/  VIADD R0, R4, UR4 ;  /* 0x0000000404007c36 */ /* 0x020fe20008000000 */
[----:B------:R-:W-:Y:S01]  /*ccf0*/  UIADD3 UR44, -UR4, UR44, URZ ;  /* 0x0000002c042c7290 */ /* 0x000fe2000fffe13f */
[----:B------:R-:W-:Y:S03]  /*cd00*/  BSSY B6, `(.L_x_306) ;  /* 0x0000301000067945 */ /* 0x000fe60003800000 */
[----:B------:R0:W-:Y:S01]  /*cd10*/  STL [R1+0x8], R0 ;  /* 0x0000080001007387 */ /* 0x0001e20000100800 */
[----:B------:R-:W-:Y:S02]  /*cd20*/  UIADD3 UR6, UR44, 0x9f, URZ ;  /* 0x0000009f2c067890 */ /* 0x000fe4000fffe03f */
[----:B------:R-:W-:Y:S02]  /*cd30*/  ISETP.LT.AND P0, PT, RZ, UR44, PT ;  /* 0x0000002cff007c0c */ /* 0x000fe4000bf01270 */
[----:B------:R-:W-:-:S04]  /*cd40*/  UIMAD.WIDE UR6, UR6, 0x66666667, URZ ;  /* 0x66666667060678a5 */ /* 0x000fc8000f8e023f */
[----:B------:R-:W-:-:S04]  /*cd50*/  USHF.R.U32.HI UR43, URZ, 0x1f, UR7 ;  /* 0x0000001f3f2b7899 */ /* 0x000fc80008011607 */
[----:B------:R-:W-:-:S03]  /*cd60*/  ULEA.HI.SX32 UR43, UR7, UR43, 0x1a ;  /* 0x0000002b072b7291 */ /* 0x000fc6000f8fd23f */
[----:B0-----:R-:W-:Y:S09]  /*cd70*/  @P0 BRA `(.L_x_307) ;  /* 0x0000000000480947 */ /* 0x001ff20003800000 */
[----:B------:R-:W0:Y:S02]  /*cd80*/  S2R R0, SR_TID.X ;  /* 0x0000000000007919 */ /* 0x000e240000002100 */
[----:B0-----:R-:W-:-:S04]  /*cd90*/  LOP3.LUT R0, R0, 0x7f, RZ, 0xc0, !PT ;  /* 0x0000007f00007812 */ /* 0x001fc800078ec0ff */
[----:B------:R-:W-:-:S13]  /*cda0*/  ISETP.NE.AND P0, PT, R0, RZ, PT ;  /* 0x000000ff0000720c */ /* 0x000fda0003f05270 */
[----:B------:R-:W-:Y:S05]  /*cdb0*/  @P0 BRA `(.L_x_308) ;  /* 0x0000002c00d40947 */ /* 0x000fea0003800000 */
[----:B------:R-:W0:Y:S01]  /*cdc0*/  S2R R5, SR_LANEID ;  /* 0x0000000000057919 */ /* 0x000e220000000000 */
[----:B------:R-:W-:Y:S01]  /*cdd0*/  VOTEU.ANY UR4, UPT, PT ;  /* 0x0000000000047886 */ /* 0x000fe200038e0100 */
[----:B------:R-:W1:Y:S01]  /*cde0*/  LDC.64 R2, c[0x0][0xc38] ;  /* 0x00030e00ff027b82 */ /* 0x000e620000000a00 */
[----:B------:R-:W0:Y:S02]  /*cdf0*/  FLO.U32 R0, UR4 ;  /* 0x0000000400007d00 */ /* 0x000e2400080e0000 */
[----:B0-----:R-:W-:-:S06]  /*ce00*/  ISETP.EQ.U32.AND P0, PT, R0, R5, PT ;  /* 0x000000050000720c */ /* 0x001fcc0003f02070 */
[----:B------:R-:W1:Y:S07]  /*ce10*/  POPC R5, UR4 ;  /* 0x0000000400057d09 */ /* 0x000e6e0008000000 */
[----:B-1----:R-:W2:Y:S01]  /*ce20*/  @P0 ATOMG.E.ADD.STRONG.GPU PT, R3, desc[UR48][R2.64], R5 ;  /* 0x00000005020309a8 */ /* 0x002ea200081ee1f0 */
[----:B------:R-:W0:Y:S02]  /*ce30*/  S2R R4, SR_LTMASK ;  /* 0x0000000000047919 */ /* 0x000e240000003900 */
[----:B0-----:R-:W-:-:S04]  /*ce40*/  LOP3.LUT R4, R4, UR4, RZ, 0xc0, !PT ;  /* 0x0000000404047c12 */ /* 0x001fc8000f8ec0ff */
[----:B------:R-:W0:Y:S01]  /*ce50*/  POPC R7, R4 ;  /* 0x0000000400077309 */ /* 0x000e220000000000 */
[----:B--2---:R-:W0:Y:S02]  /*ce60*/  SHFL.IDX PT, R0, R3, R0, 0x1f ;  /* 0x00001f0003007589 */ /* 0x004e2400000e0000 */
[----:B0-----:R-:W-:-:S05]  /*ce70*/  IADD3 R0, R0, UR50, R7 ;  /* 0x0000003200007c10 */ /* 0x001fca000fffe007 */
[----:B------:R2:W-:Y:S01]  /*ce80*/  STL [R1], R0 ;  /* 0x0000000001007387 */ /* 0x0005e20000100800 */
[----:B------:R-:W-:Y:S05]  /*ce90*/  BRA `(.L_x_308) ;  /* 0x0000002c009c7947 */ /* 0x000fea0003800000 */
.L_x_307:
[----:B------:R-:W0:Y:S01]  /*cea0*/  S2UR UR4, SR_CgaCtaId ;  /* 0x00000000000479c3 */ /* 0x000e220000008800 */
[----:B------:R-:W-:Y:S02]  /*ceb0*/  UMOV UR41, 0x400 ;  /* 0x0000040000297882 */ /* 0x000fe40000000000 */
[----:B0-----:R-:W-:-:S04]  /*cec0*/  ULEA UR41, UR4, UR41, 0x18 ;  /* 0x0000002904297291 */ /* 0x001fc8000f8ec03f */
[----:B------:R-:W-:-:S04]  /*ced0*/  UIADD3 UR4, UR41, 0x24200, URZ ;  /* 0x0002420029047890 */ /* 0x000fc8000fffe03f */
[----:B------:R-:W-:-:S06]  /*cee0*/  ULOP3.LUT UP0, URZ, UR4, 0x1bf, URZ, 0xc0, !UPT ;  /* 0x000001bf043f7892 */ /* 0x000fcc000f80c03f */
[----:B------:R-:W-:-:S13]  /*cef0*/  PLOP3.LUT P0, PT, PT, PT, UP0, 0x80, 0x0 ;  /* 0x000000000000781c */ /* 0x000fda0003f0f008 */
[----:B------:R-:W-:Y:S05]  /*cf00*/  @!P0 BRA `(.L_x_309) ;  /* 0x0000000000408947 */ /* 0x000fea0003800000 */
[----:B------:R-:W-:Y:S01]  /*cf10*/  MOV R2, 0x0 ;  /* 0x0000000000027802 */ /* 0x000fe20000000f00 */
[----:B------:R-:W-:Y:S01]  /*cf20*/  ULDC.64 UR6, c[0x4][0x98] ;  /* 0x0100260000067ab9 */ /* 0x000fe20000000a00 */
[----:B------:R-:W-:Y:S01]  /*cf30*/  ULDC.64 UR8, c[0x4][0xa0] ;  /* 0x0100280000087ab9 */ /* 0x000fe20000000a00 */
[----:B------:R-:W-:Y:S01]  /*cf40*/  ULDC.64 UR4, c[0x4][0x8] ;  /* 0x0100020000047ab9 */ /* 0x000fe20000000a00 */
[----:B------:R-:W-:Y:S02]  /*cf50*/  IMAD.U32 R4, RZ, RZ, UR6 ;  /* 0x00000006ff047e24 */ /* 0x000fe4000f8e00ff */
[----:B------:R-:W0:Y:S01]  /*cf60*/  LDC.64 R2, c[0x4][R2] ;  /* 0x0100000002027b82 */ /* 0x000e220000000a00 */
        /* <DEDUP_REMOVED lines=9> */
[----:B0-----:R-:W-:Y:S05]  /*d000*/  CALL.ABS.NOINC R2 ;  /* 0x0000000002007343 */ /* 0x001fea0003c00000 */
.L_x_309:
[----:B------:R-:W2:Y:S01]  /*d010*/  LDL.LU R2, [R1+0x18] ;  /* 0x0000180001027983 */ /* 0x000ea20000300800 */
[----:B------:R-:W-:-:S06]  /*d020*/  UIADD3 UR4, UR41, 0xf200, URZ ;  /* 0x0000f20029047890 */ /* 0x000fcc000fffe03f */
[----:B------:R-:W-:-:S05]  /*d030*/  IMAD.U32 R16, RZ, RZ, UR4 ;  /* 0x00000004ff107e24 */ /* 0x000fca000f8e00ff */
[----:B------:R-:W-:Y:S02]  /*d040*/  LOP3.LUT P0, RZ, R16, 0x1bf, RZ, 0xc0, !PT ;  /* 0x000001bf10ff7812 */ /* 0x000fe4000780c0ff */
[----:B--2---:R-:W-:-:S11]  /*d050*/  LOP3.LUT R2, R2, 0xfffffffe, RZ, 0xc0, !PT ;  /* 0xfffffffe02027812 */ /* 0x004fd600078ec0ff */
[----:B------:R-:W-:-:S05]  /*d060*/  @P0 LOP3.LUT R2, R2, 0x1, RZ, 0xfc, !PT ;  /* 0x0000000102020812 */ /* 0x000fca00078efcff */
[----:B------:R0:W-:Y:S01]  /*d070*/  STL [R1+0x18], R2 ;  /* 0x0000180201007387 */ /* 0x0001e20000100800 */
[----:B------:R-:W-:Y:S05]  /*d080*/  @!P0 BRA `(.L_x_310) ;  /* 0x0000000000408947 */ /* 0x000fea0003800000 */
[----:B0-----:R-:W-:Y:S01]  /*d090*/  MOV R2, 0x0 ;  /* 0x0000000000027802 */ /* 0x001fe20000000f00 */
        /* <DEDUP_REMOVED lines=15> */
.L_x_310:
[----:B------:R-:W-:-:S04]  /*d190*/  UIADD3 UR4, UR41, 0x200, URZ ;  /* 0x0000020029047890 */ /* 0x000fc8000fffe03f */
[----:B------:R-:W-:-:S06]  /*d1a0*/  ULOP3.LUT UP0, URZ, UR4, 0x9f, URZ, 0xc0, !UPT ;  /* 0x0000009f043f7892 */ /* 0x000fcc000f80c03f */
[----:B------:R-:W-:-:S13]  /*d1b0*/  PLOP3.LUT P0, PT, PT, PT, UP0, 0x80, 0x0 ;  /* 0x000000000000781c */ /* 0x000fda0003f0f008 */
        /* <DEDUP_REMOVED lines=17> */
.L_x_311:
[----:B------:R-:W-:-:S13]  /*d2d0*/  LOP3.LUT P6, RZ, R16, 0x1bf, RZ, 0xc0, !PT ;  /* 0x000001bf10ff7812 */ /* 0x000fda00078cc0ff */
        /* <DEDUP_REMOVED lines=17> */
.L_x_312:
[----:B------:R-:W-:Y:S01]  /*d3f0*/  ULDC.64 UR4, c[0x0][0x9f8] ;  /* 0x00027e0000047ab9 */ /* 0x000fe20000000a00 */
[----:B------:R-:W2:Y:S01]  /*d400*/  LDL.LU R7, [R1+0xc] ;  /* 0x00000c0001077983 */ /* 0x000ea20000300800 */
[----:B------:R-:W-:Y:S01]  /*d410*/  UISETP.NE.U32.AND UP0, UPT, UR4, URZ, UPT ;  /* 0x0000003f0400728c */ /* 0x000fe2000bf05070 */
[----:B------:R-:W-:Y:S01]  /*d420*/  IMAD.U32 R19, RZ, RZ, UR47 ;  /* 0x0000002fff137e24 */ /* 0x000fe2000f8e00ff */
[----:B------:R-:W1:Y:S01]  /*d430*/  LDC R0, c[0x0][0x428] ;  /* 0x00010a00ff007b82 */ /* 0x000e620000000800 */
[----:B------:R-:W2:Y:S01]  /*d440*/  LDL.LU R6, [R1+0x4] ;  /* 0x0000040001067983 */ /* 0x000ea20000300800 */
[----:B------:R-:W-:Y:S01]  /*d450*/  UISETP.NE.AND.EX UP0, UPT, UR5, URZ, UPT, UP0 ;  /* 0x0000003f0500728c */ /* 0x000fe2000bf05300 */
[----:B------:R-:W3:Y:S01]  /*d460*/  S2R R4, SR_TID.X ;  /* 0x0000000000047919 */ /* 0x000ee20000002100 */
[----:B------:R-:W-:Y:S01]  /*d470*/  IMAD.U32 R16, RZ, RZ, UR38 ;  /* 0x00000026ff107e24 */ /* 0x000fe2000f8e00ff */
[----:B------:R-:W-:-:S03]  /*d480*/  ULDC.64 UR14, c[0x0][0xa08] ;  /* 0x00028200000e7ab9 */ /* 0x000fc60000000a00 */
[----:B------:R-:W-:-:S05]  /*d490*/  PLOP3.LUT P0, PT, PT, PT, UP0, 0x80, 0x0 ;  /* 0x000000000000781c */ /* 0x000fca0003f0f008 */
[----:B------:R-:W-:-:S04]  /*d4a0*/  @UP0 UIADD3 UR4, UP1, UR45, UR4, URZ ;  /* 0x000000042d040290 */ /* 0x000fc8000ff3e03f */
[----:B------:R-:W-:Y:S02]  /*d4b0*/  @UP0 UIADD3.X UR5, UR46, UR5, URZ, UP1, !UPT ;  /* 0x000000052e050290 */ /* 0x000fe40008ffe43f */
[----:B0-----:R-:W-:-:S04]  /*d4c0*/  IMAD.U32 R2, RZ, RZ, UR4 ;  /* 0x00000004ff027e24 */ /* 0x001fc8000f8e00ff */
[----:B------:R-:W-:Y:S01]  /*d4d0*/  IMAD.U32 R3, RZ, RZ, UR5 ;  /* 0x00000005ff037e24 */ /* 0x000fe2000f8e00ff */
[----:B------:R-:W-:-:S04]  /*d4e0*/  ULDC.64 UR4, c[0x0][0xa00] ;  /* 0x0002800000047ab9 */ /* 0x000fc80000000a00 */
[----:B------:R0:W4:Y:S01]  /*d4f0*/  @P0 LDG.E R19, desc[UR48][R2.64] ;  /* 0x0000003002130981 */ /* 0x000122000c1e1900 */
[----:B-1----:R-:W-:Y:S01]  /*d500*/  ISETP.NE.AND P0, PT, R0, 0x1, PT ;  /* 0x000000010000780c */ /* 0x002fe20003f05270 */
[----:B------:R-:W-:Y:S01]  /*d510*/  UMOV UR36, URZ ;  /* 0x0000003f00247c82 */ /* 0x000fe20008000000 */
[----:B------:R-:W-:Y:S01]  /*d520*/  UMOV UR6, UR38 ;  /* 0x0000002600067c82 */ /* 0x000fe20008000000 */
[----:B------:R-:W-:Y:S01]  /*d530*/  UMOV UR8, 0x80 ;  /* 0x0000008000087882 */ /* 0x000fe20000000000 */
[----:B------:R-:W-:Y:S01]  /*d540*/  UMOV UR10, UR38 ;  /* 0x00000026000a7c82 */ /* 0x000fe20008000000 */
[----:B---3--:R-:W-:Y:S01]  /*d550*/  LOP3.LUT R10, R4, 0x7f, RZ, 0xc0, !PT ;  /* 0x0000007f040a7812 */ /* 0x008fe200078ec0ff */
[----:B0-----:R-:W0:Y:S01]  /*d560*/  LDC.64 R2, c[0x0][0x3f8] ;  /* 0x0000fe00ff027b82 */ /* 0x001e220000000a00 */
[----:B------:R-:W-:Y:S02]  /*d570*/  SHF.R.U32.HI R4, RZ, 0x5, R4 ;  /* 0x00000005ff047819 */ /* 0x000fe40000011604 */
[----:B------:R-:W-:-:S02]  /*d580*/  ISETP.NE.AND P1, PT, R10, RZ, PT ;  /* 0x000000ff0a00720c */ /* 0x000fc40003f25270 */
[----:B------:R-:W-:-:S03]  /*d590*/  LOP3.LUT R4, R4, 0x3, RZ, 0xc0, !PT ;  /* 0x0000000304047812 */ /* 0x000fc600078ec0ff */
[----:B------:R-:W1:Y:S08]  /*d5a0*/  @P0 LDC R0, c[0x0][0x42c] ;  /* 0x00010b00ff000b82 */ /* 0x000e700000000800 */
[----:B------:R-:W3:Y:S01]  /*d5b0*/  @P0 LDC R5, c[0x0][0x430] ;  /* 0x00010c00ff050b82 */ /* 0x000ee20000000800 */
[----:B------:R-:W-:-:S05]  /*d5c0*/  VOTEU.ALL UP1, P1 ;  /* 0x00000000003f7886 */ /* 0x000fca0000820000 */
[----:B------:R-:W-:-:S04]  /*d5d0*/  @!UP1 UIADD3 UR12, UP0, UR54, 0x270, URZ ;  /* 0x00000270360c9890 */ /* 0x000fc8000ff1e03f */
[----:B------:R-:W-:Y:S01]  /*d5e0*/  @!UP1 UIADD3.X UR13, URZ, UR55, URZ, UP0, !UPT ;  /* 0x000000373f0d9290 */ /* 0x000fe200087fe43f */
[----:B-1----:R-:W-:-:S05]  /*d5f0*/  @P0 IMAD.HI.U32 R0, R0, UR38, RZ ;  /* 0x0000002600000c27 */ /* 0x002fca000f8e00ff */
[----:B---3--:R-:W-:Y:S02]  /*d600*/  @P0 SHF.R.U32.HI R16, RZ, R5, R0 ;  /* 0x00000005ff100219 */ /* 0x008fe40000011600 */
[----:B------:R-:W-:Y:S01]  /*d610*/  ISETP.NE.U32.AND P0, PT, RZ, UR4, PT ;  /* 0x00000004ff007c0c */ /* 0x000fe2000bf05070 */
[----:B------:R-:W-:-:S03]  /*d620*/  UMOV UR4, 0x40 ;  /* 0x0000004000047882 */ /* 0x000fc60000000000 */
[----:B------:R-:W-:Y:S01]  /*d630*/  ISETP.NE.AND.EX P0, PT, RZ, UR5, PT, P0 ;  /* 0x00000005ff007c0c */ /* 0x000fe2000bf05300 */
[----:B--2---:R-:W-:-:S03]  /*d640*/  IMAD R6, R6, 0x80, R7 ;  /* 0x0000008006067824 */ /* 0x004fc600078e0207 */
[----:B------:R-:W-:Y:S02]  /*d650*/  SEL R7, RZ, UR47, P0 ;  /* 0x0000002fff077c07 */ /* 0x000fe40008000000 */
[----:B0-----:R-:W-:Y:S01]  /*d660*/  LOP3.LUT P0, RZ, R2, UR14, RZ, 0xfc, !PT ;  /* 0x0000000e02ff7c12 */ /* 0x001fe2000f80fcff */
[----:B------:R-:W-:Y:S01]  /*d670*/  UMOV UR14, 0xffffffff ;  /* 0xffffffff000e7882 */ /* 0x000fe20000000000 */
[----:B------:R-:W-:Y:S02]  /*d680*/  R2UR UR37, R6 ;  /* 0x00000000062572ca */ /* 0x000fe400000e0000 */
[----:B------:R-:W-:Y:S02]  /*d690*/  R2UR UR39, R7 ;  /* 0x00000000072772ca */ /* 0x000fe400000e0000 */
[----:B------:R-:W-:-:S09]  /*d6a0*/  LOP3.LUT P0, RZ, R3, UR15, RZ, 0xfc, P0 ;  /* 0x0000000f03ff7c12 */ /* 0x000fd2000800fcff */
[----:B------:R-:W-:Y:S01]  /*d6b0*/  UMOV UR5, UR37 ;  /* 0x0000002500057c82 */ /* 0x000fe20008000000 */
[----:B------:R-:W-:Y:S01]  /*d6c0*/  UMOV UR9, UR37 ;  /* 0x0000002500097c82 */ /* 0x000fe20008000000 */
[----:B------:R-:W-:Y:S01]  /*d6d0*/  UMOV UR7, UR39 ;  /* 0x0000002700077c82 */ /* 0x000fe20008000000 */
[----:B------:R-:W-:Y:S01]  /*d6e0*/  UMOV UR11, UR39 ;  /* 0x00000027000b7c82 */ /* 0x000fe20008000000 */
[----:B------:R0:W-:Y:S01]  /*d6f0*/  @!UP1 UTMAPF.L2.4D [UR36], [UR12] ;  /* 0x000000240c0095b8 */ /* 0x0001e20008018000 */
[----:B----4-:R-:W-:Y:S02]  /*d700*/  SHF.R.S32.HI R20, RZ, 0x1f, R19 ;  /* 0x0000001fff147819 */ /* 0x010fe40000011413 */
[----:B------:R-:W-:Y:S01]  /*d710*/  SEL R0, R19, RZ, !P0 ;  /* 0x000000ff13007207 */ /* 0x000fe20004000000 */
[----:B------:R0:W-:Y:S01]  /*d720*/  @!UP1 UTMAPF.L2.4D [UR4], [UR12] ;  /* 0x000000040c0095b8 */ /* 0x0001e20008018000 */
[----:B------:R0:W-:Y:S02]  /*d730*/  @!UP1 UTMAPF.L2.4D [UR8], [UR12] ;  /* 0x000000080c0095b8 */ /* 0x0001e40008018000 */
[----:B0-----:R-:W-:Y:S05]  /*d740*/  BRA.DIV UR14, `(.L_x_313) ;  /* 0x000000360e6c7947 */ /* 0x001fea000b800000 */
[----:B------:R0:W1:Y:S02]  /*d750*/  SHFL.IDX PT, R14, R4, RZ, 0x1f ;  /* 0x00001fff040e7589 */ /* 0x00006400000e0000 */
.L_x_385:
[----:B-1----:R-:W-:Y:S02]  /*d760*/  ISETP.NE.AND P0, PT, R14, RZ, PT ;  /* 0x000000ff0e00720c */ /* 0x002fe40003f05270 */
[----:B------:R-:W-:-:S11]  /*d770*/  PLOP3.LUT P6, PT, PT, PT, PT, 0x8, 0x0 ;  /* 0x000000000000781c */ /* 0x000fd60003fce170 */
[----:B------:R-:W-:Y:S05]  /*d780*/  @P0 BRA `(.L_x_314) ;  /* 0x00000008000c0947 */ /* 0x000fea0003800000 */
[----:B------:R-:W-:-:S06]  /*d790*/  UIADD3 UR4, UR43, -0x1, URZ ;  /* 0xffffffff2b047890 */ /* 0x000fcc000fffe03f */
[----:B------:R-:W-:Y:S01]  /*d7a0*/  IMAD.U32 R8, RZ, RZ, UR4 ;  /* 0x00000004ff087e24 */ /* 0x000fe2000f8e00ff */
[----:B------:R-:W-:-:S03]  /*d7b0*/  UMOV UR4, 0xffffffff ;  /* 0xffffffff00047882 */ /* 0x000fc60000000000 */
[----:B------:R-:W-:Y:S05]  /*d7c0*/  BRA.DIV UR4, `(.L_x_315) ;  /* 0x00000036046c7947 */ /* 0x000fea000b800000 */
[----:B------:R-:W-:-:S13]  /*d7d0*/  ELECT P6, URZ, PT ;  /* 0x00000000003f782f */ /* 0x000fda00038c0000 */
.L_x_388:
[----:B------:R-:W-:Y:S05]  /*d7e0*/  @!P6 BRA `(.L_x_316) ;  /* 0x000000040078e947 */ /* 0x000fea0003800000 */
[----:B------:R-:W-:-:S04]  /*d7f0*/  ISETP.NE.U32.AND P0, PT, R2, RZ, PT ;  /* 0x000000ff0200720c */ /* 0x000fc80003f05070 */
[----:B------:R-:W-:-:S13]  /*d800*/  ISETP.NE.AND.EX P0, PT, R3, RZ, PT, P0 ;  /* 0x000000ff0300720c */ /* 0x000fda0003f05300 */
[----:B------:R-:W-:Y:S05]  /*d810*/  @!P0 BRA `(.L_x_317) ;  /* 0x0000000000448947 */ /* 0x000fea0003800000 */
[----:B------:R-:W1:Y:S01]  /*d820*/  LDC R9, c[0x0][0x41c] ;  /* 0x00010700ff097b82 */ /* 0x000e620000000800 */
[----:B------:R-:W-:Y:S01]  /*d830*/  ULDC.64 UR4, c[0x0][0x408] ;  /* 0x0001020000047ab9 */ /* 0x000fe20000000a00 */
[----:B-1----:R-:W-:-:S13]  /*d840*/  ISETP.NE.AND P0, PT, R9, 0x1, PT ;  /* 0x000000010900780c */ /* 0x002fda0003f05270 */
[----:B0-----:R-:W0:Y:S02]  /*d850*/  @P0 LDC.64 R4, c[0x0][0x420] ;  /* 0x00010800ff040b82 */ /* 0x001e240000000a00 */
[----:B0-----:R-:W-:-:S04]  /*d860*/  @P0 IMAD.HI.U32 R0, R8, R4, RZ ;  /* 0x0000000408000227 */ /* 0x001fc800078e00ff */
        /* <DEDUP_REMOVED lines=12> */
.L_x_317:
[----:B0-----:R-:W-:Y:S02]  /*d930*/  LEA R4, R17, UR41, 0x3 ;  /* 0x0000002911047c11 */ /* 0x001fe4000f8e18ff */
[----:B-1----:R-:W-:Y:S02]  /*d940*/  SHF.L.U32 R3, R18, 0x1f, RZ ;  /* 0x0000001f12037819 */ /* 0x002fe400000006ff */
[----:B------:R-:W-:Y:S02]  /*d950*/  ISETP.NE.AND P0, PT, R10, RZ, PT ;  /* 0x000000ff0a00720c */ /* 0x000fe40003f05270 */
[----:B------:R-:W0:Y:S02]  /*d960*/  SYNCS.PHASECHK.TRANS64.TRYWAIT P2, [R4+URZ+0x33480], R3 ;  /* 0x03348003040075a7 */ /* 0x000e24000804017f */
[----:B0-----:R-:W-:Y:S09]  /*d970*/  @!P2 BRA `(.L_x_318) ;  /* 0x000000340020a947 */ /* 0x001ff20003800000 */
.L_x_389:
[----:B------:R-:W-:Y:S05]  /*d980*/  @P0 BRA `(.L_x_319) ;  /* 0x00000000001c0947 */ /* 0x000fea0003800000 */
[----:B------:R-:W1:Y:S01]  /*d990*/  S2R R2, SR_TID.X ;  /* 0x0000000000027919 */ /* 0x000e620000002100 */
[----:B------:R-:W-:-:S04]  /*d9a0*/  IMAD.MOV.U32 R5, RZ, RZ, 0x7800 ;  /* 0x00007800ff057424 */ /* 0x000fc800078e00ff */
[----:B------:R2:W-:Y:S01]  /*d9b0*/  SYNCS.ARRIVE.TRANS64 RZ, [R4+URZ+0x33470], R5 ;  /* 0x0334700504ff79a7 */ /* 0x0005e2000800003f */
[----:B-1----:R-:W-:-:S04]  /*d9c0*/  LOP3.LUT R2, R2, 0x1f, RZ, 0xc0, !PT ;  /* 0x0000001f02027812 */ /* 0x002fc800078ec0ff */
[----:B------:R-:W-:-:S13]  /*d9d0*/  ISETP.NE.AND P2, PT, R2, RZ, PT ;  /* 0x000000ff0200720c */ /* 0x000fda0003f45270 */
[----:B--2---:R-:W-:Y:S05]  /*d9e0*/  @!P2 BRA `(.L_x_319) ;  /* 0x000000000004a947 */ /* 0x004fea0003800000 */
[----:B------:R-:W-:Y:S01]  /*d9f0*/  BPT.TRAP 0x1 ;  /* 0x000000040000795c */ /* 0x000fe20000300000 */
.L_x_319:
[----:B------:R-:W2:Y:S01]  /*da00*/  LDL R5, [R1+0x8] ;  /* 0x0000080001057983 */ /* 0x000ea20000100800 */
[----:B------:R-:W-:Y:S01]  /*da10*/  IMAD.U32 R2, RZ, RZ, UR41 ;  /* 0x00000029ff027e24 */ /* 0x000fe2000f8e00ff */
[----:B------:R-:W-:Y:S01]  /*da20*/  R2UR UR9, R4 ;  /* 0x00000000040972ca */ /* 0x000fe200000e0000 */
[----:B------:R-:W-:Y:S01]  /*da30*/  UIADD3 UR4, UP0, UR54, 0x470, URZ ;  /* 0x0000047036047890 */ /* 0x000fe2000ff1e03f */
[----:B------:R-:W-:Y:S01]  /*da40*/  R2UR UR12, R16 ;  /* 0x00000000100c72ca */ /* 0x000fe200000e0000 */
[----:B------:R-:W-:Y:S01]  /*da50*/  IMAD R2, R17, 0x7800, R2 ;  /* 0x0000780011027824 */ /* 0x000fe200078e0202 */
[----:B-----5:R-:W-:Y:S01]  /*da60*/  R2UR UR13, R0 ;  /* 0x00000000000d72ca */ /* 0x020fe200000e0000 */
[----:B------:R-:W-:Y:S01]  /*da70*/  UIADD3.X UR5, URZ, UR55, URZ, UP0, !UPT ;  /* 0x000000373f057290 */ /* 0x000fe200087fe43f */
[----:B------:R-:W-:Y:S02]  /*da80*/  UMOV UR10, URZ ;  /* 0x0000003f000a7c82 */ /* 0x000fe40008000000 */
[----:B------:R-:W-:Y:S01]  /*da90*/  R2UR UR15, R2 ;  /* 0x00000000020f72ca */ /* 0x000fe200000e0000 */
[----:B------:R-:W-:Y:S01]  /*daa0*/  UMOV UR6, 0x0 ;  /* 0x0000000000067882 */ /* 0x000fe20000000000 */
[----:B------:R-:W-:Y:S01]  /*dab0*/  UMOV UR7, 0x14f00000 ;  /* 0x14f0000000077882 */ /* 0x000fe20000000000 */
[----:B------:R-:W-:-:S02]  /*dac0*/  UMOV UR16, 0x40 ;  /* 0x0000004000107882 */ /* 0x000fc40000000000 */
[----:B------:R-:W-:-:S08]  /*dad0*/  UIADD3 UR9, UR9, 0x33470, URZ ;  /* 0x0003347009097890 */ /* 0x000fd0000fffe03f */
[----:B------:R-:W-:Y:S02]  /*dae0*/  UIADD3 UR8, UR15, 0xf200, URZ ;  /* 0x0000f2000f087890 */ /* 0x000fe4000fffe03f */
[----:B------:R-:W-:Y:S02]  /*daf0*/  UIADD3 UR14, UR15, 0x11a00, URZ ;  /* 0x00011a000f0e7890 */ /* 0x000fe4000fffe03f */
[----:B------:R-:W-:Y:S01]  /*db00*/  UIADD3 UR15, UR15, 0x14200, URZ ;  /* 0x000142000f0f7890 */ /* 0x000fe2000fffe03f */
[----:B--2---:R-:W-:-:S05]  /*db10*/  IMAD R8, R8, 0xa0, R5 ;  /* 0x000000a008087824 */ /* 0x004fca00078e0205 */
[----:B------:R-:W-:-:S13]  /*db20*/  R2UR UR11, R8 ;  /* 0x00000000080b72ca */ /* 0x000fda00000e0000 */
        /* <DEDUP_REMOVED lines=8> */
[----:B------:R-:W2:Y:S02]  /*dbb0*/  SYNCS.PHASECHK.TRANS64.TRYWAIT P2, [R4+URZ+0x33440], R3 ;  /* 0x03344003040075a7 */ /* 0x000ea4000804017f */
[----:B-12---:R-:W-:Y:S05]  /*dbc0*/  @!P2 BRA `(.L_x_320) ;  /* 0x0000003000a0a947 */ /* 0x006fea0003800000 */
.L_x_390:
[----:B------:R-:W-:Y:S05]  /*dbd0*/  @P0 BRA `(.L_x_321) ;  /* 0x00000000001c0947 */ /* 0x000fea0003800000 */
[----:B------:R-:W2:Y:S01]  /*dbe0*/  S2R R5, SR_TID.X ;  /* 0x0000000000057919 */ /* 0x000ea20000002100 */
[----:B01----:R-:W-:-:S04]  /*dbf0*/  IMAD.MOV.U32 R3, RZ, RZ, 0x7800 ;  /* 0x00007800ff037424 */ /* 0x003fc800078e00ff */
[----:B------:R3:W-:Y:S01]  /*dc00*/  SYNCS.ARRIVE.TRANS64 RZ, [R4+URZ+0x33430], R3 ;  /* 0x0334300304ff79a7 */ /* 0x0007e2000800003f */
[----:B--2---:R-:W-:-:S04]  /*dc10*/  LOP3.LUT R5, R5, 0x1f, RZ, 0xc0, !PT ;  /* 0x0000001f05057812 */ /* 0x004fc800078ec0ff */
[----:B------:R-:W-:-:S13]  /*dc20*/  ISETP.NE.AND P0, PT, R5, RZ, PT ;  /* 0x000000ff0500720c */ /* 0x000fda0003f05270 */
[----:B---3--:R-:W-:Y:S05]  /*dc30*/  @!P0 BRA `(.L_x_321) ;  /* 0x0000000000048947 */ /* 0x008fea0003800000 */
[----:B------:R-:W-:Y:S01]  /*dc40*/  BPT.TRAP 0x1 ;  /* 0x000000040000795c */ /* 0x000fe20000300000 */
.L_x_321:
        /* <DEDUP_REMOVED lines=16> */
[----:B--2---:R-:W-:Y:S01]  /*dd50*/  UMOV UR8, UR14 ;  /* 0x0000000e00087c82 */ /* 0x004fe20008000000 */
[----:B------:R-:W-:Y:S01]  /*dd60*/  UMOV UR10, UR16 ;  /* 0x00000010000a7c82 */ /* 0x000fe20008000000 */
[----:B------:R-:W-:Y:S01]  /*dd70*/  UMOV UR14, 0x80 ;  /* 0x00000080000e7882 */ /* 0x000fe20000000000 */
[----:B------:R2:W-:Y:S02]  /*dd80*/  UTMALDG.4D [UR8], [UR4], desc[UR6] ;  /* 0x00000608040075b4 */ /* 0x0005e40008019000 */
[----:B--2---:R-:W-:Y:S01]  /*dd90*/  UMOV UR8, UR15 ;  /* 0x0000000f00087c82 */ /* 0x004fe20008000000 */
[----:B------:R-:W-:Y:S02]  /*dda0*/  UMOV UR10, UR14 ;  /* 0x0000000e000a7c82 */ /* 0x000fe40008000000 */
[----:B------:R2:W-:Y:S02]  /*ddb0*/  UTMALDG.4D [UR8], [UR4], desc[UR6] ;  /* 0x00000608040075b4 */ /* 0x0005e40008019000 */
[----:B--2---:R-:W-:Y:S01]  /*ddc0*/  NOP ;  /* 0x0000000000007918 */ /* 0x004fe20000000000 */
.L_x_316:
        /* <DEDUP_REMOVED lines=13> */
[C---:B------:R-:W-:Y:S01]  /*dea0*/  @P0 R2UR UR27, R6.reuse ;  /* 0x00000000061b02ca */ /* 0x040fe200000e0000 */
[----:B------:R-:W-:Y:S01]  /*deb0*/  UMOV UR7, 0x12f00000 ;  /* 0x12f0000000077882 */ /* 0x000fe20000000000 */
[C---:B------:R-:W-:Y:S01]  /*dec0*/  @P0 R2UR UR29, R7.reuse ;  /* 0x00000000071d02ca */ /* 0x040fe200000e0000 */
[----:B------:R-:W-:Y:S01]  /*ded0*/  UMOV UR10, URZ ;  /* 0x0000003f000a7c82 */ /* 0x000fe20008000000 */
[----:B------:R-:W-:Y:S01]  /*dee0*/  @P0 R2UR UR19, R6 ;  /* 0x00000000061302ca */ /* 0x000fe200000e0000 */
[----:B------:R-:W-:Y:S01]  /*def0*/  UMOV UR12, UR38 ;  /* 0x00000026000c7c82 */ /* 0x000fe20008000000 */
[----:B------:R-:W-:Y:S01]  /*df00*/  @P0 R2UR UR21, R7 ;  /* 0x00000000071502ca */ /* 0x000fe200000e0000 */
[----:B------:R-:W-:Y:S01]  /*df10*/  UMOV UR26, 0x40 ;  /* 0x00000040001a7882 */ /* 0x000fe20000000000 */
[----:B------:R2:W-:Y:S01]  /*df20*/  @P0 SYNCS.ARRIVE.TRANS64 RZ, [UR41+0x33400], R2 ;  /* 0x03340002ffff09a7 */ /* 0x0005e20008000029 */
[----:B------:R-:W-:Y:S01]  /*df30*/  UMOV UR28, UR38 ;  /* 0x00000026001c7c82 */ /* 0x000fe20008000000 */
[----:B------:R-:W-:Y:S01]  /*df40*/  UMOV UR25, UR9 ;  /* 0x0000000900197c82 */ /* 0x000fe20008000000 */
[----:B------:R-:W-:Y:S01]  /*df50*/  UMOV UR18, 0x80 ;  /* 0x0000008000127882 */ /* 0x000fe20000000000 */
[----:B------:R-:W-:Y:S01]  /*df60*/  UMOV UR20, UR38 ;  /* 0x0000002600147c82 */ /* 0x000fe20008000000 */
[----:B------:R2:W-:Y:S01]  /*df70*/  UTMALDG.4D [UR8], [UR4], desc[UR6] ;  /* 0x00000608040075b4 */ /* 0x0005e20008019000 */
[----:B------:R-:W-:Y:S01]  /*df80*/  UMOV UR17, UR9 ;  /* 0x0000000900117c82 */ /* 0x000fe20008000000 */
[----:B------:R2:W-:Y:S04]  /*df90*/  UTMALDG.4D [UR24], [UR4], desc[UR6] ;  /* 0x00000618040075b4 */ /* 0x0005e80008019000 */
[----:B------:R2:W-:Y:S02]  /*dfa0*/  UTMALDG.4D [UR16], [UR4], desc[UR6] ;  /* 0x00000610040075b4 */ /* 0x0005e40008019000 */
[----:B--2---:R-:W-:Y:S01]  /*dfb0*/  NOP ;  /* 0x0000000000007918 */ /* 0x004fe20000000000 */
.L_x_314:
[----:B01----:R-:W2:Y:S01]  /*dfc0*/  LDL.LU R3, [R1+0x1c] ;  /* 0x00001c0001037983 */ /* 0x003ea20000300800 */
[----:B------:R-:W-:Y:S01]  /*dfd0*/  BSSY B0, `(.L_x_322) ;  /* 0x0000009000007945 */ /* 0x000fe20003800000 */
[----:B--2---:R-:W-:-:S05]  /*dfe0*/  VIADD R3, R3, 0x1 ;  /* 0x0000000103037836 */ /* 0x004fca0000000000 */
[----:B------:R-:W-:Y:S01]  /*dff0*/  LEA.HI R2, R3, R3, RZ, 0x1 ;  /* 0x0000000303027211 */ /* 0x000fe200078f08ff */
[----:B------:R0:W-:Y:S03]  /*e000*/  STL [R1+0x1c], R3 ;  /* 0x00001c0301007387 */ /* 0x0001e60000100800 */
[----:B------:R-:W-:-:S05]  /*e010*/  LOP3.LUT R2, R2, 0xfffffffe, RZ, 0xc0, !PT ;  /* 0xfffffffe02027812 */ /* 0x000fca00078ec0ff */
[----:B------:R-:W-:-:S05]  /*e020*/  IMAD.IADD R2, R3, 0x1, -R2 ;  /* 0x0000000103027824 */ /* 0x000fca00078e0a02 */
[----:B------:R-:W-:-:S04]  /*e030*/  SHF.L.U32 R2, R2, 0x1f, RZ ;  /* 0x0000001f02027819 */ /* 0x000fc800000006ff */
[----:B------:R-:W1:Y:S02]  /*e040*/  SYNCS.PHASECHK.TRANS64.TRYWAIT P0, [UR41+0x33420], R2 ;  /* 0x03342002ff0075a7 */ /* 0x000e640008000169 */
[----:B01----:R-:W-:Y:S05]  /*e050*/  @!P0 BRA `(.L_x_323) ;  /* 0x0000002c00908947 */ /* 0x003fea0003800000 */
.L_x_391:
[----:B------:R-:W-:Y:S05]  /*e060*/  BSYNC B0 ;  /* 0x0000000000007941 */ /* 0x000fea0003800000 */
.L_x_322:
[----:B------:R-:W-:-:S06]  /*e070*/  UISETP.GE.AND UP0, UPT, UR44, 0xa1, UPT ;  /* 0x000000a12c00788c */ /* 0x000fcc000bf06270 */
[----:B------:R-:W-:-:S13]  /*e080*/  PLOP3.LUT P0, PT, PT, PT, UP0, 0x80, 0x0 ;  /* 0x000000000000781c */ /* 0x000fda0003f0f008 */
[----:B------:R-:W-:Y:S05]  /*e090*/  @!P0 BRA `(.L_x_324) ;  /* 0x0000001000c88947 */ /* 0x000fea0003800000 */
[----:B------:R-:W-:Y:S01]  /*e0a0*/  UIADD3 UR4, UR43, -0x2, URZ ;  /* 0xfffffffe2b047890 */ /* 0x000fe2000fffe03f */
[----:B0-----:R-:W-:Y:S02]  /*e0b0*/  IMAD.MOV.U32 R2, RZ, RZ, R18 ;  /* 0x000000ffff027224 */ /* 0x001fe400078e0012 */
[----:B------:R-:W-:-:S03]  /*e0c0*/  IMAD.MOV.U32 R8, RZ, RZ, R17 ;  /* 0x000000ffff087224 */ /* 0x000fc600078e0011 */
[----:B------:R-:W-:-:S07]  /*e0d0*/  IMAD.U32 R3, RZ, RZ, UR4 ;  /* 0x00000004ff037e24 */ /* 0x000fce000f8e00ff */
.L_x_348:
[----:B------:R-:W-:Y:S01]  /*e0e0*/  VIADD R17, R8, 0x1 ;  /* 0x0000000108117836 */ /* 0x000fe20000000000 */
[----:B------:R-:W-:Y:S05]  /*e0f0*/  YIELD ;  /* 0x0000000000007946 */ /* 0x000fea0003800000 */
[----:B------:R-:W-:Y:S01]  /*e100*/  ISETP.NE.AND P0, PT, R17, 0x2, PT ;  /* 0x000000021100780c */ /* 0x000fe20003f05270 */
[----:B------:R-:W-:Y:S03]  /*e110*/  BSSY B0, `(.L_x_325) ;  /* 0x00000a5000007945 */ /* 0x000fe60003800000 */
[----:B------:R-:W-:-:S02]  /*e120*/  SEL R5, RZ, 0x1, P0 ;  /* 0x00000001ff057807 */ /* 0x000fc40000000000 */
[----:B------:R-:W-:Y:S02]  /*e130*/  SEL R17, R17, RZ, P0 ;  /* 0x000000ff11117207 */ /* 0x000fe40000000000 */
[----:B------:R-:W-:Y:S01]  /*e140*/  LOP3.LUT R18, R2, R5, RZ, 0x3c, !PT ;  /* 0x0000000502127212 */ /* 0x000fe200078e3cff */
[----:B------:R-:W-:Y:S06]  /*e150*/  @!P6 BRA `(.L_x_326) ;  /* 0x000000080080e947 */ /* 0x000fec0003800000 */
[----:B------:R-:W-:Y:S01]  /*e160*/  ULDC.64 UR4, c[0x0][0x3f8] ;  /* 0x0000fe0000047ab9 */ /* 0x000fe20000000a00 */
[----:B------:R-:W-:Y:S01]  /*e170*/  IMAD.MOV.U32 R9, RZ, RZ, R3 ;  /* 0x000000ffff097224 */ /* 0x000fe200078e0003 */
[----:B------:R-:W-:-:S04]  /*e180*/  ISETP.NE.U32.AND P0, PT, RZ, UR4, PT ;  /* 0x00000004ff007c0c */ /* 0x000fc8000bf05070 */
[----:B------:R-:W-:-:S13]  /*e190*/  ISETP.NE.AND.EX P0, PT, RZ, UR5, PT, P0 ;  /* 0x00000005ff007c0c */ /* 0x000fda000bf05300 */
[----:B------:R-:W-:Y:S05]  /*e1a0*/  @!P0 BRA `(.L_x_327) ;  /* 0x0000000000448947 */ /* 0x000fea0003800000 */
[----:B------:R-:W0:Y:S01]  /*e1b0*/  LDC R0, c[0x0][0x41c] ;  /* 0x00010700ff007b82 */ /* 0x000e220000000800 */
[----:B------:R-:W-:Y:S01]  /*e1c0*/  ULDC.64 UR6, c[0x0][0x408] ;  /* 0x0001020000067ab9 */ /* 0x000fe20000000a00 */
[----:B0-----:R-:W-:-:S13]  /*e1d0*/  ISETP.NE.AND P0, PT, R0, 0x1, PT ;  /* 0x000000010000780c */ /* 0x001fda0003f05270 */
[----:B------:R-:W0:Y:S02]  /*e1e0*/  @P0 LDC.64 R4, c[0x0][0x420] ;  /* 0x00010800ff040b82 */ /* 0x000e240000000a00 */
        /* <DEDUP_REMOVED lines=9> */
[----:B------:R-:W-:-:S03]  /*e280*/  LEA R6, P0, R4, UR4, 0x2 ;  /* 0x0000000404067c11 */ /* 0x000fc6000f8010ff */
[----:B------:R-:W-:-:S05]  /*e290*/  IMAD.IADD R0, R0, 0x1, R5 ;  /* 0x0000000100007824 */ /* 0x000fca00078e0205 */
[----:B------:R-:W-:-:S05]  /*e2a0*/  LEA.HI.X R7, R4, UR5, R0, 0x2, P0 ;  /* 0x0000000504077c11 */ /* 0x000fca00080f1400 */
[----:B------:R0:W5:Y:S02]  /*e2b0*/  LDG.E R0, desc[UR48][R6.64] ;  /* 0x0000003006007981 */ /* 0x000164000c1e1900 */
.L_x_327:
[----:B0-----:R-:W-:Y:S01]  /*e2c0*/  LEA R6, R17, UR41, 0x3 ;  /* 0x0000002911067c11 */ /* 0x001fe2000f8e18ff */
[----:B------:R-:W0:Y:S01]  /*e2d0*/  S2R R4, SR_TID.X ;  /* 0x0000000000047919 */ /* 0x000e220000002100 */
[----:B------:R-:W-:Y:S01]  /*e2e0*/  SHF.L.U32 R5, R18, 0x1f, RZ ;  /* 0x0000001f12057819 */ /* 0x000fe200000006ff */
[----:B------:R-:W-:Y:S03]  /*e2f0*/  BSSY B1, `(.L_x_328) ;  /* 0x0000005000017945 */ /* 0x000fe60003800000 */
[----:B------:R-:W1:Y:S01]  /*e300*/  SYNCS.PHASECHK.TRANS64.TRYWAIT P0, [R6+URZ+0x33480], R5 ;  /* 0x03348005060075a7 */ /* 0x000e62000800017f */
[----:B0-----:R-:W-:-:S04]  /*e310*/  LOP3.LUT R4, R4, 0x7f, RZ, 0xc0, !PT ;  /* 0x0000007f04047812 */ /* 0x001fc800078ec0ff */
[----:B------:R-:W-:Y:S01]  /*e320*/  ISETP.NE.AND P2, PT, R4, RZ, PT ;  /* 0x000000ff0400720c */ /* 0x000fe20003f45270 */
[----:B-1----:R-:W-:-:S12]  /*e330*/  @!P0 BRA `(.L_x_329) ;  /* 0x0000002800f08947 */ /* 0x002fd80003800000 */
.L_x_392:
[----:B------:R-:W-:Y:S05]  /*e340*/  BSYNC B1 ;  /* 0x0000000000017941 */ /* 0x000fea0003800000 */
.L_x_328:
[----:B------:R-:W-:Y:S04]  /*e350*/  BSSY B1, `(.L_x_330) ;  /* 0x0000009000017945 */ /* 0x000fe80003800000 */
[----:B------:R-:W-:Y:S05]  /*e360*/  @P2 BRA `(.L_x_331) ;  /* 0x00000000001c2947 */ /* 0x000fea0003800000 */
[----:B------:R-:W1:Y:S02]  /*e370*/  S2R R4, SR_TID.X ;  /* 0x0000000000047919 */ /* 0x000e640000002100 */
[----:B-1----:R-:W-:Y:S01]  /*e380*/  LOP3.LUT R7, R4, 0x1f, RZ, 0xc0, !PT ;  /* 0x0000001f04077812 */ /* 0x002fe200078ec0ff */
[----:B------:R-:W-:-:S03]  /*e390*/  IMAD.MOV.U32 R4, RZ, RZ, 0x7800 ;  /* 0x00007800ff047424 */ /* 0x000fc600078e00ff */
[----:B------:R-:W-:Y:S01]  /*e3a0*/  ISETP.NE.AND P0, PT, R7, RZ, PT ;  /* 0x000000ff0700720c */ /* 0x000fe20003f05270 */
[----:B------:R1:W-:-:S12]  /*e3b0*/  SYNCS.ARRIVE.TRANS64 RZ, [R6+URZ+0x33470], R4 ;  /* 0x0334700406ff79a7 */ /* 0x0003d8000800003f */
[----:B-1----:R-:W-:Y:S05]  /*e3c0*/  @!P0 BRA `(.L_x_331) ;  /* 0x0000000000048947 */ /* 0x002fea0003800000 */
[----:B------:R-:W-:Y:S01]  /*e3d0*/  BPT.TRAP 0x1 ;  /* 0x000000040000795c */ /* 0x000fe20000300000 */
.L_x_331:
[----:B------:R-:W-:Y:S05]  /*e3e0*/  BSYNC B1 ;  /* 0x0000000000017941 */ /* 0x000fea0003800000 */
.L_x_330:
[----:B------:R-:W2:Y:S01]  /*e3f0*/  LDL R7, [R1+0x8] ;  /* 0x0000080001077983 */ /* 0x000ea20000100800 */
[----:B------:R-:W-:Y:S01]  /*e400*/  IMAD.MOV.U32 R14, RZ, RZ, RZ ;  /* 0x000000ffff0e7224 */ /* 0x000fe200078e00ff */
[----:B------:R-:W-:Y:S01]  /*e410*/  R2UR UR12, R16 ;  /* 0x00000000100c72ca */ /* 0x000fe200000e0000 */
[----:B------:R-:W-:Y:S01]  /*e420*/  IMAD.U32 R4, RZ, RZ, UR41 ;  /* 0x00000029ff047e24 */ /* 0x000fe2000f8e00ff */
[----:B------:R-:W-:Y:S01]  /*e430*/  UIADD3 UR4, UP0, UR54, 0x470, URZ ;  /* 0x0000047036047890 */ /* 0x000fe2000ff1e03f */
[----:B------:R-:W-:Y:S01]  /*e440*/  PLOP3.LUT P0, PT, PT, PT, PT, 0x80, 0x0 ;  /* 0x000000000000781c */ /* 0x000fe20003f0f070 */
[----:B------:R-:W-:Y:S01]  /*e450*/  UMOV UR6, 0x0 ;  /* 0x0000000000067882 */ /* 0x000fe20000000000 */
[----:B------:R-:W-:Y:S01]  /*e460*/  R2UR UR10, R14 ;  /* 0x000000000e0a72ca */ /* 0x000fe200000e0000 */
[----:B------:R-:W-:Y:S01]  /*e470*/  IMAD R4, R17, 0x7800, R4 ;  /* 0x0000780011047824 */ /* 0x000fe200078e0204 */
[----:B------:R-:W-:Y:S01]  /*e480*/  UIADD3.X UR5, URZ, UR55, URZ, UP0, !UPT ;  /* 0x000000373f057290 */ /* 0x000fe200087fe43f */
[----:B------:R-:W-:-:S02]  /*e490*/  UMOV UR7, 0x14f00000 ;  /* 0x14f0000000077882 */ /* 0x000fc40000000000 */
[----:B------:R-:W-:Y:S02]  /*e4a0*/  VIADD R10, R4, 0xf200 ;  /* 0x0000f200040a7836 */ /* 0x000fe40000000000 */
[----:B--2---:R-:W-:Y:S02]  /*e4b0*/  IMAD R9, R9, 0xa0, R7 ;  /* 0x000000a009097824 */ /* 0x004fe400078e0207 */
[----:B------:R-:W-:-:S07]  /*e4c0*/  VIADD R7, R6, 0x33470 ;  /* 0x0003347006077836 */ /* 0x000fce0000000000 */
.L_x_332:
        /* <DEDUP_REMOVED lines=8> */
[----:B-1----:R-:W-:Y:S05]  /*e550*/  @P0 BRA.U.ANY `(.L_x_332) ;  /* 0xfffffffd00dc0947 */ /* 0x002fea000393ffff */
[----:B------:R-:W-:Y:S01]  /*e560*/  IMAD.MOV.U32 R13, RZ, RZ, 0x40 ;  /* 0x00000040ff0d7424 */ /* 0x000fe200078e00ff */
[----:B------:R-:W-:Y:S01]  /*e570*/  R2UR UR12, R16 ;  /* 0x00000000100c72ca */ /* 0x000fe200000e0000 */
[----:B------:R-:W-:Y:S01]  /*e580*/  VIADD R10, R4, 0x11a00 ;  /* 0x00011a00040a7836 */ /* 0x000fe20000000000 */
[----:B------:R-:W-:Y:S01]  /*e590*/  PLOP3.LUT P0, PT, PT, PT, PT, 0x80, 0x0 ;  /* 0x000000000000781c */ /* 0x000fe20003f0f070 */
[----:B------:R-:W-:Y:S01]  /*e5a0*/  UMOV UR6, 0x0 ;  /* 0x0000000000067882 */ /* 0x000fe20000000000 */
[----:B------:R-:W-:Y:S01]  /*e5b0*/  R2UR UR10, R13 ;  /* 0x000000000d0a72ca */ /* 0x000fe200000e0000 */
[----:B------:R-:W-:-:S14]  /*e5c0*/  UMOV UR7, 0x14f00000 ;  /* 0x14f0000000077882 */ /* 0x000fdc0000000000 */
.L_x_333:
        /* <DEDUP_REMOVED lines=16> */
.L_x_334:
        /* <DEDUP_REMOVED lines=9> */
[----:B------:R-:W1:Y:S01]  /*e760*/  SYNCS.PHASECHK.TRANS64.TRYWAIT P0, [R6+URZ+0x33440], R5 ;  /* 0x03344005060075a7 */ /* 0x000e62000800017f */
[----:B------:R-:W-:Y:S04]  /*e770*/  BSSY B1, `(.L_x_335) ;  /* 0x0000002000017945 */ /* 0x000fe80003800000 */
[----:B-1----:R-:W-:Y:S05]  /*e780*/  @!P0 BRA `(.L_x_336) ;  /* 0x0000002400f08947 */ /* 0x002fea0003800000 */
.L_x_393:
[----:B------:R-:W-:Y:S05]  /*e790*/  BSYNC B1 ;  /* 0x0000000000017941 */ /* 0x000fea0003800000 */
.L_x_335:
[----:B------:R-:W-:Y:S01]  /*e7a0*/  BSSY B1, `(.L_x_337) ;  /* 0x000000b000017945 */ /* 0x000fe20003800000 */
[----:B------:R-:W-:Y:S02]  /*e7b0*/  IMAD.MOV.U32 R10, RZ, RZ, 0x0 ;  /* 0x00000000ff0a7424 */ /* 0x000fe400078e00ff */
[----:B------:R-:W-:Y:S01]  /*e7c0*/  IMAD.MOV.U32 R11, RZ, RZ, 0x14f00000 ;  /* 0x14f00000ff0b7424 */ /* 0x000fe200078e00ff */
[----:B------:R-:W-:Y:S06]  /*e7d0*/  @P2 BRA `(.L_x_338) ;  /* 0x00000000001c2947 */ /* 0x000fec0003800000 */
[----:B------:R-:W2:Y:S01]  /*e7e0*/  S2R R7, SR_TID.X ;  /* 0x0000000000077919 */ /* 0x000ea20000002100 */
[----:B01----:R-:W-:-:S04]  /*e7f0*/  IMAD.MOV.U32 R5, RZ, RZ, 0x7800 ;  /* 0x00007800ff057424 */ /* 0x003fc800078e00ff */
[----:B------:R3:W-:Y:S01]  /*e800*/  SYNCS.ARRIVE.TRANS64 RZ, [R6+URZ+0x33430], R5 ;  /* 0x0334300506ff79a7 */ /* 0x0007e2000800003f */
[----:B--2---:R-:W-:-:S04]  /*e810*/  LOP3.LUT R7, R7, 0x1f, RZ, 0xc0, !PT ;  /* 0x0000001f07077812 */ /* 0x004fc800078ec0ff */
[----:B------:R-:W-:-:S13]  /*e820*/  ISETP.NE.AND P0, PT, R7, RZ, PT ;  /* 0x000000ff0700720c */ /* 0x000fda0003f05270 */
[----:B---3--:R-:W-:Y:S05]  /*e830*/  @!P0 BRA `(.L_x_338) ;  /* 0x0000000000048947 */ /* 0x008fea0003800000 */
[----:B------:R-:W-:Y:S01]  /*e840*/  BPT.TRAP 0x1 ;  /* 0x000000040000795c */ /* 0x000fe20000300000 */
.L_x_338:
[----:B------:R-:W-:Y:S05]  /*e850*/  BSYNC B1 ;  /* 0x0000000000017941 */ /* 0x000fea0003800000 */
.L_x_337:
[----:B------:R-:W-:Y:S01]  /*e860*/  R2UR UR10, R14 ;  /* 0x000000000e0a72ca */ /* 0x000fe200000e0000 */
[----:B------:R-:W-:Y:S01]  /*e870*/  UIADD3 UR4, UP0, UR54, 0x370, URZ ;  /* 0x0000037036047890 */ /* 0x000fe2000ff1e03f */
[----:B------:R-:W-:Y:S01]  /*e880*/  R2UR UR6, R10 ;  /* 0x000000000a0672ca */ /* 0x000fe200000e0000 */
[----:B01----:R-:W-:Y:S01]  /*e890*/  VIADD R6, R6, 0x33430 ;  /* 0x0003343006067836 */ /* 0x003fe20000000000 */
[----:B------:R-:W-:Y:S01]  /*e8a0*/  R2UR UR7, R11 ;  /* 0x000000000b0772ca */ /* 0x000fe200000e0000 */
[----:B------:R-:W-:Y:S01]  /*e8b0*/  VIADD R5, R4, 0x24200 ;  /* 0x0002420004057836 */ /* 0x000fe20000000000 */
[----:B------:R-:W-:Y:S01]  /*e8c0*/  R2UR UR12, R16 ;  /* 0x00000000100c72ca */ /* 0x000fe200000e0000 */
[----:B------:R-:W-:Y:S01]  /*e8d0*/  UIADD3.X UR5, URZ, UR55, URZ, UP0, !UPT ;  /* 0x000000373f057290 */ /* 0x000fe200087fe43f */
[----:B------:R-:W-:-:S13]  /*e8e0*/  PLOP3.LUT P0, PT, PT, PT, PT, 0x80, 0x0 ;  /* 0x000000000000781c */ /* 0x000fda0003f0f070 */
.L_x_339:
        /* <DEDUP_REMOVED lines=8> */
[----:B0-----:R-:W-:Y:S05]  /*e970*/  @P0 BRA.U.ANY `(.L_x_339) ;  /* 0xfffffffd00dc0947 */ /* 0x001fea000393ffff */
[----:B------:R-:W-:Y:S01]  /*e980*/  R2UR UR10, R13 ;  /* 0x000000000d0a72ca */ /* 0x000fe200000e0000 */
[----:B------:R-:W-:Y:S01]  /*e990*/  VIADD R5, R4, 0x26a00 ;  /* 0x00026a0004057836 */ /* 0x000fe20000000000 */
[----:B------:R-:W-:Y:S02]  /*e9a0*/  R2UR UR6, R10 ;  /* 0x000000000a0672ca */ /* 0x000fe400000e0000 */
[----:B------:R-:W-:Y:S02]  /*e9b0*/  R2UR UR7, R11 ;  /* 0x000000000b0772ca */ /* 0x000fe400000e0000 */
[----:B------:R-:W-:Y:S02]  /*e9c0*/  R2UR UR12, R16 ;  /* 0x00000000100c72ca */ /* 0x000fe400000e0000 */
[----:B------:R-:W-:-:S13]  /*e9d0*/  PLOP3.LUT P0, PT, PT, PT, PT, 0x80, 0x0 ;  /* 0x000000000000781c */ /* 0x000fda0003f0f070 */
.L_x_340:
        /* <DEDUP_REMOVED lines=15> */
.L_x_341:
        /* <DEDUP_REMOVED lines=9> */
.L_x_326:
[----:B------:R-:W-:Y:S05]  /*eb60*/  BSYNC B0 ;  /* 0x0000000000007941 */ /* 0x000fea0003800000 */
.L_x_325:
[----:B------:R-:W-:-:S06]  /*eb70*/  UISETP.NE.AND UP0, UPT, UR42, 0x3, UPT ;  /* 0x000000032a00788c */ /* 0x000fcc000bf05270 */
[----:B------:R-:W-:-:S13]  /*eb80*/  PLOP3.LUT P0, PT, PT, PT, UP0, 0x80, 0x0 ;  /* 0x000000000000781c */ /* 0x000fda0003f0f008 */
[----:B------:R-:W-:Y:S05]  /*eb90*/  @!P0 BRA `(.L_x_342) ;  /* 0x0000000000048947 */ /* 0x000fea0003800000 */
[----:B------:R-:W-:Y:S01]  /*eba0*/  BPT.TRAP 0x1 ;  /* 0x000000040000795c */ /* 0x000fe20000300000 */
.L_x_342:
[----:B------:R-:W-:Y:S01]  /*ebb0*/  IMAD.U32 R4, RZ, RZ, UR51 ;  /* 0x00000033ff047e24 */ /* 0x000fe2000f8e00ff */
[----:B------:R-:W-:Y:S01]  /*ebc0*/  LEA R13, R8, UR41, 0x3 ;  /* 0x00000029080d7c11 */ /* 0x000fe2000f8e18ff */
[----:B------:R-:W-:Y:S03]  /*ebd0*/  BSSY B0, `(.L_x_343) ;  /* 0x0000006000007945 */ /* 0x000fe60003800000 */
[----:B------:R-:W-:Y:S02]  /*ebe0*/  ISETP.NE.AND P0, PT, R4, 0x3, PT ;  /* 0x000000030400780c */ /* 0x000fe40003f05270 */
[----:B------:R-:W-:-:S04]  /*ebf0*/  LOP3.LUT R4, R2, 0x1, RZ, 0x3c, !PT ;  /* 0x0000000102047812 */ /* 0x000fc800078e3cff */
[----:B------:R-:W-:-:S04]  /*ec00*/  SHF.L.U32 R4, R4, 0x1f, RZ ;  /* 0x0000001f04047819 */ /* 0x000fc800000006ff */
[----:B------:R-:W0:Y:S02]  /*ec10*/  SYNCS.PHASECHK.TRANS64.TRYWAIT P2, [R13+URZ+0x33470], R4 ;  /* 0x033470040d0075a7 */ /* 0x000e24000804017f */
[----:B0-----:R-:W-:Y:S05]  /*ec20*/  @!P2 BRA `(.L_x_344) ;  /* 0x0000002000dca947 */ /* 0x001fea0003800000 */
.L_x_394:
[----:B------:R-:W-:Y:S05]  /*ec30*/  BSYNC B0 ;  /* 0x0000000000007941 */ /* 0x000fea0003800000 */
.L_x_343:
[----:B------:R-:W-:Y:S05]  /*ec40*/  @!P0 BRA `(.L_x_345) ;  /* 0x0000000000048947 */ /* 0x000fea0003800000 */
[----:B------:R-:W-:Y:S01]  /*ec50*/  BPT.TRAP 0x1 ;  /* 0x000000040000795c */ /* 0x000fe20000300000 */
.L_x_345:
[----:B------:R-:W-:Y:S01]  /*ec60*/  SHF.L.U32 R2, R2, 0x1f, RZ ;  /* 0x0000001f02027819 */ /* 0x000fe200000006ff */
[----:B------:R-:W-:-:S03]  /*ec70*/  IMAD R10, R8, 0x7800, RZ ;  /* 0x00007800080a7824 */ /* 0x000fc600078e02ff */
[----:B------:R-:W1:Y:S02]  /*ec80*/  SYNCS.PHASECHK.TRANS64.TRYWAIT P2, [R13+URZ+0x33460], R2 ;  /* 0x033460020d0075a7 */ /* 0x000e64000804017f */
[----:B-1----:R-:W-:Y:S05]  /*ec90*/  @!P2 BRA `(.L_x_346) ;  /* 0x0000002000d4a947 */ /* 0x002fea0003800000 */
.L_x_395:
[----:B0-----:R-:W1:Y:S04]  /*eca0*/  LDL R4, [R1+0x14] ;  /* 0x0000140001047983 */ /* 0x001e680000100800 */
[----:B------:R-:W2:Y:S01]  /*ecb0*/  LDL R11, [R1+0x10] ;  /* 0x00001000010b7983 */ /* 0x000ea20000100800 */
[----:B------:R-:W-:Y:S05]  /*ecc0*/  WARPSYNC.ALL ;  /* 0x0000000000007948 */ /* 0x000fea0003800000 */
[----:B-1----:R-:W-:-:S02]  /*ecd0*/  LOP3.LUT R2, R10, R4, RZ, 0xfc, !PT ;  /* 0x000000040a027212 */ /* 0x002fc400078efcff */
[----:B--2---:R-:W-:-:S03]  /*ece0*/  LOP3.LUT R12, R10, R11, RZ, 0xfc, !PT ;  /* 0x0000000b0a0c7212 */ /* 0x004fc600078efcff */
[----:B------:R-:W0:Y:S02]  /*ecf0*/  LDSM.16.MT88.4 R4, [R2+UR41+0xf200] ;  /* 0x00f200290204783b */ /* 0x000e240008004200 */
[----:B------:R-:W-:Y:S01]  /*ed00*/  VIADD R12, R12, UR41 ;  /* 0x000000290c0c7c36 */ /* 0x000fe20008000000 */
[C-C-:B0-----:R-:W-:Y:S02]  /*ed10*/  PRMT R8, R4.reuse, 0x6420, R5.reuse ;  /* 0x0000642004087816 */ /* 0x141fe40000000005 */
[----:B------:R-:W-:Y:S02]  /*ed20*/  PRMT R9, R4, 0x7531, R5 ;  /* 0x0000753104097816 */ /* 0x000fe40000000005 */
[C-C-:B------:R-:W-:Y:S02]  /*ed30*/  PRMT R10, R6.reuse, 0x6420, R7.reuse ;  /* 0x00006420060a7816 */ /* 0x140fe40000000007 */
[----:B------:R-:W-:-:S05]  /*ed40*/  PRMT R11, R6, 0x7531, R7 ;  /* 0x00007531060b7816 */ /* 0x000fca0000000007 */
[----:B------:R-:W-:Y:S04]  /*ed50*/  STSM.16.M88.4 [R12+0x200], R8 ;  /* 0x000200080c007844 */ /* 0x000fe80000000200 */
[----:B------:R-:W0:Y:S02]  /*ed60*/  LDSM.16.MT88.4 R4, [R2+UR41+0x11a00] ;  /* 0x011a00290204783b */ /* 0x000e240008004200 */
[C-C-:B0-----:R-:W-:Y:S02]  /*ed70*/  PRMT R8, R4.reuse, 0x6420, R5.reuse ;  /* 0x0000642004087816 */ /* 0x141fe40000000005 */
[----:B------:R-:W-:Y:S02]  /*ed80*/  PRMT R9, R4, 0x7531, R5 ;  /* 0x0000753104097816 */ /* 0x000fe40000000005 */
[----:B------:R-:W-:-:S02]  /*ed90*/  PRMT R10, R6, 0x6420, R7 ;  /* 0x00006420060a7816 */ /* 0x000fc40000000007 */
        /* <DEDUP_REMOVED lines=85> */
[----:B-1----:R-:W1:Y:S01]  /*f2f0*/  FENCE.VIEW.ASYNC.S ;  /* 0x00000000000073c6 */ /* 0x002e620000000000 */
[----:B------:R-:W-:Y:S05]  /*f300*/  @!P0 BRA `(.L_x_347) ;  /* 0x0000000000048947 */ /* 0x000fea0003800000 */
[----:B------:R-:W-:Y:S01]  /*f310*/  BPT.TRAP 0x1 ;  /* 0x000000040000795c */ /* 0x000fe20000300000 */
.L_x_347:
[----:B-1----:R-:W-:Y:S01]  /*f320*/  SYNCS.ARRIVE.TRANS64.A1T0 RZ, [R13+URZ+0x33450], RZ ;  /* 0x033450ff0dff79a7 */ /* 0x002fe2000810003f */
[----:B------:R-:W-:Y:S01]  /*f330*/  BAR.SYNC.DEFER_BLOCKING 0x2, 0x80 ;  /* 0x0082000000007b1d */ /* 0x000fe20000010000 */
[----:B------:R-:W-:Y:S01]  /*f340*/  ISETP.GT.AND P0, PT, R3, RZ, PT ;  /* 0x000000ff0300720c */ /* 0x000fe20003f04270 */
[----:B------:R-:W-:Y:S02]  /*f350*/  @!P1 VIADD R2, R13, 0x33480 ;  /* 0x000334800d029836 */ /* 0x000fe40000000000 */
[----:B------:R-:W-:Y:S02]  /*f360*/  VIADD R3, R3, 0xffffffff ;  /* 0xffffffff03037836 */ /* 0x000fe40000000000 */
[----:B0-----:R-:W-:Y:S01]  /*f370*/  IMAD.MOV.U32 R8, RZ, RZ, R17 ;  /* 0x000000ffff087224 */ /* 0x001fe200078e0011 */
[----:B------:R-:W-:-:S04]  /*f380*/  @!P1 PRMT R2, RZ, 0x654, R2 ;  /* 0x00000654ff029816 */ /* 0x000fc80000000002 */
[----:B------:R0:W-:Y:S02]  /*f390*/  @!P1 SYNCS.ARRIVE.TRANS64.RED.A1T0 RZ, [R2+URZ], RZ ;  /* 0x000000ff02ff99a7 */ /* 0x0001e4000810043f */
[----:B0-----:R-:W-:Y:S01]  /*f3a0*/  IMAD.MOV.U32 R2, RZ, RZ, R18 ;  /* 0x000000ffff027224 */ /* 0x001fe200078e0012 */
[----:B------:R-:W-:Y:S06]  /*f3b0*/  @P0 BRA `(.L_x_348) ;  /* 0xffffffec00480947 */ /* 0x000fec000383ffff */
.L_x_324:
[----:B------:R-:W-:Y:S04]  /*f3c0*/  BSSY B0, `(.L_x_349) ;  /* 0x000000f000007945 */ /* 0x000fe80003800000 */
[----:B------:R-:W-:Y:S05]  /*f3d0*/  @P1 BRA `(.L_x_350) ;  /* 0x0000000000341947 */ /* 0x000fea0003800000 */
[----:B------:R-:W1:Y:S01]  /*f3e0*/  S2R R5, SR_LANEID ;  /* 0x0000000000057919 */ /* 0x000e620000000000 */
[----:B------:R-:W-:Y:S01]  /*f3f0*/  VOTEU.ANY UR4, UPT, PT ;  /* 0x0000000000047886 */ /* 0x000fe200038e0100 */
[----:B0-----:R-:W0:Y:S01]  /*f400*/  LDC.64 R2, c[0x0][0xc38] ;  /* 0x00030e00ff027b82 */ /* 0x001e220000000a00 */
[----:B------:R-:W1:Y:S02]  /*f410*/  FLO.U32 R0, UR4 ;  /* 0x0000000400007d00 */ /* 0x000e6400080e0000 */
[----:B-1----:R-:W-:-:S06]  /*f420*/  ISETP.EQ.U32.AND P0, PT, R0, R5, PT ;  /* 0x000000050000720c */ /* 0x002fcc0003f02070 */
[----:B------:R-:W0:Y:S07]  /*f430*/  POPC R5, UR4 ;  /* 0x0000000400057d09 */ /* 0x000e2e0008000000 */
[----:B0-----:R-:W2:Y:S01]  /*f440*/  @P0 ATOMG.E.ADD.STRONG.GPU PT, R3, desc[UR48][R2.64], R5 ;  /* 0x00000005020309a8 */ /* 0x001ea200081ee1f0 */
[----:B------:R-:W0:Y:S02]  /*f450*/  S2R R4, SR_LTMASK ;  /* 0x0000000000047919 */ /* 0x000e240000003900 */
[----:B0-----:R-:W-:-:S04]  /*f460*/  LOP3.LUT R4, R4, UR4, RZ, 0xc0, !PT ;  /* 0x0000000404047c12 */ /* 0x001fc8000f8ec0ff */
[----:B------:R-:W0:Y:S01]  /*f470*/  POPC R7, R4 ;  /* 0x0000000400077309 */ /* 0x000e220000000000 */
[----:B--2---:R-:W0:Y:S02]  /*f480*/  SHFL.IDX PT, R0, R3, R0, 0x1f ;  /* 0x00001f0003007589 */ /* 0x004e2400000e0000 */
[----:B0-----:R-:W-:-:S05]  /*f490*/  IADD3 R0, R0, UR50, R7 ;  /* 0x0000003200007c10 */ /* 0x001fca000fffe007 */
[----:B------:R1:W-:Y:S02]  /*f4a0*/  STL [R1], R0 ;  /* 0x0000000001007387 */ /* 0x0003e40000100800 */
.L_x_350:
[----:B------:R-:W-:Y:S05]  /*f4b0*/  BSYNC B0 ;  /* 0x0000000000007941 */ /* 0x000fea0003800000 */
.L_x_349:
[----:B------:R-:W-:-:S06]  /*f4c0*/  UISETP.NE.AND UP0, UPT, UR42, 0x3, UPT ;  /* 0x000000032a00788c */ /* 0x000fcc000bf05270 */
[----:B------:R-:W-:-:S13]  /*f4d0*/  PLOP3.LUT P0, PT, PT, PT, UP0, 0x80, 0x0 ;  /* 0x000000000000781c */ /* 0x000fda0003f0f008 */
[----:B------:R-:W-:Y:S05]  /*f4e0*/  @!P0 BRA `(.L_x_351) ;  /* 0x0000000000048947 */ /* 0x000fea0003800000 */
[----:B------:R-:W-:Y:S01]  /*f4f0*/  BPT.TRAP 0x1 ;  /* 0x000000040000795c */ /* 0x000fe20000300000 */
.L_x_351:
[----:B-1----:R-:W-:Y:S01]  /*f500*/  LOP3.LUT R0, R18, 0x1, RZ, 0x3c, !PT ;  /* 0x0000000112007812 */ /* 0x002fe200078e3cff */
[----:B0-----:R-:W-:Y:S01]  /*f510*/  IMAD.U32 R2, RZ, RZ, UR51 ;  /* 0x00000033ff027e24 */ /* 0x001fe2000f8e00ff */
[----:B------:R-:W-:Y:S01]  /*f520*/  LEA R3, R17, UR41, 0x3 ;  /* 0x0000002911037c11 */ /* 0x000fe2000f8e18ff */
[----:B------:R-:W-:Y:S01]  /*f530*/  BSSY B0, `(.L_x_352) ;  /* 0x0000005000007945 */ /* 0x000fe20003800000 */
[----:B------:R-:W-:Y:S02]  /*f540*/  SHF.L.U32 R0, R0, 0x1f, RZ ;  /* 0x0000001f00007819 */ /* 0x000fe400000006ff */
[----:B------:R-:W-:Y:S02]  /*f550*/  ISETP.NE.AND P2, PT, R2, 0x3, PT ;  /* 0x000000030200780c */ /* 0x000fe40003f45270 */
[----:B------:R-:W0:Y:S02]  /*f560*/  SYNCS.PHASECHK.TRANS64.TRYWAIT P0, [R3+URZ+0x33470], R0 ;  /* 0x03347000030075a7 */ /* 0x000e24000800017f */
[----:B0-----:R-:W-:Y:S09]  /*f570*/  @!P0 BRA `(.L_x_353) ;  /* 0x0000001800b08947 */ /* 0x001ff20003800000 */
.L_x_396:
[----:B------:R-:W-:Y:S05]  /*f580*/  BSYNC B0 ;  /* 0x0000000000007941 */ /* 0x000fea0003800000 */
.L_x_352:
[----:B------:R-:W-:Y:S05]  /*f590*/  @!P2 BRA `(.L_x_354) ;  /* 0x000000000004a947 */ /* 0x000fea0003800000 */
[----:B------:R-:W-:Y:S01]  /*f5a0*/  BPT.TRAP 0x1 ;  /* 0x000000040000795c */ /* 0x000fe20000300000 */
.L_x_354:
[----:B0-----:R-:W-:-:S04]  /*f5b0*/  SHF.L.U32 R0, R18, 0x1f, RZ ;  /* 0x0000001f12007819 */ /* 0x001fc800000006ff */
[----:B------:R-:W0:Y:S02]  /*f5c0*/  SYNCS.PHASECHK.TRANS64.TRYWAIT P0, [R3+URZ+0x33460], R0 ;  /* 0x03346000030075a7 */ /* 0x000e24000800017f */
[----:B0-----:R-:W-:Y:S05]  /*f5d0*/  @!P0 BRA `(.L_x_355) ;  /* 0x0000001800ac8947 */ /* 0x001fea0003800000 */
.L_x_397:
[----:B------:R-:W0:Y:S04]  /*f5e0*/  LDL R4, [R1+0x14] ;  /* 0x0000140001047983 */ /* 0x000e280000100800 */
[----:B------:R-:W2:Y:S01]  /*f5f0*/  LDL R10, [R1+0x10] ;  /* 0x00001000010a7983 */ /* 0x000ea20000100800 */
[----:B------:R-:W-:Y:S01]  /*f600*/  IMAD R2, R17, 0x7800, RZ ;  /* 0x0000780011027824 */ /* 0x000fe200078e02ff */
[----:B------:R-:W-:Y:S05]  /*f610*/  WARPSYNC.ALL ;  /* 0x0000000000007948 */ /* 0x000fea0003800000 */
[----:B0-----:R-:W-:-:S02]  /*f620*/  LOP3.LUT R0, R2, R4, RZ, 0xfc, !PT ;  /* 0x0000000402007212 */ /* 0x001fc400078efcff */
        /* <DEDUP_REMOVED lines=100> */
.L_x_356:
[----:B-1----:R1:W-:Y:S01]  /*fc70*/  SYNCS.ARRIVE.TRANS64.A1T0 RZ, [R3+URZ+0x33450], RZ ;  /* 0x033450ff03ff79a7 */ /* 0x0023e2000810003f */
[----:B------:R-:W-:Y:S02]  /*fc80*/  @!P1 VIADD R0, R3, 0x33480 ;  /* 0x0003348003009836 */ /* 0x000fe40000000000 */
[----:B------:R-:W-:-:S03]  /*fc90*/  VIADD R17, R17, 0x1 ;  /* 0x0000000111117836 */ /* 0x000fc60000000000 */
[----:B------:R-:W-:Y:S01]  /*fca0*/  @!P1 PRMT R0, RZ, 0x654, R0 ;  /* 0x00000654ff009816 */ /* 0x000fe20000000000 */
[----:B------:R-:W-:Y:S01]  /*fcb0*/  BAR.SYNC.DEFER_BLOCKING 0x2, 0x80 ;  /* 0x0082000000007b1d */ /* 0x000fe20000010000 */
[----:B------:R-:W-:-:S04]  /*fcc0*/  ISETP.NE.AND P0, PT, R17, 0x2, PT ;  /* 0x000000021100780c */ /* 0x000fc80003f05270 */
[----:B-1----:R-:W-:Y:S02]  /*fcd0*/  SEL R3, RZ, 0x1, P0 ;  /* 0x00000001ff037807 */ /* 0x002fe40000000000 */
[----:B------:R-:W-:Y:S02]  /*fce0*/  SEL R17, R17, RZ, P0 ;  /* 0x000000ff11117207 */ /* 0x000fe40000000000 */
[----:B------:R-:W-:Y:S01]  /*fcf0*/  LOP3.LUT R18, R18, R3, RZ, 0x3c, !PT ;  /* 0x0000000312127212 */ /* 0x000fe200078e3cff */
[----:B------:R1:W-:Y:S06]  /*fd00*/  @!P1 SYNCS.ARRIVE.TRANS64.RED.A1T0 RZ, [R0+URZ], RZ ;  /* 0x000000ff00ff99a7 */ /* 0x0003ec000810043f */
.L_x_308:
[----:B------:R-:W-:Y:S05]  /*fd10*/  BSYNC B6 ;  /* 0x0000000000067941 */ /* 0x000fea0003800000 */
.L_x_306:
[----:B-12---:R-:W2:Y:S02]  /*fd20*/  LDL R0, [R1+0x18] ;  /* 0x0000180001007983 */ /* 0x006ea40000100800 */
[----:B--2---:R-:W-:-:S13]  /*fd30*/  LOP3.LUT P0, RZ, R0, 0x2, RZ, 0xc0, !PT ;  /* 0x0000000200ff7812 */ /* 0x004fda000780c0ff */
[----:B------:R-:W-:Y:S05]  /*fd40*/  @!P0 BRA `(.L_x_357) ;  /* 0x0000000000308947 */ /* 0x000fea0003800000 */
[----:B------:R-:W1:Y:S08]  /*fd50*/  S2UR UR5, SR_CgaCtaId ;  /* 0x00000000000579c3 */ /* 0x000e700000008800 */
[----:B------:R-:W-:Y:S06]  /*fd60*/  BAR.SYNC.DEFER_BLOCKING 0x5, 0x180 ;  /* 0x0146000000007b1d */ /* 0x000fec0000010000 */
[----:B------:R-:W-:-:S02]  /*fd70*/  UMOV UR4, 0x400 ;  /* 0x0000040000047882 */ /* 0x000fc40000000000 */
[----:B-1----:R-:W-:-:S09]  /*fd80*/  ULEA UR4, UR5, UR4, 0x18 ;  /* 0x0000000405047291 */ /* 0x002fd2000f8ec03f */
[----:B------:R-:W1:Y:S04]  /*fd90*/  LDS.128 R4, [UR4+0x334d0] ;  /* 0x0334d004ff047984 */ /* 0x000e680008000c00 */
[----:B-1----:R1:W-:Y:S01]  /*fda0*/  STL.64 [R1], R4 ;  /* 0x0000000401007387 */ /* 0x0023e20000100a00 */
[----:B0-----:R-:W-:Y:S02]  /*fdb0*/  IMAD.MOV.U32 R2, RZ, RZ, R7 ;  /* 0x000000ffff027224 */ /* 0x001fe400078e0007 */
[----:B------:R-:W-:-:S03]  /*fdc0*/  IMAD.MOV.U32 R0, RZ, RZ, R6 ;  /* 0x000000ffff007224 */ /* 0x000fc600078e0006 */
[----:B------:R-:W-:Y:S02]  /*fdd0*/  R2UR UR52, R2 ;  /* 0x00000000023472ca */ /* 0x000fe400000e0000 */
[----:B------:R-:W-:Y:S01]  /*fde0*/  R2UR UR38, R0 ;  /* 0x00000000002672ca */ /* 0x000fe200000e0000 */
[----:B------:R-:W-:Y:S06]  /*fdf0*/  BAR.ARV 0x4, 0x180 ;  /* 0x0106000000007b1d */ /* 0x000fec0000002000 */
[----:B------:R-:W-:Y:S08]  /*fe00*/  BRA `(.L_x_358) ;  /* 0x00000008003c7947 */ /* 0x000ff00003800000 */
.L_x_357:
[----:B0-----:R-:W0:Y:S01]  /*fe10*/  S2R R2, SR_TID.X ;  /* 0x0000000000027919 */ /* 0x001e220000002100 */
[----:B------:R-:W-:Y:S01]  /*fe20*/  ULDC UR4, c[0x0][0xc14] ;  /* 0x0003050000047ab9 */ /* 0x000fe20000000800 */
[----:B------:R-:W2:Y:S01]  /*fe30*/  LDL.LU R0, [R1] ;  /* 0x0000000001007983 */ /* 0x000ea20000300800 */
[----:B------:R-:W-:Y:S01]  /*fe40*/  IMAD.MOV.U32 R4, RZ, RZ, RZ ;  /* 0x000000ffff047224 */ /* 0x000fe200078e00ff */
[----:B0-----:R-:W-:-:S04]  /*fe50*/  LOP3.LUT R9, R2, 0x1f, RZ, 0xc0, !PT ;  /* 0x0000001f02097812 */ /* 0x001fc800078ec0ff */
[C---:B------:R-:W-:Y:S01]  /*fe60*/  ISETP.NE.AND P0, PT, R9.reuse, 0x1f, PT ;  /* 0x0000001f0900780c */ /* 0x040fe20003f05270 */
[----:B------:R-:W-:-:S05]  /*fe70*/  VIADD R5, R9, UR52 ;  /* 0x0000003409057c36 */ /* 0x000fca0008000000 */
[----:B------:R-:W-:Y:S01]  /*fe80*/  ISETP.GE.OR P1, PT, R5, UR4, !P0 ;  /* 0x0000000405007c0c */ /* 0x000fe2000c726670 */
[----:B------:R-:W-:-:S12]  /*fe90*/  ULDC UR4, c[0x0][0xc14] ;  /* 0x0003050000047ab9 */ /* 0x000fd80000000800 */
[----:B------:R-:W0:Y:S02]  /*fea0*/  @!P1 LDC.64 R2, c[0x0][0xc58] ;  /* 0x00031600ff029b82 */ /* 0x000e240000000a00 */
[----:B0-----:R-:W-:-:S05]  /*feb0*/  @!P1 IMAD.WIDE R2, R5, 0x4, R2 ;  /* 0x0000000405029825 */ /* 0x001fca00078e0202 */
[----:B------:R-:W3:Y:S01]  /*fec0*/  @!P1 LDG.E R4, desc[UR48][R2.64] ;  /* 0x0000003002049981 */ /* 0x000ee2000c1e1900 */
[C---:B------:R-:W-:Y:S02]  /*fed0*/  ISETP.NE.AND P1, PT, R9.reuse, RZ, PT ;  /* 0x000000ff0900720c */ /* 0x040fe40003f25270 */
[C---:B------:R-:W-:Y:S02]  /*fee0*/  ISETP.GE.U32.AND P2, PT, R9.reuse, 0x2, PT ;  /* 0x000000020900780c */ /* 0x040fe40003f46070 */
[C---:B------:R-:W-:Y:S02]  /*fef0*/  ISETP.GE.U32.AND P3, PT, R9.reuse, 0x4, PT ;  /* 0x000000040900780c */ /* 0x040fe40003f66070 */
[C---:B------:R-:W-:Y:S02]  /*ff00*/  ISETP.GE.U32.AND P4, PT, R9.reuse, 0x8, PT ;  /* 0x000000080900780c */ /* 0x040fe40003f86070 */
[----:B------:R-:W-:Y:S01]  /*ff10*/  ISETP.GE.U32.AND P5, PT, R9, 0x10, PT ;  /* 0x000000100900780c */ /* 0x000fe20003fa6070 */
[----:B--2---:R-:W-:-:S02]  /*ff20*/  IMAD.MOV.U32 R8, RZ, RZ, R0 ;  /* 0x000000ffff087224 */ /* 0x004fc400078e0000 */
[----:B---3--:R-:W0:Y:S02]  /*ff30*/  SHFL.UP PT, R0, R4, 0x1, RZ ;  /* 0x0420000004007989 */ /* 0x008e2400000e00ff */
        /* <DEDUP_REMOVED lines=11> */
[----:B------:R-:W0:Y:S04]  /*fff0*/  SHFL.UP PT, R2, R7, 0x10, RZ ;  /* 0x0600000007027989 */ /* 0x000e2800000e00ff */
[----:B------:R-:W-:Y:S01]  /*10000*/  SHFL.IDX PT, R9, R8, 0x1, 0x1f ;  /* 0x00201f0008097f89 */ /* 0x000fe200000e0000 */
[----:B0-----:R-:W-:-:S05]  /*10010*/  SEL R2, R2, RZ, P5 ;  /* 0x000000ff02027207 */ /* 0x001fca0002800000 */
[----:B------:R-:W-:Y:S02]  /*10020*/  IMAD.IADD R3, R7, 0x1, R2 ;  /* 0x0000000107037824 */ /* 0x000fe400078e0202 */
[----:B------:R-:W0:Y:S03]  /*10030*/  LDC R2, c[0x0][0xc10] ;  /* 0x00030400ff027b82 */ /* 0x000e260000000800 */
[----:B------:R-:W0:Y:S04]  /*10040*/  SHFL.IDX PT, R5, R3, 0x1f, 0x1f ;  /* 0x03e01f0003057f89 */ /* 0x000e2800000e0000 */
[----:B------:R-:W1:Y:S01]  /*10050*/  SHFL.IDX PT, R0, R8, RZ, 0x1f ;  /* 0x00001fff08007589 */ /* 0x000e6200000e0000 */
[----:B0-----:R-:W-:-:S04]  /*10060*/  IMAD R6, R5, R2, RZ ;  /* 0x0000000205067224 */ /* 0x001fc800078e02ff */
[----:B------:R-:W-:-:S05]  /*10070*/  IMAD.IADD R5, R9, 0x1, R6 ;  /* 0x0000000109057824 */ /* 0x000fca00078e0206 */
[----:B-1----:R-:W-:-:S13]  /*10080*/  ISETP.GT.AND P6, PT, R5, R0, PT ;  /* 0x000000000500720c */ /* 0x002fda0003fc4270 */
[----:B------:R-:W-:Y:S05]  /*10090*/  @P6 BRA `(.L_x_359) ;  /* 0x0000000000906947 */ /* 0x000fea0003800000 */
.L_x_363:
[----:B------:R-:W-:-:S04]  /*100a0*/  UIADD3 UR52, UR52, 0x1f, URZ ;  /* 0x0000001f34347890 */ /* 0x000fc8000fffe03f */
[----:B------:R-:W-:-:S06]  /*100b0*/  UISETP.GE.AND UP0, UPT, UR52, UR4, UPT ;  /* 0x000000043400728c */ /* 0x000fcc000bf06270 */
[----:B------:R-:W-:-:S13]  /*100c0*/  PLOP3.LUT P6, PT, PT, PT, UP0, 0x40, 0x0 ;  /* 0x000000000000781c */ /* 0x000fda0003fce808 */
[----:B------:R-:W-:Y:S05]  /*100d0*/  @!P6 BRA `(.L_x_360) ;  /* 0x00000004003ce947 */ /* 0x000fea0003800000 */
[----:B------:R-:W0:Y:S01]  /*100e0*/  S2R R2, SR_TID.X ;  /* 0x0000000000027919 */ /* 0x000e220000002100 */
[----:B------:R-:W-:Y:S01]  /*100f0*/  BSSY B0, `(.L_x_361) ;  /* 0x0000009000007945 */ /* 0x000fe20003800000 */
[----:B------:R-:W-:Y:S01]  /*10100*/  IMAD.MOV.U32 R4, RZ, RZ, RZ ;  /* 0x000000ffff047224 */ /* 0x000fe200078e00ff */
[----:B0-----:R-:W-:-:S05]  /*10110*/  LOP3.LUT R2, R2, 0x1f, RZ, 0xc0, !PT ;  /* 0x0000001f02027812 */ /* 0x001fca00078ec0ff */
[----:B------:R-:W-:-:S05]  /*10120*/  VIADD R7, R2, UR52 ;  /* 0x0000003402077c36 */ /* 0x000fca0008000000 */
[----:B------:R-:W-:-:S13]  /*10130*/  ISETP.GE.OR P6, PT, R7, UR4, !P0 ;  /* 0x0000000407007c0c */ /* 0x000fda000c7c6670 */
[----:B------:R-:W-:Y:S05]  /*10140*/  @P6 BRA `(.L_x_362) ;  /* 0x00000000000c6947 */ /* 0x000fea0003800000 */
[----:B------:R-:W0:Y:S02]  /*10150*/  LDC.64 R2, c[0x0][0xc58] ;  /* 0x00031600ff027b82 */ /* 0x000e240000000a00 */
[----:B0-----:R-:W-:-:S05]  /*10160*/  IMAD.WIDE R2, R7, 0x4, R2 ;  /* 0x0000000407027825 */ /* 0x001fca00078e0202 */
[----:B------:R0:W5:Y:S02]  /*10170*/  LDG.E R4, desc[UR48][R2.64] ;  /* 0x0000003002047981 */ /* 0x000164000c1e1900 */
.L_x_362:
[----:B------:R-:W-:Y:S05]  /*10180*/  BSYNC B0 ;  /* 0x0000000000007941 */ /* 0x000fea0003800000 */
.L_x_361:
        /* <DEDUP_REMOVED lines=13> */
[----:B0-----:R-:W-:Y:S02]  /*10260*/  SEL R9, R2, RZ, P5 ;  /* 0x000000ff02097207 */ /* 0x001fe40002800000 */
[----:B------:R-:W0:Y:S03]  /*10270*/  LDC R2, c[0x0][0xc10] ;  /* 0x00030400ff027b82 */ /* 0x000e260000000800 */
[----:B------:R-:W-:-:S05]  /*10280*/  IMAD.IADD R3, R8, 0x1, R9 ;  /* 0x0000000108037824 */ /* 0x000fca00078e0209 */
[----:B------:R-:W0:Y:S02]  /*10290*/  SHFL.IDX PT, R9, R3, 0x1f, 0x1f ;  /* 0x03e01f0003097f89 */ /* 0x000e2400000e0000 */
[----:B0-----:R-:W-:-:S04]  /*102a0*/  IMAD R6, R9, R2, RZ ;  /* 0x0000000209067224 */ /* 0x001fc800078e02ff */
[----:B------:R-:W-:-:S05]  /*102b0*/  IMAD.IADD R5, R6, 0x1, R5 ;  /* 0x0000000106057824 */ /* 0x000fca00078e0205 */
[----:B------:R-:W-:-:S13]  /*102c0*/  ISETP.GT.AND P6, PT, R5, R0, PT ;  /* 0x000000000500720c */ /* 0x000fda0003fc4270 */
[----:B------:R-:W-:Y:S05]  /*102d0*/  @!P6 BRA `(.L_x_363) ;  /* 0xfffffffc0070e947 */ /* 0x000fea000383ffff */
.L_x_359:
[----:B------:R-:W-:Y:S02]  /*102e0*/  IMAD.IADD R7, R5, 0x1, -R6 ;  /* 0x0000000105077824 */ /* 0x000fe400078e0a06 */
[----:B------:R-:W-:Y:S02]  /*102f0*/  IMAD.MOV.U32 R6, RZ, RZ, RZ ;  /* 0x000000ffff067224 */ /* 0x000fe400078e00ff */
        /* <DEDUP_REMOVED lines=14> */
[----:B------:R-:W-:-:S06]  /*103e0*/  IMAD.U32 R6, RZ, RZ, UR5 ;  /* 0x00000005ff067e24 */ /* 0x000fcc000f8e00ff */
[----:B------:R1:W2:Y:S02]  /*103f0*/  SHFL.IDX PT, R6, R3, R6, 0x1f ;  /* 0x00001f0603067589 */ /* 0x0002a400000e0000 */
.L_x_364:
[----:B--2---:R-:W-:Y:S01]  /*10400*/  IMAD R7, R6, R2, R7 ;  /* 0x0000000206077224 */ /* 0x004fe200078e0207 */
[----:B------:R-:W-:Y:S01]  /*10410*/  UIADD3 UR52, UR4, UR52, URZ ;  /* 0x0000003404347290 */ /* 0x000fe2000fffe03f */
[--C-:B0-----:R-:W-:Y:S02]  /*10420*/  IMAD.MOV R6, RZ, RZ, -R9.reuse ;  /* 0x000000ffff067224 */ /* 0x101fe400078e0a09 */
[----:B------:R-:W-:Y:S01]  /*10430*/  IMAD.MOV.U32 R2, RZ, RZ, RZ ;  /* 0x000000ffff027224 */ /* 0x000fe200078e00ff */
[----:B------:R0:W-:Y:S01]  /*10440*/  STL [R1], R7 ;  /* 0x0000000701007387 */ /* 0x0001e20000100800 */
[----:B------:R-:W-:Y:S02]  /*10450*/  IMAD R6, R6, R5, RZ ;  /* 0x0000000506067224 */ /* 0x000fe400078e02ff */
[----:B-1----:R-:W-:Y:S02]  /*10460*/  IMAD.MOV.U32 R3, RZ, RZ, R9 ;  /* 0x000000ffff037224 */ /* 0x002fe400078e0009 */
[----:B------:R-:W-:Y:S01]  /*10470*/  IMAD.HI.U32 R9, R9, R6, R2 ;  /* 0x0000000609097227 */ /* 0x000fe200078e0002 */
[----:B------:R-:W-:-:S03]  /*10480*/  IABS R2, R4 ;  /* 0x0000000400027213 */ /* 0x000fc60000000000 */
[----:B------:R-:W-:Y:S02]  /*10490*/  IMAD.IADD R3, R0, 0x1, -R7 ;  /* 0x0000000100037824 */ /* 0x000fe400078e0a07 */
[----:B------:R-:W-:-:S03]  /*104a0*/  IMAD.MOV R2, RZ, RZ, -R2 ;  /* 0x000000ffff027224 */ /* 0x000fc600078e0a02 */
[----:B------:R-:W-:-:S05]  /*104b0*/  IABS R0, R3 ;  /* 0x0000000300007213 */ /* 0x000fca0000000000 */
[----:B------:R-:W-:-:S04]  /*104c0*/  IMAD.HI.U32 R9, R9, R0, RZ ;  /* 0x0000000009097227 */ /* 0x000fc800078e00ff */
[----:B------:R-:W-:-:S05]  /*104d0*/  IMAD R0, R9, R2, R0 ;  /* 0x0000000209007224 */ /* 0x000fca00078e0200 */
[----:B------:R-:W-:-:S13]  /*104e0*/  ISETP.GT.U32.AND P1, PT, R5, R0, PT ;  /* 0x000000000500720c */ /* 0x000fda0003f24070 */
[----:B------:R-:W-:Y:S02]  /*104f0*/  @!P1 IMAD.IADD R0, R0, 0x1, -R5 ;  /* 0x0000000100009824 */ /* 0x000fe400078e0a05 */
[----:B------:R-:W-:Y:S01]  /*10500*/  @!P1 VIADD R9, R9, 0x1 ;  /* 0x0000000109099836 */ /* 0x000fe20000000000 */
[----:B------:R-:W-:Y:S02]  /*10510*/  ISETP.NE.AND P1, PT, R4, RZ, PT ;  /* 0x000000ff0400720c */ /* 0x000fe40003f25270 */
[----:B------:R-:W-:Y:S02]  /*10520*/  ISETP.GE.U32.AND P0, PT, R0, R5, PT ;  /* 0x000000050000720c */ /* 0x000fe40003f06070 */
[----:B------:R-:W-:-:S04]  /*10530*/  LOP3.LUT R0, R3, R4, RZ, 0x3c, !PT ;  /* 0x0000000403007212 */ /* 0x000fc800078e3cff */
[----:B------:R-:W-:-:S07]  /*10540*/  ISETP.GE.AND P2, PT, R0, RZ, PT ;  /* 0x000000ff0000720c */ /* 0x000fce0003f46270 */
[----:B------:R-:W-:-:S06]  /*10550*/  @P0 VIADD R9, R9, 0x1 ;  /* 0x0000000109090836 */ /* 0x000fcc0000000000 */
[----:B------:R-:W-:Y:S01]  /*10560*/  @!P2 IMAD.MOV R9, RZ, RZ, -R9 ;  /* 0x000000ffff09a224 */ /* 0x000fe200078e0a09 */
[----:B------:R-:W-:-:S04]  /*10570*/  @!P1 LOP3.LUT R9, RZ, R4, RZ, 0x33, !PT ;  /* 0x00000004ff099212 */ /* 0x000fc800078e33ff */
[----:B------:R-:W-:Y:S01]  /*10580*/  R2UR UR38, R9 ;  /* 0x00000000092672ca */ /* 0x000fe200000e0000 */
[----:B------:R-:W-:-:S04]  /*10590*/  IMAD.MOV R9, RZ, RZ, -R9 ;  /* 0x000000ffff097224 */ /* 0x000fc800078e0a09 */
[----:B------:R-:W-:-:S05]  /*105a0*/  IMAD R0, R4, R9, R3 ;  /* 0x0000000904007224 */ /* 0x000fca00078e0203 */
[----:B------:R0:W-:Y:S01]  /*105b0*/  STL [R1+0x4], R0 ;  /* 0x0000040001007387 */ /* 0x0001e20000100800 */
[----:B------:R-:W-:Y:S05]  /*105c0*/  BRA `(.L_x_365) ;  /* 0x0000000000107947 */ /* 0x000fea0003800000 */
.L_x_360:
[----:B------:R1:W-:Y:S01]  /*105d0*/  STL [R1], R0 ;  /* 0x0000000001007387 */ /* 0x0003e20000100800 */
[----:B------:R-:W-:Y:S01]  /*105e0*/  ULDC UR52, c[0x0][0xc14] ;  /* 0x0003050000347ab9 */ /* 0x000fe20000000800 */
[----:B------:R-:W-:Y:S02]  /*105f0*/  UMOV UR38, URZ ;  /* 0x0000003f00267c82 */ /* 0x000fe40008000000 */
[----:B------:R1:W-:Y:S03]  /*10600*/  STL [R1+0x4], RZ ;  /* 0x000004ff01007387 */ /* 0x0003e60000100800 */
.L_x_365:
[----:B------:R-:W2:Y:S04]  /*10610*/  LDL R3, [R1] ;  /* 0x0000000001037983 */ /* 0x000ea80000100800 */
[----:B------:R-:W3:Y:S01]  /*10620*/  LDL R2, [R1+0x4] ;  /* 0x0000040001027983 */ /* 0x000ee20000100800 */
[----:B------:R-:W-:Y:S02]  /*10630*/  IMAD.U32 R6, RZ, RZ, UR38 ;  /* 0x00000026ff067e24 */ /* 0x000fe4000f8e00ff */
[----:B0-----:R-:W-:Y:S01]  /*10640*/  IMAD.U32 R7, RZ, RZ, UR52 ;  /* 0x00000034ff077e24 */ /* 0x001fe2000f8e00ff */
[----:B-1----:R-:W0:Y:S02]  /*10650*/  S2R R0, SR_TID.X ;  /* 0x0000000000007919 */ /* 0x002e240000002100 */
[----:B0-----:R-:W-:Y:S01]  /*10660*/  LOP3.LUT R0, R0, 0x1f, RZ, 0xc0, !PT ;  /* 0x0000001f00007812 */ /* 0x001fe200078ec0ff */
[----:B------:R-:W-:Y:S03]  /*10670*/  BAR.SYNC.DEFER_BLOCKING 0x4, 0x180 ;  /* 0x0106000000007b1d */ /* 0x000fe60000010000 */
[----:B------:R-:W-:-:S13]  /*10680*/  ISETP.NE.AND P0, PT, R0, RZ, PT ;  /* 0x000000ff0000720c */ /* 0x000fda0003f05270 */
[----:B------:R-:W-:Y:S01]  /*10690*/  @!P0 MOV R0, 0x400 ;  /* 0x0000040000008802 */ /* 0x000fe20000000f00 */
[----:B--2---:R-:W-:Y:S02]  /*106a0*/  IMAD.MOV.U32 R4, RZ, RZ, R3 ;  /* 0x000000ffff047224 */ /* 0x004fe400078e0003 */
[----:B------:R-:W0:Y:S01]  /*106b0*/  @!P0 S2R R3, SR_CgaCtaId ;  /* 0x0000000000038919 */ /* 0x000e220000008800 */
[----:B---3--:R-:W-:Y:S01]  /*106c0*/  IMAD.MOV.U32 R5, RZ, RZ, R2 ;  /* 0x000000ffff057224 */ /* 0x008fe200078e0002 */
[----:B0-----:R-:W-:-:S05]  /*106d0*/  @!P0 LEA R0, R3, R0, 0x18 ;  /* 0x0000000003008211 */ /* 0x001fca00078ec0ff */
[----:B------:R0:W-:Y:S01]  /*106e0*/  @!P0 STS.128 [R0+0x334d0], R4 ;  /* 0x0334d00400008388 */ /* 0x0001e20000000c00 */
[----:B------:R-:W-:Y:S06]  /*106f0*/  BAR.ARV 0x5, 0x180 ;  /* 0x0146000000007b1d */ /* 0x000fec0000002000 */
.L_x_358:
[----:B------:R-:W-:Y:S02]  /*10700*/  ULDC UR4, c[0x0][0xc14] ;  /* 0x0003050000047ab9 */ /* 0x000fe40000000800 */
[----:B------:R-:W-:-:S06]  /*10710*/  UISETP.GE.AND UP0, UPT, UR52, UR4, UPT ;  /* 0x000000043400728c */ /* 0x000fcc000bf06270 */
[----:B------:R-:W-:-:S13]  /*10720*/  PLOP3.LUT P0, PT, PT, PT, UP0, 0x80, 0x0 ;  /* 0x000000000000781c */ /* 0x000fda0003f0f008 */
[----:B------:R-:W-:Y:S05]  /*10730*/  @!P0 BRA `(.L_x_366) ;  /* 0xffffffc000688947 */ /* 0x000fea000383ffff */
.L_x_304:
[----:B0-2---:R-:W2:Y:S01]  /*10740*/  LDL.LU R0, [R1+0x1c] ;  /* 0x00001c0001007983 */ /* 0x005ea20000300800 */
[----:B------:R-:W-:Y:S01]  /*10750*/  BSSY B0, `(.L_x_367) ;  /* 0x000000b000007945 */ /* 0x000fe20003800000 */
[----:B-1----:R-:W0:Y:S01]  /*10760*/  S2R R5, SR_CgaCtaId ;  /* 0x0000000000057919 */ /* 0x002e220000008800 */
[----:B--2---:R-:W-:-:S05]  /*10770*/  VIADD R0, R0, 0x1 ;  /* 0x0000000100007836 */ /* 0x004fca0000000000 */
[----:B------:R-:W-:-:S04]  /*10780*/  LEA.HI R2, R0, R0, RZ, 0x1 ;  /* 0x0000000000027211 */ /* 0x000fc800078f08ff */
[----:B------:R-:W-:-:S05]  /*10790*/  LOP3.LUT R3, R2, 0xfffffffe, RZ, 0xc0, !PT ;  /* 0xfffffffe02037812 */ /* 0x000fca00078ec0ff */
[----:B------:R-:W-:Y:S01]  /*107a0*/  IMAD.IADD R3, R0, 0x1, -R3 ;  /* 0x0000000100037824 */ /* 0x000fe200078e0a03 */
[----:B------:R-:W-:-:S04]  /*107b0*/  MOV R0, 0x400 ;  /* 0x0000040000007802 */ /* 0x000fc80000000f00 */
[----:B0-----:R-:W-:Y:S02]  /*107c0*/  LEA R0, R5, R0, 0x18 ;  /* 0x0000000005007211 */ /* 0x001fe400078ec0ff */
[----:B------:R-:W-:-:S04]  /*107d0*/  SHF.L.U32 R3, R3, 0x1f, RZ ;  /* 0x0000001f03037819 */ /* 0x000fc800000006ff */
[----:B------:R-:W0:Y:S02]  /*107e0*/  SYNCS.PHASECHK.TRANS64.TRYWAIT P0, [R0+URZ+0x33420], R3 ;  /* 0x03342003000075a7 */ /* 0x000e24000800017f */
[----:B0-----:R-:W-:Y:S05]  /*107f0*/  @!P0 BRA `(.L_x_368) ;  /* 0x0000000800388947 */ /* 0x001fea0003800000 */
.L_x_398:
[----:B------:R-:W-:Y:S05]  /*10800*/  BSYNC B0 ;  /* 0x0000000000007941 */ /* 0x000fea0003800000 */
.L_x_367:
[----:B------:R-:W-:-:S03]  /*10810*/  UMOV UR4, 0xffffffff ;  /* 0xffffffff00047882 */ /* 0x000fc60000000000 */
[----:B------:R-:W-:Y:S05]  /*10820*/  BRA.DIV UR4, `(.L_x_369) ;  /* 0x0000000a04407947 */ /* 0x000fea000b800000 */
[----:B------:R-:W1:Y:S02]  /*10830*/  S2R R2, SR_TID.X ;  /* 0x0000000000027919 */ /* 0x000e640000002100 */
[----:B-1----:R-:W-:-:S04]  /*10840*/  SHF.R.U32.HI R2, RZ, 0x5, R2 ;  /* 0x00000005ff027819 */ /* 0x002fc80000011602 */
[----:B------:R-:W-:-:S05]  /*10850*/  LOP3.LUT R2, R2, 0x3, RZ, 0xc0, !PT ;  /* 0x0000000302027812 */ /* 0x000fca00078ec0ff */
[----:B------:R1:W2:Y:S02]  /*10860*/  SHFL.IDX PT, R14, R2, RZ, 0x1f ;  /* 0x00001fff020e7589 */ /* 0x0002a400000e0000 */
.L_x_401:
[----:B--2---:R-:W-:Y:S01]  /*10870*/  ISETP.NE.AND P0, PT, R14, RZ, PT ;  /* 0x000000ff0e00720c */ /* 0x004fe20003f05270 */
[----:B------:R-:W-:-:S12]  /*10880*/  BSSY B0, `(.L_x_370) ;  /* 0x000002b000007945 */ /* 0x000fd80003800000 */
[----:B------:R-:W-:Y:S05]  /*10890*/  @P0 BRA `(.L_x_371) ;  /* 0x0000000000a40947 */ /* 0x000fea0003800000 */
[----:B------:R-:W-:-:S03]  /*108a0*/  UMOV UR4, 0xffffffff ;  /* 0xffffffff00047882 */ /* 0x000fc60000000000 */
[----:B------:R-:W-:Y:S05]  /*108b0*/  BRA.DIV UR4, `(.L_x_372) ;  /* 0x0000000a04507947 */ /* 0x000fea000b800000 */
[----:B------:R-:W-:-:S13]  /*108c0*/  ELECT P6, URZ, PT ;  /* 0x00000000003f782f */ /* 0x000fda00038c0000 */
.L_x_404:
[----:B------:R-:W-:Y:S05]  /*108d0*/  @!P6 BRA `(.L_x_371) ;  /* 0x000000000094e947 */ /* 0x000fea0003800000 */
[----:B------:R-:W-:-:S06]  /*108e0*/  ULOP3.LUT UR4, UR40, 0x2, URZ, 0xfc, !UPT ;  /* 0x0000000228047892 */ /* 0x000fcc000f8efc3f */
[----:B-1----:R-:W-:-:S05]  /*108f0*/  IMAD.U32 R2, RZ, RZ, UR4 ;  /* 0x00000004ff027e24 */ /* 0x002fca000f8e00ff */
[----:B------:R-:W-:-:S13]  /*10900*/  ISETP.NE.AND P0, PT, R2, 0x3, PT ;  /* 0x000000030200780c */ /* 0x000fda0003f05270 */
[----:B------:R-:W-:Y:S05]  /*10910*/  @!P0 BRA `(.L_x_373) ;  /* 0x0000000000048947 */ /* 0x000fea0003800000 */
[----:B------:R-:W-:Y:S01]  /*10920*/  BPT.TRAP 0x1 ;  /* 0x000000040000795c */ /* 0x000fe20000300000 */
.L_x_373:
[----:B------:R-:W-:Y:S01]  /*10930*/  VIADD R2, R0, 0x33440 ;  /* 0x0003344000027836 */ /* 0x000fe20000000000 */
[----:B------:R-:W-:Y:S01]  /*10940*/  SHF.L.U32 R4, R18, 0x1f, RZ ;  /* 0x0000001f12047819 */ /* 0x000fe200000006ff */
[C---:B0-----:R-:W-:Y:S02]  /*10950*/  VIADD R3, R17.reuse, 0x1 ;  /* 0x0000000111037836 */ /* 0x041fe40000000000 */
[----:B------:R-:W-:-:S03]  /*10960*/  IMAD R7, R17, 0x8, R2 ;  /* 0x0000000811077824 */ /* 0x000fc600078e0202 */
[C---:B------:R-:W-:Y:S01]  /*10970*/  ISETP.NE.AND P2, PT, R3.reuse, 0x2, PT ;  /* 0x000000020300780c */ /* 0x040fe20003f45270 */
[----:B------:R-:W0:Y:S03]  /*10980*/  SYNCS.PHASECHK.TRANS64.TRYWAIT P1, [R7+URZ], R4 ;  /* 0x00000004070075a7 */ /* 0x000e26000802017f */
[----:B------:R-:W-:Y:S02]  /*10990*/  SEL R5, RZ, 0x1, P2 ;  /* 0x00000001ff057807 */ /* 0x000fe40001000000 */
[----:B------:R-:W-:Y:S02]  /*109a0*/  SEL R3, R3, RZ, P2 ;  /* 0x000000ff03037207 */ /* 0x000fe40001000000 */
[----:B------:R-:W-:-:S03]  /*109b0*/  LOP3.LUT R5, R18, R5, RZ, 0x3c, !PT ;  /* 0x0000000512057212 */ /* 0x000fc600078e3cff */
[----:B------:R-:W-:Y:S01]  /*109c0*/  IMAD R9, R3, 0x8, R2 ;  /* 0x0000000803097824 */ /* 0x000fe200078e0202 */
[----:B------:R-:W-:Y:S01]  /*109d0*/  SHF.L.U32 R2, R5, 0x1f, RZ ;  /* 0x0000001f05027819 */ /* 0x000fe200000006ff */
[----:B0-----:R-:W-:Y:S06]  /*109e0*/  @!P1 BRA `(.L_x_374) ;  /* 0x0000000800249947 */ /* 0x001fec0003800000 */
.L_x_405:
[----:B------:R-:W1:Y:S02]  /*109f0*/  SYNCS.PHASECHK.TRANS64.TRYWAIT P1, [R9+URZ], R2 ;  /* 0x00000002090075a7 */ /* 0x000e64000802017f */
[----:B-1----:R-:W-:Y:S05]  /*10a00*/  @!P1 BRA `(.L_x_375) ;  /* 0x0000000800309947 */ /* 0x002fea0003800000 */
.L_x_406:
[----:B------:R-:W-:Y:S05]  /*10a10*/  @!P0 BRA `(.L_x_376) ;  /* 0x0000000000048947 */ /* 0x000fea0003800000 */
[----:B------:R-:W-:Y:S01]  /*10a20*/  BPT.TRAP 0x1 ;  /* 0x000000040000795c */ /* 0x000fe20000300000 */
.L_x_376:
[----:B------:R-:W-:-:S04]  /*10a30*/  IMAD R17, R17, 0x8, R0 ;  /* 0x0000000811117824 */ /* 0x000fc800078e0200 */
[----:B------:R-:W2:Y:S02]  /*10a40*/  SYNCS.PHASECHK.TRANS64.TRYWAIT P1, [R17+URZ+0x33460], R4 ;  /* 0x03346004110075a7 */ /* 0x000ea4000802017f */
[----:B--2---:R-:W-:Y:S05]  /*10a50*/  @!P1 BRA `(.L_x_377) ;  /* 0x0000000800309947 */ /* 0x004fea0003800000 */
.L_x_407:
[----:B------:R-:W-:Y:S05]  /*10a60*/  @!P0 BRA `(.L_x_378) ;  /* 0x0000000000048947 */ /* 0x000fea0003800000 */
[----:B------:R-:W-:Y:S01]  /*10a70*/  BPT.TRAP 0x1 ;  /* 0x000000040000795c */ /* 0x000fe20000300000 */
.L_x_378:
[----:B------:R-:W-:-:S04]  /*10a80*/  IMAD R3, R3, 0x8, R0 ;  /* 0x0000000803037824 */ /* 0x000fc800078e0200 */
[----:B------:R-:W3:Y:S02]  /*10a90*/  SYNCS.PHASECHK.TRANS64.TRYWAIT P1, [R3+URZ+0x33460], R2 ;  /* 0x03346002030075a7 */ /* 0x000ee4000802017f */
[----:B---3--:R-:W-:Y:S05]  /*10aa0*/  @!P1 BRA `(.L_x_379) ;  /* 0x0000000800309947 */ /* 0x008fea0003800000 */
.L_x_408:
[----:B------:R-:W-:Y:S05]  /*10ab0*/  @!P0 BRA `(.L_x_380) ;  /* 0x0000000000048947 */ /* 0x000fea0003800000 */
[----:B------:R-:W-:Y:S01]  /*10ac0*/  BPT.TRAP 0x1 ;  /* 0x000000040000795c */ /* 0x000fe20000300000 */
.L_x_380:
[----:B------:R-:W4:Y:S02]  /*10ad0*/  SYNCS.PHASECHK.TRANS64.TRYWAIT P0, [R17+URZ+0x33480], R4 ;  /* 0x03348004110075a7 */ /* 0x000f24000800017f */
[----:B----4-:R-:W-:Y:S05]  /*10ae0*/  @!P0 BRA `(.L_x_381) ;  /* 0x0000000800348947 */ /* 0x010fea0003800000 */
.L_x_382:
[----:B------:R0:W0:Y:S02]  /*10af0*/  SYNCS.PHASECHK.TRANS64.TRYWAIT P0, [R3+URZ+0x33480], R2 ;  /* 0x03348002030075a7 */ /* 0x000024000800017f */
[----:B0-----:R-:W-:Y:S05]  /*10b00*/  @!P0 NANOSLEEP.SYNCS 0x989680 ;  /* 0x009896800000895d */ /* 0x001fea0003900000 */
[----:B------:R-:W0:Y:S02]  /*10b10*/  @!P0 SYNCS.PHASECHK.TRANS64 P0, [R3+URZ+0x33480], R2 ;  /* 0x03348002030085a7 */ /* 0x000e24000800007f */
[----:B0-----:R-:W-:Y:S05]  /*10b20*/  @!P0 BRA `(.L_x_382) ;  /* 0xfffffffc00f08947 */ /* 0x001fea000383ffff */
.L_x_371:
[----:B------:R-:W-:Y:S05]  /*10b30*/  BSYNC B0 ;  /* 0x0000000000007941 */ /* 0x000fea0003800000 */
.L_x_370:
[----:B------:R-:W-:Y:S05]  /*10b40*/  EXIT ;  /* 0x000000000000794d */ /* 0x000fea0003800000 */
.L_x_254:
[----:B0-----:R0:W1:Y:S02]  /*10b50*/  SYNCS.PHASECHK.TRANS64.TRYWAIT P1, [R0+URZ+0x33400], R3 ;  /* 0x03340003000075a7 */ /* 0x001064000802017f */
[----:B-1----:R-:W-:Y:S05]  /*10b60*/  @!P1 NANOSLEEP.SYNCS 0x989680 ;  /* 0x009896800000995d */ /* 0x002fea0003900000 */
[----:B------:R-:W1:Y:S02]  /*10b70*/  @!P1 SYNCS.PHASECHK.TRANS64 P1, [R0+URZ+0x33400], R3 ;  /* 0x03340003000095a7 */ /* 0x000e64000802007f */
[----:B-1----:R-:W-:Y:S05]  /*10b80*/  @!P1 BRA `(.L_x_254) ;  /* 0xfffffffc00f09947 */ /* 0x002fea000383ffff */
[----:B------:R-:W-:Y:S05]  /*10b90*/  BRA `(.L_x_383) ;  /* 0xffffff0c00d47947 */ /* 0x000fea000383ffff */
.L_x_258:
[----:B-1----:R1:W2:Y:S02]  /*10ba0*/  SYNCS.PHASECHK.TRANS64.TRYWAIT P1, [R4+URZ+0x33430], R3 ;  /* 0x03343003040075a7 */ /* 0x0022a4000802017f */
[----:B--2---:R-:W-:Y:S05]  /*10bb0*/  @!P1 NANOSLEEP.SYNCS 0x989680 ;  /* 0x009896800000995d */ /* 0x004fea0003900000 */
[----:B------:R-:W2:Y:S02]  /*10bc0*/  @!P1 SYNCS.PHASECHK.TRANS64 P1, [R4+URZ+0x33430], R3 ;  /* 0x03343003040095a7 */ /* 0x000ea4000802007f */
[----:B--2---:R-:W-:Y:S05]  /*10bd0*/  @!P1 BRA `(.L_x_258) ;  /* 0xfffffffc00f09947 */ /* 0x004fea000383ffff */
[----:B------:R-:W-:Y:S05]  /*10be0*/  BRA `(.L_x_257) ;  /* 0xffffff0c00fc7947 */ /* 0x000fea000383ffff */
.L_x_263:
[----:B-1----:R-:W-:-:S04]  /*10bf0*/  IMAD.U32 R3, RZ, RZ, UR6 ;  /* 0x00000006ff037e24 */ /* 0x002fc8000f8e00ff */
[----:B------:R1:W2:Y:S03]  /*10c00*/  SYNCS.PHASECHK.TRANS64.TRYWAIT P1, [R3+URZ+0x33430], R0 ;  /* 0x03343000030075a7 */ /* 0x0002a6000802017f */
[----:B--2---:R-:W-:Y:S05]  /*10c10*/  @!P1 NANOSLEEP.SYNCS 0x989680 ;  /* 0x009896800000995d */ /* 0x004fea0003900000 */
[----:B------:R-:W2:Y:S02]  /*10c20*/  @!P1 SYNCS.PHASECHK.TRANS64 P1, [R3+URZ+0x33430], R0 ;  /* 0x03343000030095a7 */ /* 0x000ea4000802007f */
[----:B--2---:R-:W-:Y:S05]  /*10c30*/  @!P1 BRA `(.L_x_263) ;  /* 0xfffffffc00ec9947 */ /* 0x004fea000383ffff */
[----:B------:R-:W-:Y:S05]  /*10c40*/  BRA `(.L_x_260) ;  /* 0xffffff44009c7947 */ /* 0x000fea000383ffff */
.L_x_267:
[----:B-1----:R-:W-:-:S04]  /*10c50*/  IMAD.U32 R3, RZ, RZ, UR6 ;  /* 0x00000006ff037e24 */ /* 0x002fc8000f8e00ff */
[----:B------:R1:W2:Y:S03]  /*10c60*/  SYNCS.PHASECHK.TRANS64.TRYWAIT P1, [R3+URZ+0x33450], R0 ;  /* 0x03345000030075a7 */ /* 0x0002a6000802017f */
[----:B--2---:R-:W-:Y:S05]  /*10c70*/  @!P1 NANOSLEEP.SYNCS 0x989680 ;  /* 0x009896800000995d */ /* 0x004fea0003900000 */
[----:B------:R-:W2:Y:S02]  /*10c80*/  @!P1 SYNCS.PHASECHK.TRANS64 P1, [R3+URZ+0x33450], R0 ;  /* 0x03345000030095a7 */ /* 0x000ea4000802007f */
[----:B--2---:R-:W-:Y:S05]  /*10c90*/  @!P1 BRA `(.L_x_267) ;  /* 0xfffffffc00ec9947 */ /* 0x004fea000383ffff */
[----:B------:R-:W-:Y:S05]  /*10ca0*/  BRA `(.L_x_264) ;  /* 0xffffff5000a87947 */ /* 0x000fea000383ffff */
.L_x_273:
[----:B-1----:R1:W2:Y:S02]  /*10cb0*/  SYNCS.PHASECHK.TRANS64.TRYWAIT P1, [R14+URZ+0x33450], R7 ;  /* 0x033450070e0075a7 */ /* 0x0022a4000802017f */
[----:B--2---:R-:W-:Y:S05]  /*10cc0*/  @!P1 NANOSLEEP.SYNCS 0x989680 ;  /* 0x009896800000995d */ /* 0x004fea0003900000 */
[----:B------:R-:W2:Y:S02]  /*10cd0*/  @!P1 SYNCS.PHASECHK.TRANS64 P1, [R14+URZ+0x33450], R7 ;  /* 0x033450070e0095a7 */ /* 0x000ea4000802007f */
[----:B--2---:R-:W-:Y:S05]  /*10ce0*/  @!P1 BRA `(.L_x_273) ;  /* 0xfffffffc00f09947 */ /* 0x004fea000383ffff */
[----:B------:R-:W-:Y:S05]  /*10cf0*/  BRA `(.L_x_272) ;  /* 0xffffff7400307947 */ /* 0x000fea000383ffff */
.L_x_313:
[----:B------:R-:W-:Y:S02]  /*10d00*/  IMAD.MOV.U32 R13, RZ, RZ, R4 ;  /* 0x000000ffff0d7224 */ /* 0x000fe400078e0004 */
[----:B------:R-:W-:Y:S02]  /*10d10*/  IMAD.MOV.U32 R12, RZ, RZ, RZ ;  /* 0x000000ffff0c7224 */ /* 0x000fe400078e00ff */
[----:B------:R-:W-:Y:S02]  /*10d20*/  IMAD.MOV.U32 R11, RZ, RZ, 0x1f ;  /* 0x0000001fff0b7424 */ /* 0x000fe400078e00ff */
[----:B------:R-:W-:-:S07]  /*10d30*/  IMAD.MOV.U32 R15, RZ, RZ, -0x1 ;  /* 0xffffffffff0f7424 */ /* 0x000fce00078e00ff */
[----:B------:R-:W-:Y:S05]  /*10d40*/  WARPSYNC.COLLECTIVE R15, `(.L_x_384) ;  /* 0x000000000f087348 */ /* 0x000fea0003c00000 */
[----:B------:R0:W1:Y:S02]  /*10d50*/  SHFL.IDX P6, R14, R13, R12, R11 ;  /* 0x0000000c0d0e7389 */ /* 0x00006400000c000b */
[----:B01----:R-:W-:Y:S01]  /*10d60*/  ENDCOLLECTIVE ;  /* 0x000000000000791b */ /* 0x003fe20003800000 */
.L_x_384:
[----:B------:R-:W-:Y:S05]  /*10d70*/  BRA `(.L_x_385) ;  /* 0xffffffc800787947 */ /* 0x000fea000383ffff */
.L_x_315:
[----:B------:R-:W-:Y:S01]  /*10d80*/  BSSY B0, `(.L_x_386) ;  /* 0x0000006000007945 */ /* 0x000fe20003800000 */
[----:B------:R-:W-:-:S07]  /*10d90*/  IMAD.MOV.U32 R15, RZ, RZ, -0x1 ;  /* 0xffffffffff0f7424 */ /* 0x000fce00078e00ff */
[----:B0-----:R-:W-:Y:S05]  /*10da0*/  WARPSYNC.COLLECTIVE R15, `(.L_x_387) ;  /* 0x000000000f0c7348 */ /* 0x001fea0003c00000 */
[----:B------:R-:W-:Y:S02]  /*10db0*/  ELECT P6, UR62, PT ;  /* 0x00000000003e782f */ /* 0x000fe400038c0000 */
[----:B------:R-:W-:Y:S01]  /*10dc0*/  MOV R14, UR62 ;  /* 0x0000003e000e7c02 */ /* 0x000fe20008000f00 */
[----:B0-----:R-:W-:Y:S10]  /*10dd0*/  ENDCOLLECTIVE ;  /* 0x000000000000791b */ /* 0x001ff40003800000 */
.L_x_387:
[----:B------:R-:W-:Y:S05]  /*10de0*/  BSYNC B0 ;  /* 0x0000000000007941 */ /* 0x000fea0003800000 */
.L_x_386:
[----:B------:R-:W-:Y:S05]  /*10df0*/  BRA `(.L_x_388) ;  /* 0xffffffc800787947 */ /* 0x000fea000383ffff */
.L_x_318:
[----:B0-----:R0:W1:Y:S02]  /*10e00*/  SYNCS.PHASECHK.TRANS64.TRYWAIT P2, [R4+URZ+0x33480], R3 ;  /* 0x03348003040075a7 */ /* 0x001064000804017f */
[----:B-1----:R-:W-:Y:S05]  /*10e10*/  @!P2 NANOSLEEP.SYNCS 0x989680 ;  /* 0x009896800000a95d */ /* 0x002fea0003900000 */
[----:B------:R-:W1:Y:S02]  /*10e20*/  @!P2 SYNCS.PHASECHK.TRANS64 P2, [R4+URZ+0x33480], R3 ;  /* 0x033480030400a5a7 */ /* 0x000e64000804007f */
[----:B-1----:R-:W-:Y:S05]  /*10e30*/  @!P2 BRA `(.L_x_318) ;  /* 0xfffffffc00f0a947 */ /* 0x002fea000383ffff */
[----:B------:R-:W-:Y:S05]  /*10e40*/  BRA `(.L_x_389) ;  /* 0xffffffc800cc7947 */ /* 0x000fea000383ffff */
.L_x_320:
[----:B-1----:R1:W2:Y:S02]  /*10e50*/  SYNCS.PHASECHK.TRANS64.TRYWAIT P2, [R4+URZ+0x33440], R3 ;  /* 0x03344003040075a7 */ /* 0x0022a4000804017f */
[----:B--2---:R-:W-:Y:S05]  /*10e60*/  @!P2 NANOSLEEP.SYNCS 0x989680 ;  /* 0x009896800000a95d */ /* 0x004fea0003900000 */
[----:B------:R-:W2:Y:S02]  /*10e70*/  @!P2 SYNCS.PHASECHK.TRANS64 P2, [R4+URZ+0x33440], R3 ;  /* 0x033440030400a5a7 */ /* 0x000ea4000804007f */
[----:B--2---:R-:W-:Y:S05]  /*10e80*/  @!P2 BRA `(.L_x_320) ;  /* 0xfffffffc00f0a947 */ /* 0x004fea000383ffff */
[----:B------:R-:W-:Y:S05]  /*10e90*/  BRA `(.L_x_390) ;  /* 0xffffffcc004c7947 */ /* 0x000fea000383ffff */
.L_x_323:
[----:B0-----:R-:W-:-:S04]  /*10ea0*/  IMAD.U32 R3, RZ, RZ, UR41 ;  /* 0x00000029ff037e24 */ /* 0x001fc8000f8e00ff */
[----:B------:R0:W1:Y:S03]  /*10eb0*/  SYNCS.PHASECHK.TRANS64.TRYWAIT P0, [R3+URZ+0x33420], R2 ;  /* 0x03342002030075a7 */ /* 0x000066000800017f */
[----:B-1----:R-:W-:Y:S05]  /*10ec0*/  @!P0 NANOSLEEP.SYNCS 0x989680 ;  /* 0x009896800000895d */ /* 0x002fea0003900000 */
[----:B------:R-:W1:Y:S02]  /*10ed0*/  @!P0 SYNCS.PHASECHK.TRANS64 P0, [R3+URZ+0x33420], R2 ;  /* 0x03342002030085a7 */ /* 0x000e64000800007f */
[----:B-1----:R-:W-:Y:S05]  /*10ee0*/  @!P0 BRA `(.L_x_323) ;  /* 0xfffffffc00ec8947 */ /* 0x002fea000383ffff */
[----:B------:R-:W-:Y:S05]  /*10ef0*/  BRA `(.L_x_391) ;  /* 0xffffffd000587947 */ /* 0x000fea000383ffff */
.L_x_329:
[----:B0-----:R0:W1:Y:S02]  /*10f00*/  SYNCS.PHASECHK.TRANS64.TRYWAIT P0, [R6+URZ+0x33480], R5 ;  /* 0x03348005060075a7 */ /* 0x001064000800017f */
[----:B-1----:R-:W-:Y:S05]  /*10f10*/  @!P0 NANOSLEEP.SYNCS 0x989680 ;  /* 0x009896800000895d */ /* 0x002fea0003900000 */
[----:B------:R-:W1:Y:S02]  /*10f20*/  @!P0 SYNCS.PHASECHK.TRANS64 P0, [R6+URZ+0x33480], R5 ;  /* 0x03348005060085a7 */ /* 0x000e64000800007f */
[----:B-1----:R-:W-:Y:S05]  /*10f30*/  @!P0 BRA `(.L_x_329) ;  /* 0xfffffffc00f08947 */ /* 0x002fea000383ffff */
[----:B------:R-:W-:Y:S05]  /*10f40*/  BRA `(.L_x_392) ;  /* 0xffffffd000fc7947 */ /* 0x000fea000383ffff */
.L_x_336:
[----:B-1----:R1:W2:Y:S02]  /*10f50*/  SYNCS.PHASECHK.TRANS64.TRYWAIT P0, [R6+URZ+0x33440], R5 ;  /* 0x03344005060075a7 */ /* 0x0022a4000800017f */
[----:B--2---:R-:W-:Y:S05]  /*10f60*/  @!P0 NANOSLEEP.SYNCS 0x989680 ;  /* 0x009896800000895d */ /* 0x004fea0003900000 */
[----:B------:R-:W2:Y:S02]  /*10f70*/  @!P0 SYNCS.PHASECHK.TRANS64 P0, [R6+URZ+0x33440], R5 ;  /* 0x03344005060085a7 */ /* 0x000ea4000800007f */
[----:B--2---:R-:W-:Y:S05]  /*10f80*/  @!P0 BRA `(.L_x_336) ;  /* 0xfffffffc00f08947 */ /* 0x004fea000383ffff */
[----:B------:R-:W-:Y:S05]  /*10f90*/  BRA `(.L_x_393) ;  /* 0xffffffd400fc7947 */ /* 0x000fea000383ffff */
.L_x_344:
[----:B0-----:R0:W1:Y:S02]  /*10fa0*/  SYNCS.PHASECHK.TRANS64.TRYWAIT P2, [R13+URZ+0x33470], R4 ;  /* 0x033470040d0075a7 */ /* 0x001064000804017f */
[----:B-1----:R-:W-:Y:S05]  /*10fb0*/  @!P2 NANOSLEEP.SYNCS 0x989680 ;  /* 0x009896800000a95d */ /* 0x002fea0003900000 */
[----:B------:R-:W1:Y:S02]  /*10fc0*/  @!P2 SYNCS.PHASECHK.TRANS64 P2, [R13+URZ+0x33470], R4 ;  /* 0x033470040d00a5a7 */ /* 0x000e64000804007f */
[----:B-1----:R-:W-:Y:S05]  /*10fd0*/  @!P2 BRA `(.L_x_344) ;  /* 0xfffffffc00f0a947 */ /* 0x002fea000383ffff */
[----:B------:R-:W-:Y:S05]  /*10fe0*/  BRA `(.L_x_394) ;  /* 0xffffffdc00107947 */ /* 0x000fea000383ffff */
.L_x_346:
[----:B-1----:R1:W2:Y:S02]  /*10ff0*/  SYNCS.PHASECHK.TRANS64.TRYWAIT P2, [R13+URZ+0x33460], R2 ;  /* 0x033460020d0075a7 */ /* 0x0022a4000804017f */
[----:B--2---:R-:W-:Y:S05]  /*11000*/  @!P2 NANOSLEEP.SYNCS 0x989680 ;  /* 0x009896800000a95d */ /* 0x004fea0003900000 */
[----:B------:R-:W2:Y:S02]  /*11010*/  @!P2 SYNCS.PHASECHK.TRANS64 P2, [R13+URZ+0x33460], R2 ;  /* 0x033460020d00a5a7 */ /* 0x000ea4000804007f */
[----:B--2---:R-:W-:Y:S05]  /*11020*/  @!P2 BRA `(.L_x_346) ;  /* 0xfffffffc00f0a947 */ /* 0x004fea000383ffff */
[----:B------:R-:W-:Y:S05]  /*11030*/  BRA `(.L_x_395) ;  /* 0xffffffdc00187947 */ /* 0x000fea000383ffff */
.L_x_353:
[----:B0-----:R0:W1:Y:S02]  /*11040*/  SYNCS.PHASECHK.TRANS64.TRYWAIT P0, [R3+URZ+0x33470], R0 ;  /* 0x03347000030075a7 */ /* 0x001064000800017f */
[----:B-1----:R-:W-:Y:S05]  /*11050*/  @!P0 NANOSLEEP.SYNCS 0x989680 ;  /* 0x009896800000895d */ /* 0x002fea0003900000 */
[----:B------:R-:W1:Y:S02]  /*11060*/  @!P0 SYNCS.PHASECHK.TRANS64 P0, [R3+URZ+0x33470], R0 ;  /* 0x03347000030085a7 */ /* 0x000e64000800007f */
[----:B-1----:R-:W-:Y:S05]  /*11070*/  @!P0 BRA `(.L_x_353) ;  /* 0xfffffffc00f08947 */ /* 0x002fea000383ffff */
[----:B------:R-:W-:Y:S05]  /*11080*/  BRA `(.L_x_396) ;  /* 0xffffffe4003c7947 */ /* 0x000fea000383ffff */
.L_x_355:
[----:B0-----:R0:W1:Y:S02]  /*11090*/  SYNCS.PHASECHK.TRANS64.TRYWAIT P0, [R3+URZ+0x33460], R0 ;  /* 0x03346000030075a7 */ /* 0x001064000800017f */
[----:B-1----:R-:W-:Y:S05]  /*110a0*/  @!P0 NANOSLEEP.SYNCS 0x989680 ;  /* 0x009896800000895d */ /* 0x002fea0003900000 */
[----:B------:R-:W1:Y:S02]  /*110b0*/  @!P0 SYNCS.PHASECHK.TRANS64 P0, [R3+URZ+0x33460], R0 ;  /* 0x03346000030085a7 */ /* 0x000e64000800007f */
[----:B-1----:R-:W-:Y:S05]  /*110c0*/  @!P0 BRA `(.L_x_355) ;  /* 0xfffffffc00f08947 */ /* 0x002fea000383ffff */
[----:B------:R-:W-:Y:S05]  /*110d0*/  BRA `(.L_x_397) ;  /* 0xffffffe400407947 */ /* 0x000fea000383ffff */
.L_x_368:
[----:B0-----:R0:W1:Y:S02]  /*110e0*/  SYNCS.PHASECHK.TRANS64.TRYWAIT P0, [R0+URZ+0x33420], R3 ;  /* 0x03342003000075a7 */ /* 0x001064000800017f */
[----:B-1----:R-:W-:Y:S05]  /*110f0*/  @!P0 NANOSLEEP.SYNCS 0x989680 ;  /* 0x009896800000895d */ /* 0x002fea0003900000 */
[----:B------:R-:W1:Y:S02]  /*11100*/  @!P0 SYNCS.PHASECHK.TRANS64 P0, [R0+URZ+0x33420], R3 ;  /* 0x03342003000085a7 */ /* 0x000e64000800007f */
[----:B-1----:R-:W-:Y:S05]  /*11110*/  @!P0 BRA `(.L_x_368) ;  /* 0xfffffffc00f08947 */ /* 0x002fea000383ffff */
[----:B------:R-:W-:Y:S05]  /*11120*/  BRA `(.L_x_398) ;  /* 0xfffffff400b47947 */ /* 0x000fea000383ffff */
.L_x_369:
[----:B------:R-:W1:Y:S01]  /*11130*/  S2R R2, SR_TID.X ;  /* 0x0000000000027919 */ /* 0x000e620000002100 */
[----:B------:R-:W-:Y:S01]  /*11140*/  BSSY B0, `(.L_x_399) ;  /* 0x000000a000007945 */ /* 0x000fe20003800000 */
[----:B------:R-:W-:Y:S02]  /*11150*/  IMAD.MOV.U32 R12, RZ, RZ, RZ ;  /* 0x000000ffff0c7224 */ /* 0x000fe400078e00ff */
[----:B------:R-:W-:Y:S02]  /*11160*/  IMAD.MOV.U32 R11, RZ, RZ, 0x1f ;  /* 0x0000001fff0b7424 */ /* 0x000fe400078e00ff */
[----:B------:R-:W-:Y:S01]  /*11170*/  IMAD.MOV.U32 R15, RZ, RZ, -0x1 ;  /* 0xffffffffff0f7424 */ /* 0x000fe200078e00ff */
[----:B-1----:R-:W-:-:S04]  /*11180*/  SHF.R.U32.HI R2, RZ, 0x5, R2 ;  /* 0x00000005ff027819 */ /* 0x002fc80000011602 */
[----:B------:R-:W-:-:S05]  /*11190*/  LOP3.LUT R2, R2, 0x3, RZ, 0xc0, !PT ;  /* 0x0000000302027812 */ /* 0x000fca00078ec0ff */
[----:B------:R-:W-:-:S07]  /*111a0*/  IMAD.MOV.U32 R13, RZ, RZ, R2 ;  /* 0x000000ffff0d7224 */ /* 0x000fce00078e0002 */
[----:B0-----:R-:W-:Y:S05]  /*111b0*/  WARPSYNC.COLLECTIVE R15, `(.L_x_400) ;  /* 0x000000000f087348 */ /* 0x001fea0003c00000 */
[----:B------:R1:W2:Y:S02]  /*111c0*/  SHFL.IDX P6, R14, R13, R12, R11 ;  /* 0x0000000c0d0e7389 */ /* 0x0002a400000c000b */
[----:B012---:R-:W-:Y:S01]  /*111d0*/  ENDCOLLECTIVE ;  /* 0x000000000000791b */ /* 0x007fe20003800000 */
.L_x_400:
[----:B------:R-:W-:Y:S05]  /*111e0*/  BSYNC B0 ;  /* 0x0000000000007941 */ /* 0x000fea0003800000 */
.L_x_399:
[----:B------:R-:W-:Y:S05]  /*111f0*/  BRA `(.L_x_401) ;  /* 0xfffffff4009c7947 */ /* 0x000fea000383ffff */
.L_x_372:
[----:B------:R-:W-:Y:S01]  /*11200*/  BSSY B1, `(.L_x_402) ;  /* 0x0000006000017945 */ /* 0x000fe20003800000 */
[----:B------:R-:W-:-:S07]  /*11210*/  IMAD.MOV.U32 R15, RZ, RZ, -0x1 ;  /* 0xffffffffff0f7424 */ /* 0x000fce00078e00ff */
[----:B01----:R-:W-:Y:S05]  /*11220*/  WARPSYNC.COLLECTIVE R15, `(.L_x_403) ;  /* 0x000000000f0c7348 */ /* 0x003fea0003c00000 */
[----:B------:R-:W-:Y:S02]  /*11230*/  ELECT P6, UR62, PT ;  /* 0x00000000003e782f */ /* 0x000fe400038c0000 */
[----:B------:R-:W-:Y:S01]  /*11240*/  MOV R14, UR62 ;  /* 0x0000003e000e7c02 */ /* 0x000fe20008000f00 */
[----:B01----:R-:W-:Y:S10]  /*11250*/  ENDCOLLECTIVE ;  /* 0x000000000000791b */ /* 0x003ff40003800000 */
.L_x_403:
[----:B------:R-:W-:Y:S05]  /*11260*/  BSYNC B1 ;  /* 0x0000000000017941 */ /* 0x000fea0003800000 */
.L_x_402:
[----:B------:R-:W-:Y:S05]  /*11270*/  BRA `(.L_x_404) ;  /* 0xfffffff400947947 */ /* 0x000fea000383ffff */
.L_x_374:
[----:B0-----:R0:W1:Y:S02]  /*11280*/  SYNCS.PHASECHK.TRANS64.TRYWAIT P1, [R7+URZ], R4 ;  /* 0x00000004070075a7 */ /* 0x001064000802017f */
[----:B-1----:R-:W-:Y:S05]  /*11290*/  @!P1 NANOSLEEP.SYNCS 0x989680 ;  /* 0x009896800000995d */ /* 0x002fea0003900000 */
[----:B------:R-:W1:Y:S02]  /*112a0*/  @!P1 SYNCS.PHASECHK.TRANS64 P1, [R7+URZ], R4 ;  /* 0x00000004070095a7 */ /* 0x000e64000802007f */
[----:B-1----:R-:W-:Y:S05]  /*112b0*/  @!P1 BRA `(.L_x_374) ;  /* 0xfffffffc00f09947 */ /* 0x002fea000383ffff */
[----:B------:R-:W-:Y:S05]  /*112c0*/  BRA `(.L_x_405) ;  /* 0xfffffff400c87947 */ /* 0x000fea000383ffff */
.L_x_375:
[----:B-1----:R1:W2:Y:S02]  /*112d0*/  SYNCS.PHASECHK.TRANS64.TRYWAIT P1, [R9+URZ], R2 ;  /* 0x00000002090075a7 */ /* 0x0022a4000802017f */
[----:B--2---:R-:W-:Y:S05]  /*112e0*/  @!P1 NANOSLEEP.SYNCS 0x989680 ;  /* 0x009896800000995d */ /* 0x004fea0003900000 */
[----:B------:R-:W2:Y:S02]  /*112f0*/  @!P1 SYNCS.PHASECHK.TRANS64 P1, [R9+URZ], R2 ;  /* 0x00000002090095a7 */ /* 0x000ea4000802007f */
[----:B--2---:R-:W-:Y:S05]  /*11300*/  @!P1 BRA `(.L_x_375) ;  /* 0xfffffffc00f09947 */ /* 0x004fea000383ffff */
[----:B------:R-:W-:Y:S05]  /*11310*/  BRA `(.L_x_406) ;  /* 0xfffffff400bc7947 */ /* 0x000fea000383ffff */
.L_x_377:
[----:B--2---:R2:W3:Y:S02]  /*11320*/  SYNCS.PHASECHK.TRANS64.TRYWAIT P1, [R17+URZ+0x33460], R4 ;  /* 0x03346004110075a7 */ /* 0x0044e4000802017f */
[----:B---3--:R-:W-:Y:S05]  /*11330*/  @!P1 NANOSLEEP.SYNCS 0x989680 ;  /* 0x009896800000995d */ /* 0x008fea0003900000 */
[----:B------:R-:W3:Y:S02]  /*11340*/  @!P1 SYNCS.PHASECHK.TRANS64 P1, [R17+URZ+0x33460], R4 ;  /* 0x03346004110095a7 */ /* 0x000ee4000802007f */
[----:B---3--:R-:W-:Y:S05]  /*11350*/  @!P1 BRA `(.L_x_377) ;  /* 0xfffffffc00f09947 */ /* 0x008fea000383ffff */
[----:B------:R-:W-:Y:S05]  /*11360*/  BRA `(.L_x_407) ;  /* 0xfffffff400bc7947 */ /* 0x000fea000383ffff */
.L_x_379:
[----:B---3--:R3:W4:Y:S02]  /*11370*/  SYNCS.PHASECHK.TRANS64.TRYWAIT P1, [R3+URZ+0x33460], R2 ;  /* 0x03346002030075a7 */ /* 0x008724000802017f */
[----:B----4-:R-:W-:Y:S05]  /*11380*/  @!P1 NANOSLEEP.SYNCS 0x989680 ;  /* 0x009896800000995d */ /* 0x010fea0003900000 */
[----:B------:R-:W4:Y:S02]  /*11390*/  @!P1 SYNCS.PHASECHK.TRANS64 P1, [R3+URZ+0x33460], R2 ;  /* 0x03346002030095a7 */ /* 0x000f24000802007f */
[----:B----4-:R-:W-:Y:S05]  /*113a0*/  @!P1 BRA `(.L_x_379) ;  /* 0xfffffffc00f09947 */ /* 0x010fea000383ffff */
[----:B------:R-:W-:Y:S05]  /*113b0*/  BRA `(.L_x_408) ;  /* 0xfffffff400bc7947 */ /* 0x000fea000383ffff */
.L_x_381:
[----:B----4-:R4:W0:Y:S02]  /*113c0*/  SYNCS.PHASECHK.TRANS64.TRYWAIT P0, [R17+URZ+0x33480], R4 ;  /* 0x03348004110075a7 */ /* 0x010824000800017f */
[----:B0-----:R-:W-:Y:S05]  /*113d0*/  @!P0 NANOSLEEP.SYNCS 0x989680 ;  /* 0x009896800000895d */ /* 0x001fea0003900000 */
[----:B------:R-:W0:Y:S02]  /*113e0*/  @!P0 SYNCS.PHASECHK.TRANS64 P0, [R17+URZ+0x33480], R4 ;  /* 0x03348004110085a7 */ /* 0x000e24000800007f */
[----:B0-----:R-:W-:Y:S05]  /*113f0*/  @!P0 BRA `(.L_x_381) ;  /* 0xfffffffc00f08947 */ /* 0x001fea000383ffff */
[----:B------:R-:W-:Y:S05]  /*11400*/  BRA `(.L_x_382) ;  /* 0xfffffff400b87947 */ /* 0x000fea000383ffff */
.L_x_409:
        /* <DEDUP_REMOVED lines=15> */
.L_x_2699:


//--------------------- .text._ZN7cutlass13device_kernelIN5flash11enable_sm90INS1_16FlashAttnFwdSm90INS1_25CollectiveMainloopFwdSm90ILi2EN4cute5tupleIJNS5_1CILi1EEES8_S8_EEENS6_IJNS7_ILi128EEENS7_ILi160EEENS7_ILi192EEEEEELi192ENS_12float_e4m3_tEfNS_4arch4Sm90ELb0ELb0ELb0ELb1ELb0ELb1ELb0ELb1ELb1ELb0ELb0ELb0EEENS1_21CollectiveEpilogueFwdINS6_IJSA_SC_SB_EEES9_NS_10bfloat16_tESG_Li256ELb1ELb0ELb0ELb1EEENS1_36VarlenDynamicPersistentTileSchedulerILi128ELi160ELi256ELi128ELb0ELb0ELb1ELb0ELb1ELb1EEEEEEEEEvNT_6ParamsE --------------------------
	.section	.text._ZN7cutlass13device_kernelIN5flash11enable_sm90INS1_16FlashAttnFwdSm90INS1_25CollectiveMainloopFwdSm90ILi2EN4cute5tupleIJNS5_1CILi1EEES8_S8_EEENS6_IJNS7_ILi128EEENS7_ILi160EEENS7_ILi192EEEEEELi192ENS_12float_e4m3_tEfNS_4arch4Sm90ELb0ELb0ELb0ELb1ELb0ELb1ELb0ELb1ELb1ELb0ELb0ELb0EEENS1_21CollectiveEpilogueFwdINS6_IJSA_SC_SB_EEES9_NS_10bfloat16_tESG_Li256ELb1ELb0ELb0ELb1EEENS1_36VarlenDynamicPersistentTileSchedulerILi128ELi160ELi256ELi128ELb0ELb0ELb1ELb0ELb1ELb1EEEEEEEEEvNT_6ParamsE,"ax",@progbits
	.align	128
.text._ZN7cutlass13device_kernelIN5flash11enable_sm90INS1_16FlashAttnFwdSm90INS1_25CollectiveMainloopFwdSm90ILi2EN4cute5tupleIJNS5_1CILi1EEES8_S8_EEENS6_IJNS7_ILi128EEENS7_ILi160EEENS7_ILi192EEEEEELi192ENS_12float_e4m3_tEfNS_4arch4Sm90ELb0ELb0ELb0ELb1ELb0ELb1ELb0ELb1ELb1ELb0ELb0ELb0EEENS1_21CollectiveEpilogueFwdINS6_IJSA_SC_SB_EEES9_NS_10bfloat16_tESG_Li256ELb1ELb0ELb0ELb1EEENS1_36VarlenDynamicPersistentTileSchedulerILi128ELi160ELi256ELi128ELb0ELb0ELb1ELb0ELb1ELb1EEEEEEEEEvNT_6ParamsE:
        .type           _ZN7cutlass13device_kernelIN5flash11enable_sm90INS1_16FlashAttnFwdSm90INS1_25CollectiveMainloopFwdSm90ILi2EN4cute5tupleIJNS5_1CILi1EEES8_S8_EEENS6_IJNS7_ILi128EEENS7_ILi160EEENS7_ILi192EEEEEELi192ENS_12float_e4m3_tEfNS_4arch4Sm90ELb0ELb0ELb0ELb1ELb0ELb1ELb0ELb1ELb1ELb0ELb0ELb0EEENS1_21CollectiveEpilogueFwdINS6_IJSA_SC_SB_EEES9_NS_10bfloat16_tESG_Li256ELb1ELb0ELb0ELb1EEENS1_36VarlenDynamicPersistentTileSchedulerILi128ELi160ELi256ELi128ELb0ELb0ELb1ELb0ELb1ELb1EEEEEEEEEvNT_6ParamsE,@function
        .size           _ZN7cutlass13device_kernelIN5flash11enable_sm90INS1_16FlashAttnFwdSm90INS1_25CollectiveMainloopFwdSm90ILi2EN4cute5tupleIJNS5_1CILi1EEES8_S8_EEENS6_IJNS7_ILi128EEENS7_ILi160EEENS7_ILi192EEEEEELi192ENS_12float_e4m3_tEfNS_4arch4Sm90ELb0ELb0ELb0ELb1ELb0ELb1ELb0ELb1ELb1ELb0ELb0ELb0EEENS1_21CollectiveEpilogueFwdINS6_IJSA_SC_SB_EEES9_NS_10bfloat16_tESG_Li256ELb1ELb0ELb0ELb1EEENS1_36VarlenDynamicPersistentTileSchedulerILi128ELi160ELi256ELi128ELb0ELb0ELb1ELb0ELb1ELb1EEEEEEEEEvNT_6ParamsE,(.L_x_2700 - _ZN7cutlass13device_kernelIN5flash11enable_sm90INS1_16FlashAttnFwdSm90INS1_25CollectiveMainloopFwdSm90ILi2EN4cute5tupleIJNS5_1CILi1EEES8_S8_EEENS6_IJNS7_ILi128EEENS7_ILi160EEENS7_ILi192EEEEEELi192ENS_12float_e4m3_tEfNS_4arch4Sm90ELb0ELb0ELb0ELb1ELb0ELb1ELb0ELb1ELb1ELb0ELb0ELb0EEENS1_21CollectiveEpilogueFwdINS6_IJSA_SC_SB_EEES9_NS_10bfloat16_tESG_Li256ELb1ELb0ELb0ELb1EEENS1_36VarlenDynamicPersistentTileSchedulerILi128ELi160ELi256ELi128ELb0ELb0ELb1ELb0ELb1ELb1EEEEEEEEEvNT_6ParamsE)
        .other          _ZN7cutlass13device_kernelIN5flash11enable_sm90INS1_16FlashAttnFwdSm90INS1_25CollectiveMainloopFwdSm90ILi2EN4cute5tupleIJNS5_1CILi1EEES8_S8_EEENS6_IJNS7_ILi128EEENS7_ILi160EEENS7_ILi192EEEEEELi192ENS_12float_e4m3_tEfNS_4arch4Sm90ELb0ELb0ELb0ELb1ELb0ELb1ELb0ELb1ELb1ELb0ELb0ELb0EEENS1_21CollectiveEpilogueFwdINS6_IJSA_SC_SB_EEES9_NS_10bfloat16_tESG_Li256ELb1ELb0ELb0ELb1EEENS1_36VarlenDynamicPersistentTileSchedulerILi128ELi160ELi256ELi128ELb0ELb0ELb1ELb0ELb1ELb1EEEEEEEEEvNT_6ParamsE,@"STO_CUDA_ENTRY STV_DEFAULT"
_ZN7cutlass13device_kernelIN5flash11enable_sm90INS1_16FlashAttnFwdSm90INS1_25CollectiveMainloopFwdSm90ILi2EN4cute5tupleIJNS5_1CILi1EEES8_S8_EEENS6_IJNS7_ILi128EEENS7_ILi160EEENS7_ILi192EEEEEELi192ENS_12float_e4m3_tEfNS_4arch4Sm90ELb0ELb0ELb0ELb1ELb0ELb1ELb0ELb1ELb1ELb0ELb0ELb0EEENS1_21CollectiveEpilogueFwdINS6_IJSA_SC_SB_EEES9_NS_10bfloat16_tESG_Li256ELb1ELb0ELb0ELb1EEENS1_36VarlenDynamicPersistentTileSchedulerILi128ELi160ELi256ELi128ELb0ELb0ELb1ELb0ELb1ELb1EEEEEEEEEvNT_6ParamsE:
        /* <DEDUP_REMOVED lines=14> */
[----:B------:R-:W-:Y:S02]  /*00e0*/  UIADD3 UR12, UP3, UR4, 0x570, URZ ;  /* 0x00000570040c7890 */ /* 0x000fe4000ff7e03f */
[----:B------:R-:W-:-:S02]  /*00f0*/  UIADD3 UR4, UP4, UR4, 0x670, URZ ;  /* 0x0000067004047890 */ /* 0x000fc4000ff9e03f */
[----:B------:R-:W-:Y:S02]  /*0100*/  UIADD3.X UR7, URZ, UR5, URZ, UP0, !UPT ;  /* 0x000000053f077290 */ /* 0x000fe400087fe43f */
[----:B------:R-:W-:Y:S02]  /*0110*/  UIADD3.X UR9, URZ, UR5, URZ, UP1, !UPT ;  /* 0x000000053f097290 */ /* 0x000fe40008ffe43f */
[----:B------:R-:W-:Y:S02]  /*0120*/  UIADD3.X UR11, URZ, UR5, URZ, UP2, !UPT ;  /* 0x000000053f0b7290 */ /* 0x000fe400097fe43f */
[----:B------:R-:W-:Y:S02]  /*0130*/  UIADD3.X UR13, URZ, UR5, URZ, UP3, !UPT ;  /* 0x000000053f0d7290 */ /* 0x000fe40009ffe43f */
[----:B------:R-:W-:Y:S01]  /*0140*/  UIADD3.X UR5, URZ, UR5, URZ, UP4, !UPT ;  /* 0x000000053f057290 */ /* 0x000fe2000a7fe43f */
[----:B------:R0:W-:Y:S02]  /*0150*/  UTMACCTL.PF [UR6] ;  /* 0x00000000060079b9 */ /* 0x0001e40008040000 */
[----:B------:R0:W-:Y:S02]  /*0160*/  UTMACCTL.PF [UR8] ;  /* 0x00000000080079b9 */ /* 0x0001e40008040000 */
[----:B------:R0:W-:Y:S02]  /*0170*/  UTMACCTL.PF [UR10] ;  /* 0x000000000a0079b9 */ /* 0x0001e40008040000 */
[----:B------:R0:W-:Y:S02]  /*0180*/  UTMACCTL.PF [UR12] ;  /* 0x000000000c0079b9 */ /* 0x0001e40008040000 */
[----:B------:R0:W-:Y:S02]  /*0190*/  UTMACCTL.PF [UR4] ;  /* 0x00000000040079b9 */ /* 0x0001e40008040000 */
[----:B0-----:R-:W-:Y:S01]  /*01a0*/  NOP ;  /* 0x0000000000007918 */ /* 0x001fe20000000000 */
.L_x_411:
[----:B------:R-:W-:Y:S05]  /*01b0*/  BSYNC B0 ;  /* 0x0000000000007941 */ /* 0x000fea0003800000 */
.L_x_410:
        /* <DEDUP_REMOVED lines=41> */
.L_x_412:
        /* <DEDUP_REMOVED lines=22> */
.L_x_413:
        /* <DEDUP_REMOVED lines=18> */
.L_x_414:
        /* <DEDUP_REMOVED lines=22> */
.L_x_415:
        /* <DEDUP_REMOVED lines=22> */
.L_x_416:
[----:B------:R-:W-:Y:S01]  /*0990*/  PLOP3.LUT P0, PT, PT, PT, UP0, 0x80, 0x0 ;  /* 0x000000000000781c */ /* 0x000fe20003f0f008 */
[----:B------:R-:W-:Y:S01]  /*09a0*/  UMOV UR36, 0x1 ;  /* 0x0000000100247882 */ /* 0x000fe20000000000 */
[----:B------:R-:W-:Y:S01]  /*09b0*/  NOP ;  /* 0x0000000000007918 */ /* 0x000fe20000000000 */
[----:B------:R-:W-:Y:S01]  /*09c0*/  USEL UR36, UR36, 0x2, !UP0 ;  /* 0x0000000224247887 */ /* 0x000fe2000c000000 */
[----:B------:R-:W-:Y:S01]  /*09d0*/  BSSY B8, `(.L_x_417) ;  /* 0x00027a2000087945 */ /* 0x000fe20003800000 */
[----:B------:R-:W-:Y:S01]  /*09e0*/  ULDC.64 UR54, c[0x0][0x208] ;  /* 0x0000820000367ab9 */ /* 0x000fe20000000a00 */
[----:B012-4-:R-:W-:Y:S07]  /*09f0*/  BAR.SYNC.DEFER_BLOCKING 0x0 ;  /* 0x0000000000007b1d */ /* 0x017fee0000010000 */
[----:B------:R-:W-:Y:S05]  /*0a00*/  @!P0 BRA `(.L_x_418) ;  /* 0x0000021000148947 */ /* 0x000fea0003800000 */
.L_x_419:
[----:B------:R-:W-:-:S08]  /*0a10*/  NOP ;  /* 0x0000000000007918 */ /* 0x000fd00000000000 */
[----:B------:R-:W0:Y:S02]  /*0a20*/  USETMAXREG.TRY_ALLOC.CTAPOOL UP0, 0xf0 ;  /* 0x000000f0000079c8 */ /* 0x000e240008000600 */
[----:B0-----:R-:W-:-:S13]  /*0a30*/  PLOP3.LUT P0, PT, PT, PT, UP0, 0x80, 0x0 ;  /* 0x000000000000781c */ /* 0x001fda0003f0f008 */
[----:B------:R-:W-:Y:S05]  /*0a40*/  @!P0 BRA `(.L_x_419) ;  /* 0xfffffffc00f08947 */ /* 0x000fea000383ffff */
[----:B------:R-:W2:Y:S01]  /*0a50*/  LDL.LU R0, [R1] ;  /* 0x0000000001007983 */ /* 0x000ea20000300800 */
[----:B------:R-:W0:Y:S01]  /*0a60*/  S2R R2, SR_TID.X ;  /* 0x0000000000027919 */ /* 0x000e220000002100 */
[----:B------:R-:W1:Y:S01]  /*0a70*/  S2UR UR42, SR_CgaCtaId ;  /* 0x00000000002a79c3 */ /* 0x000e620000008800 */
[----:B------:R-:W-:Y:S01]  /*0a80*/  UMOV UR4, 0x400 ;  /* 0x0000040000047882 */ /* 0x000fe20000000000 */
[----:B0-----:R-:W-:-:S06]  /*0a90*/  SHF.R.U32.HI R2, RZ, 0x7, R2 ;  /* 0x00000007ff027819 */ /* 0x001fcc0000011602 */
[----:B------:R-:W-:Y:S06]  /*0aa0*/  BAR.ARV 0x8, 0x120 ;  /* 0x0204800000007b1d */ /* 0x000fec0000002000 */
[----:B------:R-:W-:-:S13]  /*0ab0*/  ISETP.NE.AND P0, PT, R2, 0x1, PT ;  /* 0x000000010200780c */ /* 0x000fda0003f05270 */
[----:B------:R-:W-:Y:S08]  /*0ac0*/  @!P0 BAR.ARV 0x9, 0x100 ;  /* 0x0244000000008b1d */ /* 0x000ff00000002000 */
[----:B------:R-:W-:Y:S01]  /*0ad0*/  BAR.SYNC.DEFER_BLOCKING 0x5, 0x180 ;  /* 0x0146000000007b1d */ /* 0x000fe20000010000 */
[----:B-1----:R-:W-:-:S06]  /*0ae0*/  ULEA UR4, UR42, UR4, 0x18 ;  /* 0x000000042a047291 */ /* 0x002fcc000f8ec03f */
[----:B------:R-:W-:Y:S01]  /*0af0*/  IMAD.U32 R18, RZ, RZ, UR4 ;  /* 0x00000004ff127e24 */ /* 0x000fe2000f8e00ff */
[----:B------:R-:W-:-:S04]  /*0b00*/  ULDC UR4, c[0x0][0xc14] ;  /* 0x0003050000047ab9 */ /* 0x000fc80000000800 */
[----:B------:R-:W0:Y:S01]  /*0b10*/  LDS.128 R124, [R18+0x334d0] ;  /* 0x0334d000127c7984 */ /* 0x000e220000000c00 */
[----:B------:R-:W-:Y:S06]  /*0b20*/  BAR.ARV 0x4, 0x180 ;  /* 0x0106000000007b1d */ /* 0x000fec0000002000 */
[----:B--2---:R-:W-:-:S04]  /*0b30*/  LOP3.LUT R0, R0, 0xffffffef, RZ, 0xc0, !PT ;  /* 0xffffffef00007812 */ /* 0x004fc800078ec0ff */
[----:B------:R-:W-:-:S05]  /*0b40*/  @P0 LOP3.LUT R0, R0, 0x10, RZ, 0xfc, !PT ;  /* 0x0000001000000812 */ /* 0x000fca00078efcff */
[----:B------:R1:W-:Y:S01]  /*0b50*/  STL [R1], R0 ;  /* 0x0000000001007387 */ /* 0x0003e20000100800 */
[----:B0-----:R-:W-:-:S13]  /*0b60*/  ISETP.GE.AND P0, PT, R127, UR4, PT ;  /* 0x000000047f007c0c */ /* 0x001fda000bf06270 */
[----:B-1----:R-:W-:Y:S05]  /*0b70*/  @P0 BRA `(.L_x_420) ;  /* 0x00000278001c0947 */ /* 0x002fea0003800000 */
[----:B------:R-:W0:Y:S01]  /*0b80*/  S2R R0, SR_TID.X ;  /* 0x0000000000007919 */ /* 0x000e220000002100 */
[----:B------:R-:W-:Y:S01]  /*0b90*/  IMAD.MOV.U32 R13, RZ, RZ, -0x2 ;  /* 0xfffffffeff0d7424 */ /* 0x000fe200078e00ff */
[----:B------:R-:W-:Y:S01]  /*0ba0*/  R2UR UR52, R18 ;  /* 0x00000000123472ca */ /* 0x000fe200000e0000 */
[----:B------:R-:W-:Y:S01]  /*0bb0*/  IMAD.MOV.U32 R223, RZ, RZ, RZ ;  /* 0x000000ffffdf7224 */ /* 0x000fe200078e00ff */
[----:B------:R-:W-:Y:S01]  /*0bc0*/  ULOP3.LUT UR53, UR36, 0x1, URZ, 0xfc, !UPT ;  /* 0x0000000124357892 */ /* 0x000fe2000f8efc3f */
[----:B------:R-:W-:Y:S01]  /*0bd0*/  IMAD.MOV.U32 R19, RZ, RZ, RZ ;  /* 0x000000ffff137224 */ /* 0x000fe200078e00ff */
[----:B------:R-:W-:Y:S01]  /*0be0*/  UMOV UR43, URZ ;  /* 0x0000003f002b7c82 */ /* 0x000fe20008000000 */
[----:B------:R-:W-:Y:S02]  /*0bf0*/  IMAD.MOV.U32 R227, RZ, RZ, RZ ;  /* 0x000000ffffe37224 */ /* 0x000fe400078e00ff */
[----:B------:R-:W-:-:S06]  /*0c00*/  IMAD.MOV.U32 R148, RZ, RZ, RZ ;  /* 0x000000ffff947224 */ /* 0x000fcc00078e00ff */
[----:B------:R-:W-:Y:S01]  /*0c10*/  UIADD3 UR52, UR52, 0x1e200, URZ ;  /* 0x0001e20034347890 */ /* 0x000fe2000fffe03f */
[----:B0-----:R-:W-:-:S05]  /*0c20*/  VIADD R14, R0, 0xffffff80 ;  /* 0xffffff80000e7836 */ /* 0x001fca0000000000 */
[----:B------:R-:W-:Y:S02]  /*0c30*/  SHF.R.S32.HI R0, RZ, 0x1f, R14 ;  /* 0x0000001fff007819 */ /* 0x000fe4000001140e */
[-C--:B------:R-:W-:Y:S02]  /*0c40*/  LEA.HI R3, R14, R14.reuse, RZ, 0x1 ;  /* 0x0000000e0e037211 */ /* 0x080fe400078f08ff */
[CC--:B------:R-:W-:Y:S02]  /*0c50*/  LEA.HI R2, R0.reuse, R14.reuse, RZ, 0x5 ;  /* 0x0000000e00027211 */ /* 0x0c0fe400078f28ff */
[----:B------:R-:W-:Y:S02]  /*0c60*/  LEA.HI R6, R0, R14, RZ, 0x4 ;  /* 0x0000000e00067211 */ /* 0x000fe400078f20ff */
[----:B------:R-:W-:Y:S01]  /*0c70*/  SHF.R.S32.HI R220, RZ, 0x1, R3 ;  /* 0x00000001ffdc7819 */ /* 0x000fe20000011403 */
[----:B------:R-:W-:Y:S01]  /*0c80*/  IMAD.SHL.U32 R4, R2, 0x20, RZ ;  /* 0x0000002002047824 */ /* 0x000fe200078e00ff */
[----:B------:R-:W-:-:S02]  /*0c90*/  LOP3.LUT R2, R6, 0x3fffff0, RZ, 0xc0, !PT ;  /* 0x03fffff006027812 */ /* 0x000fc400078ec0ff */
[----:B------:R-:W-:Y:S01]  /*0ca0*/  LEA.HI R5, R3, R220, RZ, 0x1 ;  /* 0x000000dc03057211 */ /* 0x000fe200078f08ff */
[----:B------:R-:W-:Y:S01]  /*0cb0*/  VIADD R11, R220, 0x80 ;  /* 0x00000080dc0b7836 */ /* 0x000fe20000000000 */
[----:B------:R-:W-:Y:S01]  /*0cc0*/  LOP3.LUT R7, R4, 0xfffffc00, RZ, 0xc0, !PT ;  /* 0xfffffc0004077812 */ /* 0x000fe200078ec0ff */
[----:B------:R-:W-:Y:S01]  /*0cd0*/  IMAD.IADD R2, R14, 0x1, -R2 ;  /* 0x000000010e027824 */ /* 0x000fe200078e0a02 */
[-C--:B------:R-:W-:Y:S02]  /*0ce0*/  LEA.HI R4, R0, R14.reuse, RZ, 0x2 ;  /* 0x0000000e00047211 */ /* 0x080fe400078f10ff */
[----:B------:R-:W-:Y:S02]  /*0cf0*/  LOP3.LUT R5, R5, 0x3fffffe, RZ, 0xc0, !PT ;  /* 0x03fffffe05057812 */ /* 0x000fe400078ec0ff */
[----:B------:R-:W-:Y:S02]  /*0d00*/  LEA R9, R2, R7, 0x6 ;  /* 0x0000000702097211 */ /* 0x000fe400078e30ff */
[----:B------:R-:W-:Y:S01]  /*0d10*/  SHF.R.S32.HI R7, RZ, 0x4, R6 ;  /* 0x00000004ff077819 */ /* 0x000fe20000011406 */
[----:B------:R-:W-:Y:S01]  /*0d20*/  IMAD.IADD R5, R220, 0x1, -R5 ;  /* 0x00000001dc057824 */ /* 0x000fe200078e0a05 */
[----:B------:R-:W-:-:S02]  /*0d30*/  LEA.HI R2, R0, R14, RZ, 0x7 ;  /* 0x0000000e00027211 */ /* 0x000fc400078f38ff */
[----:B------:R-:W-:Y:S01]  /*0d40*/  LEA.HI R6, R6, R7, RZ, 0x1 ;  /* 0x0000000706067211 */ /* 0x000fe200078f08ff */
[----:B------:R-:W-:Y:S01]  /*0d50*/  IMAD R226, R7, 0x8, R5 ;  /* 0x0000000807e27824 */ /* 0x000fe200078e0205 */
[--C-:B------:R-:W-:Y:S02]  /*0d60*/  SHF.R.S32.HI R235, RZ, 0x2, R4.reuse ;  /* 0x00000002ffeb7819 */ /* 0x100fe40000011404 */
[----:B------:R-:W-:Y:S01]  /*0d70*/  LOP3.LUT R8, R2, 0xffffff80, RZ, 0xc0, !PT ;  /* 0xffffff8002087812 */ /* 0x000fe200078ec0ff */
[----:B------:R-:W-:Y:S01]  /*0d80*/  IMAD.SHL.U32 R226, R226, 0x40, RZ ;  /* 0x00000040e2e27824 */ /* 0x000fe200078e00ff */
[----:B------:R-:W-:Y:S02]  /*0d90*/  SHF.R.S32.HI R4, RZ, 0x1f, R4 ;  /* 0x0000001fff047819 */ /* 0x000fe40000011404 */
[----:B------:R-:W-:Y:S01]  /*0da0*/  LOP3.LUT R6, R6, 0x1ffffffe, RZ, 0xc0, !PT ;  /* 0x1ffffffe06067812 */ /* 0x000fe200078ec0ff */
[----:B------:R-:W-:Y:S01]  /*0db0*/  IMAD.IADD R15, R14, 0x1, -R8 ;  /* 0x000000010e0f7824 */ /* 0x000fe200078e0a08 */
[----:B------:R-:W-:-:S02]  /*0dc0*/  LEA.HI R4, R4, R235, RZ, 0x2 ;  /* 0x000000eb04047211 */ /* 0x000fc400078f10ff */
[-C--:B------:R-:W-:Y:S01]  /*0dd0*/  LEA.HI R10, R11, R11.reuse, RZ, 0x1 ;  /* 0x0000000b0b0a7211 */ /* 0x080fe200078f08ff */
[----:B------:R-:W-:Y:S01]  /*0de0*/  IMAD.IADD R6, R7, 0x1, -R6 ;  /* 0x0000000107067824 */ /* 0x000fe200078e0a06 */
[----:B------:R-:W-:Y:S02]  /*0df0*/  SHF.R.S32.HI R8, RZ, 0x1f, R11 ;  /* 0x0000001fff087819 */ /* 0x000fe4000001140b */
[----:B------:R-:W-:Y:S01]  /*0e00*/  LOP3.LUT R4, R4, 0xfffffffc, RZ, 0xc0, !PT ;  /* 0xfffffffc04047812 */ /* 0x000fe200078ec0ff */
[----:B------:R-:W-:Y:S01]  /*0e10*/  IMAD R6, R6, 0x8, R9 ;  /* 0x0000000806067824 */ /* 0x000fe200078e0209 */
[----:B------:R-:W-:Y:S02]  /*0e20*/  LOP3.LUT R7, R10, 0x3fffffe, RZ, 0xc0, !PT ;  /* 0x03fffffe0a077812 */ /* 0x000fe400078ec0ff */
[----:B------:R-:W-:Y:S02]  /*0e30*/  SHF.R.S32.HI R5, RZ, 0x1f, R15 ;  /* 0x0000001fff057819 */ /* 0x000fe4000001140f */
[----:B------:R-:W-:Y:S01]  /*0e40*/  LEA.HI R8, R8, R11, RZ, 0x3 ;  /* 0x0000000b08087211 */ /* 0x000fe200078f18ff */
[----:B------:R-:W-:Y:S01]  /*0e50*/  IMAD.IADD R229, R11, 0x1, -R7 ;  /* 0x000000010be57824 */ /* 0x000fe200078e0a07 */
[----:B------:R-:W-:Y:S01]  /*0e60*/  IADD3 R235, R235, -R4, RZ ;  /* 0x80000004ebeb7210 */ /* 0x000fe20007ffe0ff */
[----:B------:R0:W-:Y:S01]  /*0e70*/  STL [R1+0x48], R6 ;  /* 0x0000480601007387 */ /* 0x0001e20000100800 */
[----:B------:R-:W-:Y:S01]  /*0e80*/  LEA.HI R4, R5, R15, RZ, 0x2 ;  /* 0x0000000f05047211 */ /* 0x000fe200078f10ff */
[----:B------:R-:W-:Y:S01]  /*0e90*/  IMAD.SHL.U32 R11, R8, 0x40, RZ ;  /* 0x00000040080b7824 */ /* 0x000fe200078e00ff */
[----:B------:R-:W-:Y:S01]  /*0ea0*/  LOP3.LUT R3, R3, 0xfffffffe, RZ, 0xc0, !PT ;  /* 0xfffffffe03037812 */ /* 0x000fe200078ec0ff */
[----:B------:R-:W-:Y:S01]  /*0eb0*/  IMAD.SHL.U32 R224, R235, 0x80, RZ ;  /* 0x00000080ebe07824 */ /* 0x000fe200078e00ff */
[----:B------:R-:W-:-:S02]  /*0ec0*/  LOP3.LUT R8, R4, 0x7ffffffc, RZ, 0xc0, !PT ;  /* 0x7ffffffc04087812 */ /* 0x000fc400078ec0ff */
[--C-:B------:R-:W-:Y:S02]  /*0ed0*/  SHF.R.S32.HI R7, RZ, 0x2, R4.reuse ;  /* 0x00000002ff077819 */ /* 0x100fe40000011404 */
[----:B------:R-:W-:Y:S01]  /*0ee0*/  SHF.R.S32.HI R4, RZ, 0x1f, R4 ;  /* 0x0000001fff047819 */ /* 0x000fe20000011404 */
[----:B------:R-:W-:Y:S01]  /*0ef0*/  IMAD.IADD R8, R15, 0x1, -R8 ;  /* 0x000000010f087824 */ /* 0x000fe200078e0a08 */
[----:B------:R-:W-:Y:S02]  /*0f00*/  LOP3.LUT R12, R11, 0xfffffe00, RZ, 0xc0, !PT ;  /* 0xfffffe000b0c7812 */ /* 0x000fe400078ec0ff */
[----:B------:R-:W-:Y:S01]  /*0f10*/  LEA.HI R4, R4, R7, RZ, 0x3 ;  /* 0x0000000704047211 */ /* 0x000fe200078f18ff */
[----:B0-----:R-:W-:Y:S01]  /*0f20*/  IMAD R6, R8, R13, 0xa0 ;  /* 0x000000a008067424 */ /* 0x001fe200078e020d */
[----:B------:R-:W-:Y:S01]  /*0f30*/  LEA R229, R229, R12, 0x6 ;  /* 0x0000000ce5e57211 */ /* 0x000fe200078e30ff */
[----:B------:R-:W-:Y:S01]  /*0f40*/  IMAD.IADD R12, R14, 0x1, -R3 ;  /* 0x000000010e0c7824 */ /* 0x000fe200078e0a03 */
[----:B------:R-:W-:-:S02]  /*0f50*/  LOP3.LUT R4, R4, 0xfffffff8, RZ, 0xc0, !PT ;  /* 0xfffffff804047812 */ /* 0x000fc400078ec0ff */
[----:B------:R-:W-:Y:S01]  /*0f60*/  SHF.R.S32.HI R9, RZ, 0x7, R2 ;  /* 0x00000007ff097819 */ /* 0x000fe20000011402 */
[----:B------:R-:W-:Y:S01]  /*0f70*/  IMAD.SHL.U32 R22, R12, 0x10, RZ ;  /* 0x000000100c167824 */ /* 0x000fe200078e00ff */
[----:B------:R-:W-:Y:S01]  /*0f80*/  LEA.HI R5, R5, R15, RZ, 0x5 ;  /* 0x0000000f05057211 */ /* 0x000fe200078f28ff */
[----:B------:R-:W-:Y:S01]  /*0f90*/  IMAD.IADD R4, R7, 0x1, -R4 ;  /* 0x0000000107047824 */ /* 0x000fe200078e0a04 */
[----:B------:R-:W-:Y:S01]  /*0fa0*/  LEA.HI R2, R2, R9, RZ, 0x1 ;  /* 0x0000000902027211 */ /* 0x000fe200078f08ff */
[C---:B------:R-:W-:Y:S01]  /*0fb0*/  VIADD R221, R22.reuse, 0x20 ;  /* 0x0000002016dd7836 */ /* 0x040fe20000000000 */
[----:B------:R-:W-:Y:S01]  /*0fc0*/  SHF.R.S32.HI R5, RZ, 0x5, R5 ;  /* 0x00000005ff057819 */ /* 0x000fe20000011405 */
[----:B------:R-:W-:Y:S01]  /*0fd0*/  VIADD R222, R22, 0x40 ;  /* 0x0000004016de7836 */ /* 0x000fe20000000000 */
[----:B------:R-:W-:Y:S01]  /*0fe0*/  LOP3.LUT R2, R2, 0x3fffffe, RZ, 0xc0, !PT ;  /* 0x03fffffe02027812 */ /* 0x000fe200078ec0ff */
[----:B------:R0:W-:Y:S01]  /*0ff0*/  STL [R1+0x40], R6 ;  /* 0x0000400601007387 */ /* 0x0001e20000100800 */
[----:B------:R-:W-:-:S02]  /*1000*/  LEA R5, R5, R4, 0x4 ;  /* 0x0000000405057211 */ /* 0x000fc400078e20ff */
[----:B------:R-:W-:Y:S01]  /*1010*/  SHF.R.S32.HI R4, RZ, 0x1f, R221 ;  /* 0x0000001fff047819 */ /* 0x000fe200000114dd */
[----:B------:R-:W-:Y:S01]  /*1020*/  IMAD.IADD R2, R9, 0x1, -R2 ;  /* 0x0000000109027824 */ /* 0x000fe200078e0a02 */
[----:B------:R-:W-:Y:S02]  /*1030*/  SHF.R.S32.HI R3, RZ, 0x1f, R222 ;  /* 0x0000001fff037819 */ /* 0x000fe400000114de */
[CC--:B------:R-:W-:Y:S02]  /*1040*/  LEA.HI R7, R4.reuse, R221.reuse, RZ, 0x4 ;  /* 0x000000dd04077211 */ /* 0x0c0fe400078f20ff */
[----:B------:R-:W-:Y:S02]  /*1050*/  LEA.HI R4, R4, R221, RZ, 0x6 ;  /* 0x000000dd04047211 */ /* 0x000fe400078f30ff */
[----:B------:R-:W-:Y:S02]  /*1060*/  LOP3.LUT R224, R224, 0x180, RZ, 0xc0, !PT ;  /* 0x00000180e0e07812 */ /* 0x000fe400078ec0ff */
[----:B------:R-:W-:-:S02]  /*1070*/  LEA R2, R2, R5, 0x6 ;  /* 0x0000000502027211 */ /* 0x000fc400078e30ff */
[CC--:B------:R-:W-:Y:S02]  /*1080*/  LEA.HI R11, R3.reuse, R222.reuse, RZ, 0x4 ;  /* 0x000000de030b7211 */ /* 0x0c0fe400078f20ff */
[----:B0-----:R-:W-:Y:S01]  /*1090*/  LEA.HI R6, R3, R222, RZ, 0x6 ;  /* 0x000000de03067211 */ /* 0x001fe200078f30ff */
[----:B------:R-:W-:Y:S01]  /*10a0*/  IMAD.SHL.U32 R3, R4, 0x80, RZ ;  /* 0x0000008004037824 */ /* 0x000fe200078e00ff */
[----:B------:R-:W-:Y:S01]  /*10b0*/  LEA.HI R0, R0, R14, RZ, 0x3 ;  /* 0x0000000e00007211 */ /* 0x000fe200078f18ff */
[----:B------:R0:W-:Y:S01]  /*10c0*/  STL [R1+0x44], R2 ;  /* 0x0000440201007387 */ /* 0x0001e20000100800 */
[----:B------:R-:W-:Y:S01]  /*10d0*/  LOP3.LUT R4, R224, 0x30, R7, 0xf8, !PT ;  /* 0x00000030e0047812 */ /* 0x000fe200078ef807 */
[----:B------:R-:W-:Y:S01]  /*10e0*/  IMAD.SHL.U32 R8, R6, 0x80, RZ ;  /* 0x0000008006087824 */ /* 0x000fe200078e00ff */
[----:B------:R-:W-:Y:S02]  /*10f0*/  SHF.R.U32.HI R225, RZ, 0x3, R224 ;  /* 0x00000003ffe17819 */ /* 0x000fe400000116e0 */
[----:B------:R-:W-:-:S02]  /*1100*/  LOP3.LUT R3, R3, 0xffffe000, RZ, 0xc0, !PT ;  /* 0xffffe00003037812 */ /* 0x000fc400078ec0ff */
[----:B------:R-:W-:Y:S02]  /*1110*/  LOP3.LUT R4, R4, R225, RZ, 0x3c, !PT ;  /* 0x000000e104047212 */ /* 0x000fe400078e3cff */
[----:B------:R-:W-:Y:S02]  /*1120*/  LOP3.LUT R6, R224, 0x30, R11, 0xf8, !PT ;  /* 0x00000030e0067812 */ /* 0x000fe400078ef80b */
[----:B0-----:R-:W-:Y:S02]  /*1130*/  LOP3.LUT R2, R0, 0x1ffffff8, RZ, 0xc0, !PT ;  /* 0x1ffffff800027812 */ /* 0x001fe400078ec0ff */
[----:B------:R-:W-:Y:S02]  /*1140*/  SHF.R.S32.HI R232, RZ, 0x3, R0 ;  /* 0x00000003ffe87819 */ /* 0x000fe40000011400 */
[----:B------:R-:W-:Y:S01]  /*1150*/  LOP3.LUT R0, R224, 0x10, R22, 0xf8, !PT ;  /* 0x00000010e0007812 */ /* 0x000fe200078ef816 */
[----:B------:R-:W-:Y:S01]  /*1160*/  IMAD.IADD R2, R14, 0x1, -R2 ;  /* 0x000000010e027824 */ /* 0x000fe200078e0a02 */
[----:B------:R-:W-:-:S02]  /*1170*/  IADD3 R9, R4, R226, R3 ;  /* 0x000000e204097210 */ /* 0x000fc40007ffe003 */
[----:B------:R-:W-:Y:S01]  /*1180*/  LOP3.LUT R4, R224, 0x30, R22, 0xf8, !PT ;  /* 0x00000030e0047812 */ /* 0x000fe200078ef816 */
[----:B------:R-:W-:Y:S01]  /*1190*/  IMAD.SHL.U32 R230, R2, 0x8, RZ ;  /* 0x0000000802e67824 */ /* 0x000fe200078e00ff */
[----:B------:R-:W-:Y:S02]  /*11a0*/  LOP3.LUT R13, R8, 0xffffe000, RZ, 0xc0, !PT ;  /* 0xffffe000080d7812 */ /* 0x000fe400078ec0ff */
[-C--:B------:R-:W-:Y:S02]  /*11b0*/  LOP3.LUT R6, R6, R225.reuse, RZ, 0x3c, !PT ;  /* 0x000000e106067212 */ /* 0x080fe400078e3cff */
[-C--:B------:R-:W-:Y:S02]  /*11c0*/  LOP3.LUT R3, R0, R225.reuse, RZ, 0x3c, !PT ;  /* 0x000000e100037212 */ /* 0x080fe400078e3cff */
[----:B------:R-:W-:Y:S02]  /*11d0*/  SHF.R.S32.HI R2, RZ, 0x4, R7 ;  /* 0x00000004ff027819 */ /* 0x000fe40000011407 */
[----:B------:R-:W-:Y:S01]  /*11e0*/  LOP3.LUT R5, R4, R225, RZ, 0x3c, !PT ;  /* 0x000000e104057212 */ /* 0x000fe200078e3cff */
[----:B------:R-:W-:Y:S01]  /*11f0*/  IMAD.IADD R234, R226, 0x1, R3 ;  /* 0x00000001e2ea7824 */ /* 0x000fe200078e0203 */
[----:B------:R-:W-:Y:S01]  /*1200*/  SHF.R.S32.HI R0, RZ, 0x4, R11 ;  /* 0x00000004ff007819 */ /* 0x000fe2000001140b */
[----:B------:R0:W-:Y:S01]  /*1210*/  STL [R1+0x3c], R2 ;  /* 0x00003c0201007387 */ /* 0x0001e20000100800 */
[----:B------:R-:W-:-:S02]  /*1220*/  IADD3 R13, R6, R226, R13 ;  /* 0x000000e2060d7210 */ /* 0x000fc40007ffe00d */
[----:B------:R-:W-:Y:S01]  /*1230*/  IADD3 R3, R18, R226, R5 ;  /* 0x000000e212037210 */ /* 0x000fe20007ffe005 */
[----:B------:R1:W-:Y:S01]  /*1240*/  STL [R1+0x38], R0 ;  /* 0x0000380001007387 */ /* 0x0003e20000100800 */
[----:B------:R-:W-:Y:S02]  /*1250*/  SHF.R.S32.HI R10, RZ, 0x1, R10 ;  /* 0x00000001ff0a7819 */ /* 0x000fe4000001140a */
[----:B------:R-:W-:Y:S01]  /*1260*/  SHF.L.U32 R16, R12, 0x3, RZ ;  /* 0x000000030c107819 */ /* 0x000fe200000006ff */
[----:B------:R2:W-:Y:S01]  /*1270*/  STL [R1+0x30], R3 ;  /* 0x0000300301007387 */ /* 0x0005e20000100800 */
[----:B0-----:R-:W-:Y:S02]  /*1280*/  IMAD.IADD R2, R18, 0x1, R9 ;  /* 0x0000000112027824 */ /* 0x001fe400078e0209 */
[----:B------:R-:W-:Y:S02]  /*1290*/  IMAD.SHL.U32 R10, R10, 0x80, RZ ;  /* 0x000000800a0a7824 */ /* 0x000fe400078e00ff */
[----:B-1----:R-:W-:Y:S01]  /*12a0*/  IMAD.IADD R0, R18, 0x1, R13 ;  /* 0x0000000112007824 */ /* 0x002fe200078e020d */
[----:B------:R2:W-:Y:S02]  /*12b0*/  STL [R1+0x2c], R2 ;  /* 0x00002c0201007387 */ /* 0x0005e40000100800 */
[----:B------:R-:W-:-:S02]  /*12c0*/  LOP3.LUT R228, R10, 0x180, RZ, 0xc0, !PT ;  /* 0x000001800ae47812 */ /* 0x000fc400078ec0ff */
[----:B------:R2:W-:Y:S05]  /*12d0*/  STL [R1+0x28], R0 ;  /* 0x0000280001007387 */ /* 0x0005ea0000100800 */
.L_x_613:
[----:B0-----:R-:W0:Y:S02]  /*12e0*/  LDC.64 R236, c[0x0][0xc60] ;  /* 0x00031800ffec7b82 */ /* 0x001e240000000a00 */
[----:B0-----:R-:W-:-:S06]  /*12f0*/  IMAD.WIDE R236, R127, 0x4, R236 ;  /* 0x000000047fec7825 */ /* 0x001fcc00078e02ec */
[----:B--2---:R-:W2:Y:S01]  /*1300*/  LDG.E R236, desc[UR54][R236.64] ;  /* 0x00000036ecec7981 */ /* 0x004ea2000c1e1900 */
[----:B------:R-:W-:Y:S05]  /*1310*/  YIELD ;  /* 0x0000000000007946 */ /* 0x000fea0003800000 */
[----:B------:R-:W-:Y:S01]  /*1320*/  ULDC.64 UR4, c[0x0][0xa28] ;  /* 0x00028a0000047ab9 */ /* 0x000fe20000000a00 */
[----:B------:R-:W-:Y:S01]  /*1330*/  ULDC.64 UR8, c[0x0][0xa18] ;  /* 0x0002860000087ab9 */ /* 0x000fe20000000a00 */
[----:B------:R-:W-:Y:S01]  /*1340*/  ISETP.NE.U32.AND P1, PT, RZ, UR4, PT ;  /* 0x00000004ff007c0c */ /* 0x000fe2000bf25070 */
[----:B------:R-:W-:Y:S01]  /*1350*/  ULDC.64 UR6, c[0x0][0xa08] ;  /* 0x0002820000067ab9 */ /* 0x000fe20000000a00 */
[----:B---345:R-:W-:Y:S01]  /*1360*/  IMAD.MOV.U32 R9, RZ, RZ, RZ ;  /* 0x000000ffff097224 */ /* 0x038fe200078e00ff */
[----:B------:R-:W-:Y:S01]  /*1370*/  ISETP.NE.U32.AND P0, PT, RZ, UR6, PT ;  /* 0x00000006ff007c0c */ /* 0x000fe2000bf05070 */
[----:B------:R-:W-:Y:S01]  /*1380*/  IMAD.MOV.U32 R27, RZ, RZ, RZ ;  /* 0x000000ffff1b7224 */ /* 0x000fe200078e00ff */
[----:B------:R-:W-:-:S02]  /*1390*/  ISETP.NE.AND.EX P1, PT, RZ, UR5, PT, P1 ;  /* 0x00000005ff007c0c */ /* 0x000fc4000bf25310 */
[----:B------:R-:W-:Y:S02]  /*13a0*/  ISETP.NE.AND.EX P0, PT, RZ, UR7, PT, P0 ;  /* 0x00000007ff007c0c */ /* 0x000fe4000bf05300 */
[----:B--2---:R-:W-:-:S09]  /*13b0*/  SHF.R.S32.HI R0, RZ, 0x1f, R236 ;  /* 0x0000001fff007819 */ /* 0x004fd200000114ec */
[C---:B------:R-:W-:Y:S02]  /*13c0*/  @P1 LEA R2, P2, R236.reuse, UR4, 0x2 ;  /* 0x00000004ec021c11 */ /* 0x040fe4000f8410ff */
[C---:B------:R-:W-:Y:S01]  /*13d0*/  SHF.L.U32 R29, R236.reuse, 0x2, RZ ;  /* 0x00000002ec1d7819 */ /* 0x040fe200000006ff */
[----:B------:R0:W-:Y:S01]  /*13e0*/  STL [R1+0x10], R0 ;  /* 0x0000100001007387 */ /* 0x0001e20000100800 */
[C-C-:B------:R-:W-:Y:S02]  /*13f0*/  @P1 LEA.HI.X R3, R236.reuse, UR5, R0.reuse, 0x2, P2 ;  /* 0x00000005ec031c11 */ /* 0x140fe400090f1400 */
[----:B------:R-:W-:Y:S01]  /*1400*/  ISETP.NE.U32.AND P2, PT, RZ, UR8, PT ;  /* 0x00000008ff007c0c */ /* 0x000fe2000bf45070 */
[----:B------:R-:W-:Y:S01]  /*1410*/  ULDC UR4, c[0x0][0x288] ;  /* 0x0000a20000047ab9 */ /* 0x000fe20000000800 */
[----:B------:R-:W-:Y:S01]  /*1420*/  SHF.L.U64.HI R28, R236, 0x2, R0 ;  /* 0x00000002ec1c7819 */ /* 0x000fe20000010200 */
[----:B------:R1:W5:Y:S01]  /*1430*/  @P1 LDG.E R9, desc[UR54][R2.64] ;  /* 0x0000003602091981 */ /* 0x000362000c1e1900 */
[----:B------:R-:W-:-:S02]  /*1440*/  ISETP.NE.AND.EX P2, PT, RZ, UR9, PT, P2 ;  /* 0x00000009ff007c0c */ /* 0x000fc4000bf45320 */
[----:B------:R-:W-:Y:S01]  /*1450*/  IADD3 R6, P3, R29, UR6, RZ ;  /* 0x000000061d067c10 */ /* 0x000fe2000ff7e0ff */
[----:B------:R-:W-:Y:S01]  /*1460*/  IMAD.U32 R150, RZ, RZ, UR4 ;  /* 0x00000004ff967e24 */ /* 0x000fe2000f8e00ff */
[----:B------:R-:W-:Y:S01]  /*1470*/  ULDC.64 UR4, c[0x0][0x3f8] ;  /* 0x0000fe0000047ab9 */ /* 0x000fe20000000a00 */
[----:B------:R0:W-:Y:S01]  /*1480*/  STL [R1+0x8], R29 ;  /* 0x0000081d01007387 */ /* 0x0001e20000100800 */
[----:B------:R-:W-:-:S07]  /*1490*/  IADD3.X R7, R28, UR7, RZ, P3, !PT ;  /* 0x000000071c077c10 */ /* 0x000fce0009ffe4ff */
[----:B------:R-:W-:Y:S01]  /*14a0*/  @P2 IADD3 R4, P1, R29, UR8, RZ ;  /* 0x000000081d042c10 */ /* 0x000fe2000ff3e0ff */
[----:B------:R0:W5:Y:S03]  /*14b0*/  @P0 LDG.E R27, desc[UR54][R6.64] ;  /* 0x00000036061b0981 */ /* 0x000166000c1e1900 */
[----:B------:R-:W-:Y:S01]  /*14c0*/  @P2 IADD3.X R5, R28, UR9, RZ, P1, !PT ;  /* 0x000000091c052c10 */ /* 0x000fe20008ffe4ff */
[----:B------:R-:W-:Y:S01]  /*14d0*/  UISETP.NE.U32.AND UP0, UPT, UR4, URZ, UPT ;  /* 0x0000003f0400728c */ /* 0x000fe2000bf05070 */
[----:B------:R0:W-:Y:S02]  /*14e0*/  STL [R1+0xc], R28 ;  /* 0x00000c1c01007387 */ /* 0x0001e40000100800 */
[----:B------:R-:W-:Y:S02]  /*14f0*/  ULDC UR4, c[0x0][0x404] ;  /* 0x0001010000047ab9 */ /* 0x000fe40000000800 */
[----:B------:R0:W5:Y:S01]  /*1500*/  @P2 LDG.E R150, desc[UR54][R4.64] ;  /* 0x0000003604962981 */ /* 0x000162000c1e1900 */
[----:B------:R-:W-:-:S03]  /*1510*/  UISETP.NE.AND.EX UP0, UPT, UR5, URZ, UPT, UP0 ;  /* 0x0000003f0500728c */ /* 0x000fc6000bf05300 */
[----:B------:R-:W-:Y:S01]  /*1520*/  ULDC UR5, c[0x0][0x2e0] ;  /* 0x0000b80000057ab9 */ /* 0x000fe20000000800 */
[----:B------:R-:W-:-:S04]  /*1530*/  USEL UR4, UR4, 0x1, UP0 ;  /* 0x0000000104047887 */ /* 0x000fc80008000000 */
[----:B------:R-:W-:-:S03]  /*1540*/  UIMAD UR4, UR4, UR5, URZ ;  /* 0x00000005040472a4 */ /* 0x000fc6000f8e023f */
[----:B------:R-:W-:Y:S02]  /*1550*/  ULDC UR5, c[0x0][0x338] ;  /* 0x0000ce0000057ab9 */ /* 0x000fe40000000800 */
[----:B-1----:R-:W-:Y:S01]  /*1560*/  IMAD.U32 R2, RZ, RZ, UR5 ;  /* 0x00000005ff027e24 */ /* 0x002fe2000f8e00ff */
[----:B------:R-:W-:Y:S01]  /*1570*/  MOV R26, UR4 ;  /* 0x00000004001a7c02 */ /* 0x000fe20008000f00 */
[----:B------:R-:W-:Y:S01]  /*1580*/  IMAD.MOV.U32 R25, RZ, RZ, R236 ;  /* 0x000000ffff197224 */ /* 0x000fe200078e00ec */
[----:B0-----:R-:W-:Y:S06]  /*1590*/  @P2 BRA `(.L_x_421) ;  /* 0x0000000000242947 */ /* 0x001fec0003800000 */
[----:B------:R-:W-:Y:S02]  /*15a0*/  ULDC.64 UR4, c[0x0][0xa00] ;  /* 0x0002800000047ab9 */ /* 0x000fe40000000a00 */
[----:B------:R-:W-:-:S04]  /*15b0*/  ISETP.NE.U32.AND P1, PT, RZ, UR4, PT ;  /* 0x00000004ff007c0c */ /* 0x000fc8000bf25070 */
[----:B------:R-:W-:-:S13]  /*15c0*/  ISETP.NE.AND.EX P1, PT, RZ, UR5, PT, P1 ;  /* 0x00000005ff007c0c */ /* 0x000fda000bf25310 */
[----:B------:R-:W-:Y:S05]  /*15d0*/  @!P1 BRA `(.L_x_421) ;  /* 0x0000000000149947 */ /* 0x000fea0003800000 */
[----:B------:R-:W0:Y:S02]  /*15e0*/  LDC.64 R4, c[0x0][0xa00] ;  /* 0x00028000ff047b82 */ /* 0x000e240000000a00 */
[----:B0-----:R-:W-:-:S05]  /*15f0*/  IMAD.WIDE R4, R25, 0x4, R4 ;  /* 0x0000000419047825 */ /* 0x001fca00078e0204 */
[----:B-----5:R-:W2:Y:S04]  /*1600*/  LDG.E R150, desc[UR54][R4.64] ;  /* 0x0000003604967981 */ /* 0x020ea8000c1e1900 */
[----:B------:R-:W2:Y:S02]  /*1610*/  LDG.E R3, desc[UR54][R4.64+0x4] ;  /* 0x0000043604037981 */ /* 0x000ea4000c1e1900 */
[----:B--2---:R-:W-:-:S07]  /*1620*/  IMAD.IADD R150, R3, 0x1, -R150 ;  /* 0x0000000103967824 */ /* 0x004fce00078e0a96 */
.L_x_421:
[----:B------:R-:W-:Y:S01]  /*1630*/  ULDC.64 UR4, c[0x0][0xa20] ;  /* 0x0002880000047ab9 */ /* 0x000fe20000000a00 */
[----:B------:R0:W-:Y:S01]  /*1640*/  STL [R1+0x18], R125 ;  /* 0x0000187d01007387 */ /* 0x0001e20000100800 */
[----:B------:R-:W-:Y:S01]  /*1650*/  ISETP.NE.U32.AND P1, PT, RZ, UR4, PT ;  /* 0x00000004ff007c0c */ /* 0x000fe2000bf25070 */
[----:B------:R-:W-:-:S03]  /*1660*/  IMAD.MOV.U32 R237, RZ, RZ, R126 ;  /* 0x000000ffffed7224 */ /* 0x000fc600078e007e */
[----:B------:R-:W-:-:S13]  /*1670*/  ISETP.NE.AND.EX P1, PT, RZ, UR5, PT, P1 ;  /* 0x00000005ff007c0c */ /* 0x000fda000bf25310 */
[----:B0-----:R-:W-:Y:S05]  /*1680*/  @!P1 BRA `(.L_x_422) ;  /* 0x0000000000109947 */ /* 0x001fea0003800000 */
[----:B------:R-:W-:-:S04]  /*1690*/  IADD3 R4, P0, R29, UR4, RZ ;  /* 0x000000041d047c10 */ /* 0x000fc8000ff1e0ff */
[----:B------:R-:W-:-:S05]  /*16a0*/  IADD3.X R5, R28, UR5, RZ, P0, !PT ;  /* 0x000000051c057c10 */ /* 0x000fca00087fe4ff */
[----:B------:R0:W5:Y:S01]  /*16b0*/  LDG.E R26, desc[UR54][R4.64] ;  /* 0x00000036041a7981 */ /* 0x000162000c1e1900 */
[----:B------:R-:W-:Y:S05]  /*16c0*/  BRA `(.L_x_423) ;  /* 0x0000000000107947 */ /* 0x000fea0003800000 */
.L_x_422:
[----:B------:R-:W-:Y:S05]  /*16d0*/  @!P0 BRA `(.L_x_423) ;  /* 0x00000000000c8947 */ /* 0x000fea0003800000 */
[----:B------:R-:W2:Y:S04]  /*16e0*/  LDG.E R3, desc[UR54][R6.64] ;  /* 0x0000003606037981 */ /* 0x000ea8000c1e1900 */
[----:B------:R-:W2:Y:S02]  /*16f0*/  LDG.E R26, desc[UR54][R6.64+0x4] ;  /* 0x00000436061a7981 */ /* 0x000ea4000c1e1900 */
[----:B--2---:R-:W-:-:S07]  /*1700*/  IMAD.IADD R26, R26, 0x1, -R3 ;  /* 0x000000011a1a7824 */ /* 0x004fce00078e0a03 */
.L_x_423:
[----:B------:R-:W-:Y:S02]  /*1710*/  ULDC.64 UR4, c[0x0][0xa10] ;  /* 0x0002840000047ab9 */ /* 0x000fe40000000a00 */
[----:B------:R-:W-:-:S04]  /*1720*/  ISETP.NE.U32.AND P0, PT, RZ, UR4, PT ;  /* 0x00000004ff007c0c */ /* 0x000fc8000bf05070 */
[----:B------:R-:W-:Y:S01]  /*1730*/  ISETP.NE.AND.EX P0, PT, RZ, UR5, PT, P0 ;  /* 0x00000005ff007c0c */ /* 0x000fe2000bf05300 */
[----:B-----5:R-:W-:Y:S01]  /*1740*/  IMAD.IADD R9, R26, 0x1, -R9 ;  /* 0x000000011a097824 */ /* 0x020fe200078e0a09 */
[----:B------:R-:W-:-:S11]  /*1750*/  ULDC.64 UR4, c[0x0][0xa30] ;  /* 0x00028c0000047ab9 */ /* 0x000fd60000000a00 */
[----:B0-----:R-:W0:Y:S02]  /*1760*/  @P0 LDC.64 R4, c[0x0][0xa10] ;  /* 0x00028400ff040b82 */ /* 0x001e240000000a00 */
[----:B0-----:R-:W-:-:S05]  /*1770*/  @P0 IMAD.WIDE R4, R25, 0x4, R4 ;  /* 0x0000000419040825 */ /* 0x001fca00078e0204 */
[----:B------:R-:W2:Y:S04]  /*1780*/  @P0 LDG.E R0, desc[UR54][R4.64] ;  /* 0x0000003604000981 */ /* 0x000ea8000c1e1900 */
[----:B------:R0:W2:Y:S01]  /*1790*/  @P0 LDG.E R3, desc[UR54][R4.64+0x4] ;  /* 0x0000043604030981 */ /* 0x0000a2000c1e1900 */
[----:B------:R-:W-:Y:S01]  /*17a0*/  ISETP.NE.U32.AND P1, PT, RZ, UR4, PT ;  /* 0x00000004ff007c0c */ /* 0x000fe2000bf25070 */
[----:B------:R-:W-:-:S03]  /*17b0*/  IMAD.MOV.U32 R123, RZ, RZ, R26 ;  /* 0x000000ffff7b7224 */ /* 0x000fc600078e001a */
[----:B------:R-:W-:Y:S01]  /*17c0*/  ISETP.NE.AND.EX P1, PT, RZ, UR5, PT, P1 ;  /* 0x00000005ff007c0c */ /* 0x000fe2000bf25310 */
[----:B0-----:R-:W-:-:S05]  /*17d0*/  IMAD.MOV R4, RZ, RZ, -R9 ;  /* 0x000000ffff047224 */ /* 0x001fca00078e0a09 */
[----:B------:R-:W-:-:S07]  /*17e0*/  VIMNMX R4, RZ, R4, !PT ;  /* 0x00000004ff047248 */ /* 0x000fce0007fe0100 */
[----:B------:R-:W-:-:S04]  /*17f0*/  @P1 IADD3 R6, P2, R29, UR4, RZ ;  /* 0x000000041d061c10 */ /* 0x000fc8000ff5e0ff */
[----:B------:R-:W-:-:S05]  /*1800*/  @P1 IADD3.X R7, R28, UR5, RZ, P2, !PT ;  /* 0x000000051c071c10 */ /* 0x000fca00097fe4ff */
[----:B------:R0:W5:Y:S01]  /*1810*/  @P1 LDG.E R123, desc[UR54][R6.64] ;  /* 0x00000036067b1981 */ /* 0x000162000c1e1900 */
[----:B--2---:R-:W-:-:S05]  /*1820*/  @P0 IADD3 R2, -R0, R3, RZ ;  /* 0x0000000300020210 */ /* 0x004fca0007ffe1ff */
[----:B------:R-:W-:-:S04]  /*1830*/  IMAD.IADD R149, R9, 0x1, R2 ;  /* 0x0000000109957824 */ /* 0x000fc800078e0202 */
[----:B------:R-:W-:-:S04]  /*1840*/  VIADD R0, R149, 0x9f ;  /* 0x0000009f95007836 */ /* 0x000fc80000000000 */
[----:B------:R-:W-:-:S05]  /*1850*/  IMAD.HI R0, R0, 0x66666667, RZ ;  /* 0x6666666700007827 */ /* 0x000fca00078e02ff */
[----:B------:R-:W-:-:S04]  /*1860*/  SHF.R.U32.HI R157, RZ, 0x1f, R0 ;  /* 0x0000001fff9d7819 */ /* 0x000fc80000011600 */
[----:B------:R-:W-:-:S05]  /*1870*/  LEA.HI.SX32 R157, R0, R157, 0x1a ;  /* 0x0000009d009d7211 */ /* 0x000fca00078fd2ff */
[----:B------:R-:W-:-:S05]  /*1880*/  IMAD R3, R157, 0xa0, -R9 ;  /* 0x000000a09d037824 */ /* 0x000fca00078e0a09 */
[----:B------:R-:W-:-:S04]  /*1890*/  VIMNMX R3, R3, R2, PT ;  /* 0x0000000203037248 */ /* 0x000fc80003fe0100 */
[----:B------:R-:W-:Y:S01]  /*18a0*/  ISETP.GT.AND P0, PT, R3, R4, PT ;  /* 0x000000040300720c */ /* 0x000fe20003f04270 */
[----:B------:R-:W-:-:S05]  /*18b0*/  IMAD.WIDE.U32 R4, R4, -0x33333333, RZ ;  /* 0xcccccccd04047825 */ /* 0x000fca00078e00ff */
[----:B------:R-:W-:-:S05]  /*18c0*/  SHF.R.U32.HI R122, RZ, 0x7, R5 ;  /* 0x00000007ff7a7819 */ /* 0x000fca0000011605 */
[----:B------:R-:W-:Y:S02]  /*18d0*/  IMAD.MOV.U32 R24, RZ, RZ, R122 ;  /* 0x000000ffff187224 */ /* 0x000fe400078e007a */
[----:B------:R-:W-:-:S04]  /*18e0*/  @P0 VIADD R0, R3, 0x9f ;  /* 0x0000009f03000836 */ /* 0x000fc80000000000 */
[----:B------:R-:W-:-:S05]  /*18f0*/  @P0 IMAD.HI R0, R0, 0x66666667, RZ ;  /* 0x6666666700000827 */ /* 0x000fca00078e02ff */
[----:B------:R-:W-:-:S04]  /*1900*/  @P0 SHF.R.U32.HI R3, RZ, 0x1f, R0 ;  /* 0x0000001fff030819 */ /* 0x000fc80000011600 */
[----:B------:R-:W-:Y:S02]  /*1910*/  @P0 LEA.HI.SX32 R24, R0, R3, 0x1a ;  /* 0x0000000300180211 */ /* 0x000fe400078fd2ff */
[----:B------:R-:W-:Y:S02]  /*1920*/  PLOP3.LUT P0, PT, PT, PT, PT, 0x80, 0x0 ;  /* 0x000000000000781c */ /* 0x000fe40003f0f070 */
[----:B------:R-:W-:-:S13]  /*1930*/  ISETP.GT.AND P1, PT, R24, R122, PT ;  /* 0x0000007a1800720c */ /* 0x000fda0003f24270 */
[----:B0-----:R-:W-:Y:S05]  /*1940*/  @!P1 BRA `(.L_x_424) ;  /* 0x000000e000709947 */ /* 0x001fea0003800000 */
[----:B------:R-:W-:Y:S01]  /*1950*/  IADD3 R0, R18, 0x24200, RZ ;  /* 0x0002420012007810 */ /* 0x000fe20007ffe0ff */
[----:B------:R-:W-:Y:S03]  /*1960*/  BSSY B6, `(.L_x_425) ;  /* 0x0000013000067945 */ /* 0x000fe60003800000 */
[----:B------:R-:W-:-:S13]  /*1970*/  LOP3.LUT P0, RZ, R0, 0x1bf, RZ, 0xc0, !PT ;  /* 0x000001bf00ff7812 */ /* 0x000fda000780c0ff */
[----:B------:R-:W-:Y:S05]  /*1980*/  @!P0 BRA `(.L_x_426) ;  /* 0x0000000000408947 */ /* 0x000fea0003800000 */
[----:B------:R-:W-:Y:S01]  /*1990*/  MOV R0, 0x0 ;  /* 0x0000000000007802 */ /* 0x000fe20000000f00 */
[----:B------:R-:W-:Y:S01]  /*19a0*/  ULDC.64 UR4, c[0x4][0x98] ;  /* 0x0100260000047ab9 */ /* 0x000fe20000000a00 */
[----:B------:R-:W-:Y:S01]  /*19b0*/  ULDC.64 UR6, c[0x4][0x20] ;  /* 0x0100080000067ab9 */ /* 0x000fe20000000a00 */
[----:B------:R-:W-:Y:S01]  /*19c0*/  IMAD.U32 R4, RZ, RZ, UR4 ;  /* 0x00000004ff047e24 */ /* 0x000fe2000f8e00ff */
[----:B------:R0:W1:Y:S01]  /*19d0*/  LDC.64 R14, c[0x4][R0] ;  /* 0x01000000000e7b82 */ /* 0x0000620000000a00 */
[----:B------:R-:W-:Y:S01]  /*19e0*/  IMAD.U32 R5, RZ, RZ, UR5 ;  /* 0x00000005ff057e24 */ /* 0x000fe2000f8e00ff */
[----:B------:R-:W-:Y:S01]  /*19f0*/  ULDC.64 UR4, c[0x4][0xa0] ;  /* 0x0100280000047ab9 */ /* 0x000fe20000000a00 */
[----:B------:R-:W-:Y:S01]  /*1a00*/  IMAD.U32 R10, RZ, RZ, UR6 ;  /* 0x00000006ff0a7e24 */ /* 0x000fe2000f8e00ff */
[----:B------:R-:W-:Y:S01]  /*1a10*/  MOV R11, UR7 ;  /* 0x00000007000b7c02 */ /* 0x000fe20008000f00 */
[----:B------:R-:W-:Y:S02]  /*1a20*/  IMAD.U32 R6, RZ, RZ, UR4 ;  /* 0x00000004ff067e24 */ /* 0x000fe4000f8e00ff */
[----:B------:R-:W-:-:S02]  /*1a30*/  IMAD.U32 R7, RZ, RZ, UR5 ;  /* 0x00000005ff077e24 */ /* 0x000fc4000f8e00ff */
[----:B------:R-:W-:Y:S02]  /*1a40*/  IMAD.MOV.U32 R8, RZ, RZ, 0x70 ;  /* 0x00000070ff087424 */ /* 0x000fe400078e00ff */
[----:B------:R-:W-:Y:S02]  /*1a50*/  IMAD.MOV.U32 R12, RZ, RZ, 0x1 ;  /* 0x00000001ff0c7424 */ /* 0x000fe400078e00ff */
[----:B0-----:R-:W-:-:S07]  /*1a60*/  IMAD.MOV.U32 R13, RZ, RZ, RZ ;  /* 0x000000ffff0d7224 */ /* 0x001fce00078e00ff */
[----:B------:R-:W-:-:S07]  /*1a70*/  LEPC R20, `(.L_x_426) ;  /* 0x000000001014794e */ /* 0x000fce0000000000 */
[----:B-1---5:R-:W-:Y:S05]  /*1a80*/  CALL.ABS.NOINC R14 ;  /* 0x000000000e007343 */ /* 0x022fea0003c00000 */
.L_x_426:
[----:B------:R-:W-:Y:S05]  /*1a90*/  BSYNC B6 ;  /* 0x0000000000067941 */ /* 0x000fea0003800000 */
.L_x_425:
[----:B------:R-:W-:Y:S01]  /*1aa0*/  VIADD R0, R18, 0xf200 ;  /* 0x0000f20012007836 */ /* 0x000fe20000000000 */
[----:B------:R-:W-:Y:S04]  /*1ab0*/  BSSY B6, `(.L_x_427) ;  /* 0x0000013000067945 */ /* 0x000fe80003800000 */
[----:B------:R-:W-:-:S13]  /*1ac0*/  LOP3.LUT P0, RZ, R0, 0x1bf, RZ, 0xc0, !PT ;  /* 0x000001bf00ff7812 */ /* 0x000fda000780c0ff */
[----:B------:R-:W-:Y:S05]  /*1ad0*/  @!P0 BRA `(.L_x_428) ;  /* 0x0000000000408947 */ /* 0x000fea0003800000 */
[----:B------:R-:W-:Y:S01]  /*1ae0*/  MOV R0, 0x0 ;  /* 0x0000000000007802 */ /* 0x000fe20000000f00 */
[----:B------:R-:W-:Y:S01]  /*1af0*/  ULDC.64 UR4, c[0x4][0x98] ;  /* 0x0100260000047ab9 */ /* 0x000fe20000000a00 */
[----:B------:R-:W-:Y:S01]  /*1b00*/  ULDC.64 UR6, c[0x4][0x20] ;  /* 0x0100080000067ab9 */ /* 0x000fe20000000a00 */
[----:B------:R-:W-:Y:S01]  /*1b10*/  IMAD.U32 R4, RZ, RZ, UR4 ;  /* 0x00000004ff047e24 */ /* 0x000fe2000f8e00ff */
[----:B------:R0:W1:Y:S01]  /*1b20*/  LDC.64 R14, c[0x4][R0] ;  /* 0x01000000000e7b82 */ /* 0x0000620000000a00 */
[----:B------:R-:W-:Y:S01]  /*1b30*/  MOV R5, UR5 ;  /* 0x0000000500057c02 */ /* 0x000fe20008000f00 */
[----:B------:R-:W-:Y:S01]  /*1b40*/  ULDC.64 UR4, c[0x4][0xa0] ;  /* 0x0100280000047ab9 */ /* 0x000fe20000000a00 */
[----:B------:R-:W-:Y:S01]  /*1b50*/  IMAD.U32 R10, RZ, RZ, UR6 ;  /* 0x00000006ff0a7e24 */ /* 0x000fe2000f8e00ff */
[----:B------:R-:W-:Y:S01]  /*1b60*/  MOV R12, 0x1 ;  /* 0x00000001000c7802 */ /* 0x000fe20000000f00 */
[----:B------:R-:W-:Y:S02]  /*1b70*/  IMAD.U32 R6, RZ, RZ, UR4 ;  /* 0x00000004ff067e24 */ /* 0x000fe4000f8e00ff */
[----:B------:R-:W-:-:S02]  /*1b80*/  IMAD.U32 R7, RZ, RZ, UR5 ;  /* 0x00000005ff077e24 */ /* 0x000fc4000f8e00ff */
[----:B------:R-:W-:Y:S02]  /*1b90*/  IMAD.U32 R11, RZ, RZ, UR7 ;  /* 0x00000007ff0b7e24 */ /* 0x000fe4000f8e00ff */
[----:B------:R-:W-:Y:S02]  /*1ba0*/  IMAD.MOV.U32 R8, RZ, RZ, 0x70 ;  /* 0x00000070ff087424 */ /* 0x000fe400078e00ff */
[----:B0-----:R-:W-:-:S07]  /*1bb0*/  IMAD.MOV.U32 R13, RZ, RZ, RZ ;  /* 0x000000ffff0d7224 */ /* 0x001fce00078e00ff */
[----:B------:R-:W-:-:S07]  /*1bc0*/  LEPC R20, `(.L_x_428) ;  /* 0x000000001014794e */ /* 0x000fce0000000000 */
[----:B-1---5:R-:W-:Y:S05]  /*1bd0*/  CALL.ABS.NOINC R14 ;  /* 0x000000000e007343 */ /* 0x022fea0003c00000 */
.L_x_428:
[----:B------:R-:W-:Y:S05]  /*1be0*/  BSYNC B6 ;  /* 0x0000000000067941 */ /* 0x000fea0003800000 */
.L_x_427:
[----:B------:R-:W-:Y:S01]  /*1bf0*/  ULDC.64 UR4, c[0x0][0x9f8] ;  /* 0x00027e0000047ab9 */ /* 0x000fe20000000a00 */
[----:B------:R-:W0:Y:S01]  /*1c00*/  LDC R0, c[0x0][0x428] ;  /* 0x00010a00ff007b82 */ /* 0x000e220000000800 */
[----:B------:R-:W-:-:S07]  /*1c10*/  ISETP.NE.U32.AND P0, PT, RZ, UR4, PT ;  /* 0x00000004ff007c0c */ /* 0x000fce000bf05070 */
[----:B------:R-:W1:Y:S01]  /*1c20*/  LDC.64 R116, c[0x0][0x2f0] ;  /* 0x0000bc00ff747b82 */ /* 0x000e620000000a00 */
[----:B------:R-:W-:Y:S01]  /*1c30*/  ISETP.NE.AND.EX P0, PT, RZ, UR5, PT, P0 ;  /* 0x00000005ff007c0c */ /* 0x000fe2000bf05300 */
[----:B------:R-:W2:Y:S01]  /*1c40*/  S2R R20, SR_TID.X ;  /* 0x0000000000147919 */ /* 0x000ea20000002100 */
[----:B------:R-:W-:Y:S01]  /*1c50*/  IMAD.IADD R103, R27, 0x1, R26 ;  /* 0x000000011b677824 */ /* 0x000fe200078e021a */
[----:B------:R-:W-:Y:S01]  /*1c60*/  ULDC.64 UR6, c[0x0][0xa08] ;  /* 0x0002820000067ab9 */ /* 0x000fe20000000a00 */
[----:B------:R-:W-:-:S03]  /*1c70*/  SHF.R.S32.HI R23, RZ, 0x1f, R22 ;  /* 0x0000001fff177819 */ /* 0x000fc60000011416 */
[----:B------:R-:W3:Y:S06]  /*1c80*/  LDC.64 R110, c[0x0][0x3d8] ;  /* 0x0000f600ff6e7b82 */ /* 0x000eec0000000a00 */
[----:B------:R-:W-:Y:S02]  /*1c90*/  @P0 IADD3 R4, P1, R29, UR4, RZ ;  /* 0x000000041d040c10 */ /* 0x000fe4000ff3e0ff */
[----:B------:R-:W-:Y:S01]  /*1ca0*/  SHF.R.S32.HI R146, RZ, 0x1f, R220 ;  /* 0x0000001fff927819 */ /* 0x000fe200000114dc */
[----:B------:R-:W4:Y:S01]  /*1cb0*/  LDC.64 R104, c[0x0][0x3e8] ;  /* 0x0000fa00ff687b82 */ /* 0x000f220000000a00 */
[----:B------:R-:W-:Y:S01]  /*1cc0*/  @P0 IADD3.X R5, R28, UR5, RZ, P1, !PT ;  /* 0x000000051c050c10 */ /* 0x000fe20008ffe4ff */
[----:B------:R-:W-:Y:S01]  /*1cd0*/  ULDC.64 UR4, c[0x0][0x2f8] ;  /* 0x0000be0000047ab9 */ /* 0x000fe20000000a00 */
[----:B------:R-:W3:Y:S04]  /*1ce0*/  LDL.LU R28, [R1] ;  /* 0x00000000011c7983 */ /* 0x000ee80000300800 */
[----:B------:R2:W3:Y:S01]  /*1cf0*/  @P0 LDG.E R25, desc[UR54][R4.64] ;  /* 0x0000003604190981 */ /* 0x0004e2000c1e1900 */
[----:B0-----:R-:W-:Y:S01]  /*1d00*/  ISETP.NE.AND P0, PT, R0, 0x1, PT ;  /* 0x000000010000780c */ /* 0x001fe20003f05270 */
[----:B------:R-:W0:Y:S01]  /*1d10*/  LDC R101, c[0x0][0x3d4] ;  /* 0x0000f500ff657b82 */ /* 0x000e220000000800 */
[----:B------:R-:W-:-:S05]  /*1d20*/  SHF.R.S32.HI R37, RZ, 0x1f, R103 ;  /* 0x0000001fff257819 */ /* 0x000fca0000011467 */
[-C--:B-1----:R-:W-:Y:S02]  /*1d30*/  IMAD R6, R37, R116.reuse, RZ ;  /* 0x0000007425067224 */ /* 0x082fe400078e02ff */
[----:B--2---:R-:W-:Y:S01]  /*1d40*/  IMAD.WIDE.U32 R4, R103, R116, RZ ;  /* 0x0000007467047225 */ /* 0x004fe200078e00ff */
[----:B------:R-:W-:-:S03]  /*1d50*/  SHF.R.U32.HI R20, RZ, 0x7, R20 ;  /* 0x00000007ff147819 */ /* 0x000fc60000011614 */
[----:B------:R-:W1:Y:S08]  /*1d60*/  @P0 LDC R3, c[0x0][0x42c] ;  /* 0x00010b00ff030b82 */ /* 0x000e700000000800 */
[----:B------:R-:W2:Y:S01]  /*1d70*/  @P0 LDC R7, c[0x0][0x430] ;  /* 0x00010c00ff070b82 */ /* 0x000ea20000000800 */
[----:B-1----:R-:W-:-:S04]  /*1d80*/  @P0 IMAD.HI.U32 R0, R126, R3, RZ ;  /* 0x000000037e000227 */ /* 0x002fc800078e00ff */
[----:B------:R-:W-:Y:S01]  /*1d90*/  IMAD.MOV.U32 R3, RZ, RZ, R126 ;  /* 0x000000ffff037224 */ /* 0x000fe200078e007e */
[----:B--2---:R-:W-:Y:S01]  /*1da0*/  @P0 SHF.R.U32.HI R3, RZ, R7, R0 ;  /* 0x00000007ff030219 */ /* 0x004fe20000011600 */
[----:B------:R-:W-:Y:S01]  /*1db0*/  IMAD R7, R103, R117, R6 ;  /* 0x0000007567077224 */ /* 0x000fe200078e0206 */
[----:B------:R-:W-:Y:S02]  /*1dc0*/  ISETP.NE.U32.AND P0, PT, RZ, UR6, PT ;  /* 0x00000006ff007c0c */ /* 0x000fe4000bf05070 */
[----:B------:R-:W-:Y:S01]  /*1dd0*/  SHF.R.S32.HI R6, RZ, 0x1f, R3 ;  /* 0x0000001fff067819 */ /* 0x000fe20000011403 */
[----:B------:R-:W-:Y:S01]  /*1de0*/  IMAD.IADD R5, R5, 0x1, R7 ;  /* 0x0000000105057824 */ /* 0x000fe200078e0207 */
[----:B------:R-:W-:-:S03]  /*1df0*/  ISETP.NE.AND.EX P0, PT, RZ, UR7, PT, P0 ;  /* 0x00000007ff007c0c */ /* 0x000fc6000bf05300 */
[----:B------:R-:W-:Y:S01]  /*1e00*/  IMAD R0, R6, UR4, RZ ;  /* 0x0000000406007c24 */ /* 0x000fe2000f8e02ff */
[----:B------:R-:W-:Y:S01]  /*1e10*/  ISETP.NE.AND P6, PT, R20, 0x1, PT ;  /* 0x000000011400780c */ /* 0x000fe20003fc5270 */
[----:B------:R-:W-:-:S04]  /*1e20*/  IMAD.WIDE.U32 R4, R3, UR4, R4 ;  /* 0x0000000403047c25 */ /* 0x000fc8000f8e0004 */
[----:B------:R-:W-:Y:S01]  /*1e30*/  IMAD R7, R3, UR5, R0 ;  /* 0x0000000503077c24 */ /* 0x000fe2000f8e0200 */
[----:B------:R-:W-:-:S03]  /*1e40*/  ULDC.64 UR4, c[0x0][0x300] ;  /* 0x0000c00000047ab9 */ /* 0x000fc60000000a00 */
[----:B------:R-:W-:Y:S01]  /*1e50*/  IMAD.IADD R5, R5, 0x1, R7 ;  /* 0x0000000105057824 */ /* 0x000fe200078e0207 */
[----:B------:R-:W-:Y:S01]  /*1e60*/  SHF.R.S32.HI R17, RZ, 0x1f, R16 ;  /* 0x0000001fff117819 */ /* 0x000fe20000011410 */
[----:B----4-:R-:W-:-:S04]  /*1e70*/  IMAD.WIDE.U32 R106, R220, R104, R22 ;  /* 0x00000068dc6a7225 */ /* 0x010fc800078e0016 */
[----:B------:R-:W-:Y:S01]  /*1e80*/  IMAD.WIDE.U32 R108, R220, R104, R16 ;  /* 0x00000068dc6c7225 */ /* 0x000fe200078e0010 */
[----:B0-----:R-:W-:-:S03]  /*1e90*/  ISETP.GE.AND P3, PT, R222, R101, PT ;  /* 0x00000065de00720c */ /* 0x001fc60003f66270 */
[----:B---3--:R-:W-:-:S04]  /*1ea0*/  IMAD.WIDE.U32 R114, R220, R110, R16 ;  /* 0x0000006edc727225 */ /* 0x008fc800078e0010 */
[----:B------:R-:W-:Y:S01]  /*1eb0*/  IMAD.WIDE.U32 R112, R220, R110, R22 ;  /* 0x0000006edc707225 */ /* 0x000fe200078e0016 */
[----:B------:R-:W-:-:S03]  /*1ec0*/  SHF.L.U64.HI R131, R116, 0x7, R117 ;  /* 0x0000000774837819 */ /* 0x000fc60000010275 */
[----:B------:R-:W-:Y:S02]  /*1ed0*/  IMAD.SHL.U32 R132, R116, 0x80, RZ ;  /* 0x0000008074847824 */ /* 0x000fe400078e00ff */
[----:B------:R-:W-:Y:S02]  /*1ee0*/  VIADD R26, R220, 0x80 ;  /* 0x00000080dc1a7836 */ /* 0x000fe40000000000 */
[----:B------:R-:W-:Y:S02]  /*1ef0*/  IMAD R15, R105, 0xa0, RZ ;  /* 0x000000a0690f7824 */ /* 0x000fe400078e02ff */
[----:B------:R-:W-:Y:S01]  /*1f00*/  IMAD R127, R111, 0xa0, RZ ;  /* 0x000000a06f7f7824 */ /* 0x000fe200078e02ff */
[----:B------:R-:W-:Y:S02]  /*1f10*/  SHF.R.S32.HI R147, RZ, 0x1f, R26 ;  /* 0x0000001fff937819 */ /* 0x000fe4000001141a */
[----:B------:R-:W-:Y:S02]  /*1f20*/  IADD3 R151, R20, 0x8, RZ ;  /* 0x0000000814977810 */ /* 0x000fe40007ffe0ff */
[----:B------:R-:W-:-:S02]  /*1f30*/  SHF.R.S32.HI R0, RZ, 0x1f, R25 ;  /* 0x0000001fff007819 */ /* 0x000fc40000011419 */
[----:B------:R-:W-:Y:S02]  /*1f40*/  SEL R13, R25, RZ, !P0 ;  /* 0x000000ff190d7207 */ /* 0x000fe40004000000 */
[----:B------:R-:W-:-:S05]  /*1f50*/  SEL R10, R0, RZ, !P0 ;  /* 0x000000ff000a7207 */ /* 0x000fca0004000000 */
[----:B------:R-:W-:Y:S02]  /*1f60*/  IMAD R0, R10, UR4, RZ ;  /* 0x000000040a007c24 */ /* 0x000fe4000f8e02ff */
[----:B------:R-:W-:-:S04]  /*1f70*/  IMAD.WIDE.U32 R120, R13, UR4, R4 ;  /* 0x000000040d787c25 */ /* 0x000fc8000f8e0004 */
[----:B------:R-:W-:Y:S01]  /*1f80*/  IMAD R9, R13, UR5, R0 ;  /* 0x000000050d097c24 */ /* 0x000fe2000f8e0200 */
[----:B------:R-:W-:Y:S05]  /*1f90*/  @!P6 WARPSYNC.ALL ;  /* 0x000000000000e948 */ /* 0x000fea0003800000 */
[----:B------:R-:W-:Y:S01]  /*1fa0*/  ULDC.64 UR4, c[0x0][0x320] ;  /* 0x0000c80000047ab9 */ /* 0x000fe20000000a00 */
[----:B------:R-:W-:Y:S01]  /*1fb0*/  IMAD R0, R146, R116, RZ ;  /* 0x0000007492007224 */ /* 0x000fe200078e02ff */
[----:B------:R-:W-:Y:S01]  /*1fc0*/  ULDC.64 UR6, c[0x0][0x328] ;  /* 0x0000ca0000067ab9 */ /* 0x000fe20000000a00 */
[----:B------:R-:W-:Y:S02]  /*1fd0*/  IMAD R4, R6, UR4, RZ ;  /* 0x0000000406047c24 */ /* 0x000fe4000f8e02ff */
[----:B------:R-:W-:Y:S01]  /*1fe0*/  IMAD.WIDE.U32 R6, R3, UR4, R22 ;  /* 0x0000000403067c25 */ /* 0x000fe2000f8e0016 */
[----:B------:R-:W-:-:S03]  /*1ff0*/  ULDC UR4, c[0x0][0x2e4] ;  /* 0x0000b90000047ab9 */ /* 0x000fc60000000800 */
[----:B------:R-:W-:Y:S02]  /*2000*/  IMAD R119, R3, UR5, R4 ;  /* 0x0000000503777c24 */ /* 0x000fe4000f8e0204 */
[----:B------:R-:W-:Y:S01]  /*2010*/  IMAD.WIDE.U32 R4, R220, R116, R22 ;  /* 0x00000074dc047225 */ /* 0x000fe200078e0016 */
[----:B------:R-:W-:Y:S01]  /*2020*/  @!P6 BAR.SYNC.DEFER_BLOCKING 0x9, 0x100 ;  /* 0x024400000000eb1d */ /* 0x000fe20000010000 */
[----:B------:R-:W-:Y:S02]  /*2030*/  ISETP.GE.AND P1, PT, R221, UR4, PT ;  /* 0x00000004dd007c0c */ /* 0x000fe4000bf26270 */
[----:B------:R-:W-:Y:S01]  /*2040*/  IADD3 R3, P2, R120, R4, RZ ;  /* 0x0000000478037210 */ /* 0x000fe20007f5e0ff */
[----:B------:R-:W-:Y:S01]  /*2050*/  IMAD R11, R220, R117, R0 ;  /* 0x00000075dc0b7224 */ /* 0x000fe200078e0200 */
[----:B------:R-:W-:Y:S02]  /*2060*/  SEL R4, RZ, 0xffffffff, P1 ;  /* 0xffffffffff047807 */ /* 0x000fe40000800000 */
[----:B------:R-:W-:-:S02]  /*2070*/  IADD3 R0, R121, R9, RZ ;  /* 0x0000000979007210 */ /* 0x000fc40007ffe0ff */
[----:B------:R-:W-:Y:S01]  /*2080*/  ISETP.GE.AND P0, PT, R22, UR4, PT ;  /* 0x0000000416007c0c */ /* 0x000fe2000bf06270 */
[----:B------:R-:W-:Y:S02]  /*2090*/  IMAD.IADD R119, R7, 0x1, R119 ;  /* 0x0000000107777824 */ /* 0x000fe400078e0277 */
[----:B------:R-:W-:Y:S01]  /*20a0*/  IMAD.SHL.U32 R8, R4, 0x2, RZ ;  /* 0x0000000204087824 */ /* 0x000fe200078e00ff */
[----:B------:R-:W-:Y:S02]  /*20b0*/  SEL R7, RZ, 0x1, P0 ;  /* 0x00000001ff077807 */ /* 0x000fe40000000000 */
[----:B------:R-:W-:Y:S01]  /*20c0*/  IADD3.X R4, R0, R5, R11, P2, !PT ;  /* 0x0000000500047210 */ /* 0x000fe200017fe40b */
[----:B------:R-:W-:Y:S01]  /*20d0*/  VIADD R5, R22, 0x60 ;  /* 0x0000006016057836 */ /* 0x000fe20000000000 */
[----:B------:R-:W-:Y:S01]  /*20e0*/  LOP3.LUT R7, R8, 0x2, R7, 0xe2, !PT ;  /* 0x0000000208077812 */ /* 0x000fe200078ee207 */
[----:B------:R-:W-:Y:S01]  /*20f0*/  IMAD.MOV.U32 R118, RZ, RZ, R6 ;  /* 0x000000ffff767224 */ /* 0x000fe200078e0006 */
[----:B------:R-:W-:Y:S01]  /*2100*/  ISETP.GE.AND P0, PT, R222, UR4, PT ;  /* 0x00000004de007c0c */ /* 0x000fe2000bf06270 */
[----:B------:R-:W-:Y:S01]  /*2110*/  IMAD R8, R146, R110, RZ ;  /* 0x0000006e92087224 */ /* 0x000fe200078e02ff */
[----:B------:R-:W-:Y:S01]  /*2120*/  ISETP.GE.AND P1, PT, R5, UR4, PT ;  /* 0x0000000405007c0c */ /* 0x000fe2000bf26270 */
[----:B------:R-:W-:-:S02]  /*2130*/  VIADD R6, R22, 0x80 ;  /* 0x0000008016067836 */ /* 0x000fc40000000000 */
[----:B------:R-:W-:Y:S01]  /*2140*/  IMAD R11, R220, R111, R8 ;  /* 0x0000006fdc0b7224 */ /* 0x000fe200078e0208 */
[----:B------:R-:W-:Y:S02]  /*2150*/  SEL R8, RZ, 0x4, P0 ;  /* 0x00000004ff087807 */ /* 0x000fe40000000000 */
[----:B------:R-:W-:Y:S02]  /*2160*/  SEL R9, RZ, 0x8, P1 ;  /* 0x00000008ff097807 */ /* 0x000fe40000800000 */
[----:B------:R-:W-:Y:S02]  /*2170*/  ISETP.GE.AND P0, PT, R6, UR4, PT ;  /* 0x0000000406007c0c */ /* 0x000fe4000bf06270 */
[----:B------:R-:W-:Y:S02]  /*2180*/  LOP3.LUT R7, R9, R7, R8, 0xfe, !PT ;  /* 0x0000000709077212 */ /* 0x000fe400078efe08 */
[----:B------:R-:W-:Y:S01]  /*2190*/  SEL R8, RZ, 0x10, P0 ;  /* 0x00000010ff087807 */ /* 0x000fe20000000000 */
[----:B------:R-:W-:Y:S01]  /*21a0*/  IMAD R9, R10, UR6, RZ ;  /* 0x000000060a097c24 */ /* 0x000fe2000f8e02ff */
[----:B------:R-:W-:-:S02]  /*21b0*/  ISETP.GE.AND P0, PT, R22, R101, PT ;  /* 0x000000651600720c */ /* 0x000fc40003f06270 */
[----:B------:R-:W-:Y:S01]  /*21c0*/  LOP3.LUT R35, R7, R8, RZ, 0xfc, !PT ;  /* 0x0000000807237212 */ /* 0x000fe200078efcff */
[----:B------:R-:W-:Y:S01]  /*21d0*/  IMAD R7, R146, R104, RZ ;  /* 0x0000006892077224 */ /* 0x000fe200078e02ff */
[----:B------:R-:W-:Y:S01]  /*21e0*/  ISETP.GE.AND P1, PT, R221, R101, PT ;  /* 0x00000065dd00720c */ /* 0x000fe20003f26270 */
[----:B------:R-:W-:Y:S02]  /*21f0*/  IMAD R33, R13, UR7, R9 ;  /* 0x000000070d217c24 */ /* 0x000fe4000f8e0209 */
[----:B------:R-:W-:Y:S01]  /*2200*/  IMAD R9, R220, R105, R7 ;  /* 0x00000069dc097224 */ /* 0x000fe200078e0207 */
[C---:B------:R-:W-:Y:S02]  /*2210*/  SEL R7, R101.reuse, RZ, P0 ;  /* 0x000000ff65077207 */ /* 0x040fe40000000000 */
[----:B------:R-:W-:Y:S01]  /*2220*/  SEL R8, R101, RZ, P1 ;  /* 0x000000ff65087207 */ /* 0x000fe20000800000 */
[----:B------:R-:W-:Y:S02]  /*2230*/  IMAD.IADD R109, R109, 0x1, R9 ;  /* 0x000000016d6d7824 */ /* 0x000fe400078e0209 */
[----:B------:R-:W-:-:S02]  /*2240*/  IMAD.IADD R107, R9, 0x1, R107 ;  /* 0x00000001096b7824 */ /* 0x000fc400078e026b */
[----:B------:R-:W-:Y:S02]  /*2250*/  IMAD.IADD R7, R22, 0x1, R7 ;  /* 0x0000000116077824 */ /* 0x000fe400078e0207 */
[----:B------:R-:W-:Y:S01]  /*2260*/  IMAD.IADD R9, R221, 0x1, R8 ;  /* 0x00000001dd097824 */ /* 0x000fe200078e0208 */
[----:B------:R-:W-:Y:S01]  /*2270*/  IADD3 R115, R115, R11, RZ ;  /* 0x0000000b73737210 */ /* 0x000fe20007ffe0ff */
[----:B------:R-:W-:Y:S01]  /*2280*/  IMAD.IADD R113, R11, 0x1, R113 ;  /* 0x000000010b717824 */ /* 0x000fe200078e0271 */
[----:B------:R-:W-:Y:S02]  /*2290*/  SEL R11, R101, RZ, P3 ;  /* 0x000000ff650b7207 */ /* 0x000fe40001800000 */
[----:B------:R-:W-:Y:S02]  /*22a0*/  SHF.R.S32.HI R8, RZ, 0x1f, R7 ;  /* 0x0000001fff087819 */ /* 0x000fe40000011407 */
[----:B------:R-:W-:Y:S01]  /*22b0*/  SHF.R.S32.HI R10, RZ, 0x1f, R9 ;  /* 0x0000001fff0a7819 */ /* 0x000fe20000011409 */
[----:B------:R-:W-:Y:S01]  /*22c0*/  IMAD.WIDE.U32 R118, R13, UR6, R118 ;  /* 0x000000060d767c25 */ /* 0x000fe2000f8e0076 */
[----:B------:R-:W-:-:S02]  /*22d0*/  IADD3 R13, R222, R11, RZ ;  /* 0x0000000bde0d7210 */ /* 0x000fc40007ffe0ff */
[CC--:B------:R-:W-:Y:S02]  /*22e0*/  LEA.HI R25, R8.reuse, R7.reuse, RZ, 0x4 ;  /* 0x0000000708197211 */ /* 0x0c0fe400078f20ff */
[----:B------:R-:W-:Y:S02]  /*22f0*/  LEA.HI R8, R8, R7, RZ, 0x6 ;  /* 0x0000000708087211 */ /* 0x000fe400078f30ff */
[CC--:B------:R-:W-:Y:S02]  /*2300*/  LEA.HI R27, R10.reuse, R9.reuse, RZ, 0x4 ;  /* 0x000000090a1b7211 */ /* 0x0c0fe400078f20ff */
[----:B------:R-:W-:Y:S02]  /*2310*/  LEA.HI R10, R10, R9, RZ, 0x6 ;  /* 0x000000090a0a7211 */ /* 0x000fe400078f30ff */
[----:B------:R-:W-:Y:S02]  /*2320*/  SHF.R.S32.HI R14, RZ, 0x1f, R13 ;  /* 0x0000001fff0e7819 */ /* 0x000fe4000001140d */
[----:B------:R-:W-:-:S02]  /*2330*/  SHF.R.U32.HI R7, RZ, 0x3, R228 ;  /* 0x00000003ff077819 */ /* 0x000fc400000116e4 */
[----:B------:R-:W-:Y:S02]  /*2340*/  SHF.R.S32.HI R9, RZ, 0x6, R8 ;  /* 0x00000006ff097819 */ /* 0x000fe40000011408 */
[----:B------:R-:W-:Y:S02]  /*2350*/  LOP3.LUT R12, R228, 0x30, R25, 0xf8, !PT ;  /* 0x00000030e40c7812 */ /* 0x000fe400078ef819 */
[----:B------:R-:W-:Y:S02]  /*2360*/  SHF.R.S32.HI R11, RZ, 0x6, R10 ;  /* 0x00000006ff0b7819 */ /* 0x000fe4000001140a */
[----:B------:R-:W-:Y:S02]  /*2370*/  LOP3.LUT R10, R224, 0x30, R27, 0xf8, !PT ;  /* 0x00000030e00a7812 */ /* 0x000fe400078ef81b */
[----:B------:R-:W-:Y:S01]  /*2380*/  LEA.HI R29, R14, R13, RZ, 0x4 ;  /* 0x0000000d0e1d7211 */ /* 0x000fe200078f20ff */
[C---:B------:R-:W-:Y:S01]  /*2390*/  IMAD R145, R9.reuse, 0x2800, R226 ;  /* 0x0000280009917824 */ /* 0x040fe200078e02e2 */
[----:B------:R-:W-:Y:S01]  /*23a0*/  LOP3.LUT R12, R12, R7, RZ, 0x3c, !PT ;  /* 0x000000070c0c7212 */ /* 0x000fe200078e3cff */
[----:B------:R-:W-:Y:S01]  /*23b0*/  IMAD R137, R9, 0x2800, R229 ;  /* 0x0000280009897824 */ /* 0x000fe200078e02e5 */
[----:B------:R-:W-:-:S02]  /*23c0*/  LEA.HI R13, R14, R13, RZ, 0x6 ;  /* 0x0000000d0e0d7211 */ /* 0x000fc400078f30ff */
[-C--:B------:R-:W-:Y:S02]  /*23d0*/  LOP3.LUT R9, R10, R225.reuse, RZ, 0x3c, !PT ;  /* 0x000000e10a097212 */ /* 0x080fe400078e3cff */
[----:B------:R-:W-:Y:S02]  /*23e0*/  LOP3.LUT R8, R224, 0x30, R25, 0xf8, !PT ;  /* 0x00000030e0087812 */ /* 0x000fe400078ef819 */
[----:B------:R-:W-:Y:S01]  /*23f0*/  LOP3.LUT R10, R228, 0x30, R27, 0xf8, !PT ;  /* 0x00000030e40a7812 */ /* 0x000fe200078ef81b */
[----:B------:R-:W-:Y:S01]  /*2400*/  IMAD.IADD R137, R137, 0x1, R12 ;  /* 0x0000000189897824 */ /* 0x000fe200078e020c */
[----:B------:R-:W-:Y:S02]  /*2410*/  LOP3.LUT R28, R28, 0xfffffffe, RZ, 0xc0, !PT ;  /* 0xfffffffe1c1c7812 */ /* 0x000fe400078ec0ff */
[----:B------:R-:W-:Y:S01]  /*2420*/  SHF.R.S32.HI R13, RZ, 0x6, R13 ;  /* 0x00000006ff0d7819 */ /* 0x000fe2000001140d */
[C---:B------:R-:W-:Y:S01]  /*2430*/  IMAD R144, R11.reuse, 0x2800, R226 ;  /* 0x000028000b907824 */ /* 0x040fe200078e02e2 */
[----:B------:R-:W-:Y:S01]  /*2440*/  LOP3.LUT R12, R228, 0x30, R29, 0xf8, !PT ;  /* 0x00000030e40c7812 */ /* 0x000fe200078ef81d */
[----:B------:R-:W-:Y:S01]  /*2450*/  IMAD R134, R11, 0x2800, R229 ;  /* 0x000028000b867824 */ /* 0x000fe200078e02e5 */
[----:B------:R-:W-:-:S02]  /*2460*/  LOP3.LUT R8, R8, R225, RZ, 0x3c, !PT ;  /* 0x000000e108087212 */ /* 0x000fc400078e3cff */
[-C--:B------:R-:W-:Y:S01]  /*2470*/  LOP3.LUT R11, R10, R7.reuse, RZ, 0x3c, !PT ;  /* 0x000000070a0b7212 */ /* 0x080fe200078e3cff */
[----:B------:R-:W-:Y:S01]  /*2480*/  IMAD R133, R13, 0x2800, R229 ;  /* 0x000028000d857824 */ /* 0x000fe200078e02e5 */
[----:B------:R-:W-:Y:S02]  /*2490*/  @P3 LOP3.LUT R28, R28, 0x1, RZ, 0xfc, !PT ;  /* 0x000000011c1c3812 */ /* 0x000fe400078efcff */
[----:B------:R-:W-:Y:S02]  /*24a0*/  LOP3.LUT P3, RZ, R235, 0x2, RZ, 0xc0, !PT ;  /* 0x00000002ebff7812 */ /* 0x000fe4000786c0ff */
[----:B------:R-:W-:Y:S01]  /*24b0*/  LOP3.LUT R12, R12, R7, RZ, 0x3c, !PT ;  /* 0x000000070c0c7212 */ /* 0x000fe200078e3cff */
[----:B------:R-:W-:Y:S01]  /*24c0*/  IMAD.IADD R145, R145, 0x1, R8 ;  /* 0x0000000191917824 */ /* 0x000fe200078e0208 */
[----:B------:R-:W-:Y:S01]  /*24d0*/  LOP3.LUT R8, R224, 0x30, R29, 0xf8, !PT ;  /* 0x00000030e0087812 */ /* 0x000fe200078ef81d */
[----:B------:R-:W-:Y:S01]  /*24e0*/  IMAD.IADD R134, R134, 0x1, R11 ;  /* 0x0000000186867824 */ /* 0x000fe200078e020b */
[----:B-----5:R-:W-:-:S02]  /*24f0*/  SHF.R.S32.HI R11, RZ, 0x1f, R123 ;  /* 0x0000001fff0b7819 */ /* 0x020fc4000001147b */
[----:B------:R-:W-:Y:S01]  /*2500*/  IADD3 R133, R133, R12, RZ ;  /* 0x0000000c85857210 */ /* 0x000fe20007ffe0ff */
[----:B------:R-:W-:Y:S01]  /*2510*/  VIADD R12, R22, 0xa0 ;  /* 0x000000a0160c7836 */ /* 0x000fe20000000000 */
[----:B------:R-:W-:Y:S01]  /*2520*/  IADD3 R102, P2, R220, R103, RZ ;  /* 0x00000067dc667210 */ /* 0x000fe20007f5e0ff */
[----:B------:R-:W-:Y:S01]  /*2530*/  IMAD.IADD R144, R144, 0x1, R9 ;  /* 0x0000000190907824 */ /* 0x000fe200078e0209 */
[----:B------:R-:W-:Y:S01]  /*2540*/  LOP3.LUT R9, R8, R225, RZ, 0x3c, !PT ;  /* 0x000000e108097212 */ /* 0x000fe200078e3cff */
[----:B------:R-:W-:Y:S01]  /*2550*/  IMAD R8, R11, R110, RZ ;  /* 0x0000006e0b087224 */ /* 0x000fe200078e02ff */
[----:B------:R-:W-:Y:S01]  /*2560*/  LOP3.LUT R28, R28, 0xfffffffb, RZ, 0xc0, !PT ;  /* 0xfffffffb1c1c7812 */ /* 0x000fe200078ec0ff */
[----:B------:R-:W-:Y:S01]  /*2570*/  IMAD.X R103, R37, 0x1, R146, P2 ;  /* 0x0000000125677824 */ /* 0x000fe200010e0692 */
[----:B------:R-:W-:Y:S01]  /*2580*/  ISETP.GE.AND P2, PT, R12, UR4, PT ;  /* 0x000000040c007c0c */ /* 0x000fe2000bf46270 */
[----:B------:R-:W-:Y:S01]  /*2590*/  IMAD R136, R13, 0x2800, R226 ;  /* 0x000028000d887824 */ /* 0x000fe200078e02e2 */
[----:B------:R-:W-:Y:S01]  /*25a0*/  @P3 LOP3.LUT R28, R28, 0x4, RZ, 0xfc, !PT ;  /* 0x000000041c1c3812 */ /* 0x000fe200078efcff */
[----:B------:R-:W-:-:S02]  /*25b0*/  IMAD R13, R117, 0xa0, RZ ;  /* 0x000000a0750d7824 */ /* 0x000fc400078e02ff */
[----:B------:R-:W-:Y:S02]  /*25c0*/  IMAD R10, R11, R104, RZ ;  /* 0x000000680b0a7224 */ /* 0x000fe400078e02ff */
[----:B------:R-:W-:Y:S01]  /*25d0*/  IMAD.WIDE.U32 R116, R116, 0xa0, RZ ;  /* 0x000000a074747825 */ /* 0x000fe200078e00ff */
[----:B------:R-:W-:-:S03]  /*25e0*/  SEL R32, RZ, 0x20, P2 ;  /* 0x00000020ff207807 */ /* 0x000fc60001000000 */
[C---:B------:R-:W-:Y:S02]  /*25f0*/  IMAD R21, R123.reuse, R111, R8 ;  /* 0x0000006f7b157224 */ /* 0x040fe400078e0208 */
[----:B------:R-:W-:-:S04]  /*2600*/  IMAD.WIDE.U32 R114, R123, R110, R114 ;  /* 0x0000006e7b727225 */ /* 0x000fc800078e0072 */
[C---:B------:R-:W-:Y:S01]  /*2610*/  IMAD.WIDE.U32 R112, R123.reuse, R110, R112 ;  /* 0x0000006e7b707225 */ /* 0x040fe200078e0070 */
[----:B------:R0:W-:Y:S03]  /*2620*/  STL [R1], R28 ;  /* 0x0000001c01007387 */ /* 0x0001e60000100800 */
[C---:B------:R-:W-:Y:S01]  /*2630*/  IMAD R31, R123.reuse, R105, R10 ;  /* 0x000000697b1f7224 */ /* 0x040fe200078e020a */
[C---:B------:R-:W-:Y:S01]  /*2640*/  SHF.L.U64.HI R10, R104.reuse, 0x7, R105 ;  /* 0x00000007680a7819 */ /* 0x040fe20000010269 */
[----:B------:R-:W-:Y:S02]  /*2650*/  IMAD.SHL.U32 R11, R104, 0x80, RZ ;  /* 0x00000080680b7824 */ /* 0x000fe400078e00ff */
[----:B------:R-:W-:Y:S01]  /*2660*/  IMAD.WIDE.U32 R108, R123, R104, R108 ;  /* 0x000000687b6c7225 */ /* 0x000fe200078e006c */
[----:B------:R-:W-:-:S03]  /*2670*/  SHF.L.U64.HI R8, R110, 0x7, R111 ;  /* 0x000000076e087819 */ /* 0x000fc6000001026f */
[----:B------:R-:W-:Y:S01]  /*2680*/  IMAD.WIDE.U32 R106, R123, R104, R106 ;  /* 0x000000687b6a7225 */ /* 0x000fe200078e006a */
[----:B------:R-:W-:-:S03]  /*2690*/  SHF.R.S32.HI R26, RZ, 0x4, R27 ;  /* 0x00000004ff1a7819 */ /* 0x000fc6000001141b */
[----:B------:R-:W-:Y:S01]  /*26a0*/  IMAD.IADD R124, R117, 0x1, R13 ;  /* 0x00000001757c7824 */ /* 0x000fe200078e020d */
[----:B------:R-:W-:Y:S01]  /*26b0*/  IADD3 R13, R115, R21, RZ ;  /* 0x00000015730d7210 */ /* 0x000fe20007ffe0ff */
[----:B------:R-:W-:Y:S01]  /*26c0*/  IMAD.IADD R136, R136, 0x1, R9 ;  /* 0x0000000188887824 */ /* 0x000fe200078e0209 */
[----:B0-----:R-:W-:Y:S01]  /*26d0*/  SHF.R.S32.HI R28, RZ, 0x4, R29 ;  /* 0x00000004ff1c7819 */ /* 0x001fe2000001141d */
[----:B------:R-:W-:Y:S01]  /*26e0*/  IMAD.WIDE.U32 R104, R104, 0xa0, RZ ;  /* 0x000000a068687825 */ /* 0x000fe200078e00ff */
[----:B------:R-:W-:-:S03]  /*26f0*/  LOP3.LUT R39, R35, R32, RZ, 0xfc, !PT ;  /* 0x0000002023277212 */ /* 0x000fc600078efcff */
[----:B------:R-:W-:Y:S01]  /*2700*/  IMAD.IADD R14, R21, 0x1, R113 ;  /* 0x00000001150e7824 */ /* 0x000fe200078e0271 */
[----:B------:R-:W-:Y:S01]  /*2710*/  SHF.R.S32.HI R21, RZ, 0x4, R25 ;  /* 0x00000004ff157819 */ /* 0x000fe20000011419 */
[C---:B------:R-:W-:Y:S01]  /*2720*/  IMAD.SHL.U32 R9, R110.reuse, 0x80, RZ ;  /* 0x000000806e097824 */ /* 0x040fe200078e00ff */
[----:B------:R-:W-:Y:S01]  /*2730*/  LOP3.LUT R25, R25, 0xfffffff0, RZ, 0xc0, !PT ;  /* 0xfffffff019197812 */ /* 0x000fe200078ec0ff */
[----:B------:R-:W-:Y:S01]  /*2740*/  IMAD.WIDE.U32 R110, R110, 0xa0, RZ ;  /* 0x000000a06e6e7825 */ /* 0x000fe200078e00ff */
[----:B------:R-:W-:Y:S02]  /*2750*/  LOP3.LUT R27, R27, 0xfffffff0, RZ, 0xc0, !PT ;  /* 0xfffffff01b1b7812 */ /* 0x000fe400078ec0ff */
[----:B------:R-:W-:Y:S01]  /*2760*/  LOP3.LUT R29, R29, 0xfffffff0, RZ, 0xc0, !PT ;  /* 0xfffffff01d1d7812 */ /* 0x000fe200078ec0ff */
[----:B------:R-:W-:Y:S01]  /*2770*/  IMAD.IADD R130, R105, 0x1, R15 ;  /* 0x0000000169827824 */ /* 0x000fe200078e020f */
[----:B------:R-:W-:Y:S01]  /*2780*/  LOP3.LUT R34, R35, 0x1, RZ, 0xc0, !PT ;  /* 0x0000000123227812 */ /* 0x000fe200078ec0ff */
[----:B------:R-:W-:Y:S01]  /*2790*/  IMAD.IADD R15, R109, 0x1, R31 ;  /* 0x000000016d0f7824 */ /* 0x000fe200078e021f */
[----:B------:R-:W-:Y:S01]  /*27a0*/  LOP3.LUT R35, R39, 0x2, RZ, 0xc0, !PT ;  /* 0x0000000227237812 */ /* 0x000fe200078ec0ff */
[----:B------:R-:W-:Y:S01]  /*27b0*/  IMAD.IADD R20, R31, 0x1, R107 ;  /* 0x000000011f147824 */ /* 0x000fe200078e026b */
[----:B------:R-:W-:Y:S01]  /*27c0*/  LOP3.LUT R36, R39, 0x4, RZ, 0xc0, !PT ;  /* 0x0000000427247812 */ /* 0x000fe200078ec0ff */
[----:B------:R-:W-:Y:S01]  /*27d0*/  IMAD.SHL.U32 R101, R101, 0x2, RZ ;  /* 0x0000000265657824 */ /* 0x000fe200078e00ff */
[----:B------:R-:W-:Y:S01]  /*27e0*/  LOP3.LUT R37, R39, 0x8, RZ, 0xc0, !PT ;  /* 0x0000000827257812 */ /* 0x000fe200078ec0ff */
[----:B------:R-:W-:Y:S01]  /*27f0*/  IMAD.IADD R127, R111, 0x1, R127 ;  /* 0x000000016f7f7824 */ /* 0x000fe200078e027f */
[----:B------:R-:W-:Y:S01]  /*2800*/  LOP3.LUT R38, R39, 0x10, RZ, 0xc0, !PT ;  /* 0x0000001027267812 */ /* 0x000fe200078ec0ff */
[----:B------:R-:W-:Y:S01]  /*2810*/  IMAD.IADD R33, R119, 0x1, R33 ;  /* 0x0000000177217824 */ /* 0x000fe200078e0221 */
[----:B------:R-:W-:-:S02]  /*2820*/  SHF.R.S32.HI R30, RZ, 0x1f, R25 ;  /* 0x0000001fff1e7819 */ /* 0x000fc40000011419 */
[----:B------:R-:W-:Y:S02]  /*2830*/  SHF.R.S32.HI R31, RZ, 0x1f, R27 ;  /* 0x0000001fff1f7819 */ /* 0x000fe4000001141b */
[----:B------:R-:W-:Y:S02]  /*2840*/  SHF.R.S32.HI R32, RZ, 0x1f, R29 ;  /* 0x0000001fff207819 */ /* 0x000fe4000001141d */
[----:B------:R-:W-:-:S07]  /*2850*/  LOP3.LUT R39, R39, 0x20, RZ, 0xc0, !PT ;  /* 0x0000002027277812 */ /* 0x000fce00078ec0ff */
.L_x_528:
[----:B------:R-:W2:Y:S01]  /*2860*/  LDL.LU R40, [R1] ;  /* 0x0000000001287983 */ /* 0x000ea20000300800 */
[----:B0-----:R-:W0:Y:S01]  /*2870*/  LDC.64 R128, c[0x0][0x2d8] ;  /* 0x0000b600ff807b82 */ /* 0x001e220000000a00 */
[----:B------:R-:W-:Y:S01]  /*2880*/  VIADD R47, R24, 0xffffffff ;  /* 0xffffffff182f7836 */ /* 0x000fe20000000000 */
[----:B------:R-:W-:Y:S01]  /*2890*/  LOP3.LUT P4, RZ, R235, 0x2, RZ, 0xc0, !PT ;  /* 0x00000002ebff7812 */ /* 0x000fe2000788c0ff */
[----:B------:R-:W-:Y:S05]  /*28a0*/  YIELD ;  /* 0x0000000000007946 */ /* 0x000fea0003800000 */
[----:B------:R-:W-:Y:S01]  /*28b0*/  SHF.R.S32.HI R42, RZ, 0x1f, R47 ;  /* 0x0000001fff2a7819 */ /* 0x000fe2000001142f */
[-C--:B------:R-:W-:Y:S01]  /*28c0*/  IMAD R41, R124, R47.reuse, RZ ;  /* 0x0000002f7c297224 */ /* 0x080fe200078e02ff */
[----:B------:R-:W1:Y:S01]  /*28d0*/  LDC R135, c[0x0][0x3d4] ;  /* 0x0000f500ff877b82 */ /* 0x000e620000000800 */
[----:B------:R-:W-:Y:S01]  /*28e0*/  IMAD.WIDE.U32 R140, R116, R47, RZ ;  /* 0x0000002f748c7225 */ /* 0x000fe200078e00ff */
[----:B------:R-:W-:Y:S03]  /*28f0*/  BSSY B0, `(.L_x_429) ;  /* 0x0000cb3000007945 */ /* 0x000fe60003800000 */
[----:B------:R-:W-:Y:S01]  /*2900*/  IMAD R41, R42, R116, R41 ;  /* 0x000000742a297224 */ /* 0x000fe200078e0229 */
[----:B------:R-:W-:-:S04]  /*2910*/  IADD3 R49, P2, P3, R3, R140, R132 ;  /* 0x0000008c03317210 */ /* 0x000fc80007b5e084 */
[----:B------:R-:W-:Y:S01]  /*2920*/  IADD3 R143, R141, R41, RZ ;  /* 0x000000298d8f7210 */ /* 0x000fe20007ffe0ff */
[----:B------:R-:W-:-:S03]  /*2930*/  IMAD R41, R19, 0x7800, R234 ;  /* 0x0000780013297824 */ /* 0x000fc600078e02ea */
[----:B------:R-:W-:Y:S01]  /*2940*/  IADD3.X R24, R4, R143, R131, P2, P3 ;  /* 0x0000008f04187210 */ /* 0x000fe200017e6483 */
[C---:B------:R-:W-:Y:S01]  /*2950*/  VIADD R43, R41.reuse, 0x20 ;  /* 0x00000020292b7836 */ /* 0x040fe20000000000 */
[----:B0-----:R-:W-:Y:S01]  /*2960*/  IADD3 R50, P2, P3, R140, R128, R3 ;  /* 0x000000808c327210 */ /* 0x001fe20007b5e003 */
[----:B------:R-:W-:-:S03]  /*2970*/  @P4 VIADD R43, R41, 0xffffffe0 ;  /* 0xffffffe0292b4836 */ /* 0x000fc60000000000 */
[----:B------:R-:W-:Y:S02]  /*2980*/  IADD3.X R51, R143, R129, R4, P2, P3 ;  /* 0x000000818f337210 */ /* 0x000fe400017e6404 */
[----:B------:R-:W-:Y:S02]  /*2990*/  IADD3 R48, P2, R49, R128, RZ ;  /* 0x0000008031307210 */ /* 0x000fe40007f5e0ff */
[----:B------:R-:W-:-:S03]  /*29a0*/  ISETP.GT.AND P3, PT, R47, R122, PT ;  /* 0x0000007a2f00720c */ /* 0x000fc60003f64270 */
[----:B------:R-:W-:Y:S01]  /*29b0*/  IMAD.X R49, R24, 0x1, R129, P2 ;  /* 0x0000000118317824 */ /* 0x000fe200010e0681 */
[----:B-1----:R-:W-:Y:S01]  /*29c0*/  ISETP.GE.AND P2, PT, R135, 0x1, PT ;  /* 0x000000018700780c */ /* 0x002fe20003f46270 */
[----:B------:R-:W-:Y:S01]  /*29d0*/  IMAD.MOV.U32 R24, RZ, RZ, R47 ;  /* 0x000000ffff187224 */ /* 0x000fe200078e002f */
[----:B--2---:R-:W-:-:S07]  /*29e0*/  LOP3.LUT R40, R40, 0xfffffffd, RZ, 0xc0, !PT ;  /* 0xfffffffd28287812 */ /* 0x004fce00078ec0ff */
[----:B------:R-:W-:-:S05]  /*29f0*/  @P3 LOP3.LUT R40, R40, 0x2, RZ, 0xfc, !PT ;  /* 0x0000000228283812 */ /* 0x000fca00078efcff */
[----:B------:R0:W-:Y:S02]  /*2a00*/  STL [R1], R40 ;  /* 0x0000002801007387 */ /* 0x0001e40000100800 */
[C---:B0-----:R-:W-:Y:S01]  /*2a10*/  IMAD.IADD R40, R18.reuse, 0x1, R41 ;  /* 0x0000000112287824 */ /* 0x041fe200078e0229 */
[----:B------:R-:W-:Y:S01]  /*2a20*/  IADD3 R41, R18, R43, RZ ;  /* 0x0000002b12297210 */ /* 0x000fe20007ffe0ff */
[----:B------:R-:W-:Y:S06]  /*2a30*/  @!P2 BRA `(.L_x_430) ;  /* 0x000000c4009ca947 */ /* 0x000fec0003800000 */
[----:B------:R-:W-:Y:S01]  /*2a40*/  ULDC.U8 UR4, c[0x0][0x3f0] ;  /* 0x0000fc0000047ab9 */ /* 0x000fe20000000000 */
[-C--:B------:R-:W-:Y:S01]  /*2a50*/  IMAD R43, R127, R47.reuse, RZ ;  /* 0x0000002f7f2b7224 */ /* 0x080fe200078e02ff */
[----:B------:R-:W-:Y:S01]  /*2a60*/  ISETP.NE.AND P2, PT, RZ, UR4, PT ;  /* 0x00000004ff007c0c */ /* 0x000fe2000bf45270 */
[-C--:B------:R-:W-:Y:S02]  /*2a70*/  IMAD R45, R130, R47.reuse, RZ ;  /* 0x0000002f822d7224 */ /* 0x080fe400078e02ff */
[C---:B------:R-:W-:Y:S02]  /*2a80*/  IMAD R43, R42.reuse, R110, R43 ;  /* 0x0000006e2a2b7224 */ /* 0x040fe400078e022b */
[----:B------:R-:W-:Y:S02]  /*2a90*/  IMAD R45, R42, R104, R45 ;  /* 0x000000682a2d7224 */ /* 0x000fe400078e022d */
[----:B------:R-:W-:Y:S02]  /*2aa0*/  IMAD R42, R24, -0xa0, R2 ;  /* 0xffffff60182a7824 */ /* 0x000fe400078e0202 */
[----:B------:R-:W-:-:S03]  /*2ab0*/  IMAD.WIDE.U32 R94, R110, R47, RZ ;  /* 0x0000002f6e5e7225 */ /* 0x000fc600078e00ff */
[----:B------:R-:W-:Y:S01]  /*2ac0*/  VIMNMX R42, R42, 0xa0, PT ;  /* 0x000000a02a2a7848 */ /* 0x000fe20003fe0100 */
[----:B------:R-:W-:-:S04]  /*2ad0*/  IMAD.WIDE.U32 R92, R104, R47, RZ ;  /* 0x0000002f685c7225 */ /* 0x000fc800078e00ff */
[----:B------:R-:W-:Y:S02]  /*2ae0*/  IMAD.IADD R43, R95, 0x1, R43 ;  /* 0x000000015f2b7824 */ /* 0x000fe400078e022b */
[----:B------:R-:W-:Y:S01]  /*2af0*/  IMAD.IADD R100, R93, 0x1, R45 ;  /* 0x000000015d647824 */ /* 0x000fe200078e022d */
[----:B------:R-:W-:Y:S06]  /*2b00*/  @!P2 BRA `(.L_x_431) ;  /* 0x0000005c00e4a947 */ /* 0x000fec0003800000 */
[----:B------:R-:W-:Y:S01]  /*2b10*/  ISETP.GE.AND P3, PT, R220, R42, PT ;  /* 0x0000002adc00720c */ /* 0x000fe20003f66270 */
[----:B------:R-:W-:Y:S01]  /*2b20*/  BSSY B1, `(.L_x_432) ;  /* 0x0000043000017945 */ /* 0x000fe20003800000 */
        /* <DEDUP_REMOVED lines=23> */
[----:B------:R-:W-:Y:S01]  /*2ca0*/  CS2R R138, SRZ ;  /* 0x00000000008a7805 */ /* 0x000fe2000001ff00 */
[----:B------:R-:W-:Y:S06]  /*2cb0*/  @P3 BRA `(.L_x_433) ;  /* 0x0000000000a43947 */ /* 0x000fec0003800000 */
[----:B------:R-:W-:Y:S01]  /*2cc0*/  ULDC.64 UR4, c[0x0][0x3c8] ;  /* 0x0000f20000047ab9 */ /* 0x000fe20000000a00 */
[----:B------:R-:W-:Y:S02]  /*2cd0*/  CS2R R128, SRZ ;  /* 0x0000000000807805 */ /* 0x000fe4000001ff00 */
[----:B------:R-:W-:Y:S02]  /*2ce0*/  IADD3 R44, P2, P4, R114, UR4, R94 ;  /* 0x00000004722c7c10 */ /* 0x000fe4000fc5e05e */
[----:B------:R-:W-:Y:S02]  /*2cf0*/  CS2R R138, SRZ ;  /* 0x00000000008a7805 */ /* 0x000fe4000001ff00 */
[----:B------:R-:W-:Y:S01]  /*2d00*/  IADD3.X R45, R13, UR5, R43, P2, P4 ;  /* 0x000000050d2d7c10 */ /* 0x000fe200097e842b */
[----:B------:R-:W-:Y:S02]  /*2d10*/  ULDC.64 UR4, c[0x0][0x3e0] ;  /* 0x0000f80000047ab9 */ /* 0x000fe40000000a00 */
[----:B------:R-:W-:-:S04]  /*2d20*/  IADD3 R46, P2, P4, R108, UR4, R92 ;  /* 0x000000046c2e7c10 */ /* 0x000fc8000fc5e05c */
[----:B------:R-:W-:Y:S02]  /*2d30*/  IADD3.X R47, R15, UR5, R100, P2, P4 ;  /* 0x000000050f2f7c10 */ /* 0x000fe400097e8464 */
[C---:B------:R-:W-:Y:S01]  /*2d40*/  ISETP.GE.AND P2, PT, R16.reuse, R135, PT ;  /* 0x000000871000720c */ /* 0x040fe20003f46270 */
[----:B------:R-:W-:Y:S01]  /*2d50*/  VIADD R76, R16, 0x10 ;  /* 0x00000010104c7836 */ /* 0x000fe20000000000 */
[----:B------:R-:W-:Y:S02]  /*2d60*/  CS2R R96, SRZ ;  /* 0x0000000000607805 */ /* 0x000fe4000001ff00 */
[----:B------:R-:W-:-:S09]  /*2d70*/  CS2R R98, SRZ ;  /* 0x0000000000627805 */ /* 0x000fd2000001ff00 */
[----:B------:R0:W5:Y:S04]  /*2d80*/  @!P2 LDG.E.64 R128, desc[UR54][R44.64] ;  /* 0x000000362c80a981 */ /* 0x000168000c1e1b00 */
[----:B------:R0:W5:Y:S01]  /*2d90*/  @!P2 LDG.E.64 R138, desc[UR54][R46.64] ;  /* 0x000000362e8aa981 */ /* 0x000162000c1e1b00 */
[----:B------:R-:W-:Y:S01]  /*2da0*/  ISETP.GE.AND P2, PT, R76, R135, PT ;  /* 0x000000874c00720c */ /* 0x000fe20003f46270 */
        /* <DEDUP_REMOVED lines=11> */
[----:B------:R-:W-:Y:S02]  /*2e60*/  ISETP.GE.AND P2, PT, R76, R135, PT ;  /* 0x000000874c00720c */ /* 0x000fe40003f46270 */
[----:B------:R-:W-:Y:S02]  /*2e70*/  IADD3 R76, R16, 0x40, RZ ;  /* 0x00000040104c7810 */ /* 0x000fe40007ffe0ff */
[----:B------:R-:W-:Y:S02]  /*2e80*/  CS2R R80, SRZ ;  /* 0x0000000000507805 */ /* 0x000fe4000001ff00 */
[----:B------:R-:W-:-:S07]  /*2e90*/  CS2R R82, SRZ ;  /* 0x0000000000527805 */ /* 0x000fce000001ff00 */
        /* <DEDUP_REMOVED lines=8> */
[----:B------:R-:W-:-:S13]  /*2f20*/  ISETP.GE.AND P2, PT, R140, R135, PT ;  /* 0x000000878c00720c */ /* 0x000fda0003f46270 */
[----:B------:R0:W5:Y:S04]  /*2f30*/  @!P2 LDG.E.64 R76, desc[UR54][R44.64+0x50] ;  /* 0x000050362c4ca981 */ /* 0x000168000c1e1b00 */
[----:B------:R0:W5:Y:S02]  /*2f40*/  @!P2 LDG.E.64 R78, desc[UR54][R46.64+0x50] ;  /* 0x000050362e4ea981 */ /* 0x000164000c1e1b00 */
.L_x_433:
[----:B------:R-:W-:Y:S05]  /*2f50*/  BSYNC B1 ;  /* 0x0000000000017941 */ /* 0x000fea0003800000 */
.L_x_432:
[----:B0-----:R-:W-:Y:S01]  /*2f60*/  VIADD R44, R220, 0x80 ;  /* 0x00000080dc2c7836 */ /* 0x001fe20000000000 */
[----:B------:R-:W-:Y:S01]  /*2f70*/  BSSY B1, `(.L_x_434) ;  /* 0x0000032000017945 */ /* 0x000fe20003800000 */
[----:B-----5:R-:W-:Y:S02]  /*2f80*/  IMAD.MOV.U32 R152, RZ, RZ, R76 ;  /* 0x000000ffff987224 */ /* 0x020fe400078e004c */
[----:B------:R-:W-:Y:S01]  /*2f90*/  IMAD.MOV.U32 R155, RZ, RZ, R80 ;  /* 0x000000ffff9b7224 */ /* 0x000fe200078e0050 */
[----:B------:R-:W-:-:S13]  /*2fa0*/  ISETP.GE.AND P4, PT, R44, R42, PT ;  /* 0x0000002a2c00720c */ /* 0x000fda0003f86270 */
[----:B------:R-:W-:Y:S05]  /*2fb0*/  @P4 BRA `(.L_x_435) ;  /* 0x0000000000b44947 */ /* 0x000fea0003800000 */
[----:B------:R-:W-:Y:S01]  /*2fc0*/  IADD3 R44, P2, P5, R114, R94, R9 ;  /* 0x0000005e722c7210 */ /* 0x000fe20007d5e009 */
[----:B------:R-:W-:Y:S01]  /*2fd0*/  ULDC.64 UR4, c[0x0][0x3c8] ;  /* 0x0000f20000047ab9 */ /* 0x000fe20000000a00 */
[----:B------:R-:W-:Y:S02]  /*2fe0*/  CS2R R72, SRZ ;  /* 0x0000000000487805 */ /* 0x000fe4000001ff00 */
[----:B------:R-:W-:Y:S02]  /*2ff0*/  CS2R R74, SRZ ;  /* 0x00000000004a7805 */ /* 0x000fe4000001ff00 */
[----:B------:R-:W-:Y:S02]  /*3000*/  IADD3.X R43, R13, R43, R8, P2, P5 ;  /* 0x0000002b0d2b7210 */ /* 0x000fe400017ea408 */
[----:B------:R-:W-:-:S04]  /*3010*/  IADD3 R46, P2, P5, R108, R92, R11 ;  /* 0x0000005c6c2e7210 */ /* 0x000fc80007d5e00b */
[----:B------:R-:W-:Y:S02]  /*3020*/  IADD3.X R100, R15, R100, R10, P2, P5 ;  /* 0x000000640f647210 */ /* 0x000fe400017ea40a */
[----:B------:R-:W-:-:S04]  /*3030*/  IADD3 R44, P2, R44, UR4, RZ ;  /* 0x000000042c2c7c10 */ /* 0x000fc8000ff5e0ff */
[----:B------:R-:W-:Y:S01]  /*3040*/  IADD3.X R45, R43, UR5, RZ, P2, !PT ;  /* 0x000000052b2d7c10 */ /* 0x000fe200097fe4ff */
[----:B------:R-:W-:Y:S02]  /*3050*/  ULDC.64 UR4, c[0x0][0x3e0] ;  /* 0x0000f80000047ab9 */ /* 0x000fe40000000a00 */
[----:B------:R-:W-:-:S04]  /*3060*/  IADD3 R46, P2, R46, UR4, RZ ;  /* 0x000000042e2e7c10 */ /* 0x000fc8000ff5e0ff */
[----:B------:R-:W-:Y:S02]  /*3070*/  IADD3.X R47, R100, UR5, RZ, P2, !PT ;  /* 0x00000005642f7c10 */ /* 0x000fe400097fe4ff */
[C---:B------:R-:W-:Y:S01]  /*3080*/  ISETP.GE.AND P2, PT, R16.reuse, R135, PT ;  /* 0x000000871000720c */ /* 0x040fe20003f46270 */
        /* <DEDUP_REMOVED lines=32> */
.L_x_435:
[----:B------:R-:W-:Y:S05]  /*3290*/  BSYNC B1 ;  /* 0x0000000000017941 */ /* 0x000fea0003800000 */
.L_x_434:
[----:B------:R-:W-:Y:S01]  /*32a0*/  UISETP.NE.AND UP0, UPT, UR53, 0x3, UPT ;  /* 0x000000033500788c */ /* 0x000fe2000bf05270 */
[----:B------:R-:W-:Y:S01]  /*32b0*/  IMAD.MOV.U32 R161, RZ, RZ, R84 ;  /* 0x000000ffffa17224 */ /* 0x000fe200078e0054 */
[----:B------:R-:W-:Y:S01]  /*32c0*/  MOV R165, R96 ;  /* 0x0000006000a57202 */ /* 0x000fe20000000f00 */
[----:B------:R-:W-:Y:S01]  /*32d0*/  IMAD.MOV.U32 R163, RZ, RZ, R88 ;  /* 0x000000ffffa37224 */ /* 0x000fe200078e0058 */
[----:B------:R-:W-:Y:S01]  /*32e0*/  MOV R166, R98 ;  /* 0x0000006200a67202 */ /* 0x000fe20000000f00 */
[----:B------:R-:W-:Y:S01]  /*32f0*/  IMAD.MOV.U32 R167, RZ, RZ, R128 ;  /* 0x000000ffffa77224 */ /* 0x000fe200078e0080 */
[----:B------:R-:W-:Y:S01]  /*3300*/  PLOP3.LUT P2, PT, PT, PT, UP0, 0x80, 0x0 ;  /* 0x000000000000781c */ /* 0x000fe20003f4f008 */
[----:B------:R-:W-:Y:S01]  /*3310*/  IMAD.MOV.U32 R159, RZ, RZ, R78 ;  /* 0x000000ffff9f7224 */ /* 0x000fe200078e004e */
[----:B-----5:R-:W-:Y:S01]  /*3320*/  MOV R153, R68 ;  /* 0x0000004400997202 */ /* 0x020fe20000000f00 */
[----:B------:R-:W-:Y:S01]  /*3330*/  IMAD.MOV.U32 R160, RZ, RZ, R82 ;  /* 0x000000ffffa07224 */ /* 0x000fe200078e0052 */
[----:B------:R-:W-:Y:S01]  /*3340*/  MOV R154, R70 ;  /* 0x00000046009a7202 */ /* 0x000fe20000000f00 */
[----:B------:R-:W-:-:S02]  /*3350*/  IMAD.MOV.U32 R162, RZ, RZ, R86 ;  /* 0x000000ffffa27224 */ /* 0x000fc400078e0056 */
[----:B------:R-:W-:Y:S02]  /*3360*/  IMAD.MOV.U32 R164, RZ, RZ, R90 ;  /* 0x000000ffffa47224 */ /* 0x000fe400078e005a */
[----:B------:R-:W-:Y:S02]  /*3370*/  IMAD.MOV.U32 R168, RZ, RZ, R138 ;  /* 0x000000ffffa87224 */ /* 0x000fe400078e008a */
[----:B------:R-:W-:Y:S02]  /*3380*/  IMAD.MOV.U32 R92, RZ, RZ, R52 ;  /* 0x000000ffff5c7224 */ /* 0x000fe400078e0034 */
[----:B------:R-:W-:Y:S02]  /*3390*/  IMAD.MOV.U32 R94, RZ, RZ, R56 ;  /* 0x000000ffff5e7224 */ /* 0x000fe400078e0038 */
[----:B------:R-:W-:Y:S02]  /*33a0*/  IMAD.MOV.U32 R140, RZ, RZ, R60 ;  /* 0x000000ffff8c7224 */ /* 0x000fe400078e003c */
[----:B------:R-:W-:-:S02]  /*33b0*/  IMAD.MOV.U32 R142, RZ, RZ, R64 ;  /* 0x000000ffff8e7224 */ /* 0x000fc400078e0040 */
[----:B------:R-:W-:Y:S02]  /*33c0*/  IMAD.MOV.U32 R156, RZ, RZ, R72 ;  /* 0x000000ffff9c7224 */ /* 0x000fe400078e0048 */
[----:B------:R-:W-:Y:S02]  /*33d0*/  IMAD.MOV.U32 R93, RZ, RZ, R54 ;  /* 0x000000ffff5d7224 */ /* 0x000fe400078e0036 */
[----:B------:R-:W-:Y:S02]  /*33e0*/  IMAD.MOV.U32 R95, RZ, RZ, R58 ;  /* 0x000000ffff5f7224 */ /* 0x000fe400078e003a */
[----:B------:R-:W-:Y:S02]  /*33f0*/  IMAD.MOV.U32 R141, RZ, RZ, R62 ;  /* 0x000000ffff8d7224 */ /* 0x000fe400078e003e */
[----:B------:R-:W-:Y:S02]  /*3400*/  IMAD.MOV.U32 R143, RZ, RZ, R66 ;  /* 0x000000ffff8f7224 */ /* 0x000fe400078e0042 */
[----:B------:R-:W-:Y:S01]  /*3410*/  IMAD.MOV.U32 R158, RZ, RZ, R74 ;  /* 0x000000ffff9e7224 */ /* 0x000fe200078e004a */
[----:B------:R-:W-:Y:S06]  /*3420*/  @!P2 BRA `(.L_x_436) ;  /* 0x000000000004a947 */ /* 0x000fec0003800000 */
[----:B------:R-:W-:Y:S01]  /*3430*/  BPT.TRAP 0x1 ;  /* 0x000000040000795c */ /* 0x000fe20000300000 */
.L_x_436:
[----:B------:R-:W-:Y:S01]  /*3440*/  IMAD R43, R19, 0x8, R18 ;  /* 0x00000008132b7824 */ /* 0x000fe200078e0212 */
[----:B------:R-:W-:Y:S01]  /*3450*/  SHF.L.U32 R100, R223, 0x1f, RZ ;  /* 0x0000001fdf647819 */ /* 0x000fe200000006ff */
[----:B------:R-:W-:Y:S03]  /*3460*/  BSSY B1, `(.L_x_437) ;  /* 0x0000003000017945 */ /* 0x000fe60003800000 */
[----:B------:R-:W1:Y:S02]  /*3470*/  SYNCS.PHASECHK.TRANS64.TRYWAIT P5, [R43+URZ+0x33490], R100 ;  /* 0x033490642b0075a7 */ /* 0x000e6400080a017f */
[----:B-1----:R-:W-:Y:S05]  /*3480*/  @!P5 BRA `(.L_x_438) ;  /* 0x0000024c00e0d947 */ /* 0x002fea0003800000 */
.L_x_747:
[----:B------:R-:W-:Y:S05]  /*3490*/  BSYNC B1 ;  /* 0x0000000000017941 */ /* 0x000fea0003800000 */
.L_x_437:
[----:B------:R-:W-:Y:S04]  /*34a0*/  BSSY B1, `(.L_x_439) ;  /* 0x00002ac000017945 */ /* 0x000fe80003800000 */
[----:B------:R-:W-:Y:S05]  /*34b0*/  @P3 BRA `(.L_x_440) ;  /* 0x0000002800a83947 */ /* 0x000fea0003800000 */
[----:B------:R-:W-:Y:S01]  /*34c0*/  ISETP.NE.AND P3, PT, R34, RZ, PT ;  /* 0x000000ff2200720c */ /* 0x000fe20003f65270 */
[----:B------:R-:W-:-:S12]  /*34d0*/  BSSY B2, `(.L_x_441) ;  /* 0x000006f000027945 */ /* 0x000fd80003800000 */
[----:B------:R-:W-:Y:S05]  /*34e0*/  @!P3 BRA `(.L_x_442) ;  /* 0x0000000400b4b947 */ /* 0x000fea0003800000 */
[----:B0-----:R0:W2:Y:S01]  /*34f0*/  LDS.128 R44, [R40+0x24200] ;  /* 0x02420000282c7984 */ /* 0x0010a20000000c00 */
[----:B------:R-:W-:Y:S01]  /*3500*/  ISETP.GE.AND P3, PT, R16, R135, PT ;  /* 0x000000871000720c */ /* 0x000fe20003f66270 */
[----:B------:R-:W-:-:S12]  /*3510*/  BSSY B3, `(.L_x_443) ;  /* 0x0000069000037945 */ /* 0x000fd80003800000 */
[----:B0-----:R-:W-:Y:S05]  /*3520*/  @P3 BRA `(.L_x_444) ;  /* 0x00000004009c3947 */ /* 0x001fea0003800000 */
[----:B------:R-:W-:Y:S02]  /*3530*/  SHF.R.U32.HI R128, RZ, 0x8, R129 ;  /* 0x00000008ff807819 */ /* 0x000fe40000011681 */
[--C-:B------:R-:W-:Y:S02]  /*3540*/  SHF.R.U32.HI R138, RZ, 0x8, R139.reuse ;  /* 0x00000008ff8a7819 */ /* 0x100fe4000001168b */
[----:B------:R-:W-:Y:S01]  /*3550*/  SHF.R.U32.HI R169, RZ, 0x10, R139 ;  /* 0x00000010ffa97819 */ /* 0x000fe2000001168b */
[----:B------:R-:W-:Y:S01]  /*3560*/  IMAD.SHL.U32 R128, R128, 0x100, RZ ;  /* 0x0000010080807824 */ /* 0x000fe200078e00ff */
[----:B------:R-:W-:Y:S01]  /*3570*/  LOP3.LUT R170, R139, 0xff0000ff, RZ, 0xc0, !PT ;  /* 0xff0000ff8baa7812 */ /* 0x000fe200078ec0ff */
[----:B------:R-:W-:Y:S01]  /*3580*/  IMAD.SHL.U32 R139, R138, 0x100, RZ ;  /* 0x000001008a8b7824 */ /* 0x000fe200078e00ff */
[----:B------:R-:W-:Y:S01]  /*3590*/  SHF.R.U32.HI R171, RZ, 0x10, R129 ;  /* 0x00000010ffab7819 */ /* 0x000fe20000011681 */
[----:B--2---:R-:W-:Y:S01]  /*35a0*/  IMAD.MOV.U32 R138, RZ, RZ, R44 ;  /* 0x000000ffff8a7224 */ /* 0x004fe200078e002c */
[----:B------:R-:W-:-:S02]  /*35b0*/  LOP3.LUT R129, R129, 0xff0000ff, RZ, 0xc0, !PT ;  /* 0xff0000ff81817812 */ /* 0x000fc400078ec0ff */
[----:B------:R-:W-:Y:S01]  /*35c0*/  LOP3.LUT R170, R170, 0xff00, R139, 0xf8, !PT ;  /* 0x0000ff00aaaa7812 */ /* 0x000fe200078ef88b */
[----:B------:R-:W-:Y:S01]  /*35d0*/  IMAD.U32 R139, R169, 0x10000, RZ ;  /* 0x00010000a98b7824 */ /* 0x000fe200078e00ff */
[----:B------:R-:W-:Y:S02]  /*35e0*/  LOP3.LUT R129, R129, 0xff00, R128, 0xf8, !PT ;  /* 0x0000ff0081817812 */ /* 0x000fe400078ef880 */
[----:B------:R-:W-:Y:S02]  /*35f0*/  SHF.L.U32 R128, R171, 0x10, RZ ;  /* 0x00000010ab807819 */ /* 0x000fe400000006ff */
[----:B------:R-:W-:Y:S02]  /*3600*/  F2FP.F16.E4M3.UNPACK_B R44, R45 ;  /* 0x0000002dff2c723e */ /* 0x000fe400020006ff */
[----:B------:R-:W-:Y:S02]  /*3610*/  F2FP.F16.E4M3.UNPACK_B R169, R168.H1 ;  /* 0x000000a8ffa9723e */ /* 0x000fe400030006ff */
[----:B------:R-:W-:-:S02]  /*3620*/  LOP3.LUT R128, R129, 0xff0000, R128, 0xf8, !PT ;  /* 0x00ff000081807812 */ /* 0x000fc400078ef880 */
[----:B------:R-:W-:Y:S01]  /*3630*/  LOP3.LUT R129, R170, 0xff0000, R139, 0xf8, !PT ;  /* 0x00ff0000aa817812 */ /* 0x000fe200078ef88b */
[--C-:B------:R-:W-:Y:S01]  /*3640*/  HADD2.F32 R139, -RZ, R44.reuse.H1_H1 ;  /* 0x3000002cff8b7230 */ /* 0x100fe20000004100 */
[----:B------:R-:W-:Y:S01]  /*3650*/  F2FP.F16.E4M3.UNPACK_B R171, R167.H1 ;  /* 0x000000a7ffab723e */ /* 0x000fe200030006ff */
[--C-:B------:R-:W-:Y:S01]  /*3660*/  HADD2.F32 R173, -RZ, R169.reuse.H0_H0 ;  /* 0x200000a9ffad7230 */ /* 0x100fe20000004100 */
[----:B------:R-:W-:Y:S01]  /*3670*/  F2FP.F16.E4M3.UNPACK_B R45, R45.H1 ;  /* 0x0000002dff2d723e */ /* 0x000fe200030006ff */
[----:B------:R-:W-:Y:S01]  /*3680*/  HADD2.F32 R44, -RZ, R44.H0_H0 ;  /* 0x2000002cff2c7230 */ /* 0x000fe20000004100 */
[----:B------:R-:W-:Y:S01]  /*3690*/  F2FP.F16.E4M3.UNPACK_B R168, R168 ;  /* 0x000000a8ffa8723e */ /* 0x000fe200020006ff */
[----:B------:R-:W-:Y:S02]  /*36a0*/  HADD2.F32 R174, -RZ, R169.H1_H1 ;  /* 0x300000a9ffae7230 */ /* 0x000fe40000004100 */
[----:B------:R-:W-:Y:S01]  /*36b0*/  FMUL.FTZ R175, R139, R173 ;  /* 0x000000ad8baf7220 */ /* 0x000fe20000410000 */
[----:B------:R-:W-:-:S02]  /*36c0*/  HADD2.F32 R172, -RZ, R171.H0_H0 ;  /* 0x200000abffac7230 */ /* 0x000fc40000004100 */
[----:B------:R-:W-:Y:S01]  /*36d0*/  FMUL.FTZ R176, R44, R173 ;  /* 0x000000ad2cb07220 */ /* 0x000fe20000410000 */
[--C-:B------:R-:W-:Y:S01]  /*36e0*/  HADD2.F32 R170, -RZ, R45.reuse.H1_H1 ;  /* 0x3000002dffaa7230 */ /* 0x100fe20000004100 */
[----:B------:R-:W-:Y:S01]  /*36f0*/  F2FP.F16.E4M3.UNPACK_B R177, R129.H1 ;  /* 0x00000081ffb1723e */ /* 0x000fe200030006ff */
[----:B------:R-:W-:Y:S02]  /*3700*/  HADD2.F32 R169, -RZ, R45.H0_H0 ;  /* 0x2000002dffa97230 */ /* 0x000fe40000004100 */
[----:B------:R-:W-:Y:S01]  /*3710*/  FFMA.FTZ R45, R139, R172, R176 ;  /* 0x000000ac8b2d7223 */ /* 0x000fe200000100b0 */
[----:B------:R-:W-:Y:S02]  /*3720*/  HADD2.F32 R171, -RZ, R171.H1_H1 ;  /* 0x300000abffab7230 */ /* 0x000fe40000004100 */
[----:B------:R-:W-:Y:S01]  /*3730*/  FMUL.FTZ R178, R170, R174 ;  /* 0x000000aeaab27220 */ /* 0x000fe20000410000 */
[----:B------:R-:W-:Y:S01]  /*3740*/  F2FP.F16.E4M3.UNPACK_B R139, R138.H1 ;  /* 0x0000008aff8b723e */ /* 0x000fe200030006ff */
[C---:B------:R-:W-:Y:S01]  /*3750*/  FMUL.FTZ R173, R169.reuse, R174 ;  /* 0x000000aea9ad7220 */ /* 0x040fe20000410000 */
[----:B------:R-:W-:Y:S01]  /*3760*/  FFMA.FTZ R44, R44, R172, -R175 ;  /* 0x000000ac2c2c7223 */ /* 0x000fe200000108af */
[----:B------:R-:W-:Y:S01]  /*3770*/  F2FP.F16.E4M3.UNPACK_B R138, R138 ;  /* 0x0000008aff8a723e */ /* 0x000fe200020006ff */
[-C--:B------:R-:W-:Y:S01]  /*3780*/  FFMA.FTZ R178, R169, R171.reuse, -R178 ;  /* 0x000000aba9b27223 */ /* 0x080fe200000108b2 */
[----:B------:R-:W-:Y:S01]  /*3790*/  FFMA.FTZ R175, R170, R171, R173 ;  /* 0x000000abaaaf7223 */ /* 0x000fe200000100ad */
[--C-:B------:R-:W-:Y:S01]  /*37a0*/  HADD2.F32 R171, -RZ, R168.reuse.H1_H1 ;  /* 0x300000a8ffab7230 */ /* 0x100fe20000004100 */
[----:B------:R-:W-:Y:S01]  /*37b0*/  F2FP.F16.E4M3.UNPACK_B R170, R167 ;  /* 0x000000a7ffaa723e */ /* 0x000fe200020006ff */
[----:B------:R-:W-:-:S02]  /*37c0*/  HADD2.F32 R172, -RZ, R168.H0_H0 ;  /* 0x200000a8ffac7230 */ /* 0x000fc40000004100 */
[--C-:B------:R-:W-:Y:S02]  /*37d0*/  HADD2.F32 R168, -RZ, R139.reuse.H0_H0 ;  /* 0x2000008bffa87230 */ /* 0x100fe40000004100 */
[----:B------:R-:W-:Y:S02]  /*37e0*/  HADD2.F32 R169, -RZ, R139.H1_H1 ;  /* 0x3000008bffa97230 */ /* 0x000fe40000004100 */
[--C-:B------:R-:W-:Y:S02]  /*37f0*/  HADD2.F32 R167, -RZ, R138.reuse.H1_H1 ;  /* 0x3000008affa77230 */ /* 0x100fe40000004100 */
[-C--:B------:R-:W-:Y:S01]  /*3800*/  FMUL.FTZ R176, R168, R171.reuse ;  /* 0x000000aba8b07220 */ /* 0x080fe20000410000 */
[----:B------:R-:W-:Y:S02]  /*3810*/  HADD2.F32 R139, -RZ, R138.H0_H0 ;  /* 0x2000008aff8b7230 */ /* 0x000fe40000004100 */
[----:B------:R-:W-:Y:S01]  /*3820*/  FMUL.FTZ R173, R169, R171 ;  /* 0x000000aba9ad7220 */ /* 0x000fe20000410000 */
[----:B------:R-:W-:-:S02]  /*3830*/  HADD2.F32 R138, -RZ, R170.H1_H1 ;  /* 0x300000aaff8a7230 */ /* 0x000fc40000004100 */
[-C--:B------:R-:W-:Y:S01]  /*3840*/  FMUL.FTZ R174, R167, R172.reuse ;  /* 0x000000aca7ae7220 */ /* 0x080fe20000410000 */
[----:B------:R-:W-:Y:S02]  /*3850*/  HADD2.F32 R170, -RZ, R170.H0_H0 ;  /* 0x200000aaffaa7230 */ /* 0x000fe40000004100 */
[----:B------:R-:W-:Y:S01]  /*3860*/  FMUL.FTZ R172, R139, R172 ;  /* 0x000000ac8bac7220 */ /* 0x000fe20000410000 */
[-C--:B------:R-:W-:Y:S01]  /*3870*/  FFMA.FTZ R168, R168, R138.reuse, -R173 ;  /* 0x0000008aa8a87223 */ /* 0x080fe200000108ad */
[----:B------:R-:W-:Y:S01]  /*3880*/  FFMA.FTZ R169, R169, R138, R176 ;  /* 0x0000008aa9a97223 */ /* 0x000fe200000100b0 */
[-C--:B------:R-:W-:Y:S01]  /*3890*/  FFMA.FTZ R138, R139, R170.reuse, -R174 ;  /* 0x000000aa8b8a7223 */ /* 0x080fe200000108ae */
[----:B------:R-:W-:Y:S01]  /*38a0*/  FFMA.FTZ R139, R167, R170, R172 ;  /* 0x000000aaa78b7223 */ /* 0x000fe200000100ac */
[----:B------:R-:W-:Y:S01]  /*38b0*/  F2FP.F16.E4M3.UNPACK_B R170, R47.H1 ;  /* 0x0000002fffaa723e */ /* 0x000fe200030006ff */
[----:B------:R-:W-:Y:S01]  /*38c0*/  HADD2.F32 R174, -RZ, R177.H1_H1 ;  /* 0x300000b1ffae7230 */ /* 0x000fe20000004100 */
[----:B------:R-:W-:-:S02]  /*38d0*/  F2FP.SATFINITE.E4M3.F32.PACK_AB_MERGE_C R168, R169, R168, RZ ;  /* 0x000000a8a9a8723e */ /* 0x000fc400048070ff */
[----:B------:R-:W-:Y:S01]  /*38e0*/  F2FP.F16.E4M3.UNPACK_B R169, R46.H1 ;  /* 0x0000002effa9723e */ /* 0x000fe200030006ff */
[--C-:B------:R-:W-:Y:S01]  /*38f0*/  HADD2.F32 R171, -RZ, R170.reuse.H0_H0 ;  /* 0x200000aaffab7230 */ /* 0x100fe20000004100 */
[----:B------:R-:W-:Y:S01]  /*3900*/  F2FP.F16.E4M3.UNPACK_B R176, R129 ;  /* 0x00000081ffb0723e */ /* 0x000fe200020006ff */
[----:B------:R-:W-:Y:S01]  /*3910*/  HADD2.F32 R170, -RZ, R170.H1_H1 ;  /* 0x300000aaffaa7230 */ /* 0x000fe20000004100 */
[----:B------:R-:W-:Y:S01]  /*3920*/  F2FP.SATFINITE.E4M3.F32.PACK_AB_MERGE_C R167, R175, R178, RZ ;  /* 0x000000b2afa7723e */ /* 0x000fe200048070ff */
[--C-:B------:R-:W-:Y:S01]  /*3930*/  HADD2.F32 R129, -RZ, R169.reuse.H1_H1 ;  /* 0x300000a9ff817230 */ /* 0x100fe20000004100 */
[-C--:B------:R-:W-:Y:S01]  /*3940*/  F2FP.F16.E4M3.UNPACK_B R173, R128.reuse.H1 ;  /* 0x00000080ffad723e */ /* 0x080fe200030006ff */
[----:B------:R-:W-:Y:S01]  /*3950*/  HADD2.F32 R178, -RZ, R176.H1_H1 ;  /* 0x300000b0ffb27230 */ /* 0x000fe20000004100 */
[----:B------:R-:W-:Y:S01]  /*3960*/  F2FP.F16.E4M3.UNPACK_B R172, R128 ;  /* 0x00000080ffac723e */ /* 0x000fe200020006ff */
[----:B------:R-:W-:Y:S02]  /*3970*/  HADD2.F32 R169, -RZ, R169.H0_H0 ;  /* 0x200000a9ffa97230 */ /* 0x000fe40000004100 */
[----:B------:R-:W-:Y:S01]  /*3980*/  FMUL.FTZ R128, R170, R174 ;  /* 0x000000aeaa807220 */ /* 0x000fe20000410000 */
[----:B------:R-:W-:-:S02]  /*3990*/  HADD2.F32 R175, -RZ, R173.H1_H1 ;  /* 0x300000adffaf7230 */ /* 0x000fc40000004100 */
[----:B------:R-:W-:Y:S01]  /*39a0*/  FMUL.FTZ R179, R171, R174 ;  /* 0x000000aeabb37220 */ /* 0x000fe20000410000 */
[----:B------:R-:W-:Y:S02]  /*39b0*/  HADD2.F32 R174, -RZ, R172.H1_H1 ;  /* 0x300000acffae7230 */ /* 0x000fe40000004100 */
[-C--:B------:R-:W-:Y:S01]  /*39c0*/  FMUL.FTZ R180, R129, R178.reuse ;  /* 0x000000b281b47220 */ /* 0x080fe20000410000 */
[----:B------:R-:W-:Y:S01]  /*39d0*/  F2FP.F16.E4M3.UNPACK_B R47, R47 ;  /* 0x0000002fff2f723e */ /* 0x000fe200020006ff */
[----:B------:R-:W-:Y:S01]  /*39e0*/  FMUL.FTZ R178, R169, R178 ;  /* 0x000000b2a9b27220 */ /* 0x000fe20000410000 */
[----:B------:R-:W-:Y:S01]  /*39f0*/  F2FP.F16.E4M3.UNPACK_B R46, R46 ;  /* 0x0000002eff2e723e */ /* 0x000fe200020006ff */
[-C--:B------:R-:W-:Y:S01]  /*3a00*/  FFMA.FTZ R128, R171, R175.reuse, -R128 ;  /* 0x000000afab807223 */ /* 0x080fe20000010880 */
[----:B------:R-:W-:Y:S01]  /*3a10*/  FFMA.FTZ R179, R170, R175, R179 ;  /* 0x000000afaab37223 */ /* 0x000fe200000100b3 */
[-C--:B------:R-:W-:Y:S01]  /*3a20*/  FFMA.FTZ R180, R169, R174.reuse, -R180 ;  /* 0x000000aea9b47223 */ /* 0x080fe200000108b4 */
[----:B------:R-:W-:Y:S01]  /*3a30*/  FFMA.FTZ R175, R129, R174, R178 ;  /* 0x000000ae81af7223 */ /* 0x000fe200000100b2 */
[--C-:B------:R-:W-:Y:S01]  /*3a40*/  HADD2.F32 R129, -RZ, R47.reuse.H0_H0 ;  /* 0x2000002fff817230 */ /* 0x100fe20000004100 */
[----:B------:R-:W-:Y:S01]  /*3a50*/  F2FP.SATFINITE.E4M3.F32.PACK_AB_MERGE_C R45, R45, R44, R167 ;  /* 0x0000002c2d2d723e */ /* 0x000fe200048070a7 */
[----:B------:R-:W-:Y:S01]  /*3a60*/  HADD2.F32 R169, -RZ, R47.H1_H1 ;  /* 0x3000002fffa97230 */ /* 0x000fe20000004100 */
[----:B------:R-:W-:Y:S01]  /*3a70*/  F2FP.SATFINITE.E4M3.F32.PACK_AB_MERGE_C R128, R179, R128, RZ ;  /* 0x00000080b380723e */ /* 0x000fe200048070ff */
[----:B------:R-:W-:Y:S01]  /*3a80*/  HADD2.F32 R174, -RZ, R177.H0_H0 ;  /* 0x200000b1ffae7230 */ /* 0x000fe20000004100 */
[----:B------:R-:W-:Y:S01]  /*3a90*/  F2FP.SATFINITE.E4M3.F32.PACK_AB_MERGE_C R175, R175, R180, RZ ;  /* 0x000000b4afaf723e */ /* 0x000fe200048070ff */
[--C-:B------:R-:W-:Y:S01]  /*3aa0*/  HADD2.F32 R47, -RZ, R46.reuse.H0_H0 ;  /* 0x2000002eff2f7230 */ /* 0x100fe20000004100 */
[----:B------:R-:W-:Y:S01]  /*3ab0*/  F2FP.SATFINITE.E4M3.F32.PACK_AB_MERGE_C R44, R139, R138, R168 ;  /* 0x0000008a8b2c723e */ /* 0x000fe200048070a8 */
[----:B------:R-:W-:-:S02]  /*3ac0*/  HADD2.F32 R46, -RZ, R46.H1_H1 ;  /* 0x3000002eff2e7230 */ /* 0x000fc40000004100 */
[-C--:B------:R-:W-:Y:S01]  /*3ad0*/  FMUL.FTZ R178, R169, R174.reuse ;  /* 0x000000aea9b27220 */ /* 0x080fe20000410000 */
[----:B------:R-:W-:Y:S02]  /*3ae0*/  HADD2.F32 R176, -RZ, R176.H0_H0 ;  /* 0x200000b0ffb07230 */ /* 0x000fe40000004100 */
[----:B------:R-:W-:Y:S01]  /*3af0*/  FMUL.FTZ R182, R129, R174 ;  /* 0x000000ae81b67220 */ /* 0x000fe20000410000 */
[----:B------:R-:W-:Y:S02]  /*3b00*/  HADD2.F32 R170, -RZ, R173.H0_H0 ;  /* 0x200000adffaa7230 */ /* 0x000fe40000004100 */
[----:B------:R-:W-:Y:S02]  /*3b10*/  HADD2.F32 R172, -RZ, R172.H0_H0 ;  /* 0x200000acffac7230 */ /* 0x000fe40000004100 */
[CC--:B------:R-:W-:Y:S01]  /*3b20*/  FMUL.FTZ R174, R46.reuse, R176.reuse ;  /* 0x000000b02eae7220 */ /* 0x0c0fe20000410000 */
[----:B------:R-:W-:Y:S01]  /*3b30*/  FMUL.FTZ R171, R47, R176 ;  /* 0x000000b02fab7220 */ /* 0x000fe20000410000 */
[-C--:B------:R-:W-:Y:S01]  /*3b40*/  FFMA.FTZ R178, R129, R170.reuse, -R178 ;  /* 0x000000aa81b27223 */ /* 0x080fe200000108b2 */
[----:B------:R-:W-:Y:S01]  /*3b50*/  FFMA.FTZ R169, R169, R170, R182 ;  /* 0x000000aaa9a97223 */ /* 0x000fe200000100b6 */
[-C--:B------:R-:W-:Y:S01]  /*3b60*/  FFMA.FTZ R174, R47, R172.reuse, -R174 ;  /* 0x000000ac2fae7223 */ /* 0x080fe200000108ae */
[----:B------:R-:W-:-:S03]  /*3b70*/  FFMA.FTZ R171, R46, R172, R171 ;  /* 0x000000ac2eab7223 */ /* 0x000fc600000100ab */
[----:B------:R-:W-:Y:S02]  /*3b80*/  F2FP.SATFINITE.E4M3.F32.PACK_AB_MERGE_C R47, R169, R178, R128 ;  /* 0x000000b2a92f723e */ /* 0x000fe40004807080 */
[----:B------:R-:W-:-:S07]  /*3b90*/  F2FP.SATFINITE.E4M3.F32.PACK_AB_MERGE_C R46, R171, R174, R175 ;  /* 0x000000aeab2e723e */ /* 0x000fce00048070af */
.L_x_444:
[----:B------:R-:W-:Y:S05]  /*3ba0*/  BSYNC B3 ;  /* 0x0000000000037941 */ /* 0x000fea0003800000 */
.L_x_443:
[----:B--2---:R2:W-:Y:S02]  /*3bb0*/  STG.E.128 desc[UR54][R50.64], R44 ;  /* 0x0000002c32007986 */ /* 0x0045e4000c101d36 */
.L_x_442:
[----:B------:R-:W-:Y:S05]  /*3bc0*/  BSYNC B2 ;  /* 0x0000000000027941 */ /* 0x000fea0003800000 */
.L_x_441:
[----:B------:R-:W-:Y:S01]  /*3bd0*/  ISETP.NE.AND P3, PT, R35, RZ, PT ;  /* 0x000000ff2300720c */ /* 0x000fe20003f65270 */
[----:B------:R-:W-:-:S12]  /*3be0*/  BSSY B2, `(.L_x_445) ;  /* 0x0000071000027945 */ /* 0x000fd80003800000 */
[----:B------:R-:W-:Y:S05]  /*3bf0*/  @!P3 BRA `(.L_x_446) ;  /* 0x0000000400bcb947 */ /* 0x000fea0003800000 */
[----:B0-2---:R0:W2:Y:S01]  /*3c00*/  LDS.128 R44, [R41+0x24200] ;  /* 0x02420000292c7984 */ /* 0x0050a20000000c00 */
[----:B------:R-:W-:Y:S01]  /*3c10*/  VIADD R128, R16, 0x10 ;  /* 0x0000001010807836 */ /* 0x000fe20000000000 */
[----:B------:R-:W-:Y:S04]  /*3c20*/  BSSY B3, `(.L_x_447) ;  /* 0x000006b000037945 */ /* 0x000fe80003800000 */
[----:B------:R-:W-:-:S13]  /*3c30*/  ISETP.GE.AND P3, PT, R128, R135, PT ;  /* 0x000000878000720c */ /* 0x000fda0003f66270 */
[----:B0-----:R-:W-:Y:S05]  /*3c40*/  @P3 BRA `(.L_x_448) ;  /* 0x0000000400a03947 */ /* 0x001fea0003800000 */
[----:B------:R-:W-:Y:S02]  /*3c50*/  SHF.R.U32.HI R98, RZ, 0x8, R97 ;  /* 0x00000008ff627819 */ /* 0x000fe40000011661 */
[--C-:B------:R-:W-:Y:S02]  /*3c60*/  SHF.R.U32.HI R129, RZ, 0x8, R99.reuse ;  /* 0x00000008ff817819 */ /* 0x100fe40000011663 */
[----:B------:R-:W-:Y:S02]  /*3c70*/  LOP3.LUT R128, R99, 0xff0000ff, RZ, 0xc0, !PT ;  /* 0xff0000ff63807812 */ /* 0x000fe400078ec0ff */
[----:B------:R-:W-:Y:S01]  /*3c80*/  SHF.R.U32.HI R138, RZ, 0x10, R99 ;  /* 0x00000010ff8a7819 */ /* 0x000fe20000011663 */
[----:B------:R-:W-:Y:S01]  /*3c90*/  IMAD.SHL.U32 R99, R98, 0x100, RZ ;  /* 0x0000010062637824 */ /* 0x000fe200078e00ff */
[----:B------:R-:W-:Y:S01]  /*3ca0*/  LOP3.LUT R96, R97, 0xff0000ff, RZ, 0xc0, !PT ;  /* 0xff0000ff61607812 */ /* 0x000fe200078ec0ff */
[----:B------:R-:W-:Y:S01]  /*3cb0*/  IMAD.SHL.U32 R129, R129, 0x100, RZ ;  /* 0x0000010081817824 */ /* 0x000fe200078e00ff */
[----:B------:R-:W-:Y:S01]  /*3cc0*/  SHF.R.U32.HI R139, RZ, 0x10, R97 ;  /* 0x00000010ff8b7819 */ /* 0x000fe20000011661 */
[----:B--2---:R-:W-:Y:S01]  /*3cd0*/  IMAD.MOV.U32 R97, RZ, RZ, R45 ;  /* 0x000000ffff617224 */ /* 0x004fe200078e002d */
[----:B------:R-:W-:Y:S01]  /*3ce0*/  LOP3.LUT R45, R96, 0xff00, R99, 0xf8, !PT ;  /* 0x0000ff00602d7812 */ /* 0x000fe200078ef863 */
[----:B------:R-:W-:Y:S01]  /*3cf0*/  IMAD.U32 R138, R138, 0x10000, RZ ;  /* 0x000100008a8a7824 */ /* 0x000fe200078e00ff */
[----:B------:R-:W-:Y:S01]  /*3d00*/  MOV R98, R44 ;  /* 0x0000002c00627202 */ /* 0x000fe20000000f00 */
[----:B------:R-:W-:Y:S01]  /*3d10*/  IMAD.U32 R96, R139, 0x10000, RZ ;  /* 0x000100008b607824 */ /* 0x000fe200078e00ff */
[----:B------:R-:W-:-:S02]  /*3d20*/  LOP3.LUT R129, R128, 0xff00, R129, 0xf8, !PT ;  /* 0x0000ff0080817812 */ /* 0x000fc400078ef881 */
[----:B------:R-:W-:Y:S02]  /*3d30*/  F2FP.F16.E4M3.UNPACK_B R44, R97 ;  /* 0x00000061ff2c723e */ /* 0x000fe400020006ff */
[----:B------:R-:W-:Y:S02]  /*3d40*/  F2FP.F16.E4M3.UNPACK_B R128, R166.H1 ;  /* 0x000000a6ff80723e */ /* 0x000fe400030006ff */
[----:B------:R-:W-:Y:S01]  /*3d50*/  LOP3.LUT R45, R45, 0xff0000, R96, 0xf8, !PT ;  /* 0x00ff00002d2d7812 */ /* 0x000fe200078ef860 */
[----:B------:R-:W-:Y:S01]  /*3d60*/  HADD2.F32 R99, -RZ, R44.H1_H1 ;  /* 0x3000002cff637230 */ /* 0x000fe20000004100 */
[----:B------:R-:W-:Y:S01]  /*3d70*/  LOP3.LUT R96, R129, 0xff0000, R138, 0xf8, !PT ;  /* 0x00ff000081607812 */ /* 0x000fe200078ef88a */
[----:B------:R-:W-:Y:S01]  /*3d80*/  HADD2.F32 R167, -RZ, R128.H0_H0 ;  /* 0x20000080ffa77230 */ /* 0x000fe20000004100 */
[----:B------:R-:W-:Y:S01]  /*3d90*/  F2FP.F16.E4M3.UNPACK_B R138, R165.H1 ;  /* 0x000000a5ff8a723e */ /* 0x000fe200030006ff */
[----:B------:R-:W-:Y:S01]  /*3da0*/  HADD2.F32 R44, -RZ, R44.H0_H0 ;  /* 0x2000002cff2c7230 */ /* 0x000fe20000004100 */
[----:B------:R-:W-:Y:S01]  /*3db0*/  F2FP.F16.E4M3.UNPACK_B R97, R97.H1 ;  /* 0x00000061ff61723e */ /* 0x000fe200030006ff */
[----:B------:R-:W-:-:S02]  /*3dc0*/  HADD2.F32 R168, -RZ, R128.H1_H1 ;  /* 0x30000080ffa87230 */ /* 0x000fc40000004100 */
[CC--:B------:R-:W-:Y:S01]  /*3dd0*/  FMUL.FTZ R169, R99.reuse, R167.reuse ;  /* 0x000000a763a97220 */ /* 0x0c0fe20000410000 */
[--C-:B------:R-:W-:Y:S02]  /*3de0*/  HADD2.F32 R139, -RZ, R138.reuse.H0_H0 ;  /* 0x2000008aff8b7230 */ /* 0x100fe40000004100 */
[----:B------:R-:W-:Y:S01]  /*3df0*/  FMUL.FTZ R170, R44, R167 ;  /* 0x000000a72caa7220 */ /* 0x000fe20000410000 */
[--C-:B------:R-:W-:Y:S01]  /*3e00*/  HADD2.F32 R129, -RZ, R97.reuse.H1_H1 ;  /* 0x30000061ff817230 */ /* 0x100fe20000004100 */
[----:B------:R-:W-:Y:S01]  /*3e10*/  F2FP.F16.E4M3.UNPACK_B R166, R166 ;  /* 0x000000a6ffa6723e */ /* 0x000fe200020006ff */
[----:B------:R-:W-:Y:S02]  /*3e20*/  HADD2.F32 R128, -RZ, R97.H0_H0 ;  /* 0x20000061ff807230 */ /* 0x000fe40000004100 */
[-C--:B------:R-:W-:Y:S01]  /*3e30*/  FFMA.FTZ R97, R99, R139.reuse, R170 ;  /* 0x0000008b63617223 */ /* 0x080fe200000100aa */
[----:B------:R-:W-:Y:S02]  /*3e40*/  HADD2.F32 R138, -RZ, R138.H1_H1 ;  /* 0x3000008aff8a7230 */ /* 0x000fe40000004100 */
[C---:B------:R-:W-:Y:S01]  /*3e50*/  FMUL.FTZ R167, R129.reuse, R168 ;  /* 0x000000a881a77220 */ /* 0x040fe20000410000 */
[----:B------:R-:W-:Y:S01]  /*3e60*/  F2FP.F16.E4M3.UNPACK_B R99, R98.H1 ;  /* 0x00000062ff63723e */ /* 0x000fe200030006ff */
[----:B------:R-:W-:Y:S01]  /*3e70*/  FMUL.FTZ R168, R128, R168 ;  /* 0x000000a880a87220 */ /* 0x000fe20000410000 */
[----:B------:R-:W-:Y:S01]  /*3e80*/  F2FP.F16.E4M3.UNPACK_B R98, R98 ;  /* 0x00000062ff62723e */ /* 0x000fe200020006ff */
[----:B------:R-:W-:Y:S01]  /*3e90*/  FFMA.FTZ R44, R44, R139, -R169 ;  /* 0x0000008b2c2c7223 */ /* 0x000fe200000108a9 */
[-C--:B------:R-:W-:Y:S01]  /*3ea0*/  FFMA.FTZ R169, R128, R138.reuse, -R167 ;  /* 0x0000008a80a97223 */ /* 0x080fe200000108a7 */
[----:B------:R-:W-:Y:S01]  /*3eb0*/  FFMA.FTZ R172, R129, R138, R168 ;  /* 0x0000008a81ac7223 */ /* 0x000fe200000100a8 */
[----:B------:R-:W-:Y:S01]  /*3ec0*/  F2FP.F16.E4M3.UNPACK_B R165, R165 ;  /* 0x000000a5ffa5723e */ /* 0x000fe200020006ff */
[----:B------:R-:W-:-:S02]  /*3ed0*/  HADD2.F32 R139, -RZ, R166.H1_H1 ;  /* 0x300000a6ff8b7230 */ /* 0x000fc40000004100 */
[--C-:B------:R-:W-:Y:S02]  /*3ee0*/  HADD2.F32 R129, -RZ, R99.reuse.H0_H0 ;  /* 0x20000063ff817230 */ /* 0x100fe40000004100 */
[----:B------:R-:W-:Y:S02]  /*3ef0*/  HADD2.F32 R138, -RZ, R99.H1_H1 ;  /* 0x30000063ff8a7230 */ /* 0x000fe40000004100 */
[----:B------:R-:W-:Y:S02]  /*3f00*/  HADD2.F32 R166, -RZ, R166.H0_H0 ;  /* 0x200000a6ffa67230 */ /* 0x000fe40000004100 */
[-C--:B------:R-:W-:Y:S01]  /*3f10*/  FMUL.FTZ R167, R129, R139.reuse ;  /* 0x0000008b81a77220 */ /* 0x080fe20000410000 */
[--C-:B------:R-:W-:Y:S02]  /*3f20*/  HADD2.F32 R128, -RZ, R98.reuse.H1_H1 ;  /* 0x30000062ff807230 */ /* 0x100fe40000004100 */
[----:B------:R-:W-:Y:S01]  /*3f30*/  FMUL.FTZ R170, R138, R139 ;  /* 0x0000008b8aaa7220 */ /* 0x000fe20000410000 */
[----:B------:R-:W-:-:S02]  /*3f40*/  HADD2.F32 R99, -RZ, R98.H0_H0 ;  /* 0x20000062ff637230 */ /* 0x000fc40000004100 */
[--C-:B------:R-:W-:Y:S02]  /*3f50*/  HADD2.F32 R98, -RZ, R165.reuse.H1_H1 ;  /* 0x300000a5ff627230 */ /* 0x100fe40000004100 */
[-C--:B------:R-:W-:Y:S01]  /*3f60*/  FMUL.FTZ R168, R128, R166.reuse ;  /* 0x000000a680a87220 */ /* 0x080fe20000410000 */
[----:B------:R-:W-:Y:S02]  /*3f70*/  HADD2.F32 R165, -RZ, R165.H0_H0 ;  /* 0x200000a5ffa57230 */ /* 0x000fe40000004100 */
[----:B------:R-:W-:Y:S01]  /*3f80*/  FMUL.FTZ R139, R99, R166 ;  /* 0x000000a6638b7220 */ /* 0x000fe20000410000 */
[----:B------:R-:W-:Y:S01]  /*3f90*/  F2FP.F16.E4M3.UNPACK_B R166, R45 ;  /* 0x0000002dffa6723e */ /* 0x000fe200020006ff */
[-C--:B------:R-:W-:Y:S01]  /*3fa0*/  FFMA.FTZ R129, R129, R98.reuse, -R170 ;  /* 0x0000006281817223 */ /* 0x080fe200000108aa */
[----:B------:R-:W-:Y:S01]  /*3fb0*/  FFMA.FTZ R138, R138, R98, R167 ;  /* 0x000000628a8a7223 */ /* 0x000fe200000100a7 */
[-C--:B------:R-:W-:Y:S01]  /*3fc0*/  FFMA.FTZ R98, R99, R165.reuse, -R168 ;  /* 0x000000a563627223 */ /* 0x080fe200000108a8 */
[----:B------:R-:W-:Y:S01]  /*3fd0*/  FFMA.FTZ R99, R128, R165, R139 ;  /* 0x000000a580637223 */ /* 0x000fe2000001008b */
[----:B------:R-:W-:-:S02]  /*3fe0*/  F2FP.F16.E4M3.UNPACK_B R139, R47.H1 ;  /* 0x0000002fff8b723e */ /* 0x000fc400030006ff */
[----:B------:R-:W-:Y:S02]  /*3ff0*/  F2FP.F16.E4M3.UNPACK_B R170, R96.H1 ;  /* 0x00000060ffaa723e */ /* 0x000fe400030006ff */
[----:B------:R-:W-:Y:S01]  /*4000*/  F2FP.SATFINITE.E4M3.F32.PACK_AB_MERGE_C R128, R172, R169, RZ ;  /* 0x000000a9ac80723e */ /* 0x000fe200048070ff */
[--C-:B------:R-:W-:Y:S01]  /*4010*/  HADD2.F32 R165, -RZ, R139.reuse.H0_H0 ;  /* 0x2000008bffa57230 */ /* 0x100fe20000004100 */
[----:B------:R-:W-:Y:S01]  /*4020*/  F2FP.SATFINITE.E4M3.F32.PACK_AB_MERGE_C R129, R138, R129, RZ ;  /* 0x000000818a81723e */ /* 0x000fe200048070ff */
[----:B------:R-:W-:Y:S01]  /*4030*/  HADD2.F32 R139, -RZ, R139.H1_H1 ;  /* 0x3000008bff8b7230 */ /* 0x000fe20000004100 */
[----:B------:R-:W-:Y:S01]  /*4040*/  F2FP.F16.E4M3.UNPACK_B R167, R45.H1 ;  /* 0x0000002dffa7723e */ /* 0x000fe200030006ff */
[----:B------:R-:W-:Y:S01]  /*4050*/  HADD2.F32 R172, -RZ, R170.H1_H1 ;  /* 0x300000aaffac7230 */ /* 0x000fe20000004100 */
[----:B------:R-:W-:Y:S01]  /*4060*/  F2FP.F16.E4M3.UNPACK_B R138, R46.H1 ;  /* 0x0000002eff8a723e */ /* 0x000fe200030006ff */
[----:B------:R-:W-:Y:S01]  /*4070*/  HADD2.F32 R45, -RZ, R166.H1_H1 ;  /* 0x300000a6ff2d7230 */ /* 0x000fe20000004100 */
[----:B------:R-:W-:Y:S01]  /*4080*/  F2FP.F16.E4M3.UNPACK_B R169, R96 ;  /* 0x00000060ffa9723e */ /* 0x000fe200020006ff */
[----:B------:R-:W-:-:S02]  /*4090*/  HADD2.F32 R168, -RZ, R167.H1_H1 ;  /* 0x300000a7ffa87230 */ /* 0x000fc40000004100 */
[-C--:B------:R-:W-:Y:S01]  /*40a0*/  FMUL.FTZ R174, R139, R172.reuse ;  /* 0x000000ac8bae7220 */ /* 0x080fe20000410000 */
[--C-:B------:R-:W-:Y:S02]  /*40b0*/  HADD2.F32 R96, -RZ, R138.reuse.H1_H1 ;  /* 0x3000008aff607230 */ /* 0x100fe40000004100 */
[C---:B------:R-:W-:Y:S01]  /*40c0*/  FMUL.FTZ R172, R165.reuse, R172 ;  /* 0x000000aca5ac7220 */ /* 0x040fe20000410000 */
[----:B------:R-:W-:Y:S02]  /*40d0*/  HADD2.F32 R171, -RZ, R169.H1_H1 ;  /* 0x300000a9ffab7230 */ /* 0x000fe40000004100 */
[-C--:B------:R-:W-:Y:S01]  /*40e0*/  FFMA.FTZ R174, R165, R168.reuse, -R174 ;  /* 0x000000a8a5ae7223 */ /* 0x080fe200000108ae */
[----:B------:R-:W-:Y:S01]  /*40f0*/  HADD2.F32 R138, -RZ, R138.H0_H0 ;  /* 0x2000008aff8a7230 */ /* 0x000fe20000004100 */
[----:B------:R-:W-:Y:S01]  /*4100*/  F2FP.F16.E4M3.UNPACK_B R47, R47 ;  /* 0x0000002fff2f723e */ /* 0x000fe200020006ff */
[----:B------:R-:W-:Y:S01]  /*4110*/  FFMA.FTZ R173, R139, R168, R172 ;  /* 0x000000a88bad7223 */ /* 0x000fe200000100ac */
[-C--:B------:R-:W-:Y:S01]  /*4120*/  FMUL.FTZ R165, R96, R171.reuse ;  /* 0x000000ab60a57220 */ /* 0x080fe20000410000 */
[----:B------:R-:W-:Y:S01]  /*4130*/  F2FP.F16.E4M3.UNPACK_B R46, R46 ;  /* 0x0000002eff2e723e */ /* 0x000fe200020006ff */
[----:B------:R-:W-:Y:S01]  /*4140*/  FMUL.FTZ R171, R138, R171 ;  /* 0x000000ab8aab7220 */ /* 0x000fe20000410000 */
[----:B------:R-:W-:-:S02]  /*4150*/  HADD2.F32 R170, -RZ, R170.H0_H0 ;  /* 0x200000aaffaa7230 */ /* 0x000fc40000004100 */
[-C--:B------:R-:W-:Y:S01]  /*4160*/  FFMA.FTZ R165, R138, R45.reuse, -R165 ;  /* 0x0000002d8aa57223 */ /* 0x080fe200000108a5 */
[----:B------:R-:W-:Y:S02]  /*4170*/  HADD2.F32 R169, -RZ, R169.H0_H0 ;  /* 0x200000a9ffa97230 */ /* 0x000fe40000004100 */
[----:B------:R-:W-:Y:S01]  /*4180*/  FFMA.FTZ R168, R96, R45, R171 ;  /* 0x0000002d60a87223 */ /* 0x000fe200000100ab */
[--C-:B------:R-:W-:Y:S01]  /*4190*/  HADD2.F32 R96, -RZ, R47.reuse.H0_H0 ;  /* 0x2000002fff607230 */ /* 0x100fe20000004100 */
[----:B------:R-:W-:Y:S01]  /*41a0*/  F2FP.SATFINITE.E4M3.F32.PACK_AB_MERGE_C R173, R173, R174, RZ ;  /* 0x000000aeadad723e */ /* 0x000fe200048070ff */
[--C-:B------:R-:W-:Y:S02]  /*41b0*/  HADD2.F32 R45, -RZ, R46.reuse.H0_H0 ;  /* 0x2000002eff2d7230 */ /* 0x100fe40000004100 */
[----:B------:R-:W-:Y:S01]  /*41c0*/  HADD2.F32 R47, -RZ, R47.H1_H1 ;  /* 0x3000002fff2f7230 */ /* 0x000fe20000004100 */
[----:B------:R-:W-:Y:S01]  /*41d0*/  F2FP.SATFINITE.E4M3.F32.PACK_AB_MERGE_C R165, R168, R165, RZ ;  /* 0x000000a5a8a5723e */ /* 0x000fe200048070ff */
[----:B------:R-:W-:-:S02]  /*41e0*/  HADD2.F32 R46, -RZ, R46.H1_H1 ;  /* 0x3000002eff2e7230 */ /* 0x000fc40000004100 */
[----:B------:R-:W-:Y:S02]  /*41f0*/  HADD2.F32 R167, -RZ, R167.H0_H0 ;  /* 0x200000a7ffa77230 */ /* 0x000fe40000004100 */
[-C--:B------:R-:W-:Y:S01]  /*4200*/  FMUL.FTZ R139, R47, R170.reuse ;  /* 0x000000aa2f8b7220 */ /* 0x080fe20000410000 */
[----:B------:R-:W-:Y:S02]  /*4210*/  HADD2.F32 R166, -RZ, R166.H0_H0 ;  /* 0x200000a6ffa67230 */ /* 0x000fe40000004100 */
[-C--:B------:R-:W-:Y:S01]  /*4220*/  FMUL.FTZ R138, R46, R169.reuse ;  /* 0x000000a92e8a7220 */ /* 0x080fe20000410000 */
[C---:B------:R-:W-:Y:S01]  /*4230*/  FMUL.FTZ R170, R96.reuse, R170 ;  /* 0x000000aa60aa7220 */ /* 0x040fe20000410000 */
[C---:B------:R-:W-:Y:S01]  /*4240*/  FMUL.FTZ R169, R45.reuse, R169 ;  /* 0x000000a92da97220 */ /* 0x040fe20000410000 */
[-C--:B------:R-:W-:Y:S01]  /*4250*/  FFMA.FTZ R139, R96, R167.reuse, -R139 ;  /* 0x000000a7608b7223 */ /* 0x080fe2000001088b */
[-C--:B------:R-:W-:Y:S01]  /*4260*/  FFMA.FTZ R138, R45, R166.reuse, -R138 ;  /* 0x000000a62d8a7223 */ /* 0x080fe2000001088a */
[----:B------:R-:W-:Y:S01]  /*4270*/  FFMA.FTZ R170, R47, R167, R170 ;  /* 0x000000a72faa7223 */ /* 0x000fe200000100aa */
[----:B------:R-:W-:Y:S01]  /*4280*/  FFMA.FTZ R169, R46, R166, R169 ;  /* 0x000000a62ea97223 */ /* 0x000fe200000100a9 */
[----:B------:R-:W-:-:S02]  /*4290*/  F2FP.SATFINITE.E4M3.F32.PACK_AB_MERGE_C R45, R97, R44, R128 ;  /* 0x0000002c612d723e */ /* 0x000fc40004807080 */
[----:B------:R-:W-:Y:S02]  /*42a0*/  F2FP.SATFINITE.E4M3.F32.PACK_AB_MERGE_C R44, R99, R98, R129 ;  /* 0x00000062632c723e */ /* 0x000fe40004807081 */
[----:B------:R-:W-:Y:S02]  /*42b0*/  F2FP.SATFINITE.E4M3.F32.PACK_AB_MERGE_C R46, R169, R138, R165 ;  /* 0x0000008aa92e723e */ /* 0x000fe400048070a5 */
[----:B------:R-:W-:-:S07]  /*42c0*/  F2FP.SATFINITE.E4M3.F32.PACK_AB_MERGE_C R47, R170, R139, R173 ;  /* 0x0000008baa2f723e */ /* 0x000fce00048070ad */
.L_x_448:
[----:B------:R-:W-:Y:S05]  /*42d0*/  BSYNC B3 ;  /* 0x0000000000037941 */ /* 0x000fea0003800000 */
.L_x_447:
[----:B--2---:R3:W-:Y:S02]  /*42e0*/  STG.E.128 desc[UR54][R50.64+0x20], R44 ;  /* 0x0000202c32007986 */ /* 0x0047e4000c101d36 */
.L_x_446:
[----:B------:R-:W-:Y:S05]  /*42f0*/  BSYNC B2 ;  /* 0x0000000000027941 */ /* 0x000fea0003800000 */
.L_x_445:
[----:B------:R-:W-:Y:S01]  /*4300*/  ISETP.NE.AND P3, PT, R36, RZ, PT ;  /* 0x000000ff2400720c */ /* 0x000fe20003f65270 */
[----:B------:R-:W-:-:S12]  /*4310*/  BSSY B2, `(.L_x_449) ;  /* 0x0000070000027945 */ /* 0x000fd80003800000 */
[----:B------:R-:W-:Y:S05]  /*4320*/  @!P3 BRA `(.L_x_450) ;  /* 0x0000000400b8b947 */ /* 0x000fea0003800000 */
[----:B0-23--:R0:W2:Y:S01]  /*4330*/  LDS.128 R44, [R40+0x26a00] ;  /* 0x026a0000282c7984 */ /* 0x00d0a20000000c00 */
[----:B------:R-:W-:Y:S01]  /*4340*/  VIADD R96, R16, 0x20 ;  /* 0x0000002010607836 */ /* 0x000fe20000000000 */
[----:B------:R-:W-:Y:S04]  /*4350*/  BSSY B3, `(.L_x_451) ;  /* 0x000006a000037945 */ /* 0x000fe80003800000 */
[----:B------:R-:W-:-:S13]  /*4360*/  ISETP.GE.AND P3, PT, R96, R135, PT ;  /* 0x000000876000720c */ /* 0x000fda0003f66270 */
[----:B0-----:R-:W-:Y:S05]  /*4370*/  @P3 BRA `(.L_x_452) ;  /* 0x00000004009c3947 */ /* 0x001fea0003800000 */
[----:B------:R-:W-:Y:S02]  /*4380*/  SHF.R.U32.HI R88, RZ, 0x8, R89 ;  /* 0x00000008ff587819 */ /* 0x000fe40000011659 */
[----:B------:R-:W-:Y:S02]  /*4390*/  SHF.R.U32.HI R90, RZ, 0x8, R91 ;  /* 0x00000008ff5a7819 */ /* 0x000fe4000001165b */
[----:B------:R-:W-:Y:S01]  /*43a0*/  SHF.R.U32.HI R99, RZ, 0x10, R89 ;  /* 0x00000010ff637819 */ /* 0x000fe20000011659 */
[----:B------:R-:W-:Y:S01]  /*43b0*/  IMAD.SHL.U32 R88, R88, 0x100, RZ ;  /* 0x0000010058587824 */ /* 0x000fe200078e00ff */
[----:B------:R-:W-:Y:S02]  /*43c0*/  SHF.R.U32.HI R97, RZ, 0x10, R91 ;  /* 0x00000010ff617819 */ /* 0x000fe4000001165b */
[----:B------:R-:W-:Y:S01]  /*43d0*/  LOP3.LUT R96, R91, 0xff0000ff, RZ, 0xc0, !PT ;  /* 0xff0000ff5b607812 */ /* 0x000fe200078ec0ff */
[----:B------:R-:W-:Y:S01]  /*43e0*/  IMAD.SHL.U32 R91, R90, 0x100, RZ ;  /* 0x000001005a5b7824 */ /* 0x000fe200078e00ff */
[----:B------:R-:W-:-:S02]  /*43f0*/  LOP3.LUT R89, R89, 0xff0000ff, RZ, 0xc0, !PT ;  /* 0xff0000ff59597812 */ /* 0x000fc400078ec0ff */
[----:B--2---:R-:W-:Y:S02]  /*4400*/  MOV R90, R44 ;  /* 0x0000002c005a7202 */ /* 0x004fe40000000f00 */
[----:B------:R-:W-:Y:S01]  /*4410*/  LOP3.LUT R89, R89, 0xff00, R88, 0xf8, !PT ;  /* 0x0000ff0059597812 */ /* 0x000fe200078ef858 */
[----:B------:R-:W-:Y:S01]  /*4420*/  IMAD.U32 R88, R99, 0x10000, RZ ;  /* 0x0001000063587824 */ /* 0x000fe200078e00ff */
[----:B------:R-:W-:Y:S01]  /*4430*/  LOP3.LUT R98, R96, 0xff00, R91, 0xf8, !PT ;  /* 0x0000ff0060627812 */ /* 0x000fe200078ef85b */
[----:B------:R-:W-:Y:S01]  /*4440*/  IMAD.U32 R91, R97, 0x10000, RZ ;  /* 0x00010000615b7824 */ /* 0x000fe200078e00ff */
[----:B------:R-:W-:Y:S02]  /*4450*/  F2FP.F16.E4M3.UNPACK_B R96, R164.H1 ;  /* 0x000000a4ff60723e */ /* 0x000fe400030006ff */
[----:B------:R-:W-:Y:S02]  /*4460*/  F2FP.F16.E4M3.UNPACK_B R44, R45 ;  /* 0x0000002dff2c723e */ /* 0x000fe400020006ff */
[----:B------:R-:W-:Y:S01]  /*4470*/  LOP3.LUT R88, R89, 0xff0000, R88, 0xf8, !PT ;  /* 0x00ff000059587812 */ /* 0x000fe200078ef858 */
[----:B------:R-:W-:Y:S01]  /*4480*/  HADD2.F32 R128, -RZ, R96.H0_H0 ;  /* 0x20000060ff807230 */ /* 0x000fe20000004100 */
[----:B------:R-:W-:Y:S01]  /*4490*/  LOP3.LUT R89, R98, 0xff0000, R91, 0xf8, !PT ;  /* 0x00ff000062597812 */ /* 0x000fe200078ef85b */
[--C-:B------:R-:W-:Y:S01]  /*44a0*/  HADD2.F32 R91, -RZ, R44.reuse.H1_H1 ;  /* 0x3000002cff5b7230 */ /* 0x100fe20000004100 */
[----:B------:R-:W-:Y:S01]  /*44b0*/  F2FP.F16.E4M3.UNPACK_B R98, R163.H1 ;  /* 0x000000a3ff62723e */ /* 0x000fe200030006ff */
[----:B------:R-:W-:Y:S01]  /*44c0*/  HADD2.F32 R44, -RZ, R44.H0_H0 ;  /* 0x2000002cff2c7230 */ /* 0x000fe20000004100 */
[----:B------:R-:W-:Y:S01]  /*44d0*/  F2FP.F16.E4M3.UNPACK_B R45, R45.H1 ;  /* 0x0000002dff2d723e */ /* 0x000fe200030006ff */
[----:B------:R-:W-:-:S02]  /*44e0*/  HADD2.F32 R129, -RZ, R96.H1_H1 ;  /* 0x30000060ff817230 */ /* 0x000fc40000004100 */
[CC--:B------:R-:W-:Y:S01]  /*44f0*/  FMUL.FTZ R139, R91.reuse, R128.reuse ;  /* 0x000000805b8b7220 */ /* 0x0c0fe20000410000 */
[--C-:B------:R-:W-:Y:S02]  /*4500*/  HADD2.F32 R99, -RZ, R98.reuse.H0_H0 ;  /* 0x20000062ff637230 */ /* 0x100fe40000004100 */
[C---:B------:R-:W-:Y:S01]  /*4510*/  FMUL.FTZ R128, R44.reuse, R128 ;  /* 0x000000802c807220 */ /* 0x040fe20000410000 */
[--C-:B------:R-:W-:Y:S01]  /*4520*/  HADD2.F32 R97, -RZ, R45.reuse.H1_H1 ;  /* 0x3000002dff617230 */ /* 0x100fe20000004100 */
[----:B------:R-:W-:Y:S01]  /*4530*/  F2FP.F16.E4M3.UNPACK_B R164, R164 ;  /* 0x000000a4ffa4723e */ /* 0x000fe200020006ff */
[----:B------:R-:W-:Y:S02]  /*4540*/  HADD2.F32 R96, -RZ, R45.H0_H0 ;  /* 0x2000002dff607230 */ /* 0x000fe40000004100 */
[-C--:B------:R-:W-:Y:S01]  /*4550*/  FFMA.FTZ R44, R44, R99.reuse, -R139 ;  /* 0x000000632c2c7223 */ /* 0x080fe2000001088b */
[----:B------:R-:W-:Y:S02]  /*4560*/  HADD2.F32 R98, -RZ, R98.H1_H1 ;  /* 0x30000062ff627230 */ /* 0x000fe40000004100 */
[----:B------:R-:W-:Y:S01]  /*4570*/  FFMA.FTZ R45, R91, R99, R128 ;  /* 0x000000635b2d7223 */ /* 0x000fe20000010080 */
[CC--:B------:R-:W-:Y:S01]  /*4580*/  FMUL.FTZ R139, R97.reuse, R129.reuse ;  /* 0x00000081618b7220 */ /* 0x0c0fe20000410000 */
[C---:B------:R-:W-:Y:S01]  /*4590*/  FMUL.FTZ R138, R96.reuse, R129 ;  /* 0x00000081608a7220 */ /* 0x040fe20000410000 */
[-C--:B------:R-:W-:Y:S01]  /*45a0*/  F2FP.F16.E4M3.UNPACK_B R91, R90.reuse.H1 ;  /* 0x0000005aff5b723e */ /* 0x080fe200030006ff */
[----:B------:R-:W-:Y:S01]  /*45b0*/  HADD2.F32 R99, -RZ, R164.H1_H1 ;  /* 0x300000a4ff637230 */ /* 0x000fe20000004100 */
[----:B------:R-:W-:Y:S01]  /*45c0*/  F2FP.F16.E4M3.UNPACK_B R90, R90 ;  /* 0x0000005aff5a723e */ /* 0x000fe200020006ff */
[-C--:B------:R-:W-:Y:S01]  /*45d0*/  FFMA.FTZ R139, R96, R98.reuse, -R139 ;  /* 0x00000062608b7223 */ /* 0x080fe2000001088b */
[----:B------:R-:W-:Y:S01]  /*45e0*/  FFMA.FTZ R166, R97, R98, R138 ;  /* 0x0000006261a67223 */ /* 0x000fe2000001008a */
[----:B------:R-:W-:Y:S01]  /*45f0*/  F2FP.F16.E4M3.UNPACK_B R163, R163 ;  /* 0x000000a3ffa3723e */ /* 0x000fe200020006ff */
[----:B------:R-:W-:-:S02]  /*4600*/  HADD2.F32 R97, -RZ, R91.H0_H0 ;  /* 0x2000005bff617230 */ /* 0x000fc40000004100 */
[----:B------:R-:W-:Y:S02]  /*4610*/  HADD2.F32 R98, -RZ, R91.H1_H1 ;  /* 0x3000005bff627230 */ /* 0x000fe40000004100 */
[----:B------:R-:W-:Y:S02]  /*4620*/  HADD2.F32 R164, -RZ, R164.H0_H0 ;  /* 0x200000a4ffa47230 */ /* 0x000fe40000004100 */
[-C--:B------:R-:W-:Y:S01]  /*4630*/  FMUL.FTZ R129, R97, R99.reuse ;  /* 0x0000006361817220 */ /* 0x080fe20000410000 */
[--C-:B------:R-:W-:Y:S02]  /*4640*/  HADD2.F32 R96, -RZ, R90.reuse.H1_H1 ;  /* 0x3000005aff607230 */ /* 0x100fe40000004100 */
[----:B------:R-:W-:Y:S01]  /*4650*/  FMUL.FTZ R138, R98, R99 ;  /* 0x00000063628a7220 */ /* 0x000fe20000410000 */
[----:B------:R-:W-:Y:S02]  /*4660*/  HADD2.F32 R91, -RZ, R90.H0_H0 ;  /* 0x2000005aff5b7230 */ /* 0x000fe40000004100 */
        /* <DEDUP_REMOVED lines=8> */
[----:B------:R-:W-:Y:S02]  /*46f0*/  F2FP.F16.E4M3.UNPACK_B R98, R47.H1 ;  /* 0x0000002fff62723e */ /* 0x000fe400030006ff */
[----:B------:R-:W-:-:S02]  /*4700*/  F2FP.F16.E4M3.UNPACK_B R163, R89.H1 ;  /* 0x00000059ffa3723e */ /* 0x000fc400030006ff */
[----:B------:R-:W-:Y:S01]  /*4710*/  F2FP.SATFINITE.E4M3.F32.PACK_AB_MERGE_C R169, R129, R138, RZ ;  /* 0x0000008a81a9723e */ /* 0x000fe200048070ff */
[--C-:B------:R-:W-:Y:S01]  /*4720*/  HADD2.F32 R99, -RZ, R98.reuse.H0_H0 ;  /* 0x20000062ff637230 */ /* 0x100fe20000004100 */
[----:B------:R-:W-:Y:S01]  /*4730*/  F2FP.F16.E4M3.UNPACK_B R129, R88.H1 ;  /* 0x00000058ff81723e */ /* 0x000fe200030006ff */
[----:B------:R-:W-:Y:S01]  /*4740*/  HADD2.F32 R98, -RZ, R98.H1_H1 ;  /* 0x30000062ff627230 */ /* 0x000fe20000004100 */
[----:B------:R-:W-:Y:S01]  /*4750*/  F2FP.SATFINITE.E4M3.F32.PACK_AB_MERGE_C R96, R166, R139, RZ ;  /* 0x0000008ba660723e */ /* 0x000fe200048070ff */
[----:B------:R-:W-:Y:S01]  /*4760*/  HADD2.F32 R165, -RZ, R163.H1_H1 ;  /* 0x300000a3ffa57230 */ /* 0x000fe20000004100 */
[----:B------:R-:W-:Y:S01]  /*4770*/  F2FP.F16.E4M3.UNPACK_B R97, R46.H1 ;  /* 0x0000002eff61723e */ /* 0x000fe200030006ff */
[----:B------:R-:W-:Y:S01]  /*4780*/  HADD2.F32 R138, -RZ, R129.H1_H1 ;  /* 0x30000081ff8a7230 */ /* 0x000fe20000004100 */
[----:B------:R-:W-:Y:S01]  /*4790*/  F2FP.F16.E4M3.UNPACK_B R139, R89 ;  /* 0x00000059ff8b723e */ /* 0x000fe200020006ff */
[----:B------:R-:W-:Y:S01]  /*47a0*/  HADD2.F32 R163, -RZ, R163.H0_H0 ;  /* 0x200000a3ffa37230 */ /* 0x000fe20000004100 */
[----:B------:R-:W-:Y:S01]  /*47b0*/  F2FP.F16.E4M3.UNPACK_B R128, R88 ;  /* 0x00000058ff80723e */ /* 0x000fe200020006ff */
[----:B------:R-:W-:Y:S01]  /*47c0*/  FMUL.FTZ R88, R98, R165 ;  /* 0x000000a562587220 */ /* 0x000fe20000410000 */
[----:B------:R-:W-:-:S02]  /*47d0*/  HADD2.F32 R89, -RZ, R97.H1_H1 ;  /* 0x30000061ff597230 */ /* 0x000fc40000004100 */
[C---:B------:R-:W-:Y:S01]  /*47e0*/  FMUL.FTZ R167, R99.reuse, R165 ;  /* 0x000000a563a77220 */ /* 0x040fe20000410000 */
[----:B------:R-:W-:Y:S02]  /*47f0*/  HADD2.F32 R164, -RZ, R139.H1_H1 ;  /* 0x3000008bffa47230 */ /* 0x000fe40000004100 */
[----:B------:R-:W-:Y:S01]  /*4800*/  FFMA.FTZ R165, R99, R138, -R88 ;  /* 0x0000008a63a57223 */ /* 0x000fe20000010858 */
[----:B------:R-:W-:Y:S01]  /*4810*/  HADD2.F32 R97, -RZ, R97.H0_H0 ;  /* 0x20000061ff617230 */ /* 0x000fe20000004100 */
[----:B------:R-:W-:Y:S01]  /*4820*/  F2FP.F16.E4M3.UNPACK_B R47, R47 ;  /* 0x0000002fff2f723e */ /* 0x000fe200020006ff */
[----:B------:R-:W-:Y:S02]  /*4830*/  HADD2.F32 R88, -RZ, R128.H1_H1 ;  /* 0x30000080ff587230 */ /* 0x000fe40000004100 */
[----:B------:R-:W-:Y:S01]  /*4840*/  FMUL.FTZ R166, R89, R164 ;  /* 0x000000a459a67220 */ /* 0x000fe20000410000 */
[----:B------:R-:W-:Y:S01]  /*4850*/  F2FP.F16.E4M3.UNPACK_B R46, R46 ;  /* 0x0000002eff2e723e */ /* 0x000fe200020006ff */
[----:B------:R-:W-:Y:S01]  /*4860*/  FMUL.FTZ R164, R97, R164 ;  /* 0x000000a461a47220 */ /* 0x000fe20000410000 */
[----:B------:R-:W-:-:S02]  /*4870*/  HADD2.F32 R139, -RZ, R139.H0_H0 ;  /* 0x2000008bff8b7230 */ /* 0x000fc40000004100 */
[----:B------:R-:W-:Y:S01]  /*4880*/  FFMA.FTZ R166, R97, R88, -R166 ;  /* 0x0000005861a67223 */ /* 0x000fe200000108a6 */
[----:B------:R-:W-:Y:S01]  /*4890*/  FFMA.FTZ R168, R98, R138, R167 ;  /* 0x0000008a62a87223 */ /* 0x000fe200000100a7 */
[----:B------:R-:W-:Y:S01]  /*48a0*/  FFMA.FTZ R97, R89, R88, R164 ;  /* 0x0000005859617223 */ /* 0x000fe200000100a4 */
[--C-:B------:R-:W-:Y:S01]  /*48b0*/  HADD2.F32 R88, -RZ, R47.reuse.H0_H0 ;  /* 0x2000002fff587230 */ /* 0x100fe20000004100 */
[----:B------:R-:W-:Y:S01]  /*48c0*/  F2FP.SATFINITE.E4M3.F32.PACK_AB_MERGE_C R45, R45, R44, R96 ;  /* 0x0000002c2d2d723e */ /* 0x000fe20004807060 */
[----:B------:R-:W-:Y:S01]  /*48d0*/  HADD2.F32 R89, -RZ, R47.H1_H1 ;  /* 0x3000002fff597230 */ /* 0x000fe20000004100 */
[----:B------:R-:W-:Y:S01]  /*48e0*/  F2FP.SATFINITE.E4M3.F32.PACK_AB_MERGE_C R165, R168, R165, RZ ;  /* 0x000000a5a8a5723e */ /* 0x000fe200048070ff */
[--C-:B------:R-:W-:Y:S02]  /*48f0*/  HADD2.F32 R47, -RZ, R46.reuse.H0_H0 ;  /* 0x2000002eff2f7230 */ /* 0x100fe40000004100 */
[----:B------:R-:W-:Y:S01]  /*4900*/  FMUL.FTZ R138, R88, R163 ;  /* 0x000000a3588a7220 */ /* 0x000fe20000410000 */
[----:B------:R-:W-:-:S02]  /*4910*/  HADD2.F32 R46, -RZ, R46.H1_H1 ;  /* 0x3000002eff2e7230 */ /* 0x000fc40000004100 */
[----:B------:R-:W-:Y:S01]  /*4920*/  FMUL.FTZ R99, R89, R163 ;  /* 0x000000a359637220 */ /* 0x000fe20000410000 */
[----:B------:R-:W-:Y:S01]  /*4930*/  HADD2.F32 R129, -RZ, R129.H0_H0 ;  /* 0x20000081ff817230 */ /* 0x000fe20000004100 */
[----:B------:R-:W-:Y:S01]  /*4940*/  F2FP.SATFINITE.E4M3.F32.PACK_AB_MERGE_C R97, R97, R166, RZ ;  /* 0x000000a66161723e */ /* 0x000fe200048070ff */
[----:B------:R-:W-:Y:S02]  /*4950*/  HADD2.F32 R128, -RZ, R128.H0_H0 ;  /* 0x20000080ff807230 */ /* 0x000fe40000004100 */
[-C--:B------:R-:W-:Y:S01]  /*4960*/  FMUL.FTZ R98, R46, R139.reuse ;  /* 0x0000008b2e627220 */ /* 0x080fe20000410000 */
[----:B------:R-:W-:Y:S01]  /*4970*/  FMUL.FTZ R139, R47, R139 ;  /* 0x0000008b2f8b7220 */ /* 0x000fe20000410000 */
[-C--:B------:R-:W-:Y:S01]  /*4980*/  FFMA.FTZ R99, R88, R129.reuse, -R99 ;  /* 0x0000008158637223 */ /* 0x080fe20000010863 */
[----:B------:R-:W-:Y:S01]  /*4990*/  FFMA.FTZ R138, R89, R129, R138 ;  /* 0x00000081598a7223 */ /* 0x000fe2000001008a */
[-C--:B------:R-:W-:Y:S01]  /*49a0*/  FFMA.FTZ R98, R47, R128.reuse, -R98 ;  /* 0x000000802f627223 */ /* 0x080fe20000010862 */
[----:B------:R-:W-:Y:S01]  /*49b0*/  FFMA.FTZ R139, R46, R128, R139 ;  /* 0x000000802e8b7223 */ /* 0x000fe2000001008b */
[----:B------:R-:W-:-:S02]  /*49c0*/  F2FP.SATFINITE.E4M3.F32.PACK_AB_MERGE_C R44, R91, R90, R169 ;  /* 0x0000005a5b2c723e */ /* 0x000fc400048070a9 */
[----:B------:R-:W-:Y:S02]  /*49d0*/  F2FP.SATFINITE.E4M3.F32.PACK_AB_MERGE_C R47, R138, R99, R165 ;  /* 0x000000638a2f723e */ /* 0x000fe400048070a5 */
[----:B------:R-:W-:-:S07]  /*49e0*/  F2FP.SATFINITE.E4M3.F32.PACK_AB_MERGE_C R46, R139, R98, R97 ;  /* 0x000000628b2e723e */ /* 0x000fce0004807061 */
.L_x_452:
[----:B------:R-:W-:Y:S05]  /*49f0*/  BSYNC B3 ;  /* 0x0000000000037941 */ /* 0x000fea0003800000 */
.L_x_451:
[----:B--2---:R4:W-:Y:S02]  /*4a00*/  STG.E.128 desc[UR54][R50.64+0x40], R44 ;  /* 0x0000402c32007986 */ /* 0x0049e4000c101d36 */
.L_x_450:
[----:B------:R-:W-:Y:S05]  /*4a10*/  BSYNC B2 ;  /* 0x0000000000027941 */ /* 0x000fea0003800000 */
.L_x_449:
[----:B------:R-:W-:Y:S01]  /*4a20*/  ISETP.NE.AND P3, PT, R37, RZ, PT ;  /* 0x000000ff2500720c */ /* 0x000fe20003f65270 */
[----:B------:R-:W-:-:S12]  /*4a30*/  BSSY B2, `(.L_x_453) ;  /* 0x0000070000027945 */ /* 0x000fd80003800000 */
[----:B------:R-:W-:Y:S05]  /*4a40*/  @!P3 BRA `(.L_x_454) ;  /* 0x0000000400b8b947 */ /* 0x000fea0003800000 */
[----:B0-234-:R0:W2:Y:S01]  /*4a50*/  LDS.128 R44, [R41+0x26a00] ;  /* 0x026a0000292c7984 */ /* 0x01d0a20000000c00 */
[----:B------:R-:W-:Y:S01]  /*4a60*/  VIADD R88, R16, 0x30 ;  /* 0x0000003010587836 */ /* 0x000fe20000000000 */
[----:B------:R-:W-:Y:S04]  /*4a70*/  BSSY B3, `(.L_x_455) ;  /* 0x000006a000037945 */ /* 0x000fe80003800000 */
[----:B------:R-:W-:-:S13]  /*4a80*/  ISETP.GE.AND P3, PT, R88, R135, PT ;  /* 0x000000875800720c */ /* 0x000fda0003f66270 */
[----:B0-----:R-:W-:Y:S05]  /*4a90*/  @P3 BRA `(.L_x_456) ;  /* 0x00000004009c3947 */ /* 0x001fea0003800000 */
[----:B------:R-:W-:Y:S02]  /*4aa0*/  SHF.R.U32.HI R89, RZ, 0x8, R87 ;  /* 0x00000008ff597819 */ /* 0x000fe40000011657 */
[----:B------:R-:W-:Y:S02]  /*4ab0*/  SHF.R.U32.HI R91, RZ, 0x8, R85 ;  /* 0x00000008ff5b7819 */ /* 0x000fe40000011655 */
[----:B------:R-:W-:Y:S01]  /*4ac0*/  LOP3.LUT R86, R87, 0xff0000ff, RZ, 0xc0, !PT ;  /* 0xff0000ff57567812 */ /* 0x000fe200078ec0ff */
[----:B------:R-:W-:Y:S01]  /*4ad0*/  IMAD.SHL.U32 R89, R89, 0x100, RZ ;  /* 0x0000010059597824 */ /* 0x000fe200078e00ff */
[----:B------:R-:W-:Y:S01]  /*4ae0*/  SHF.R.U32.HI R88, RZ, 0x10, R87 ;  /* 0x00000010ff587819 */ /* 0x000fe20000011657 */
[----:B------:R-:W-:Y:S01]  /*4af0*/  IMAD.SHL.U32 R87, R91, 0x100, RZ ;  /* 0x000001005b577824 */ /* 0x000fe200078e00ff */
[----:B------:R-:W-:Y:S02]  /*4b00*/  LOP3.LUT R84, R85, 0xff0000ff, RZ, 0xc0, !PT ;  /* 0xff0000ff55547812 */ /* 0x000fe400078ec0ff */
[----:B------:R-:W-:-:S02]  /*4b10*/  SHF.R.U32.HI R90, RZ, 0x10, R85 ;  /* 0x00000010ff5a7819 */ /* 0x000fc40000011655 */
[----:B------:R-:W-:Y:S01]  /*4b20*/  LOP3.LUT R86, R86, 0xff00, R89, 0xf8, !PT ;  /* 0x0000ff0056567812 */ /* 0x000fe200078ef859 */
[----:B------:R-:W-:Y:S01]  /*4b30*/  IMAD.U32 R89, R88, 0x10000, RZ ;  /* 0x0001000058597824 */ /* 0x000fe200078e00ff */
[----:B--2---:R-:W-:Y:S02]  /*4b40*/  MOV R85, R44 ;  /* 0x0000002c00557202 */ /* 0x004fe40000000f00 */
[----:B------:R-:W-:Y:S02]  /*4b50*/  F2FP.F16.E4M3.UNPACK_B R44, R45 ;  /* 0x0000002dff2c723e */ /* 0x000fe400020006ff */
[----:B------:R-:W-:Y:S02]  /*4b60*/  F2FP.F16.E4M3.UNPACK_B R88, R162.H1 ;  /* 0x000000a2ff58723e */ /* 0x000fe400030006ff */
[----:B------:R-:W-:Y:S01]  /*4b70*/  LOP3.LUT R84, R84, 0xff00, R87, 0xf8, !PT ;  /* 0x0000ff0054547812 */ /* 0x000fe200078ef857 */
[----:B------:R-:W-:Y:S01]  /*4b80*/  IMAD.U32 R87, R90, 0x10000, RZ ;  /* 0x000100005a577824 */ /* 0x000fe200078e00ff */
[----:B------:R-:W-:Y:S01]  /*4b90*/  LOP3.LUT R96, R86, 0xff0000, R89, 0xf8, !PT ;  /* 0x00ff000056607812 */ /* 0x000fe200078ef859 */
[----:B------:R-:W-:Y:S01]  /*4ba0*/  HADD2.F32 R86, -RZ, R44.H1_H1 ;  /* 0x3000002cff567230 */ /* 0x000fe20000004100 */
[----:B------:R-:W-:Y:S01]  /*4bb0*/  F2FP.F16.E4M3.UNPACK_B R89, R161.H1 ;  /* 0x000000a1ff59723e */ /* 0x000fe200030006ff */
[----:B------:R-:W-:Y:S01]  /*4bc0*/  HADD2.F32 R97, -RZ, R88.H0_H0 ;  /* 0x20000058ff617230 */ /* 0x000fe20000004100 */
[----:B------:R-:W-:Y:S01]  /*4bd0*/  F2FP.F16.E4M3.UNPACK_B R45, R45.H1 ;  /* 0x0000002dff2d723e */ /* 0x000fe200030006ff */
[----:B------:R-:W-:Y:S01]  /*4be0*/  HADD2.F32 R44, -RZ, R44.H0_H0 ;  /* 0x2000002cff2c7230 */ /* 0x000fe20000004100 */
[----:B------:R-:W-:Y:S01]  /*4bf0*/  LOP3.LUT R84, R84, 0xff0000, R87, 0xf8, !PT ;  /* 0x00ff000054547812 */ /* 0x000fe200078ef857 */
[----:B------:R-:W-:-:S02]  /*4c00*/  HADD2.F32 R90, -RZ, R88.H1_H1 ;  /* 0x30000058ff5a7230 */ /* 0x000fc40000004100 */
[----:B------:R-:W-:Y:S01]  /*4c10*/  FMUL.FTZ R99, R86, R97 ;  /* 0x0000006156637220 */ /* 0x000fe20000410000 */
[----:B------:R-:W-:Y:S01]  /*4c20*/  HADD2.F32 R91, -RZ, R89.H0_H0 ;  /* 0x20000059ff5b7230 */ /* 0x000fe20000004100 */
[----:B------:R-:W-:Y:S01]  /*4c30*/  F2FP.F16.E4M3.UNPACK_B R162, R162 ;  /* 0x000000a2ffa2723e */ /* 0x000fe200020006ff */
[--C-:B------:R-:W-:Y:S01]  /*4c40*/  HADD2.F32 R88, -RZ, R45.reuse.H1_H1 ;  /* 0x3000002dff587230 */ /* 0x100fe20000004100 */
[----:B------:R-:W-:Y:S01]  /*4c50*/  F2FP.F16.E4M3.UNPACK_B R161, R161 ;  /* 0x000000a1ffa1723e */ /* 0x000fe200020006ff */
[----:B------:R-:W-:Y:S02]  /*4c60*/  HADD2.F32 R87, -RZ, R45.H0_H0 ;  /* 0x2000002dff577230 */ /* 0x000fe40000004100 */
[----:B------:R-:W-:Y:S01]  /*4c70*/  FMUL.FTZ R45, R44, R97 ;  /* 0x000000612c2d7220 */ /* 0x000fe20000410000 */
[----:B------:R-:W-:Y:S02]  /*4c80*/  HADD2.F32 R89, -RZ, R89.H1_H1 ;  /* 0x30000059ff597230 */ /* 0x000fe40000004100 */
[-C--:B------:R-:W-:Y:S01]  /*4c90*/  FMUL.FTZ R98, R88, R90.reuse ;  /* 0x0000005a58627220 */ /* 0x080fe20000410000 */
[-C--:B------:R-:W-:Y:S01]  /*4ca0*/  FFMA.FTZ R44, R44, R91.reuse, -R99 ;  /* 0x0000005b2c2c7223 */ /* 0x080fe20000010863 */
[----:B------:R-:W-:Y:S01]  /*4cb0*/  FFMA.FTZ R45, R86, R91, R45 ;  /* 0x0000005b562d7223 */ /* 0x000fe2000001002d */
[C---:B------:R-:W-:Y:S01]  /*4cc0*/  FMUL.FTZ R97, R87.reuse, R90 ;  /* 0x0000005a57617220 */ /* 0x040fe20000410000 */
[----:B------:R-:W-:Y:S01]  /*4cd0*/  F2FP.F16.E4M3.UNPACK_B R86, R85.H1 ;  /* 0x00000055ff56723e */ /* 0x000fe200030006ff */
[----:B------:R-:W-:Y:S01]  /*4ce0*/  FFMA.FTZ R98, R87, R89, -R98 ;  /* 0x0000005957627223 */ /* 0x000fe20000010862 */
[----:B------:R-:W-:Y:S01]  /*4cf0*/  F2FP.F16.E4M3.UNPACK_B R85, R85 ;  /* 0x00000055ff55723e */ /* 0x000fe200020006ff */
[----:B------:R-:W-:Y:S01]  /*4d00*/  FFMA.FTZ R99, R88, R89, R97 ;  /* 0x0000005958637223 */ /* 0x000fe20000010061 */
[----:B------:R-:W-:-:S02]  /*4d10*/  HADD2.F32 R90, -RZ, R162.H1_H1 ;  /* 0x300000a2ff5a7230 */ /* 0x000fc40000004100 */
[----:B------:R-:W-:Y:S02]  /*4d20*/  HADD2.F32 R89, -RZ, R86.H1_H1 ;  /* 0x30000056ff597230 */ /* 0x000fe40000004100 */
[----:B------:R-:W-:Y:S02]  /*4d30*/  HADD2.F32 R162, -RZ, R162.H0_H0 ;  /* 0x200000a2ffa27230 */ /* 0x000fe40000004100 */
[----:B------:R-:W-:Y:S02]  /*4d40*/  HADD2.F32 R88, -RZ, R86.H0_H0 ;  /* 0x20000056ff587230 */ /* 0x000fe40000004100 */
[-C--:B------:R-:W-:Y:S01]  /*4d50*/  FMUL.FTZ R97, R89, R90.reuse ;  /* 0x0000005a59617220 */ /* 0x080fe20000410000 */
[--C-:B------:R-:W-:Y:S02]  /*4d60*/  HADD2.F32 R87, -RZ, R85.reuse.H1_H1 ;  /* 0x30000055ff577230 */ /* 0x100fe40000004100 */
        /* <DEDUP_REMOVED lines=10> */
[----:B------:R-:W-:Y:S02]  /*4e10*/  F2FP.SATFINITE.E4M3.F32.PACK_AB_MERGE_C R161, R99, R98, RZ ;  /* 0x0000006263a1723e */ /* 0x000fe400048070ff */
[----:B------:R-:W-:-:S02]  /*4e20*/  F2FP.F16.E4M3.UNPACK_B R87, R47.H1 ;  /* 0x0000002fff57723e */ /* 0x000fc400030006ff */
[----:B------:R-:W-:Y:S02]  /*4e30*/  F2FP.F16.E4M3.UNPACK_B R98, R96.H1 ;  /* 0x00000060ff62723e */ /* 0x000fe400030006ff */
[----:B------:R-:W-:Y:S01]  /*4e40*/  F2FP.SATFINITE.E4M3.F32.PACK_AB_MERGE_C R139, R90, R97, RZ ;  /* 0x000000615a8b723e */ /* 0x000fe200048070ff */
[--C-:B------:R-:W-:Y:S01]  /*4e50*/  HADD2.F32 R89, -RZ, R87.reuse.H1_H1 ;  /* 0x30000057ff597230 */ /* 0x100fe20000004100 */
[----:B------:R-:W-:Y:S01]  /*4e60*/  F2FP.F16.E4M3.UNPACK_B R86, R46.H1 ;  /* 0x0000002eff56723e */ /* 0x000fe200030006ff */
[----:B------:R-:W-:Y:S01]  /*4e70*/  HADD2.F32 R128, -RZ, R98.H1_H1 ;  /* 0x30000062ff807230 */ /* 0x000fe20000004100 */
[----:B------:R-:W-:Y:S01]  /*4e80*/  F2FP.F16.E4M3.UNPACK_B R91, R84.H1 ;  /* 0x00000054ff5b723e */ /* 0x000fe200030006ff */
[----:B------:R-:W-:Y:S01]  /*4e90*/  HADD2.F32 R88, -RZ, R87.H0_H0 ;  /* 0x20000057ff587230 */ /* 0x000fe20000004100 */
[----:B------:R-:W-:Y:S01]  /*4ea0*/  F2FP.F16.E4M3.UNPACK_B R97, R96 ;  /* 0x00000060ff61723e */ /* 0x000fe200020006ff */
[----:B------:R-:W-:Y:S01]  /*4eb0*/  HADD2.F32 R87, -RZ, R86.H1_H1 ;  /* 0x30000056ff577230 */ /* 0x000fe20000004100 */
[----:B------:R-:W-:Y:S01]  /*4ec0*/  F2FP.F16.E4M3.UNPACK_B R90, R84 ;  /* 0x00000054ff5a723e */ /* 0x000fe200020006ff */
[----:B------:R-:W-:-:S02]  /*4ed0*/  HADD2.F32 R96, -RZ, R91.H1_H1 ;  /* 0x3000005bff607230 */ /* 0x000fc40000004100 */
[-C--:B------:R-:W-:Y:S01]  /*4ee0*/  FMUL.FTZ R129, R89, R128.reuse ;  /* 0x0000008059817220 */ /* 0x080fe20000410000 */
[----:B------:R-:W-:Y:S02]  /*4ef0*/  HADD2.F32 R99, -RZ, R97.H1_H1 ;  /* 0x30000061ff637230 */ /* 0x000fe40000004100 */
[C---:B------:R-:W-:Y:S01]  /*4f00*/  FMUL.FTZ R138, R88.reuse, R128 ;  /* 0x00000080588a7220 */ /* 0x040fe20000410000 */
[----:B------:R-:W-:Y:S02]  /*4f10*/  HADD2.F32 R86, -RZ, R86.H0_H0 ;  /* 0x20000056ff567230 */ /* 0x000fe40000004100 */
[----:B------:R-:W-:Y:S01]  /*4f20*/  FFMA.FTZ R128, R88, R96, -R129 ;  /* 0x0000006058807223 */ /* 0x000fe20000010881 */
[----:B------:R-:W-:Y:S02]  /*4f30*/  HADD2.F32 R84, -RZ, R90.H1_H1 ;  /* 0x3000005aff547230 */ /* 0x000fe40000004100 */
[----:B------:R-:W-:Y:S01]  /*4f40*/  FMUL.FTZ R129, R87, R99 ;  /* 0x0000006357817220 */ /* 0x000fe20000410000 */
[----:B------:R-:W-:Y:S01]  /*4f50*/  F2FP.F16.E4M3.UNPACK_B R47, R47 ;  /* 0x0000002fff2f723e */ /* 0x000fe200020006ff */
[C---:B------:R-:W-:Y:S01]  /*4f60*/  FMUL.FTZ R88, R86.reuse, R99 ;  /* 0x0000006356587220 */ /* 0x040fe20000410000 */
[----:B------:R-:W-:Y:S01]  /*4f70*/  F2FP.F16.E4M3.UNPACK_B R46, R46 ;  /* 0x0000002eff2e723e */ /* 0x000fe200020006ff */
        /* <DEDUP_REMOVED lines=9> */
[----:B------:R-:W-:Y:S01]  /*5010*/  HADD2.F32 R87, -RZ, R98.H0_H0 ;  /* 0x20000062ff577230 */ /* 0x000fe20000004100 */
[----:B------:R-:W-:Y:S01]  /*5020*/  F2FP.SATFINITE.E4M3.F32.PACK_AB_MERGE_C R44, R162, R85, R139 ;  /* 0x00000055a22c723e */ /* 0x000fe2000480708b */
[----:B------:R-:W-:-:S02]  /*5030*/  HADD2.F32 R46, -RZ, R46.H1_H1 ;  /* 0x3000002eff2e7230 */ /* 0x000fc40000004100 */
[----:B------:R-:W-:Y:S02]  /*5040*/  HADD2.F32 R97, -RZ, R97.H0_H0 ;  /* 0x20000061ff617230 */ /* 0x000fe40000004100 */
[-C--:B------:R-:W-:Y:S01]  /*5050*/  FMUL.FTZ R89, R86, R87.reuse ;  /* 0x0000005756597220 */ /* 0x080fe20000410000 */
[----:B------:R-:W-:Y:S02]  /*5060*/  HADD2.F32 R91, -RZ, R91.H0_H0 ;  /* 0x2000005bff5b7230 */ /* 0x000fe40000004100 */
[----:B------:R-:W-:Y:S01]  /*5070*/  FMUL.FTZ R87, R84, R87 ;  /* 0x0000005754577220 */ /* 0x000fe20000410000 */
[----:B------:R-:W-:Y:S02]  /*5080*/  HADD2.F32 R90, -RZ, R90.H0_H0 ;  /* 0x2000005aff5a7230 */ /* 0x000fe40000004100 */
[-C--:B------:R-:W-:Y:S01]  /*5090*/  FMUL.FTZ R88, R46, R97.reuse ;  /* 0x000000612e587220 */ /* 0x080fe20000410000 */
[C---:B------:R-:W-:Y:S01]  /*50a0*/  FMUL.FTZ R97, R47.reuse, R97 ;  /* 0x000000612f617220 */ /* 0x040fe20000410000 */
[-C--:B------:R-:W-:Y:S01]  /*50b0*/  FFMA.FTZ R89, R84, R91.reuse, -R89 ;  /* 0x0000005b54597223 */ /* 0x080fe20000010859 */
[----:B------:R-:W-:Y:S01]  /*50c0*/  FFMA.FTZ R86, R86, R91, R87 ;  /* 0x0000005b56567223 */ /* 0x000fe20000010057 */
[-C--:B------:R-:W-:Y:S01]  /*50d0*/  FFMA.FTZ R88, R47, R90.reuse, -R88 ;  /* 0x0000005a2f587223 */ /* 0x080fe20000010858 */
[----:B------:R-:W-:-:S03]  /*50e0*/  FFMA.FTZ R97, R46, R90, R97 ;  /* 0x0000005a2e617223 */ /* 0x000fc60000010061 */
[----:B------:R-:W-:Y:S02]  /*50f0*/  F2FP.SATFINITE.E4M3.F32.PACK_AB_MERGE_C R47, R86, R89, R99 ;  /* 0x00000059562f723e */ /* 0x000fe40004807063 */
[----:B------:R-:W-:-:S07]  /*5100*/  F2FP.SATFINITE.E4M3.F32.PACK_AB_MERGE_C R46, R97, R88, R96 ;  /* 0x00000058612e723e */ /* 0x000fce0004807060 */
.L_x_456:
[----:B------:R-:W-:Y:S05]  /*5110*/  BSYNC B3 ;  /* 0x0000000000037941 */ /* 0x000fea0003800000 */
.L_x_455:
[----:B--2---:R0:W-:Y:S02]  /*5120*/  STG.E.128 desc[UR54][R50.64+0x60], R44 ;  /* 0x0000602c32007986 */ /* 0x0041e4000c101d36 */
.L_x_454:
[----:B------:R-:W-:Y:S05]  /*5130*/  BSYNC B2 ;  /* 0x0000000000027941 */ /* 0x000fea0003800000 */
.L_x_453:
        /* <DEDUP_REMOVED lines=10> */
[----:B------:R-:W-:Y:S02]  /*51e0*/  SHF.R.U32.HI R87, RZ, 0x10, R81 ;  /* 0x00000010ff577819 */ /* 0x000fe40000011651 */
[----:B------:R-:W-:Y:S01]  /*51f0*/  LOP3.LUT R82, R81, 0xff0000ff, RZ, 0xc0, !PT ;  /* 0xff0000ff51527812 */ /* 0x000fe200078ec0ff */
[----:B------:R-:W-:Y:S01]  /*5200*/  IMAD.SHL.U32 R81, R85, 0x100, RZ ;  /* 0x0000010055517824 */ /* 0x000fe200078e00ff */
[----:B------:R-:W-:Y:S02]  /*5210*/  SHF.R.U32.HI R86, RZ, 0x10, R83 ;  /* 0x00000010ff567819 */ /* 0x000fe40000011653 */
[----:B------:R-:W-:Y:S01]  /*5220*/  LOP3.LUT R84, R83, 0xff0000ff, RZ, 0xc0, !PT ;  /* 0xff0000ff53547812 */ /* 0x000fe200078ec0ff */
[----:B------:R-:W-:Y:S01]  /*5230*/  IMAD.SHL.U32 R83, R80, 0x100, RZ ;  /* 0x0000010050537824 */ /* 0x000fe200078e00ff */
[----:B------:R-:W-:Y:S01]  /*5240*/  LOP3.LUT R82, R82, 0xff00, R81, 0xf8, !PT ;  /* 0x0000ff0052527812 */ /* 0x000fe200078ef851 */
[----:B------:R-:W-:Y:S01]  /*5250*/  IMAD.U32 R81, R87, 0x10000, RZ ;  /* 0x0001000057517824 */ /* 0x000fe200078e00ff */
[----:B--2---:R-:W-:-:S02]  /*5260*/  MOV R80, R44 ;  /* 0x0000002c00507202 */ /* 0x004fc40000000f00 */
[----:B------:R-:W-:Y:S01]  /*5270*/  LOP3.LUT R85, R84, 0xff00, R83, 0xf8, !PT ;  /* 0x0000ff0054557812 */ /* 0x000fe200078ef853 */
[----:B------:R-:W-:Y:S01]  /*5280*/  IMAD.U32 R84, R86, 0x10000, RZ ;  /* 0x0001000056547824 */ /* 0x000fe200078e00ff */
[----:B------:R-:W-:Y:S02]  /*5290*/  F2FP.F16.E4M3.UNPACK_B R44, R45 ;  /* 0x0000002dff2c723e */ /* 0x000fe400020006ff */
[----:B------:R-:W-:Y:S02]  /*52a0*/  F2FP.F16.E4M3.UNPACK_B R83, R160.H1 ;  /* 0x000000a0ff53723e */ /* 0x000fe400030006ff */
[----:B------:R-:W-:Y:S01]  /*52b0*/  LOP3.LUT R86, R82, 0xff0000, R81, 0xf8, !PT ;  /* 0x00ff000052567812 */ /* 0x000fe200078ef851 */
[--C-:B------:R-:W-:Y:S01]  /*52c0*/  HADD2.F32 R81, -RZ, R44.reuse.H1_H1 ;  /* 0x3000002cff517230 */ /* 0x100fe20000004100 */
[----:B------:R-:W-:Y:S01]  /*52d0*/  LOP3.LUT R89, R85, 0xff0000, R84, 0xf8, !PT ;  /* 0x00ff000055597812 */ /* 0x000fe200078ef854 */
[--C-:B------:R-:W-:Y:S01]  /*52e0*/  HADD2.F32 R87, -RZ, R83.reuse.H0_H0 ;  /* 0x20000053ff577230 */ /* 0x100fe20000004100 */
        /* <DEDUP_REMOVED lines=15> */
[----:B------:R-:W-:Y:S01]  /*53e0*/  FFMA.FTZ R44, R44, R85, -R91 ;  /* 0x000000552c2c7223 */ /* 0x000fe2000001085b */
[----:B------:R-:W-:Y:S01]  /*53f0*/  FFMA.FTZ R97, R82, R84, -R87 ;  /* 0x0000005452617223 */ /* 0x000fe20000010857 */
[----:B------:R-:W-:Y:S01]  /*5400*/  F2FP.F16.E4M3.UNPACK_B R80, R80 ;  /* 0x00000050ff50723e */ /* 0x000fe200020006ff */
[----:B------:R-:W-:Y:S01]  /*5410*/  FFMA.FTZ R98, R83, R84, R88 ;  /* 0x0000005453627223 */ /* 0x000fe20000010058 */
[----:B------:R-:W-:Y:S01]  /*5420*/  F2FP.F16.E4M3.UNPACK_B R155, R155 ;  /* 0x0000009bff9b723e */ /* 0x000fe200020006ff */
[----:B------:R-:W-:-:S02]  /*5430*/  HADD2.F32 R85, -RZ, R160.H1_H1 ;  /* 0x300000a0ff557230 */ /* 0x000fc40000004100 */
[--C-:B------:R-:W-:Y:S01]  /*5440*/  HADD2.F32 R82, -RZ, R81.reuse.H0_H0 ;  /* 0x20000051ff527230 */ /* 0x100fe20000004100 */
[----:B------:R-:W-:Y:S01]  /*5450*/  F2FP.SATFINITE.E4M3.F32.PACK_AB_MERGE_C R128, R98, R97, RZ ;  /* 0x000000616280723e */ /* 0x000fe200048070ff */
[----:B------:R-:W-:Y:S02]  /*5460*/  HADD2.F32 R83, -RZ, R81.H1_H1 ;  /* 0x30000051ff537230 */ /* 0x000fe40000004100 */
[----:B------:R-:W-:Y:S02]  /*5470*/  HADD2.F32 R81, -RZ, R80.H0_H0 ;  /* 0x20000050ff517230 */ /* 0x000fe40000004100 */
[-C--:B------:R-:W-:Y:S01]  /*5480*/  FMUL.FTZ R90, R82, R85.reuse ;  /* 0x00000055525a7220 */ /* 0x080fe20000410000 */
[----:B------:R-:W-:Y:S02]  /*5490*/  HADD2.F32 R84, -RZ, R155.H1_H1 ;  /* 0x3000009bff547230 */ /* 0x000fe40000004100 */
[----:B------:R-:W-:Y:S01]  /*54a0*/  FMUL.FTZ R87, R83, R85 ;  /* 0x0000005553577220 */ /* 0x000fe20000410000 */
[----:B------:R-:W-:Y:S01]  /*54b0*/  HADD2.F32 R160, -RZ, R160.H0_H0 ;  /* 0x200000a0ffa07230 */ /* 0x000fe20000004100 */
[----:B------:R-:W-:Y:S01]  /*54c0*/  F2FP.SATFINITE.E4M3.F32.PACK_AB_MERGE_C R45, R45, R44, R128 ;  /* 0x0000002c2d2d723e */ /* 0x000fe20004807080 */
[----:B------:R-:W-:-:S02]  /*54d0*/  HADD2.F32 R80, -RZ, R80.H1_H1 ;  /* 0x30000050ff507230 */ /* 0x000fc40000004100 */
[-C--:B------:R-:W-:Y:S01]  /*54e0*/  FFMA.FTZ R87, R82, R84.reuse, -R87 ;  /* 0x0000005452577223 */ /* 0x080fe20000010857 */
[----:B------:R-:W-:Y:S02]  /*54f0*/  HADD2.F32 R155, -RZ, R155.H0_H0 ;  /* 0x2000009bff9b7230 */ /* 0x000fe40000004100 */
[----:B------:R-:W-:Y:S01]  /*5500*/  FFMA.FTZ R90, R83, R84, R90 ;  /* 0x00000054535a7223 */ /* 0x000fe2000001005a */
[CC--:B------:R-:W-:Y:S01]  /*5510*/  FMUL.FTZ R85, R81.reuse, R160.reuse ;  /* 0x000000a051557220 */ /* 0x0c0fe20000410000 */
[----:B------:R-:W-:Y:S01]  /*5520*/  FMUL.FTZ R88, R80, R160 ;  /* 0x000000a050587220 */ /* 0x000fe20000410000 */
[----:B------:R-:W-:Y:S02]  /*5530*/  F2FP.F16.E4M3.UNPACK_B R84, R86.H1 ;  /* 0x00000056ff54723e */ /* 0x000fe400030006ff */
[----:B------:R-:W-:Y:S01]  /*5540*/  F2FP.SATFINITE.E4M3.F32.PACK_AB_MERGE_C R99, R90, R87, RZ ;  /* 0x000000575a63723e */ /* 0x000fe200048070ff */
[----:B------:R-:W-:Y:S01]  /*5550*/  FFMA.FTZ R91, R81, R155, -R88 ;  /* 0x0000009b515b7223 */ /* 0x000fe20000010858 */
[----:B------:R-:W-:Y:S01]  /*5560*/  F2FP.F16.E4M3.UNPACK_B R81, R47.H1 ;  /* 0x0000002fff51723e */ /* 0x000fe200030006ff */
[----:B------:R-:W-:Y:S01]  /*5570*/  FFMA.FTZ R96, R80, R155, R85 ;  /* 0x0000009b50607223 */ /* 0x000fe20000010055 */
[-C--:B------:R-:W-:Y:S01]  /*5580*/  F2FP.F16.E4M3.UNPACK_B R87, R89.reuse.H1 ;  /* 0x00000059ff57723e */ /* 0x080fe200030006ff */
[----:B------:R-:W-:Y:S01]  /*5590*/  HADD2.F32 R85, -RZ, R84.H1_H1 ;  /* 0x30000054ff557230 */ /* 0x000fe20000004100 */
[----:B------:R-:W-:Y:S01]  /*55a0*/  F2FP.F16.E4M3.UNPACK_B R80, R46.H1 ;  /* 0x0000002eff50723e */ /* 0x000fe200030006ff */
[----:B------:R-:W-:Y:S01]  /*55b0*/  HADD2.F32 R83, -RZ, R81.H1_H1 ;  /* 0x30000051ff537230 */ /* 0x000fe20000004100 */
[----:B------:R-:W-:Y:S01]  /*55c0*/  F2FP.F16.E4M3.UNPACK_B R89, R89 ;  /* 0x00000059ff59723e */ /* 0x000fe200020006ff */
[----:B------:R-:W-:Y:S01]  /*55d0*/  HADD2.F32 R90, -RZ, R87.H1_H1 ;  /* 0x30000057ff5a7230 */ /* 0x000fe20000004100 */
[----:B------:R-:W-:Y:S01]  /*55e0*/  F2FP.F16.E4M3.UNPACK_B R86, R86 ;  /* 0x00000056ff56723e */ /* 0x000fe200020006ff */
[----:B------:R-:W-:Y:S01]  /*55f0*/  HADD2.F32 R82, -RZ, R81.H0_H0 ;  /* 0x20000051ff527230 */ /* 0x000fe20000004100 */
[----:B------:R-:W-:Y:S01]  /*5600*/  F2FP.F16.E4M3.UNPACK_B R47, R47 ;  /* 0x0000002fff2f723e */ /* 0x000fe200020006ff */
[----:B------:R-:W-:-:S02]  /*5610*/  HADD2.F32 R81, -RZ, R80.H1_H1 ;  /* 0x30000050ff517230 */ /* 0x000fc40000004100 */
[-C--:B------:R-:W-:Y:S01]  /*5620*/  FMUL.FTZ R97, R83, R90.reuse ;  /* 0x0000005a53617220 */ /* 0x080fe20000410000 */
[--C-:B------:R-:W-:Y:S02]  /*5630*/  HADD2.F32 R88, -RZ, R89.reuse.H1_H1 ;  /* 0x30000059ff587230 */ /* 0x100fe40000004100 */
[C---:B------:R-:W-:Y:S01]  /*5640*/  FMUL.FTZ R90, R82.reuse, R90 ;  /* 0x0000005a525a7220 */ /* 0x040fe20000410000 */
[----:B------:R-:W-:Y:S02]  /*5650*/  HADD2.F32 R80, -RZ, R80.H0_H0 ;  /* 0x20000050ff507230 */ /* 0x000fe40000004100 */
[----:B------:R-:W-:Y:S01]  /*5660*/  FFMA.FTZ R98, R82, R85, -R97 ;  /* 0x0000005552627223 */ /* 0x000fe20000010861 */
[----:B------:R-:W-:Y:S02]  /*5670*/  HADD2.F32 R82, -RZ, R86.H1_H1 ;  /* 0x30000056ff527230 */ /* 0x000fe40000004100 */
[----:B------:R-:W-:Y:S01]  /*5680*/  FMUL.FTZ R97, R81, R88 ;  /* 0x0000005851617220 */ /* 0x000fe20000410000 */
[----:B------:R-:W-:Y:S01]  /*5690*/  F2FP.F16.E4M3.UNPACK_B R46, R46 ;  /* 0x0000002eff2e723e */ /* 0x000fe200020006ff */
[----:B------:R-:W-:Y:S01]  /*56a0*/  FMUL.FTZ R88, R80, R88 ;  /* 0x0000005850587220 */ /* 0x000fe20000410000 */
[----:B------:R-:W-:-:S02]  /*56b0*/  HADD2.F32 R89, -RZ, R89.H0_H0 ;  /* 0x20000059ff597230 */ /* 0x000fc40000004100 */
[-C--:B------:R-:W-:Y:S01]  /*56c0*/  FFMA.FTZ R97, R80, R82.reuse, -R97 ;  /* 0x0000005250617223 */ /* 0x080fe20000010861 */
[--C-:B------:R-:W-:Y:S02]  /*56d0*/  HADD2.F32 R80, -RZ, R47.reuse.H0_H0 ;  /* 0x2000002fff507230 */ /* 0x100fe40000004100 */
[----:B------:R-:W-:Y:S01]  /*56e0*/  FFMA.FTZ R88, R81, R82, R88 ;  /* 0x0000005251587223 */ /* 0x000fe20000010058 */
[----:B------:R-:W-:Y:S02]  /*56f0*/  HADD2.F32 R81, -RZ, R47.H1_H1 ;  /* 0x3000002fff517230 */ /* 0x000fe40000004100 */
[----:B------:R-:W-:Y:S01]  /*5700*/  FFMA.FTZ R85, R83, R85, R90 ;  /* 0x0000005553557223 */ /* 0x000fe2000001005a */
[--C-:B------:R-:W-:Y:S01]  /*5710*/  HADD2.F32 R47, -RZ, R46.reuse.H0_H0 ;  /* 0x2000002eff2f7230 */ /* 0x100fe20000004100 */
[----:B------:R-:W-:Y:S01]  /*5720*/  F2FP.SATFINITE.E4M3.F32.PACK_AB_MERGE_C R44, R96, R91, R99 ;  /* 0x0000005b602c723e */ /* 0x000fe20004807063 */
[----:B------:R-:W-:Y:S01]  /*5730*/  HADD2.F32 R46, -RZ, R46.H1_H1 ;  /* 0x3000002eff2e7230 */ /* 0x000fe20000004100 */
[----:B------:R-:W-:Y:S01]  /*5740*/  F2FP.SATFINITE.E4M3.F32.PACK_AB_MERGE_C R88, R88, R97, RZ ;  /* 0x000000615858723e */ /* 0x000fe200048070ff */
[----:B------:R-:W-:Y:S01]  /*5750*/  HADD2.F32 R87, -RZ, R87.H0_H0 ;  /* 0x20000057ff577230 */ /* 0x000fe20000004100 */
[----:B------:R-:W-:Y:S01]  /*5760*/  F2FP.SATFINITE.E4M3.F32.PACK_AB_MERGE_C R85, R85, R98, RZ ;  /* 0x000000625555723e */ /* 0x000fe200048070ff */
[----:B------:R-:W-:-:S02]  /*5770*/  HADD2.F32 R84, -RZ, R84.H0_H0 ;  /* 0x20000054ff547230 */ /* 0x000fc40000004100 */
[----:B------:R-:W-:Y:S01]  /*5780*/  FMUL.FTZ R82, R46, R89 ;  /* 0x000000592e527220 */ /* 0x000fe20000410000 */
[----:B------:R-:W-:Y:S02]  /*5790*/  HADD2.F32 R86, -RZ, R86.H0_H0 ;  /* 0x20000056ff567230 */ /* 0x000fe40000004100 */
[-C--:B------:R-:W-:Y:S01]  /*57a0*/  FMUL.FTZ R83, R81, R87.reuse ;  /* 0x0000005751537220 */ /* 0x080fe20000410000 */
[C---:B------:R-:W-:Y:S01]  /*57b0*/  FMUL.FTZ R90, R80.reuse, R87 ;  /* 0x00000057505a7220 */ /* 0x040fe20000410000 */
[----:B------:R-:W-:Y:S02]  /*57c0*/  FMUL.FTZ R89, R47, R89 ;  /* 0x000000592f597220 */ /* 0x000fe40000410000 */
[-C--:B------:R-:W-:Y:S01]  /*57d0*/  FFMA.FTZ R83, R80, R84.reuse, -R83 ;  /* 0x0000005450537223 */ /* 0x080fe20000010853 */
[----:B------:R-:W-:Y:S01]  /*57e0*/  FFMA.FTZ R90, R81, R84, R90 ;  /* 0x00000054515a7223 */ /* 0x000fe2000001005a */
[-C--:B------:R-:W-:Y:S01]  /*57f0*/  FFMA.FTZ R82, R47, R86.reuse, -R82 ;  /* 0x000000562f527223 */ /* 0x080fe20000010852 */
[----:B------:R-:W-:-:S03]  /*5800*/  FFMA.FTZ R89, R46, R86, R89 ;  /* 0x000000562e597223 */ /* 0x000fc60000010059 */
[----:B------:R-:W-:Y:S02]  /*5810*/  F2FP.SATFINITE.E4M3.F32.PACK_AB_MERGE_C R47, R90, R83, R85 ;  /* 0x000000535a2f723e */ /* 0x000fe40004807055 */
[----:B------:R-:W-:-:S07]  /*5820*/  F2FP.SATFINITE.E4M3.F32.PACK_AB_MERGE_C R46, R89, R82, R88 ;  /* 0x00000052592e723e */ /* 0x000fce0004807058 */
.L_x_460:
[----:B------:R-:W-:Y:S05]  /*5830*/  BSYNC B3 ;  /* 0x0000000000037941 */ /* 0x000fea0003800000 */
.L_x_459:
[----:B--2---:R0:W-:Y:S02]  /*5840*/  STG.E.128 desc[UR54][R50.64+0x80], R44 ;  /* 0x0000802c32007986 */ /* 0x0041e4000c101d36 */
.L_x_458:
[----:B------:R-:W-:Y:S05]  /*5850*/  BSYNC B2 ;  /* 0x0000000000027941 */ /* 0x000fea0003800000 */
.L_x_457:
[----:B------:R-:W-:-:S13]  /*5860*/  ISETP.NE.AND P3, PT, R39, RZ, PT ;  /* 0x000000ff2700720c */ /* 0x000fda0003f65270 */
        /* <DEDUP_REMOVED lines=8> */
[----:B------:R-:W-:Y:S02]  /*58f0*/  LOP3.LUT R78, R77, 0xff0000ff, RZ, 0xc0, !PT ;  /* 0xff0000ff4d4e7812 */ /* 0x000fe400078ec0ff */
[----:B------:R-:W-:Y:S01]  /*5900*/  SHF.R.U32.HI R82, RZ, 0x10, R77 ;  /* 0x00000010ff527819 */ /* 0x000fe2000001164d */
[----:B------:R-:W-:Y:S01]  /*5910*/  IMAD.SHL.U32 R77, R83, 0x100, RZ ;  /* 0x00000100534d7824 */ /* 0x000fe200078e00ff */
[----:B------:R-:W-:Y:S02]  /*5920*/  LOP3.LUT R80, R79, 0xff0000ff, RZ, 0xc0, !PT ;  /* 0xff0000ff4f507812 */ /* 0x000fe400078ec0ff */
[----:B------:R-:W-:Y:S01]  /*5930*/  SHF.R.U32.HI R81, RZ, 0x10, R79 ;  /* 0x00000010ff517819 */ /* 0x000fe2000001164f */
[----:B------:R-:W-:Y:S01]  /*5940*/  IMAD.SHL.U32 R79, R76, 0x100, RZ ;  /* 0x000001004c4f7824 */ /* 0x000fe200078e00ff */
[----:B------:R-:W-:Y:S01]  /*5950*/  LOP3.LUT R77, R78, 0xff00, R77, 0xf8, !PT ;  /* 0x0000ff004e4d7812 */ /* 0x000fe200078ef84d */
[----:B------:R-:W-:Y:S01]  /*5960*/  IMAD.U32 R78, R82, 0x10000, RZ ;  /* 0x00010000524e7824 */ /* 0x000fe200078e00ff */
[----:B--2---:R-:W-:Y:S01]  /*5970*/  MOV R76, R44 ;  /* 0x0000002c004c7202 */ /* 0x004fe20000000f00 */
[----:B------:R-:W-:Y:S01]  /*5980*/  IMAD.U32 R81, R81, 0x10000, RZ ;  /* 0x0001000051517824 */ /* 0x000fe200078e00ff */
[----:B------:R-:W-:-:S02]  /*5990*/  LOP3.LUT R80, R80, 0xff00, R79, 0xf8, !PT ;  /* 0x0000ff0050507812 */ /* 0x000fc400078ef84f */
        /* <DEDUP_REMOVED lines=40> */
[-C--:B------:R-:W-:Y:S01]  /*5c20*/  F2FP.F16.E4M3.UNPACK_B R80, R82.reuse.H1 ;  /* 0x00000052ff50723e */ /* 0x080fe200030006ff */
[-C--:B------:R-:W-:Y:S01]  /*5c30*/  FMUL.FTZ R84, R76, R159.reuse ;  /* 0x0000009f4c547220 */ /* 0x080fe20000410000 */
[C---:B------:R-:W-:Y:S01]  /*5c40*/  FMUL.FTZ R159, R77.reuse, R159 ;  /* 0x0000009f4d9f7220 */ /* 0x040fe20000410000 */
[----:B------:R-:W-:Y:S02]  /*5c50*/  F2FP.F16.E4M3.UNPACK_B R82, R82 ;  /* 0x00000052ff52723e */ /* 0x000fe400020006ff */
[-C--:B------:R-:W-:Y:S01]  /*5c60*/  FFMA.FTZ R87, R77, R152.reuse, -R84 ;  /* 0x000000984d577223 */ /* 0x080fe20000010854 */
[----:B------:R-:W-:Y:S01]  /*5c70*/  F2FP.SATFINITE.E4M3.F32.PACK_AB_MERGE_C R90, R86, R83, RZ ;  /* 0x00000053565a723e */ /* 0x000fe200048070ff */
[----:B------:R-:W-:Y:S01]  /*5c80*/  FFMA.FTZ R152, R76, R152, R159 ;  /* 0x000000984c987223 */ /* 0x000fe2000001009f */
[----:B------:R-:W-:Y:S01]  /*5c90*/  F2FP.F16.E4M3.UNPACK_B R77, R47.H1 ;  /* 0x0000002fff4d723e */ /* 0x000fe200030006ff */
[--C-:B------:R-:W-:Y:S01]  /*5ca0*/  HADD2.F32 R81, -RZ, R80.reuse.H1_H1 ;  /* 0x30000050ff517230 */ /* 0x100fe20000004100 */
[-C--:B------:R-:W-:Y:S01]  /*5cb0*/  F2FP.F16.E4M3.UNPACK_B R83, R85.reuse.H1 ;  /* 0x00000055ff53723e */ /* 0x080fe200030006ff */
[----:B------:R-:W-:Y:S01]  /*5cc0*/  HADD2.F32 R80, -RZ, R80.H0_H0 ;  /* 0x20000050ff507230 */ /* 0x000fe20000004100 */
[-C--:B------:R-:W-:Y:S01]  /*5cd0*/  F2FP.F16.E4M3.UNPACK_B R76, R46.reuse.H1 ;  /* 0x0000002eff4c723e */ /* 0x080fe200030006ff */
        /* <DEDUP_REMOVED lines=14> */
[----:B------:R-:W-:-:S02]  /*5dc0*/  HADD2.F32 R85, -RZ, R85.H0_H0 ;  /* 0x20000055ff557230 */ /* 0x000fc40000004100 */
[C---:B------:R-:W-:Y:S01]  /*5dd0*/  FMUL.FTZ R84, R76.reuse, R84 ;  /* 0x000000544c547220 */ /* 0x040fe20000410000 */
[----:B------:R-:W-:Y:S02]  /*5de0*/  HADD2.F32 R83, -RZ, R83.H0_H0 ;  /* 0x20000053ff537230 */ /* 0x000fe40000004100 */
[-C--:B------:R-:W-:Y:S01]  /*5df0*/  FFMA.FTZ R89, R76, R78.reuse, -R89 ;  /* 0x0000004e4c597223 */ /* 0x080fe20000010859 */
[--C-:B------:R-:W-:Y:S02]  /*5e00*/  HADD2.F32 R76, -RZ, R47.reuse.H0_H0 ;  /* 0x2000002fff4c7230 */ /* 0x100fe40000004100 */
[----:B------:R-:W-:Y:S01]  /*5e10*/  FFMA.FTZ R84, R77, R78, R84 ;  /* 0x0000004e4d547223 */ /* 0x000fe20000010054 */
[----:B------:R-:W-:Y:S02]  /*5e20*/  HADD2.F32 R77, -RZ, R47.H1_H1 ;  /* 0x3000002fff4d7230 */ /* 0x000fe40000004100 */
[----:B------:R-:W-:Y:S01]  /*5e30*/  FFMA.FTZ R81, R79, R81, R86 ;  /* 0x000000514f517223 */ /* 0x000fe20000010056 */
[----:B------:R-:W-:-:S02]  /*5e40*/  HADD2.F32 R47, -RZ, R46.H0_H0 ;  /* 0x2000002eff2f7230 */ /* 0x000fc40000004100 */
[-C--:B------:R-:W-:Y:S01]  /*5e50*/  FMUL.FTZ R86, R76, R83.reuse ;  /* 0x000000534c567220 */ /* 0x080fe20000410000 */
[----:B------:R-:W-:Y:S02]  /*5e60*/  HADD2.F32 R46, -RZ, R46.H1_H1 ;  /* 0x3000002eff2e7230 */ /* 0x000fe40000004100 */
[C---:B------:R-:W-:Y:S01]  /*5e70*/  FMUL.FTZ R79, R77.reuse, R83 ;  /* 0x000000534d4f7220 */ /* 0x040fe20000410000 */
[----:B------:R-:W-:Y:S02]  /*5e80*/  HADD2.F32 R82, -RZ, R82.H0_H0 ;  /* 0x20000052ff527230 */ /* 0x000fe40000004100 */
[-C--:B------:R-:W-:Y:S01]  /*5e90*/  FFMA.FTZ R86, R77, R80.reuse, R86 ;  /* 0x000000504d567223 */ /* 0x080fe20000010056 */
[----:B------:R-:W-:Y:S01]  /*5ea0*/  F2FP.SATFINITE.E4M3.F32.PACK_AB_MERGE_C R84, R84, R89, RZ ;  /* 0x000000595454723e */ /* 0x000fe200048070ff */
[-C--:B------:R-:W-:Y:S01]  /*5eb0*/  FMUL.FTZ R78, R46, R85.reuse ;  /* 0x000000552e4e7220 */ /* 0x080fe20000410000 */
[----:B------:R-:W-:Y:S01]  /*5ec0*/  FMUL.FTZ R85, R47, R85 ;  /* 0x000000552f557220 */ /* 0x000fe20000410000 */
[----:B------:R-:W-:Y:S01]  /*5ed0*/  FFMA.FTZ R79, R76, R80, -R79 ;  /* 0x000000504c4f7223 */ /* 0x000fe2000001084f */
[----:B------:R-:W-:Y:S01]  /*5ee0*/  F2FP.SATFINITE.E4M3.F32.PACK_AB_MERGE_C R81, R81, R88, RZ ;  /* 0x000000585151723e */ /* 0x000fe200048070ff */
[-C--:B------:R-:W-:Y:S01]  /*5ef0*/  FFMA.FTZ R78, R47, R82.reuse, -R78 ;  /* 0x000000522f4e7223 */ /* 0x080fe2000001084e */
[----:B------:R-:W-:Y:S01]  /*5f00*/  FFMA.FTZ R85, R46, R82, R85 ;  /* 0x000000522e557223 */ /* 0x000fe20000010055 */
[----:B------:R-:W-:-:S02]  /*5f10*/  F2FP.SATFINITE.E4M3.F32.PACK_AB_MERGE_C R44, R152, R87, R90 ;  /* 0x00000057982c723e */ /* 0x000fc4000480705a */
[----:B------:R-:W-:Y:S02]  /*5f20*/  F2FP.SATFINITE.E4M3.F32.PACK_AB_MERGE_C R47, R86, R79, R81 ;  /* 0x0000004f562f723e */ /* 0x000fe40004807051 */
[----:B------:R-:W-:-:S07]  /*5f30*/  F2FP.SATFINITE.E4M3.F32.PACK_AB_MERGE_C R46, R85, R78, R84 ;  /* 0x0000004e552e723e */ /* 0x000fce0004807054 */
.L_x_462:
[----:B------:R-:W-:Y:S05]  /*5f40*/  BSYNC B2 ;  /* 0x0000000000027941 */ /* 0x000fea0003800000 */
.L_x_461:
[----:B--2---:R0:W-:Y:S02]  /*5f50*/  STG.E.128 desc[UR54][R50.64+0xa0], R44 ;  /* 0x0000a02c32007986 */ /* 0x0041e4000c101d36 */
.L_x_440:
[----:B------:R-:W-:Y:S05]  /*5f60*/  BSYNC B1 ;  /* 0x0000000000017941 */ /* 0x000fea0003800000 */
.L_x_439:
[----:B------:R-:W-:Y:S05]  /*5f70*/  @P4 BRA `(.L_x_463) ;  /* 0x0000009400284947 */ /* 0x000fea0003800000 */
[----:B------:R-:W-:Y:S01]  /*5f80*/  ISETP.NE.AND P3, PT, R34, RZ, PT ;  /* 0x000000ff2200720c */ /* 0x000fe20003f65270 */
[----:B------:R-:W-:-:S12]  /*5f90*/  BSSY B1, `(.L_x_464) ;  /* 0x000006f000017945 */ /* 0x000fd80003800000 */
[----:B------:R-:W-:Y:S05]  /*5fa0*/  @!P3 BRA `(.L_x_465) ;  /* 0x0000000400b4b947 */ /* 0x000fea0003800000 */
[----:B0-234-:R0:W2:Y:S01]  /*5fb0*/  LDS.128 R44, [R40+0x26200] ;  /* 0x02620000282c7984 */ /* 0x01d0a20000000c00 */
[----:B------:R-:W-:Y:S01]  /*5fc0*/  ISETP.GE.AND P3, PT, R16, R135, PT ;  /* 0x000000871000720c */ /* 0x000fe20003f66270 */
[----:B------:R-:W-:-:S12]  /*5fd0*/  BSSY B2, `(.L_x_466) ;  /* 0x0000069000027945 */ /* 0x000fd80003800000 */
[----:B0-----:R-:W-:Y:S05]  /*5fe0*/  @P3 BRA `(.L_x_467) ;  /* 0x00000004009c3947 */ /* 0x001fea0003800000 */
[----:B------:R-:W-:Y:S01]  /*5ff0*/  SHF.R.U32.HI R74, RZ, 0x8, R75 ;  /* 0x00000008ff4a7819 */ /* 0x000fe2000001164b */
[----:B--2---:R-:W-:Y:S01]  /*6000*/  IMAD.MOV.U32 R50, RZ, RZ, R44 ;  /* 0x000000ffff327224 */ /* 0x004fe200078e002c */
[----:B------:R-:W-:Y:S02]  /*6010*/  SHF.R.U32.HI R72, RZ, 0x8, R73 ;  /* 0x00000008ff487819 */ /* 0x000fe40000011649 */
[----:B------:R-:W-:Y:S01]  /*6020*/  SHF.R.U32.HI R76, RZ, 0x10, R75 ;  /* 0x00000010ff4c7819 */ /* 0x000fe2000001164b */
[----:B------:R-:W-:Y:S01]  /*6030*/  IMAD.SHL.U32 R74, R74, 0x100, RZ ;  /* 0x000001004a4a7824 */ /* 0x000fe200078e00ff */
[----:B------:R-:W-:Y:S01]  /*6040*/  LOP3.LUT R51, R73, 0xff0000ff, RZ, 0xc0, !PT ;  /* 0xff0000ff49337812 */ /* 0x000fe200078ec0ff */
[----:B------:R-:W-:Y:S01]  /*6050*/  IMAD.SHL.U32 R72, R72, 0x100, RZ ;  /* 0x0000010048487824 */ /* 0x000fe200078e00ff */
[----:B------:R-:W-:Y:S01]  /*6060*/  SHF.R.U32.HI R77, RZ, 0x10, R73 ;  /* 0x00000010ff4d7819 */ /* 0x000fe20000011649 */
[----:B------:R-:W-:Y:S01]  /*6070*/  IMAD.U32 R76, R76, 0x10000, RZ ;  /* 0x000100004c4c7824 */ /* 0x000fe200078e00ff */
[----:B------:R-:W-:-:S02]  /*6080*/  LOP3.LUT R73, R75, 0xff0000ff, RZ, 0xc0, !PT ;  /* 0xff0000ff4b497812 */ /* 0x000fc400078ec0ff */
[----:B------:R-:W-:Y:S02]  /*6090*/  LOP3.LUT R51, R51, 0xff00, R72, 0xf8, !PT ;  /* 0x0000ff0033337812 */ /* 0x000fe400078ef848 */
[----:B------:R-:W-:Y:S02]  /*60a0*/  LOP3.LUT R73, R73, 0xff00, R74, 0xf8, !PT ;  /* 0x0000ff0049497812 */ /* 0x000fe400078ef84a */
[-C--:B------:R-:W-:Y:S02]  /*60b0*/  F2FP.F16.E4M3.UNPACK_B R44, R45.reuse ;  /* 0x0000002dff2c723e */ /* 0x080fe400020006ff */
[----:B------:R-:W-:Y:S02]  /*60c0*/  SHF.L.U32 R72, R77, 0x10, RZ ;  /* 0x000000104d487819 */ /* 0x000fe400000006ff */
[----:B------:R-:W-:Y:S02]  /*60d0*/  F2FP.F16.E4M3.UNPACK_B R74, R158.H1 ;  /* 0x0000009eff4a723e */ /* 0x000fe400030006ff */
[----:B------:R-:W-:-:S02]  /*60e0*/  F2FP.F16.E4M3.UNPACK_B R45, R45.H1 ;  /* 0x0000002dff2d723e */ /* 0x000fc400030006ff */
[----:B------:R-:W-:Y:S01]  /*60f0*/  LOP3.LUT R78, R73, 0xff0000, R76, 0xf8, !PT ;  /* 0x00ff0000494e7812 */ /* 0x000fe200078ef84c */
[--C-:B------:R-:W-:Y:S01]  /*6100*/  HADD2.F32 R77, -RZ, R74.reuse.H1_H1 ;  /* 0x3000004aff4d7230 */ /* 0x100fe20000004100 */
[----:B------:R-:W-:Y:S01]  /*6110*/  F2FP.F16.E4M3.UNPACK_B R73, R156.H1 ;  /* 0x0000009cff49723e */ /* 0x000fe200030006ff */
[----:B------:R-:W-:Y:S01]  /*6120*/  HADD2.F32 R76, -RZ, R74.H0_H0 ;  /* 0x2000004aff4c7230 */ /* 0x000fe20000004100 */
[----:B------:R-:W-:Y:S01]  /*6130*/  LOP3.LUT R75, R51, 0xff0000, R72, 0xf8, !PT ;  /* 0x00ff0000334b7812 */ /* 0x000fe200078ef848 */
[----:B------:R-:W-:Y:S01]  /*6140*/  HADD2.F32 R72, -RZ, R45.H1_H1 ;  /* 0x3000002dff487230 */ /* 0x000fe20000004100 */
[----:B------:R-:W-:Y:S01]  /*6150*/  F2FP.F16.E4M3.UNPACK_B R158, R158 ;  /* 0x0000009eff9e723e */ /* 0x000fe200020006ff */
[----:B------:R-:W-:Y:S01]  /*6160*/  HADD2.F32 R74, -RZ, R73.H0_H0 ;  /* 0x20000049ff4a7230 */ /* 0x000fe20000004100 */
[----:B------:R-:W-:Y:S01]  /*6170*/  F2FP.F16.E4M3.UNPACK_B R156, R156 ;  /* 0x0000009cff9c723e */ /* 0x000fe200020006ff */
[----:B------:R-:W-:Y:S02]  /*6180*/  HADD2.F32 R51, -RZ, R44.H1_H1 ;  /* 0x3000002cff337230 */ /* 0x000fe40000004100 */
[----:B------:R-:W-:Y:S01]  /*6190*/  FMUL.FTZ R80, R72, R77 ;  /* 0x0000004d48507220 */ /* 0x000fe20000410000 */
[----:B------:R-:W-:-:S02]  /*61a0*/  HADD2.F32 R45, -RZ, R45.H0_H0 ;  /* 0x2000002dff2d7230 */ /* 0x000fc40000004100 */
[----:B------:R-:W-:Y:S02]  /*61b0*/  HADD2.F32 R73, -RZ, R73.H1_H1 ;  /* 0x30000049ff497230 */ /* 0x000fe40000004100 */
[----:B------:R-:W-:Y:S01]  /*61c0*/  FMUL.FTZ R79, R51, R76 ;  /* 0x0000004c334f7220 */ /* 0x000fe20000410000 */
[----:B------:R-:W-:Y:S02]  /*61d0*/  HADD2.F32 R44, -RZ, R44.H0_H0 ;  /* 0x2000002cff2c7230 */ /* 0x000fe40000004100 */
[C---:B------:R-:W-:Y:S01]  /*61e0*/  FMUL.FTZ R77, R45.reuse, R77 ;  /* 0x0000004d2d4d7220 */ /* 0x040fe20000410000 */
[-C--:B------:R-:W-:Y:S01]  /*61f0*/  FFMA.FTZ R82, R45, R73.reuse, -R80 ;  /* 0x000000492d527223 */ /* 0x080fe20000010850 */
[----:B------:R-:W-:Y:S01]  /*6200*/  F2FP.F16.E4M3.UNPACK_B R45, R50.H1 ;  /* 0x00000032ff2d723e */ /* 0x000fe200030006ff */
[C---:B------:R-:W-:Y:S01]  /*6210*/  FMUL.FTZ R76, R44.reuse, R76 ;  /* 0x0000004c2c4c7220 */ /* 0x040fe20000410000 */
[----:B------:R-:W-:Y:S01]  /*6220*/  FFMA.FTZ R44, R44, R74, -R79 ;  /* 0x0000004a2c2c7223 */ /* 0x000fe2000001084f */
[----:B------:R-:W-:Y:S01]  /*6230*/  FFMA.FTZ R85, R72, R73, R77 ;  /* 0x0000004948557223 */ /* 0x000fe2000001004d */
[----:B------:R-:W-:Y:S01]  /*6240*/  F2FP.F16.E4M3.UNPACK_B R50, R50 ;  /* 0x00000032ff32723e */ /* 0x000fe200020006ff */
[----:B------:R-:W-:Y:S01]  /*6250*/  FFMA.FTZ R83, R51, R74, R76 ;  /* 0x0000004a33537223 */ /* 0x000fe2000001004c */
[----:B------:R-:W-:-:S02]  /*6260*/  HADD2.F32 R74, -RZ, R158.H1_H1 ;  /* 0x3000009eff4a7230 */ /* 0x000fc40000004100 */
[--C-:B------:R-:W-:Y:S01]  /*6270*/  HADD2.F32 R51, -RZ, R45.reuse.H0_H0 ;  /* 0x2000002dff337230 */ /* 0x100fe20000004100 */
[----:B------:R-:W-:Y:S01]  /*6280*/  F2FP.SATFINITE.E4M3.F32.PACK_AB_MERGE_C R87, R85, R82, RZ ;  /* 0x000000525557723e */ /* 0x000fe200048070ff */
[----:B------:R-:W-:Y:S02]  /*6290*/  HADD2.F32 R72, -RZ, R45.H1_H1 ;  /* 0x3000002dff487230 */ /* 0x000fe40000004100 */
[----:B------:R-:W-:Y:S02]  /*62a0*/  HADD2.F32 R73, -RZ, R156.H1_H1 ;  /* 0x3000009cff497230 */ /* 0x000fe40000004100 */
[-C--:B------:R-:W-:Y:S01]  /*62b0*/  FMUL.FTZ R79, R51, R74.reuse ;  /* 0x0000004a334f7220 */ /* 0x080fe20000410000 */
[----:B------:R-:W-:Y:S02]  /*62c0*/  HADD2.F32 R158, -RZ, R158.H0_H0 ;  /* 0x2000009eff9e7230 */ /* 0x000fe40000004100 */
[----:B------:R-:W-:Y:S01]  /*62d0*/  FMUL.FTZ R76, R72, R74 ;  /* 0x0000004a484c7220 */ /* 0x000fe20000410000 */
[----:B------:R-:W-:-:S02]  /*62e0*/  HADD2.F32 R45, -RZ, R50.H0_H0 ;  /* 0x20000032ff2d7230 */ /* 0x000fc40000004100 */
[-C--:B------:R-:W-:Y:S01]  /*62f0*/  FFMA.FTZ R79, R72, R73.reuse, R79 ;  /* 0x00000049484f7223 */ /* 0x080fe2000001004f */
[----:B------:R-:W-:Y:S02]  /*6300*/  HADD2.F32 R50, -RZ, R50.H1_H1 ;  /* 0x30000032ff327230 */ /* 0x000fe40000004100 */
[----:B------:R-:W-:Y:S01]  /*6310*/  FFMA.FTZ R76, R51, R73, -R76 ;  /* 0x00000049334c7223 */ /* 0x000fe2000001084c */
[----:B------:R-:W-:Y:S02]  /*6320*/  HADD2.F32 R156, -RZ, R156.H0_H0 ;  /* 0x2000009cff9c7230 */ /* 0x000fe40000004100 */
[-C--:B------:R-:W-:Y:S01]  /*6330*/  FMUL.FTZ R77, R45, R158.reuse ;  /* 0x0000009e2d4d7220 */ /* 0x080fe20000410000 */
[----:B------:R-:W-:Y:S01]  /*6340*/  F2FP.F16.E4M3.UNPACK_B R73, R75.H1 ;  /* 0x0000004bff49723e */ /* 0x000fe200030006ff */
[C---:B------:R-:W-:Y:S01]  /*6350*/  FMUL.FTZ R74, R50.reuse, R158 ;  /* 0x0000009e324a7220 */ /* 0x040fe20000410000 */
[----:B------:R-:W-:Y:S01]  /*6360*/  F2FP.SATFINITE.E4M3.F32.PACK_AB_MERGE_C R86, R79, R76, RZ ;  /* 0x0000004c4f56723e */ /* 0x000fe200048070ff */
[-C--:B------:R-:W-:Y:S01]  /*6370*/  FFMA.FTZ R81, R50, R156.reuse, R77 ;  /* 0x0000009c32517223 */ /* 0x080fe2000001004d */
[----:B------:R-:W-:Y:S01]  /*6380*/  F2FP.F16.E4M3.UNPACK_B R50, R47.H1 ;  /* 0x0000002fff32723e */ /* 0x000fe200030006ff */
[----:B------:R-:W-:Y:S01]  /*6390*/  FFMA.FTZ R80, R45, R156, -R74 ;  /* 0x0000009c2d507223 */ /* 0x000fe2000001084a */
[----:B------:R-:W-:Y:S01]  /*63a0*/  F2FP.F16.E4M3.UNPACK_B R76, R78.H1 ;  /* 0x0000004eff4c723e */ /* 0x000fe200030006ff */
        /* <DEDUP_REMOVED lines=15> */
[-C--:B------:R-:W-:Y:S01]  /*64a0*/  FMUL.FTZ R82, R50, R77.reuse ;  /* 0x0000004d32527220 */ /* 0x080fe20000410000 */
[----:B------:R-:W-:Y:S01]  /*64b0*/  F2FP.F16.E4M3.UNPACK_B R46, R46 ;  /* 0x0000002eff2e723e */ /* 0x000fe200020006ff */
[----:B------:R-:W-:Y:S01]  /*64c0*/  FMUL.FTZ R77, R45, R77 ;  /* 0x0000004d2d4d7220 */ /* 0x000fe20000410000 */
[----:B------:R-:W-:-:S02]  /*64d0*/  HADD2.F32 R76, -RZ, R76.H0_H0 ;  /* 0x2000004cff4c7230 */ /* 0x000fc40000004100 */
[-C--:B------:R-:W-:Y:S01]  /*64e0*/  FFMA.FTZ R82, R45, R51.reuse, -R82 ;  /* 0x000000332d527223 */ /* 0x080fe20000010852 */
[----:B------:R-:W-:Y:S02]  /*64f0*/  HADD2.F32 R78, -RZ, R78.H0_H0 ;  /* 0x2000004eff4e7230 */ /* 0x000fe40000004100 */
[----:B------:R-:W-:Y:S01]  /*6500*/  FFMA.FTZ R77, R50, R51, R77 ;  /* 0x00000033324d7223 */ /* 0x000fe2000001004d */
[--C-:B------:R-:W-:Y:S02]  /*6510*/  HADD2.F32 R50, -RZ, R47.reuse.H0_H0 ;  /* 0x2000002fff327230 */ /* 0x100fe40000004100 */
[----:B------:R-:W-:Y:S01]  /*6520*/  FFMA.FTZ R85, R72, R74, R79 ;  /* 0x0000004a48557223 */ /* 0x000fe2000001004f */
[----:B------:R-:W-:Y:S02]  /*6530*/  HADD2.F32 R47, -RZ, R47.H1_H1 ;  /* 0x3000002fff2f7230 */ /* 0x000fe40000004100 */
[--C-:B------:R-:W-:Y:S01]  /*6540*/  HADD2.F32 R45, -RZ, R46.reuse.H0_H0 ;  /* 0x2000002eff2d7230 */ /* 0x100fe20000004100 */
[----:B------:R-:W-:Y:S01]  /*6550*/  F2FP.SATFINITE.E4M3.F32.PACK_AB_MERGE_C R77, R77, R82, RZ ;  /* 0x000000524d4d723e */ /* 0x000fe200048070ff */
[----:B------:R-:W-:-:S02]  /*6560*/  HADD2.F32 R46, -RZ, R46.H1_H1 ;  /* 0x3000002eff2e7230 */ /* 0x000fc40000004100 */
[-C--:B------:R-:W-:Y:S01]  /*6570*/  FMUL.FTZ R79, R47, R76.reuse ;  /* 0x0000004c2f4f7220 */ /* 0x080fe20000410000 */
[----:B------:R-:W-:Y:S02]  /*6580*/  HADD2.F32 R73, -RZ, R73.H0_H0 ;  /* 0x20000049ff497230 */ /* 0x000fe40000004100 */
[----:B------:R-:W-:Y:S01]  /*6590*/  FMUL.FTZ R76, R50, R76 ;  /* 0x0000004c324c7220 */ /* 0x000fe20000410000 */
[----:B------:R-:W-:Y:S02]  /*65a0*/  HADD2.F32 R75, -RZ, R75.H0_H0 ;  /* 0x2000004bff4b7230 */ /* 0x000fe40000004100 */
[-C--:B------:R-:W-:Y:S01]  /*65b0*/  FMUL.FTZ R72, R46, R78.reuse ;  /* 0x0000004e2e487220 */ /* 0x080fe20000410000 */
[----:B------:R-:W-:Y:S01]  /*65c0*/  FMUL.FTZ R51, R45, R78 ;  /* 0x0000004e2d337220 */ /* 0x000fe20000410000 */
[-C--:B------:R-:W-:Y:S01]  /*65d0*/  FFMA.FTZ R79, R50, R73.reuse, -R79 ;  /* 0x00000049324f7223 */ /* 0x080fe2000001084f */
[----:B------:R-:W-:Y:S01]  /*65e0*/  FFMA.FTZ R76, R47, R73, R76 ;  /* 0x000000492f4c7223 */ /* 0x000fe2000001004c */
[-C--:B------:R-:W-:Y:S01]  /*65f0*/  FFMA.FTZ R72, R45, R75.reuse, -R72 ;  /* 0x0000004b2d487223 */ /* 0x080fe20000010848 */
[----:B------:R-:W-:Y:S01]  /*6600*/  FFMA.FTZ R51, R46, R75, R51 ;  /* 0x0000004b2e337223 */ /* 0x000fe20000010033 */
[----:B------:R-:W-:-:S02]  /*6610*/  F2FP.SATFINITE.E4M3.F32.PACK_AB_MERGE_C R84, R85, R84, RZ ;  /* 0x000000545554723e */ /* 0x000fc400048070ff */
[----:B------:R-:W-:Y:S02]  /*6620*/  F2FP.SATFINITE.E4M3.F32.PACK_AB_MERGE_C R45, R83, R44, R87 ;  /* 0x0000002c532d723e */ /* 0x000fe40004807057 */
[----:B------:R-:W-:Y:S02]  /*6630*/  F2FP.SATFINITE.E4M3.F32.PACK_AB_MERGE_C R44, R81, R80, R86 ;  /* 0x00000050512c723e */ /* 0x000fe40004807056 */
[----:B------:R-:W-:Y:S02]  /*6640*/  F2FP.SATFINITE.E4M3.F32.PACK_AB_MERGE_C R46, R51, R72, R77 ;  /* 0x00000048332e723e */ /* 0x000fe4000480704d */
[----:B------:R-:W-:-:S07]  /*6650*/  F2FP.SATFINITE.E4M3.F32.PACK_AB_MERGE_C R47, R76, R79, R84 ;  /* 0x0000004f4c2f723e */ /* 0x000fce0004807054 */
.L_x_467:
[----:B------:R-:W-:Y:S05]  /*6660*/  BSYNC B2 ;  /* 0x0000000000027941 */ /* 0x000fea0003800000 */
.L_x_466:
[----:B--2---:R0:W-:Y:S02]  /*6670*/  STG.E.128 desc[UR54][R48.64], R44 ;  /* 0x0000002c30007986 */ /* 0x0041e4000c101d36 */
.L_x_465:
[----:B------:R-:W-:Y:S05]  /*6680*/  BSYNC B1 ;  /* 0x0000000000017941 */ /* 0x000fea0003800000 */
.L_x_464:
        /* <DEDUP_REMOVED lines=8> */
[----:B------:R-:W-:Y:S01]  /*6710*/  SHF.R.U32.HI R74, RZ, 0x10, R69 ;  /* 0x00000010ff4a7819 */ /* 0x000fe20000011645 */
[----:B--2---:R-:W-:Y:S01]  /*6720*/  IMAD.MOV.U32 R68, RZ, RZ, R47 ;  /* 0x000000ffff447224 */ /* 0x004fe200078e002f */
[----:B------:R-:W-:Y:S02]  /*6730*/  SHF.R.U32.HI R51, RZ, 0x8, R69 ;  /* 0x00000008ff337819 */ /* 0x000fe40000011645 */
[----:B------:R-:W-:Y:S02]  /*6740*/  LOP3.LUT R50, R69, 0xff0000ff, RZ, 0xc0, !PT ;  /* 0xff0000ff45327812 */ /* 0x000fe400078ec0ff */
[--C-:B------:R-:W-:Y:S01]  /*6750*/  SHF.R.U32.HI R69, RZ, 0x8, R71.reuse ;  /* 0x00000008ff457819 */ /* 0x100fe20000011647 */
[----:B------:R-:W-:Y:S01]  /*6760*/  IMAD.SHL.U32 R47, R51, 0x100, RZ ;  /* 0x00000100332f7824 */ /* 0x000fe200078e00ff */
[----:B------:R-:W-:Y:S02]  /*6770*/  SHF.R.U32.HI R73, RZ, 0x10, R71 ;  /* 0x00000010ff497819 */ /* 0x000fe40000011647 */
[----:B------:R-:W-:Y:S01]  /*6780*/  LOP3.LUT R70, R71, 0xff0000ff, RZ, 0xc0, !PT ;  /* 0xff0000ff47467812 */ /* 0x000fe200078ec0ff */
[----:B------:R-:W-:Y:S01]  /*6790*/  IMAD.SHL.U32 R69, R69, 0x100, RZ ;  /* 0x0000010045457824 */ /* 0x000fe200078e00ff */
[----:B------:R-:W-:-:S02]  /*67a0*/  LOP3.LUT R51, R50, 0xff00, R47, 0xf8, !PT ;  /* 0x0000ff0032337812 */ /* 0x000fc400078ef82f */
[----:B------:R-:W-:Y:S02]  /*67b0*/  SHF.L.U32 R50, R74, 0x10, RZ ;  /* 0x000000104a327819 */ /* 0x000fe400000006ff */
[----:B------:R-:W-:Y:S01]  /*67c0*/  LOP3.LUT R72, R70, 0xff00, R69, 0xf8, !PT ;  /* 0x0000ff0046487812 */ /* 0x000fe200078ef845 */
[----:B------:R-:W-:Y:S01]  /*67d0*/  IMAD.U32 R69, R73, 0x10000, RZ ;  /* 0x0001000049457824 */ /* 0x000fe200078e00ff */
[----:B------:R-:W-:Y:S02]  /*67e0*/  F2FP.F16.E4M3.UNPACK_B R70, R154.H1 ;  /* 0x0000009aff46723e */ /* 0x000fe400030006ff */
[----:B------:R-:W-:Y:S02]  /*67f0*/  F2FP.F16.E4M3.UNPACK_B R47, R45 ;  /* 0x0000002dff2f723e */ /* 0x000fe400020006ff */
[----:B------:R-:W-:Y:S01]  /*6800*/  LOP3.LUT R73, R72, 0xff0000, R69, 0xf8, !PT ;  /* 0x00ff000048497812 */ /* 0x000fe200078ef845 */
[--C-:B------:R-:W-:Y:S01]  /*6810*/  HADD2.F32 R72, -RZ, R70.reuse.H0_H0 ;  /* 0x20000046ff487230 */ /* 0x100fe20000004100 */
[----:B------:R-:W-:Y:S01]  /*6820*/  LOP3.LUT R71, R51, 0xff0000, R50, 0xf8, !PT ;  /* 0x00ff000033477812 */ /* 0x000fe200078ef832 */
[--C-:B------:R-:W-:Y:S01]  /*6830*/  HADD2.F32 R50, -RZ, R47.reuse.H1_H1 ;  /* 0x3000002fff327230 */ /* 0x100fe20000004100 */
[----:B------:R-:W-:Y:S01]  /*6840*/  F2FP.F16.E4M3.UNPACK_B R69, R153.H1 ;  /* 0x00000099ff45723e */ /* 0x000fe200030006ff */
[----:B------:R-:W-:Y:S01]  /*6850*/  HADD2.F32 R74, -RZ, R70.H1_H1 ;  /* 0x30000046ff4a7230 */ /* 0x000fe20000004100 */
[----:B------:R-:W-:Y:S01]  /*6860*/  F2FP.F16.E4M3.UNPACK_B R45, R45.H1 ;  /* 0x0000002dff2d723e */ /* 0x000fe200030006ff */
[----:B------:R-:W-:-:S02]  /*6870*/  HADD2.F32 R47, -RZ, R47.H0_H0 ;  /* 0x2000002fff2f7230 */ /* 0x000fc40000004100 */
[C---:B------:R-:W-:Y:S01]  /*6880*/  FMUL.FTZ R76, R50.reuse, R72 ;  /* 0x00000048324c7220 */ /* 0x040fe20000410000 */
[----:B------:R-:W-:Y:S01]  /*6890*/  HADD2.F32 R70, -RZ, R69.H0_H0 ;  /* 0x20000045ff467230 */ /* 0x000fe20000004100 */
[----:B------:R-:W-:Y:S01]  /*68a0*/  F2FP.F16.E4M3.UNPACK_B R154, R154 ;  /* 0x0000009aff9a723e */ /* 0x000fe200020006ff */
[--C-:B------:R-:W-:Y:S02]  /*68b0*/  HADD2.F32 R51, -RZ, R45.reuse.H1_H1 ;  /* 0x3000002dff337230 */ /* 0x100fe40000004100 */
[C---:B------:R-:W-:Y:S01]  /*68c0*/  FMUL.FTZ R75, R47.reuse, R72 ;  /* 0x000000482f4b7220 */ /* 0x040fe20000410000 */
[----:B------:R-:W-:Y:S02]  /*68d0*/  HADD2.F32 R45, -RZ, R45.H0_H0 ;  /* 0x2000002dff2d7230 */ /* 0x000fe40000004100 */
[----:B------:R-:W-:Y:S01]  /*68e0*/  FFMA.FTZ R77, R47, R70, -R76 ;  /* 0x000000462f4d7223 */ /* 0x000fe2000001084c */
[----:B------:R-:W-:Y:S02]  /*68f0*/  HADD2.F32 R72, -RZ, R69.H1_H1 ;  /* 0x30000045ff487230 */ /* 0x000fe40000004100 */
[----:B------:R-:W-:Y:S01]  /*6900*/  FMUL.FTZ R76, R51, R74 ;  /* 0x0000004a334c7220 */ /* 0x000fe20000410000 */
[----:B------:R-:W-:Y:S01]  /*6910*/  FFMA.FTZ R78, R50, R70, R75 ;  /* 0x00000046324e7223 */ /* 0x000fe2000001004b */
[C---:B------:R-:W-:Y:S01]  /*6920*/  FMUL.FTZ R80, R45.reuse, R74 ;  /* 0x0000004a2d507220 */ /* 0x040fe20000410000 */
[----:B------:R-:W-:Y:S01]  /*6930*/  F2FP.F16.E4M3.UNPACK_B R153, R153 ;  /* 0x00000099ff99723e */ /* 0x000fe200020006ff */
[----:B------:R-:W-:Y:S01]  /*6940*/  FFMA.FTZ R74, R45, R72, -R76 ;  /* 0x000000482d4a7223 */ /* 0x000fe2000001084c */
[-C--:B------:R-:W-:Y:S01]  /*6950*/  F2FP.F16.E4M3.UNPACK_B R45, R44.reuse.H1 ;  /* 0x0000002cff2d723e */ /* 0x080fe200030006ff */
[--C-:B------:R-:W-:Y:S01]  /*6960*/  HADD2.F32 R69, -RZ, R154.reuse.H1_H1 ;  /* 0x3000009aff457230 */ /* 0x100fe20000004100 */
[----:B------:R-:W-:Y:S01]  /*6970*/  F2FP.F16.E4M3.UNPACK_B R44, R44 ;  /* 0x0000002cff2c723e */ /* 0x000fe200020006ff */
[----:B------:R-:W-:-:S02]  /*6980*/  HADD2.F32 R154, -RZ, R154.H0_H0 ;  /* 0x2000009aff9a7230 */ /* 0x000fc40000004100 */
[----:B------:R-:W-:Y:S01]  /*6990*/  FFMA.FTZ R79, R51, R72, R80 ;  /* 0x00000048334f7223 */ /* 0x000fe20000010050 */
[--C-:B------:R-:W-:Y:S02]  /*69a0*/  HADD2.F32 R47, -RZ, R45.reuse.H0_H0 ;  /* 0x2000002dff2f7230 */ /* 0x100fe40000004100 */
[----:B------:R-:W-:Y:S02]  /*69b0*/  HADD2.F32 R50, -RZ, R45.H1_H1 ;  /* 0x3000002dff327230 */ /* 0x000fe40000004100 */
[--C-:B------:R-:W-:Y:S02]  /*69c0*/  HADD2.F32 R45, -RZ, R44.reuse.H0_H0 ;  /* 0x2000002cff2d7230 */ /* 0x100fe40000004100 */
[-C--:B------:R-:W-:Y:S01]  /*69d0*/  FMUL.FTZ R75, R47, R69.reuse ;  /* 0x000000452f4b7220 */ /* 0x080fe20000410000 */
[----:B------:R-:W-:Y:S02]  /*69e0*/  HADD2.F32 R44, -RZ, R44.H1_H1 ;  /* 0x3000002cff2c7230 */ /* 0x000fe40000004100 */
[----:B------:R-:W-:Y:S01]  /*69f0*/  FMUL.FTZ R72, R50, R69 ;  /* 0x0000004532487220 */ /* 0x000fe20000410000 */
[----:B------:R-:W-:-:S02]  /*6a00*/  HADD2.F32 R51, -RZ, R153.H1_H1 ;  /* 0x30000099ff337230 */ /* 0x000fc40000004100 */
[-C--:B------:R-:W-:Y:S01]  /*6a10*/  FMUL.FTZ R69, R45, R154.reuse ;  /* 0x0000009a2d457220 */ /* 0x080fe20000410000 */
[----:B------:R-:W-:Y:S02]  /*6a20*/  HADD2.F32 R153, -RZ, R153.H0_H0 ;  /* 0x20000099ff997230 */ /* 0x000fe40000004100 */
[----:B------:R-:W-:Y:S01]  /*6a30*/  FMUL.FTZ R70, R44, R154 ;  /* 0x0000009a2c467220 */ /* 0x000fe20000410000 */
[----:B------:R-:W-:Y:S01]  /*6a40*/  F2FP.SATFINITE.E4M3.F32.PACK_AB_MERGE_C R83, R79, R74, RZ ;  /* 0x0000004a4f53723e */ /* 0x000fe200048070ff */
[-C--:B------:R-:W-:Y:S01]  /*6a50*/  FFMA.FTZ R72, R47, R51.reuse, -R72 ;  /* 0x000000332f487223 */ /* 0x080fe20000010848 */
[----:B------:R-:W-:Y:S01]  /*6a60*/  FFMA.FTZ R51, R50, R51, R75 ;  /* 0x0000003332337223 */ /* 0x000fe2000001004b */
[-C--:B------:R-:W-:Y:S01]  /*6a70*/  FFMA.FTZ R75, R45, R153.reuse, -R70 ;  /* 0x000000992d4b7223 */ /* 0x080fe20000010846 */
[----:B------:R-:W-:Y:S01]  /*6a80*/  F2FP.F16.E4M3.UNPACK_B R45, R68.H1 ;  /* 0x00000044ff2d723e */ /* 0x000fe200030006ff */
[----:B------:R-:W-:Y:S01]  /*6a90*/  FFMA.FTZ R76, R44, R153, R69 ;  /* 0x000000992c4c7223 */ /* 0x000fe20000010045 */
[----:B------:R-:W-:-:S02]  /*6aa0*/  F2FP.F16.E4M3.UNPACK_B R70, R73.H1 ;  /* 0x00000049ff46723e */ /* 0x000fc400030006ff */
        /* <DEDUP_REMOVED lines=26> */
[--C-:B------:R-:W-:Y:S02]  /*6c50*/  HADD2.F32 R45, -RZ, R68.reuse.H0_H0 ;  /* 0x20000044ff2d7230 */ /* 0x100fe40000004100 */
[----:B------:R-:W-:Y:S02]  /*6c60*/  HADD2.F32 R68, -RZ, R68.H1_H1 ;  /* 0x30000044ff447230 */ /* 0x000fe40000004100 */
[----:B------:R-:W-:Y:S01]  /*6c70*/  FMUL.FTZ R47, R46, R73 ;  /* 0x000000492e2f7220 */ /* 0x000fe20000410000 */
[----:B------:R-:W-:-:S02]  /*6c80*/  HADD2.F32 R70, -RZ, R70.H0_H0 ;  /* 0x20000046ff467230 */ /* 0x000fc40000004100 */
[----:B------:R-:W-:Y:S01]  /*6c90*/  FMUL.FTZ R73, R44, R73 ;  /* 0x000000492c497220 */ /* 0x000fe20000410000 */
[----:B------:R-:W-:Y:S01]  /*6ca0*/  HADD2.F32 R71, -RZ, R71.H0_H0 ;  /* 0x20000047ff477230 */ /* 0x000fe20000004100 */
[----:B------:R-:W-:Y:S01]  /*6cb0*/  F2FP.SATFINITE.E4M3.F32.PACK_AB_MERGE_C R72, R72, R79, RZ ;  /* 0x0000004f4848723e */ /* 0x000fe200048070ff */
[----:B------:R-:W-:Y:S02]  /*6cc0*/  HADD2.F32 R51, -RZ, R51.H0_H0 ;  /* 0x20000033ff337230 */ /* 0x000fe40000004100 */
[-C--:B------:R-:W-:Y:S01]  /*6cd0*/  FMUL.FTZ R50, R68, R70.reuse ;  /* 0x0000004644327220 */ /* 0x080fe20000410000 */
[C---:B------:R-:W-:Y:S01]  /*6ce0*/  FMUL.FTZ R69, R45.reuse, R70 ;  /* 0x000000462d457220 */ /* 0x040fe20000410000 */
        /* <DEDUP_REMOVED lines=9> */
.L_x_471:
[----:B------:R-:W-:Y:S05]  /*6d80*/  BSYNC B2 ;  /* 0x0000000000027941 */ /* 0x000fea0003800000 */
.L_x_470:
[----:B--2---:R0:W-:Y:S02]  /*6d90*/  STG.E.128 desc[UR54][R48.64+0x20], R44 ;  /* 0x0000202c30007986 */ /* 0x0041e4000c101d36 */
.L_x_469:
[----:B------:R-:W-:Y:S05]  /*6da0*/  BSYNC B1 ;  /* 0x0000000000017941 */ /* 0x000fea0003800000 */
.L_x_468:
        /* <DEDUP_REMOVED lines=10> */
[--C-:B------:R-:W-:Y:S01]  /*6e50*/  SHF.R.U32.HI R66, RZ, 0x8, R67.reuse ;  /* 0x00000008ff427819 */ /* 0x100fe20000011643 */
[----:B------:R-:W-:Y:S01]  /*6e60*/  IMAD.MOV.U32 R51, RZ, RZ, R46 ;  /* 0x000000ffff337224 */ /* 0x000fe200078e002e */
[----:B------:R-:W-:Y:S01]  /*6e70*/  SHF.R.U32.HI R68, RZ, 0x10, R67 ;  /* 0x00000010ff447819 */ /* 0x000fe20000011643 */
[----:B------:R-:W-:Y:S01]  /*6e80*/  IMAD.SHL.U32 R47, R70, 0x100, RZ ;  /* 0x00000100462f7824 */ /* 0x000fe200078e00ff */
[----:B------:R-:W-:Y:S02]  /*6e90*/  LOP3.LUT R50, R65, 0xff0000ff, RZ, 0xc0, !PT ;  /* 0xff0000ff41327812 */ /* 0x000fe400078ec0ff */
[----:B------:R-:W-:Y:S01]  /*6ea0*/  SHF.R.U32.HI R69, RZ, 0x10, R65 ;  /* 0x00000010ff457819 */ /* 0x000fe20000011641 */
[----:B------:R-:W-:Y:S01]  /*6eb0*/  IMAD.U32 R68, R68, 0x10000, RZ ;  /* 0x0001000044447824 */ /* 0x000fe200078e00ff */
[----:B------:R-:W-:-:S02]  /*6ec0*/  LOP3.LUT R65, R67, 0xff0000ff, RZ, 0xc0, !PT ;  /* 0xff0000ff43417812 */ /* 0x000fc400078ec0ff */
[----:B------:R-:W-:Y:S02]  /*6ed0*/  SHF.L.U32 R46, R66, 0x8, RZ ;  /* 0x00000008422e7819 */ /* 0x000fe400000006ff */
[----:B------:R-:W-:Y:S01]  /*6ee0*/  LOP3.LUT R47, R50, 0xff00, R47, 0xf8, !PT ;  /* 0x0000ff00322f7812 */ /* 0x000fe200078ef82f */
[----:B------:R-:W-:Y:S01]  /*6ef0*/  IMAD.U32 R50, R69, 0x10000, RZ ;  /* 0x0001000045327824 */ /* 0x000fe200078e00ff */
[----:B------:R-:W-:Y:S02]  /*6f00*/  LOP3.LUT R65, R65, 0xff00, R46, 0xf8, !PT ;  /* 0x0000ff0041417812 */ /* 0x000fe400078ef82e */
[----:B------:R-:W-:Y:S02]  /*6f10*/  F2FP.F16.E4M3.UNPACK_B R66, R143.H1 ;  /* 0x0000008fff42723e */ /* 0x000fe400030006ff */
[-C--:B------:R-:W-:Y:S02]  /*6f20*/  F2FP.F16.E4M3.UNPACK_B R46, R45.reuse ;  /* 0x0000002dff2e723e */ /* 0x080fe400020006ff */
[----:B------:R-:W-:Y:S01]  /*6f30*/  LOP3.LUT R70, R65, 0xff0000, R68, 0xf8, !PT ;  /* 0x00ff000041467812 */ /* 0x000fe200078ef844 */
[----:B------:R-:W-:Y:S01]  /*6f40*/  HADD2.F32 R68, -RZ, R66.H0_H0 ;  /* 0x20000042ff447230 */ /* 0x000fe20000004100 */
[----:B------:R-:W-:Y:S01]  /*6f50*/  LOP3.LUT R67, R47, 0xff0000, R50, 0xf8, !PT ;  /* 0x00ff00002f437812 */ /* 0x000fe200078ef832 */
[----:B------:R-:W-:Y:S01]  /*6f60*/  HADD2.F32 R47, -RZ, R46.H1_H1 ;  /* 0x3000002eff2f7230 */ /* 0x000fe20000004100 */
[----:B------:R-:W-:Y:S01]  /*6f70*/  F2FP.F16.E4M3.UNPACK_B R65, R142.H1 ;  /* 0x0000008eff41723e */ /* 0x000fe200030006ff */
[----:B------:R-:W-:Y:S01]  /*6f80*/  HADD2.F32 R69, -RZ, R66.H1_H1 ;  /* 0x30000042ff457230 */ /* 0x000fe20000004100 */
[----:B------:R-:W-:Y:S01]  /*6f90*/  F2FP.F16.E4M3.UNPACK_B R45, R45.H1 ;  /* 0x0000002dff2d723e */ /* 0x000fe200030006ff */
[----:B------:R-:W-:-:S02]  /*6fa0*/  HADD2.F32 R46, -RZ, R46.H0_H0 ;  /* 0x2000002eff2e7230 */ /* 0x000fc40000004100 */
[CC--:B------:R-:W-:Y:S01]  /*6fb0*/  FMUL.FTZ R71, R47.reuse, R68.reuse ;  /* 0x000000442f477220 */ /* 0x0c0fe20000410000 */
[----:B------:R-:W-:Y:S01]  /*6fc0*/  HADD2.F32 R66, -RZ, R65.H0_H0 ;  /* 0x20000041ff427230 */ /* 0x000fe20000004100 */
[----:B------:R-:W-:Y:S01]  /*6fd0*/  F2FP.F16.E4M3.UNPACK_B R143, R143 ;  /* 0x0000008fff8f723e */ /* 0x000fe200020006ff */
[--C-:B------:R-:W-:Y:S02]  /*6fe0*/  HADD2.F32 R50, -RZ, R45.reuse.H1_H1 ;  /* 0x3000002dff327230 */ /* 0x100fe40000004100 */
[C---:B------:R-:W-:Y:S01]  /*6ff0*/  FMUL.FTZ R68, R46.reuse, R68 ;  /* 0x000000442e447220 */ /* 0x040fe20000410000 */
[----:B------:R-:W-:Y:S02]  /*7000*/  HADD2.F32 R45, -RZ, R45.H0_H0 ;  /* 0x2000002dff2d7230 */ /* 0x000fe40000004100 */
[-C--:B------:R-:W-:Y:S01]  /*7010*/  FFMA.FTZ R72, R46, R66.reuse, -R71 ;  /* 0x000000422e487223 */ /* 0x080fe20000010847 */
[----:B------:R-:W-:Y:S02]  /*7020*/  HADD2.F32 R65, -RZ, R65.H1_H1 ;  /* 0x30000041ff417230 */ /* 0x000fe40000004100 */
[CC--:B------:R-:W-:Y:S01]  /*7030*/  FMUL.FTZ R46, R50.reuse, R69.reuse ;  /* 0x00000045322e7220 */ /* 0x0c0fe20000410000 */
[----:B------:R-:W-:Y:S01]  /*7040*/  FFMA.FTZ R73, R47, R66, R68 ;  /* 0x000000422f497223 */ /* 0x000fe20000010044 */
[C---:B------:R-:W-:Y:S01]  /*7050*/  FMUL.FTZ R69, R45.reuse, R69 ;  /* 0x000000452d457220 */ /* 0x040fe20000410000 */
[----:B------:R-:W-:Y:S01]  /*7060*/  F2FP.F16.E4M3.UNPACK_B R142, R142 ;  /* 0x0000008eff8e723e */ /* 0x000fe200020006ff */
[-C--:B------:R-:W-:Y:S01]  /*7070*/  FFMA.FTZ R74, R45, R65.reuse, -R46 ;  /* 0x000000412d4a7223 */ /* 0x080fe2000001082e */
[-C--:B------:R-:W-:Y:S01]  /*7080*/  F2FP.F16.E4M3.UNPACK_B R45, R44.reuse.H1 ;  /* 0x0000002cff2d723e */ /* 0x080fe200030006ff */
[----:B------:R-:W-:Y:S01]  /*7090*/  FFMA.FTZ R75, R50, R65, R69 ;  /* 0x00000041324b7223 */ /* 0x000fe20000010045 */
[----:B------:R-:W-:Y:S01]  /*70a0*/  F2FP.F16.E4M3.UNPACK_B R44, R44 ;  /* 0x0000002cff2c723e */ /* 0x000fe200020006ff */
[----:B------:R-:W-:-:S02]  /*70b0*/  HADD2.F32 R65, -RZ, R143.H1_H1 ;  /* 0x3000008fff417230 */ /* 0x000fc40000004100 */
[--C-:B------:R-:W-:Y:S01]  /*70c0*/  HADD2.F32 R46, -RZ, R45.reuse.H0_H0 ;  /* 0x2000002dff2e7230 */ /* 0x100fe20000004100 */
[----:B------:R-:W-:Y:S01]  /*70d0*/  F2FP.SATFINITE.E4M3.F32.PACK_AB_MERGE_C R77, R75, R74, RZ ;  /* 0x0000004a4b4d723e */ /* 0x000fe200048070ff */
[----:B------:R-:W-:Y:S02]  /*70e0*/  HADD2.F32 R47, -RZ, R45.H1_H1 ;  /* 0x3000002dff2f7230 */ /* 0x000fe40000004100 */
[--C-:B------:R-:W-:Y:S02]  /*70f0*/  HADD2.F32 R45, -RZ, R44.reuse.H0_H0 ;  /* 0x2000002cff2d7230 */ /* 0x100fe40000004100 */
[-C--:B------:R-:W-:Y:S01]  /*7100*/  FMUL.FTZ R68, R46, R65.reuse ;  /* 0x000000412e447220 */ /* 0x080fe20000410000 */
[----:B------:R-:W-:Y:S02]  /*7110*/  HADD2.F32 R143, -RZ, R143.H0_H0 ;  /* 0x2000008fff8f7230 */ /* 0x000fe40000004100 */
[----:B------:R-:W-:Y:S01]  /*7120*/  FMUL.FTZ R69, R47, R65 ;  /* 0x000000412f457220 */ /* 0x000fe20000410000 */
[----:B------:R-:W-:-:S02]  /*7130*/  HADD2.F32 R44, -RZ, R44.H1_H1 ;  /* 0x3000002cff2c7230 */ /* 0x000fc40000004100 */
[--C-:B------:R-:W-:Y:S02]  /*7140*/  HADD2.F32 R50, -RZ, R142.reuse.H1_H1 ;  /* 0x3000008eff327230 */ /* 0x100fe40000004100 */
[----:B------:R-:W-:Y:S02]  /*7150*/  HADD2.F32 R142, -RZ, R142.H0_H0 ;  /* 0x2000008eff8e7230 */ /* 0x000fe40000004100 */
[-C--:B------:R-:W-:Y:S01]  /*7160*/  FMUL.FTZ R66, R44, R143.reuse ;  /* 0x0000008f2c427220 */ /* 0x080fe20000410000 */
[----:B------:R-:W-:Y:S01]  /*7170*/  FMUL.FTZ R143, R45, R143 ;  /* 0x0000008f2d8f7220 */ /* 0x000fe20000410000 */
[-C--:B------:R-:W-:Y:S01]  /*7180*/  FFMA.FTZ R69, R46, R50.reuse, -R69 ;  /* 0x000000322e457223 */ /* 0x080fe20000010845 */
[----:B------:R-:W-:Y:S01]  /*7190*/  FFMA.FTZ R68, R47, R50, R68 ;  /* 0x000000322f447223 */ /* 0x000fe20000010044 */
[----:B------:R-:W-:Y:S01]  /*71a0*/  FFMA.FTZ R71, R45, R142, -R66 ;  /* 0x0000008e2d477223 */ /* 0x000fe20000010842 */
        /* <DEDUP_REMOVED lines=46> */
[----:B------:R-:W-:Y:S01]  /*7490*/  F2FP.SATFINITE.E4M3.F32.PACK_AB_MERGE_C R45, R73, R72, R77 ;  /* 0x00000048492d723e */ /* 0x000fe2000480704d */
[----:B------:R-:W-:Y:S01]  /*74a0*/  IMAD.MOV.U32 R46, RZ, RZ, R68 ;  /* 0x000000ffff2e7224 */ /* 0x000fe200078e0044 */
[----:B------:R-:W-:-:S07]  /*74b0*/  F2FP.SATFINITE.E4M3.F32.PACK_AB_MERGE_C R44, R142, R71, R76 ;  /* 0x000000478e2c723e */ /* 0x000fce000480704c */
.L_x_475:
[----:B------:R-:W-:Y:S05]  /*74c0*/  BSYNC B2 ;  /* 0x0000000000027941 */ /* 0x000fea0003800000 */
.L_x_474:
[----:B--2---:R0:W-:Y:S02]  /*74d0*/  STG.E.128 desc[UR54][R48.64+0x40], R44 ;  /* 0x0000402c30007986 */ /* 0x0041e4000c101d36 */
.L_x_473:
[----:B------:R-:W-:Y:S05]  /*74e0*/  BSYNC B1 ;  /* 0x0000000000017941 */ /* 0x000fea0003800000 */
.L_x_472:
        /* <DEDUP_REMOVED lines=11> */
[----:B------:R-:W-:Y:S01]  /*75a0*/  MOV R51, R46 ;  /* 0x0000002e00337202 */ /* 0x000fe20000000f00 */
[----:B------:R-:W-:Y:S01]  /*75b0*/  IMAD.SHL.U32 R46, R64, 0x100, RZ ;  /* 0x00000100402e7824 */ /* 0x000fe200078e00ff */
[----:B------:R-:W-:Y:S01]  /*75c0*/  SHF.R.U32.HI R66, RZ, 0x10, R61 ;  /* 0x00000010ff427819 */ /* 0x000fe2000001163d */
[----:B------:R-:W-:Y:S01]  /*75d0*/  IMAD.SHL.U32 R47, R50, 0x100, RZ ;  /* 0x00000100322f7824 */ /* 0x000fe200078e00ff */
[----:B------:R-:W-:Y:S02]  /*75e0*/  LOP3.LUT R61, R61, 0xff0000ff, RZ, 0xc0, !PT ;  /* 0xff0000ff3d3d7812 */ /* 0x000fe400078ec0ff */
[----:B------:R-:W-:-:S02]  /*75f0*/  SHF.R.U32.HI R65, RZ, 0x10, R63 ;  /* 0x00000010ff417819 */ /* 0x000fc4000001163f */
[----:B------:R-:W-:Y:S02]  /*7600*/  LOP3.LUT R62, R63, 0xff0000ff, RZ, 0xc0, !PT ;  /* 0xff0000ff3f3e7812 */ /* 0x000fe400078ec0ff */
[----:B------:R-:W-:Y:S01]  /*7610*/  LOP3.LUT R50, R61, 0xff00, R46, 0xf8, !PT ;  /* 0x0000ff003d327812 */ /* 0x000fe200078ef82e */
[----:B------:R-:W-:Y:S01]  /*7620*/  IMAD.U32 R61, R65, 0x10000, RZ ;  /* 0x00010000413d7824 */ /* 0x000fe200078e00ff */
[----:B------:R-:W-:Y:S01]  /*7630*/  LOP3.LUT R64, R62, 0xff00, R47, 0xf8, !PT ;  /* 0x0000ff003e407812 */ /* 0x000fe200078ef82f */
[----:B------:R-:W-:Y:S01]  /*7640*/  IMAD.U32 R47, R66, 0x10000, RZ ;  /* 0x00010000422f7824 */ /* 0x000fe200078e00ff */
        /* <DEDUP_REMOVED lines=91> */
.L_x_479:
[----:B------:R-:W-:Y:S05]  /*7c00*/  BSYNC B2 ;  /* 0x0000000000027941 */ /* 0x000fea0003800000 */
.L_x_478:
[----:B--2---:R0:W-:Y:S02]  /*7c10*/  STG.E.128 desc[UR54][R48.64+0x60], R44 ;  /* 0x0000602c30007986 */ /* 0x0041e4000c101d36 */
.L_x_477:
[----:B------:R-:W-:Y:S05]  /*7c20*/  BSYNC B1 ;  /* 0x0000000000017941 */ /* 0x000fea0003800000 */
.L_x_476:
[----:B------:R-:W-:Y:S01]  /*7c30*/  ISETP.NE.AND P3, PT, R38, RZ, PT ;  /* 0x000000ff2600720c */ /* 0x000fe20003f65270 */
[----:B------:R-:W-:-:S12]  /*7c40*/  BSSY B1, `(.L_x_480) ;  /* 0x0000072000017945 */ /* 0x000fd80003800000 */
[----:B------:R-:W-:Y:S05]  /*7c50*/  @!P3 BRA `(.L_x_481) ;  /* 0x0000000400c0b947 */ /* 0x000fea0003800000 */
[----:B0-234-:R0:W2:Y:S01]  /*7c60*/  LDS.128 R44, [R40+0x2b200] ;  /* 0x02b20000282c7984 */ /* 0x01d0a20000000c00 */
[----:B------:R-:W-:Y:S01]  /*7c70*/  IADD3 R50, R16, 0x40, RZ ;  /* 0x0000004010327810 */ /* 0x000fe20007ffe0ff */
[----:B------:R-:W-:Y:S03]  /*7c80*/  BSSY B2, `(.L_x_482) ;  /* 0x000006c000027945 */ /* 0x000fe60003800000 */
[----:B------:R-:W-:-:S13]  /*7c90*/  ISETP.GE.AND P3, PT, R50, R135, PT ;  /* 0x000000873200720c */ /* 0x000fda0003f66270 */
[----:B0-----:R-:W-:Y:S05]  /*7ca0*/  @P3 BRA `(.L_x_483) ;  /* 0x0000000400a43947 */ /* 0x001fea0003800000 */
[----:B------:R-:W-:Y:S01]  /*7cb0*/  SHF.R.U32.HI R62, RZ, 0x8, R57 ;  /* 0x00000008ff3e7819 */ /* 0x000fe20000011639 */
[----:B--2---:R-:W-:Y:S01]  /*7cc0*/  IMAD.MOV.U32 R56, RZ, RZ, R47 ;  /* 0x000000ffff387224 */ /* 0x004fe200078e002f */
[----:B------:R-:W-:Y:S01]  /*7cd0*/  SHF.R.U32.HI R58, RZ, 0x8, R59 ;  /* 0x00000008ff3a7819 */ /* 0x000fe2000001163b */
[----:B------:R-:W-:Y:S01]  /*7ce0*/  IMAD.MOV.U32 R51, RZ, RZ, R46 ;  /* 0x000000ffff337224 */ /* 0x000fe200078e002e */
        /* <DEDUP_REMOVED lines=8> */
[----:B------:R-:W-:Y:S02]  /*7d70*/  LOP3.LUT R57, R57, 0xff00, R46, 0xf8, !PT ;  /* 0x0000ff0039397812 */ /* 0x000fe400078ef82e */
[----:B------:R-:W-:Y:S02]  /*7d80*/  SHF.L.U32 R60, R60, 0x10, RZ ;  /* 0x000000103c3c7819 */ /* 0x000fe400000006ff */
        /* <DEDUP_REMOVED lines=91> */
.L_x_483:
[----:B------:R-:W-:Y:S05]  /*8340*/  BSYNC B2 ;  /* 0x0000000000027941 */ /* 0x000fea0003800000 */
.L_x_482:
[----:B--2---:R0:W-:Y:S02]  /*8350*/  STG.E.128 desc[UR54][R48.64+0x80], R44 ;  /* 0x0000802c30007986 */ /* 0x0041e4000c101d36 */
.L_x_481:
[----:B------:R-:W-:Y:S05]  /*8360*/  BSYNC B1 ;  /* 0x0000000000017941 */ /* 0x000fea0003800000 */
.L_x_480:
[----:B------:R-:W-:-:S13]  /*8370*/  ISETP.NE.AND P3, PT, R39, RZ, PT ;  /* 0x000000ff2700720c */ /* 0x000fda0003f65270 */
        /* <DEDUP_REMOVED lines=8> */
[----:B------:R-:W-:Y:S01]  /*8400*/  SHF.R.U32.HI R50, RZ, 0x8, R55 ;  /* 0x00000008ff327819 */ /* 0x000fe20000011637 */
[----:B------:R-:W-:Y:S01]  /*8410*/  IMAD.MOV.U32 R52, RZ, RZ, R47 ;  /* 0x000000ffff347224 */ /* 0x000fe200078e002f */
[----:B------:R-:W-:Y:S01]  /*8420*/  SHF.R.U32.HI R58, RZ, 0x10, R53 ;  /* 0x00000010ff3a7819 */ /* 0x000fe20000011635 */
[----:B------:R-:W-:Y:S01]  /*8430*/  IMAD.SHL.U32 R46, R56, 0x100, RZ ;  /* 0x00000100382e7824 */ /* 0x000fe200078e00ff */
[----:B------:R-:W-:Y:S02]  /*8440*/  LOP3.LUT R53, R53, 0xff0000ff, RZ, 0xc0, !PT ;  /* 0xff0000ff35357812 */ /* 0x000fe400078ec0ff */
[----:B------:R-:W-:Y:S02]  /*8450*/  SHF.R.U32.HI R57, RZ, 0x10, R55 ;  /* 0x00000010ff397819 */ /* 0x000fe40000011637 */
[----:B------:R-:W-:-:S02]  /*8460*/  LOP3.LUT R54, R55, 0xff0000ff, RZ, 0xc0, !PT ;  /* 0xff0000ff37367812 */ /* 0x000fc400078ec0ff */
[----:B------:R-:W-:Y:S02]  /*8470*/  SHF.L.U32 R47, R50, 0x8, RZ ;  /* 0x00000008322f7819 */ /* 0x000fe400000006ff */
        /* <DEDUP_REMOVED lines=95> */
.L_x_485:
[----:B------:R-:W-:Y:S05]  /*8a70*/  BSYNC B1 ;  /* 0x0000000000017941 */ /* 0x000fea0003800000 */
.L_x_484:
[----:B--2---:R0:W-:Y:S01]  /*8a80*/  STG.E.128 desc[UR54][R48.64+0xa0], R44 ;  /* 0x0000a02c30007986 */ /* 0x0041e2000c101d36 */
[----:B------:R-:W-:Y:S05]  /*8a90*/  BRA `(.L_x_463) ;  /* 0x0000006800607947 */ /* 0x000fea0003800000 */
.L_x_431:
        /* <DEDUP_REMOVED lines=31> */
[----:B------:R-:W-:Y:S02]  /*8c90*/  CS2R R44, SRZ ;  /* 0x00000000002c7805 */ /* 0x000fe4000001ff00 */
[----:B------:R-:W-:Y:S02]  /*8ca0*/  CS2R R46, SRZ ;  /* 0x00000000002e7805 */ /* 0x000fe4000001ff00 */
[----:B------:R-:W-:Y:S01]  /*8cb0*/  IADD3.X R97, R14, UR5, R43, P2, P3 ;  /* 0x000000050e617c10 */ /* 0x000fe200097e642b */
[----:B------:R-:W-:-:S02]  /*8cc0*/  ULDC.64 UR4, c[0x0][0x3e0] ;  /* 0x0000f80000047ab9 */ /* 0x000fc40000000a00 */
[----:B------:R-:W-:-:S04]  /*8cd0*/  IADD3 R98, P2, P3, R106, UR4, R92 ;  /* 0x000000046a627c10 */ /* 0x000fc8000fb5e05c */
[----:B------:R-:W-:Y:S02]  /*8ce0*/  IADD3.X R99, R20, UR5, R100, P2, P3 ;  /* 0x0000000514637c10 */ /* 0x000fe400097e6464 */
[----:B------:R-:W-:Y:S02]  /*8cf0*/  ISETP.GE.AND P2, PT, R22, R135, PT ;  /* 0x000000871600720c */ /* 0x000fe40003f46270 */
[----:B------:R-:W-:Y:S02]  /*8d00*/  CS2R R60, SRZ ;  /* 0x00000000003c7805 */ /* 0x000fe4000001ff00 */
[----:B------:R-:W-:Y:S02]  /*8d10*/  CS2R R62, SRZ ;  /* 0x00000000003e7805 */ /* 0x000fe4000001ff00 */
[----:B------:R-:W-:Y:S02]  /*8d20*/  CS2R R48, SRZ ;  /* 0x0000000000307805 */ /* 0x000fe4000001ff00 */
[----:B------:R-:W-:-:S05]  /*8d30*/  CS2R R50, SRZ ;  /* 0x0000000000327805 */ /* 0x000fca000001ff00 */
[----:B------:R0:W5:Y:S04]  /*8d40*/  @!P2 LDG.E.128 R56, desc[UR54][R96.64] ;  /* 0x000000366038a981 */ /* 0x000168000c1e1d00 */
[----:B------:R0:W5:Y:S01]  /*8d50*/  @!P2 LDG.E.128 R44, desc[UR54][R98.64] ;  /* 0x00000036622ca981 */ /* 0x000162000c1e1d00 */
[----:B------:R-:W-:Y:S02]  /*8d60*/  ISETP.GE.AND P2, PT, R221, R135, PT ;  /* 0x00000087dd00720c */ /* 0x000fe40003f46270 */
[----:B------:R-:W-:Y:S02]  /*8d70*/  CS2R R88, SRZ ;  /* 0x0000000000587805 */ /* 0x000fe4000001ff00 */
[----:B------:R-:W-:Y:S02]  /*8d80*/  CS2R R90, SRZ ;  /* 0x00000000005a7805 */ /* 0x000fe4000001ff00 */
[----:B------:R-:W-:-:S02]  /*8d90*/  CS2R R52, SRZ ;  /* 0x0000000000347805 */ /* 0x000fc4000001ff00 */
[----:B------:R-:W-:-:S05]  /*8da0*/  CS2R R54, SRZ ;  /* 0x0000000000367805 */ /* 0x000fca000001ff00 */
[----:B------:R0:W5:Y:S04]  /*8db0*/  @!P2 LDG.E.128 R60, desc[UR54][R96.64+0x20] ;  /* 0x00002036603ca981 */ /* 0x000168000c1e1d00 */
[----:B------:R0:W5:Y:S01]  /*8dc0*/  @!P2 LDG.E.128 R48, desc[UR54][R98.64+0x20] ;  /* 0x000020366230a981 */ /* 0x000162000c1e1d00 */
[----:B------:R-:W-:-:S13]  /*8dd0*/  ISETP.GE.AND P2, PT, R222, R135, PT ;  /* 0x00000087de00720c */ /* 0x000fda0003f46270 */
[----:B------:R0:W5:Y:S04]  /*8de0*/  @!P2 LDG.E.128 R88, desc[UR54][R96.64+0x40] ;  /* 0x000040366058a981 */ /* 0x000168000c1e1d00 */
[----:B------:R0:W5:Y:S02]  /*8df0*/  @!P2 LDG.E.128 R52, desc[UR54][R98.64+0x40] ;  /* 0x000040366234a981 */ /* 0x000164000c1e1d00 */
.L_x_487:
[----:B------:R-:W-:Y:S05]  /*8e00*/  BSYNC B1 ;  /* 0x0000000000017941 */ /* 0x000fea0003800000 */
.L_x_486:
[----:B0-----:R-:W-:Y:S01]  /*8e10*/  VIADD R96, R220, 0x80 ;  /* 0x00000080dc607836 */ /* 0x001fe20000000000 */
[----:B------:R-:W-:Y:S01]  /*8e20*/  BSSY B1, `(.L_x_488) ;  /* 0x0000024000017945 */ /* 0x000fe20003800000 */
[----:B-----5:R-:W-:Y:S01]  /*8e30*/  IMAD.MOV.U32 R181, RZ, RZ, R44 ;  /* 0x000000ffffb57224 */ /* 0x020fe200078e002c */
[----:B------:R-:W-:Y:S02]  /*8e40*/  MOV R176, R46 ;  /* 0x0000002e00b07202 */ /* 0x000fe40000000f00 */
[----:B------:R-:W-:-:S13]  /*8e50*/  ISETP.GE.AND P3, PT, R96, R42, PT ;  /* 0x0000002a6000720c */ /* 0x000fda0003f66270 */
[----:B------:R-:W-:Y:S05]  /*8e60*/  @P3 BRA `(.L_x_489) ;  /* 0x00000000007c3947 */ /* 0x000fea0003800000 */
[----:B------:R-:W-:Y:S01]  /*8e70*/  IADD3 R93, P2, P5, R112, R94, R9 ;  /* 0x0000005e705d7210 */ /* 0x000fe20007d5e009 */
[----:B------:R-:W-:Y:S01]  /*8e80*/  ULDC.64 UR4, c[0x0][0x3c8] ;  /* 0x0000f20000047ab9 */ /* 0x000fe20000000a00 */
[----:B------:R-:W-:Y:S02]  /*8e90*/  CS2R R76, SRZ ;  /* 0x00000000004c7805 */ /* 0x000fe4000001ff00 */
[----:B------:R-:W-:Y:S02]  /*8ea0*/  CS2R R78, SRZ ;  /* 0x00000000004e7805 */ /* 0x000fe4000001ff00 */
[----:B------:R-:W-:Y:S02]  /*8eb0*/  IADD3.X R43, R14, R43, R8, P2, P5 ;  /* 0x0000002b0e2b7210 */ /* 0x000fe400017ea408 */
[----:B------:R-:W-:Y:S02]  /*8ec0*/  CS2R R64, SRZ ;  /* 0x0000000000407805 */ /* 0x000fe4000001ff00 */
[----:B------:R-:W-:-:S02]  /*8ed0*/  IADD3 R94, P2, P5, R106, R92, R11 ;  /* 0x0000005c6a5e7210 */ /* 0x000fc40007d5e00b */
[----:B------:R-:W-:Y:S02]  /*8ee0*/  CS2R R66, SRZ ;  /* 0x0000000000427805 */ /* 0x000fe4000001ff00 */
[----:B------:R-:W-:Y:S02]  /*8ef0*/  IADD3.X R100, R20, R100, R10, P2, P5 ;  /* 0x0000006414647210 */ /* 0x000fe400017ea40a */
[----:B------:R-:W-:-:S04]  /*8f00*/  IADD3 R92, P2, R93, UR4, RZ ;  /* 0x000000045d5c7c10 */ /* 0x000fc8000ff5e0ff */
[----:B------:R-:W-:Y:S01]  /*8f10*/  IADD3.X R93, R43, UR5, RZ, P2, !PT ;  /* 0x000000052b5d7c10 */ /* 0x000fe200097fe4ff */
[----:B------:R-:W-:Y:S02]  /*8f20*/  ULDC.64 UR4, c[0x0][0x3e0] ;  /* 0x0000f80000047ab9 */ /* 0x000fe40000000a00 */
[----:B------:R-:W-:-:S04]  /*8f30*/  IADD3 R94, P2, R94, UR4, RZ ;  /* 0x000000045e5e7c10 */ /* 0x000fc8000ff5e0ff */
[----:B------:R-:W-:Y:S02]  /*8f40*/  IADD3.X R95, R100, UR5, RZ, P2, !PT ;  /* 0x00000005645f7c10 */ /* 0x000fe400097fe4ff */
        /* <DEDUP_REMOVED lines=17> */
.L_x_489:
[----:B------:R-:W-:Y:S05]  /*9060*/  BSYNC B1 ;  /* 0x0000000000017941 */ /* 0x000fea0003800000 */
.L_x_488:
[----:B------:R-:W-:Y:S01]  /*9070*/  UISETP.NE.AND UP0, UPT, UR53, 0x3, UPT ;  /* 0x000000033500788c */ /* 0x000fe2000bf05270 */
[----:B------:R-:W-:Y:S01]  /*9080*/  IMAD.MOV.U32 R172, RZ, RZ, R48 ;  /* 0x000000ffffac7224 */ /* 0x000fe200078e0030 */
[----:B------:R-:W-:Y:S01]  /*9090*/  MOV R178, R58 ;  /* 0x0000003a00b27202 */ /* 0x000fe20000000f00 */
[----:B------:R-:W-:Y:S01]  /*90a0*/  IMAD.MOV.U32 R173, RZ, RZ, R50 ;  /* 0x000000ffffad7224 */ /* 0x000fe200078e0032 */
[----:B-----5:R-:W-:Y:S01]  /*90b0*/  MOV R164, R66 ;  /* 0x0000004200a47202 */ /* 0x020fe20000000f00 */
[----:B------:R-:W-:Y:S01]  /*90c0*/  IMAD.MOV.U32 R170, RZ, RZ, R52 ;  /* 0x000000ffffaa7224 */ /* 0x000fe200078e0034 */
[----:B------:R-:W-:Y:S01]  /*90d0*/  PLOP3.LUT P2, PT, PT, PT, UP0, 0x80, 0x0 ;  /* 0x000000000000781c */ /* 0x000fe20003f4f008 */
[----:B------:R-:W-:Y:S01]  /*90e0*/  IMAD.MOV.U32 R169, RZ, RZ, R54 ;  /* 0x000000ffffa97224 */ /* 0x000fe200078e0036 */
[----:B------:R-:W-:Y:S01]  /*90f0*/  MOV R166, R78 ;  /* 0x0000004e00a67202 */ /* 0x000fe20000000f00 */
[----:B------:R-:W-:Y:S02]  /*9100*/  IMAD.MOV.U32 R184, RZ, RZ, R56 ;  /* 0x000000ffffb87224 */ /* 0x000fe400078e0038 */
        /* <DEDUP_REMOVED lines=13> */
[----:B------:R-:W-:Y:S01]  /*91e0*/  IMAD.MOV.U32 R155, RZ, RZ, R86 ;  /* 0x000000ffff9b7224 */ /* 0x000fe200078e0056 */
[----:B------:R-:W-:Y:S06]  /*91f0*/  @!P2 BRA `(.L_x_490) ;  /* 0x000000000004a947 */ /* 0x000fec0003800000 */
[----:B------:R-:W-:Y:S01]  /*9200*/  BPT.TRAP 0x1 ;  /* 0x000000040000795c */ /* 0x000fe20000300000 */
.L_x_490:
[----:B------:R-:W-:Y:S01]  /*9210*/  IMAD R43, R19, 0x8, R18 ;  /* 0x00000008132b7824 */ /* 0x000fe200078e0212 */
[----:B------:R-:W-:Y:S01]  /*9220*/  SHF.L.U32 R100, R223, 0x1f, RZ ;  /* 0x0000001fdf647819 */ /* 0x000fe200000006ff */
[----:B------:R-:W1:Y:S01]  /*9230*/  LDC R156, c[0x0][0x2e4] ;  /* 0x0000b900ff9c7b82 */ /* 0x000e620000000800 */
[----:B------:R-:W-:Y:S02]  /*9240*/  BSSY B1, `(.L_x_491) ;  /* 0x0000004000017945 */ /* 0x000fe40003800000 */
[----:B------:R-:W2:Y:S05]  /*9250*/  SYNCS.PHASECHK.TRANS64.TRYWAIT P5, [R43+URZ+0x33490], R100 ;  /* 0x033490642b0075a7 */ /* 0x000eaa00080a017f */
[----:B------:R-:W3:Y:S01]  /*9260*/  LDC.64 R138, c[0x0][0x2f0] ;  /* 0x0000bc00ff8a7b82 */ /* 0x000ee20000000a00 */
[----:B--2---:R-:W-:Y:S05]  /*9270*/  @!P5 BRA `(.L_x_492) ;  /* 0x000001f00078d947 */ /* 0x004fea0003800000 */
.L_x_748:
[----:B------:R-:W-:Y:S05]  /*9280*/  BSYNC B1 ;  /* 0x0000000000017941 */ /* 0x000fea0003800000 */
.L_x_491:
[----:B------:R-:W-:Y:S01]  /*9290*/  BSSY B1, `(.L_x_493) ;  /* 0x00002ec000017945 */ /* 0x000fe20003800000 */
[----:B-1----:R-:W-:Y:S01]  /*92a0*/  IADD3 R162, -R101, R156, RZ ;  /* 0x0000009c65a27210 */ /* 0x002fe20007ffe1ff */
[----:B------:R-:W-:Y:S02]  /*92b0*/  IMAD.MOV.U32 R141, RZ, RZ, R143 ;  /* 0x000000ffff8d7224 */ /* 0x000fe400078e008f */
[----:B------:R-:W-:Y:S05]  /*92c0*/  @P4 BRA `(.L_x_494) ;  /* 0x0000002c00a04947 */ /* 0x000fea0003800000 */
[----:B------:R-:W-:Y:S01]  /*92d0*/  ISETP.NE.AND P4, PT, R34, RZ, PT ;  /* 0x000000ff2200720c */ /* 0x000fe20003f85270 */
[-C--:B0--3--:R-:W-:Y:S01]  /*92e0*/  IMAD R92, R146, R138.reuse, RZ ;  /* 0x0000008a925c7224 */ /* 0x089fe200078e02ff */
[----:B------:R-:W-:Y:S01]  /*92f0*/  BSSY B2, `(.L_x_495) ;  /* 0x00000f4000027945 */ /* 0x000fe20003800000 */
[----:B------:R-:W-:-:S04]  /*9300*/  IMAD.WIDE.U32 R142, R220, R138, R140 ;  /* 0x0000008adc8e7225 */ /* 0x000fc800078e008c */
[----:B------:R-:W-:-:S04]  /*9310*/  IMAD R171, R220, R139, R92 ;  /* 0x0000008bdcab7224 */ /* 0x000fc800078e025c */
[----:B------:R-:W-:Y:S02]  /*9320*/  IMAD.IADD R171, R171, 0x1, R143 ;  /* 0x00000001abab7824 */ /* 0x000fe400078e028f */
[----:B------:R-:W-:Y:S05]  /*9330*/  @!P4 BRA `(.L_x_496) ;  /* 0x0000000c00bcc947 */ /* 0x000fea0003800000 */
[----:B------:R-:W-:Y:S01]  /*9340*/  SEL R92, R101, R162, !P0 ;  /* 0x000000a2655c7207 */ /* 0x000fe20004000000 */
[----:B------:R-:W-:Y:S01]  /*9350*/  BSSY B3, `(.L_x_497) ;  /* 0x00000e3000037945 */ /* 0x000fe20003800000 */
[----:B------:R-:W-:Y:S02]  /*9360*/  IADD3 R179, P4, P5, R120, R142, R25 ;  /* 0x0000008e78b37210 */ /* 0x000fe40007d9e019 */
[----:B------:R-:W-:Y:S02]  /*9370*/  SHF.R.S32.HI R93, RZ, 0x1f, R92 ;  /* 0x0000001fff5d7819 */ /* 0x000fe4000001145c */
[----:B------:R-:W-:Y:S02]  /*9380*/  IADD3.X R177, R0, R171, R30, P4, P5 ;  /* 0x000000ab00b17210 */ /* 0x000fe400027ea41e */
[----:B------:R-:W-:Y:S02]  /*9390*/  LEA.HI R92, R93, R92, RZ, 0x5 ;  /* 0x0000005c5d5c7211 */ /* 0x000fe400078f28ff */
[----:B------:R-:W-:-:S02]  /*93a0*/  ISETP.GE.AND P4, PT, R22, R135, PT ;  /* 0x000000871600720c */ /* 0x000fc40003f86270 */
[----:B------:R-:W-:-:S04]  /*93b0*/  LEA.HI.SX32 R92, R92, R21, 0x1b ;  /* 0x000000155c5c7211 */ /* 0x000fc800078fdaff */
[----:B------:R-:W-:Y:S01]  /*93c0*/  SHF.R.S32.HI R93, RZ, 0x1f, R92 ;  /* 0x0000001fff5d7819 */ /* 0x000fe2000001145c */
[----:B------:R-:W-:-:S03]  /*93d0*/  IMAD.SHL.U32 R180, R92, 0x10, RZ ;  /* 0x000000105cb47824 */ /* 0x000fc600078e00ff */
[----:B------:R-:W-:Y:S02]  /*93e0*/  LEA.HI R93, R93, R92, RZ, 0x2 ;  /* 0x0000005c5d5d7211 */ /* 0x000fe400078f10ff */
[----:B------:R-:W-:Y:S02]  /*93f0*/  LOP3.LUT R92, R224, 0x30, R180, 0xf8, !PT ;  /* 0x00000030e05c7812 */ /* 0x000fe400078ef8b4 */
[----:B------:R-:W-:Y:S02]  /*9400*/  SHF.R.S32.HI R93, RZ, 0x2, R93 ;  /* 0x00000002ff5d7819 */ /* 0x000fe4000001145d */
[----:B------:R-:W-:-:S03]  /*9410*/  LOP3.LUT R92, R92, R225, RZ, 0x3c, !PT ;  /* 0x000000e15c5c7212 */ /* 0x000fc600078e3cff */
[----:B------:R-:W-:-:S04]  /*9420*/  IMAD R93, R93, 0x2800, R226 ;  /* 0x000028005d5d7824 */ /* 0x000fc800078e02e2 */
[----:B------:R-:W-:Y:S02]  /*9430*/  IMAD.IADD R92, R93, 0x1, R92 ;  /* 0x000000015d5c7824 */ /* 0x000fe400078e025c */
[C---:B------:R-:W-:Y:S02]  /*9440*/  IMAD R93, R19.reuse, 0x7800, R145 ;  /* 0x00007800135d7824 */ /* 0x040fe400078e0291 */
[----:B------:R-:W-:Y:S02]  /*9450*/  IMAD R95, R19, 0x7800, R92 ;  /* 0x00007800135f7824 */ /* 0x000fe400078e025c */
[----:B------:R-:W-:-:S03]  /*9460*/  IMAD.IADD R93, R18, 0x1, R93 ;  /* 0x00000001125d7824 */ /* 0x000fc600078e025d */
[----:B------:R-:W-:-:S03]  /*9470*/  IADD3 R96, R18, R95, RZ ;  /* 0x0000005f12607210 */ /* 0x000fc60007ffe0ff */
[----:B------:R-:W0:Y:S04]  /*9480*/  LDS.128 R92, [R93+0x24200] ;  /* 0x024200005d5c7984 */ /* 0x000e280000000c00 */
[----:B------:R-:W1:Y:S01]  /*9490*/  LDS.128 R96, [R96+0x24200] ;  /* 0x0242000060607984 */ /* 0x000e620000000c00 */
[----:B------:R-:W-:Y:S05]  /*94a0*/  @P4 BRA `(.L_x_498) ;  /* 0x0000000c00344947 */ /* 0x000fea0003800000 */
[----:B------:R-:W-:Y:S02]  /*94b0*/  F2FP.F16.E4M3.UNPACK_B R185, R181.H1 ;  /* 0x000000b5ffb9723e */ /* 0x000fe400030006ff */
[----:B-1----:R-:W-:Y:S02]  /*94c0*/  F2FP.F16.E4M3.UNPACK_B R58, R96.H1 ;  /* 0x00000060ff3a723e */ /* 0x002fe400030006ff */
[----:B0-----:R-:W-:Y:S01]  /*94d0*/  F2FP.F16.E4M3.UNPACK_B R44, R92.H1 ;  /* 0x0000005cff2c723e */ /* 0x001fe200030006ff */
[----:B------:R-:W-:Y:S01]  /*94e0*/  HADD2.F32 R187, -RZ, R185.H0_H0 ;  /* 0x200000b9ffbb7230 */ /* 0x000fe20000004100 */
[----:B------:R-:W-:Y:S01]  /*94f0*/  F2FP.F16.E4M3.UNPACK_B R182, R184.H1 ;  /* 0x000000b8ffb6723e */ /* 0x000fe200030006ff */
[----:B------:R-:W-:Y:S01]  /*9500*/  HADD2.F32 R46, -RZ, R58.H0_H0 ;  /* 0x2000003aff2e7230 */ /* 0x000fe20000004100 */
[----:B------:R-:W-:Y:S01]  /*9510*/  F2FP.F16.E4M3.UNPACK_B R191, R176.H1 ;  /* 0x000000b0ffbf723e */ /* 0x000fe200030006ff */
[----:B------:R-:W-:Y:S01]  /*9520*/  HADD2.F32 R56, -RZ, R44.H0_H0 ;  /* 0x2000002cff387230 */ /* 0x000fe20000004100 */
[----:B------:R-:W-:Y:S01]  /*9530*/  F2FP.F16.E4M3.UNPACK_B R193, R98.H1 ;  /* 0x00000062ffc1723e */ /* 0x000fe200030006ff */
[----:B------:R-:W-:-:S02]  /*9540*/  HADD2.F32 R183, -RZ, R182.H0_H0 ;  /* 0x200000b6ffb77230 */ /* 0x000fc40000004100 */
[-C--:B------:R-:W-:Y:S01]  /*9550*/  FMUL.FTZ R189, R46, R187.reuse ;  /* 0x000000bb2ebd7220 */ /* 0x080fe20000410000 */
[----:B------:R-:W-:Y:S02]  /*9560*/  HADD2.F32 R58, -RZ, R58.H1_H1 ;  /* 0x3000003aff3a7230 */ /* 0x000fe40000004100 */
[C---:B------:R-:W-:Y:S01]  /*9570*/  FMUL.FTZ R187, R56.reuse, R187 ;  /* 0x000000bb38bb7220 */ /* 0x040fe20000410000 */
[----:B------:R-:W-:Y:S02]  /*9580*/  HADD2.F32 R44, -RZ, R44.H1_H1 ;  /* 0x3000002cff2c7230 */ /* 0x000fe40000004100 */
[-C--:B------:R-:W-:Y:S01]  /*9590*/  FFMA.FTZ R56, R56, R183.reuse, -R189 ;  /* 0x000000b738387223 */ /* 0x080fe200000108bd */
[----:B------:R-:W-:Y:S01]  /*95a0*/  F2FP.F16.E4M3.UNPACK_B R192, R94.H1 ;  /* 0x0000005effc0723e */ /* 0x000fe200030006ff */
[----:B------:R-:W-:Y:S01]  /*95b0*/  FFMA.FTZ R46, R46, R183, R187 ;  /* 0x000000b72e2e7223 */ /* 0x000fe200000100bb */
[----:B------:R-:W-:Y:S01]  /*95c0*/  HADD2.F32 R183, -RZ, R185.H1_H1 ;  /* 0x300000b9ffb77230 */ /* 0x000fe20000004100 */
[----:B------:R-:W-:Y:S01]  /*95d0*/  F2FP.F16.E4M3.UNPACK_B R195, R178.H1 ;  /* 0x000000b2ffc3723e */ /* 0x000fe200030006ff */
[----:B------:R-:W-:Y:S01]  /*95e0*/  HADD2.F32 R185, -RZ, R182.H1_H1 ;  /* 0x300000b6ffb97230 */ /* 0x000fe20000004100 */
[----:B------:R-:W-:Y:S01]  /*95f0*/  F2FP.F16.E4M3.UNPACK_B R96, R96 ;  /* 0x00000060ff60723e */ /* 0x000fe200020006ff */
[----:B------:R-:W-:-:S02]  /*9600*/  HADD2.F32 R199, -RZ, R191.H0_H0 ;  /* 0x200000bfffc77230 */ /* 0x000fc40000004100 */
[-C--:B------:R-:W-:Y:S01]  /*9610*/  FMUL.FTZ R187, R58, R183.reuse ;  /* 0x000000b73abb7220 */ /* 0x080fe20000410000 */
[C---:B------:R-:W-:Y:S01]  /*9620*/  FMUL.FTZ R189, R44.reuse, R183 ;  /* 0x000000b72cbd7220 */ /* 0x040fe20000410000 */
[----:B------:R-:W-:Y:S01]  /*9630*/  HADD2.F32 R194, -RZ, R193.H0_H0 ;  /* 0x200000c1ffc27230 */ /* 0x000fe20000004100 */
[----:B------:R-:W-:Y:S01]  /*9640*/  F2FP.F16.E4M3.UNPACK_B R184, R184 ;  /* 0x000000b8ffb8723e */ /* 0x000fe200020006ff */
[-C--:B------:R-:W-:Y:S01]  /*9650*/  FFMA.FTZ R183, R44, R185.reuse, -R187 ;  /* 0x000000b92cb77223 */ /* 0x080fe200000108bb */
[----:B------:R-:W-:Y:S01]  /*9660*/  FFMA.FTZ R182, R58, R185, R189 ;  /* 0x000000b93ab67223 */ /* 0x000fe200000100bd */
[----:B------:R-:W-:Y:S01]  /*9670*/  HADD2.F32 R196, -RZ, R192.H0_H0 ;  /* 0x200000c0ffc47230 */ /* 0x000fe20000004100 */
[----:B------:R-:W-:Y:S01]  /*9680*/  F2FP.F16.E4M3.UNPACK_B R185, R181 ;  /* 0x000000b5ffb9723e */ /* 0x000fe200020006ff */
[----:B------:R-:W-:Y:S01]  /*9690*/  HADD2.F32 R197, -RZ, R195.H0_H0 ;  /* 0x200000c3ffc57230 */ /* 0x000fe20000004100 */
[----:B------:R-:W-:Y:S01]  /*96a0*/  F2FP.F16.E4M3.UNPACK_B R44, R92 ;  /* 0x0000005cff2c723e */ /* 0x000fe200020006ff */
[-C--:B------:R-:W-:Y:S01]  /*96b0*/  FMUL.FTZ R198, R194, R199.reuse ;  /* 0x000000c7c2c67220 */ /* 0x080fe20000410000 */
[----:B------:R-:W-:Y:S01]  /*96c0*/  FMUL.FTZ R199, R196, R199 ;  /* 0x000000c7c4c77220 */ /* 0x000fe20000410000 */
[----:B------:R-:W-:Y:S01]  /*96d0*/  HADD2.F32 R191, -RZ, R191.H1_H1 ;  /* 0x300000bfffbf7230 */ /* 0x000fe20000004100 */
[----:B------:R-:W-:Y:S01]  /*96e0*/  F2FP.F16.E4M3.UNPACK_B R176, R176 ;  /* 0x000000b0ffb0723e */ /* 0x000fe200020006ff */
[----:B------:R-:W-:-:S02]  /*96f0*/  HADD2.F32 R193, -RZ, R193.H1_H1 ;  /* 0x300000c1ffc17230 */ /* 0x000fc40000004100 */
[----:B------:R-:W-:Y:S01]  /*9700*/  FFMA.FTZ R199, R194, R197, R199 ;  /* 0x000000c5c2c77223 */ /* 0x000fe200000100c7 */
[----:B------:R-:W-:Y:S01]  /*9710*/  HADD2.F32 R187, -RZ, R185.H0_H0 ;  /* 0x200000b9ffbb7230 */ /* 0x000fe20000004100 */
[----:B------:R-:W-:Y:S01]  /*9720*/  F2FP.F16.E4M3.UNPACK_B R98, R98 ;  /* 0x00000062ff62723e */ /* 0x000fe200020006ff */
[----:B------:R-:W-:Y:S02]  /*9730*/  HADD2.F32 R92, -RZ, R96.H0_H0 ;  /* 0x20000060ff5c7230 */ /* 0x000fe40000004100 */
[----:B------:R-:W-:Y:S01]  /*9740*/  FMUL.FTZ R194, R193, R191 ;  /* 0x000000bfc1c27220 */ /* 0x000fe20000410000 */
[----:B------:R-:W-:Y:S01]  /*9750*/  HADD2.F32 R192, -RZ, R192.H1_H1 ;  /* 0x300000c0ffc07230 */ /* 0x000fe20000004100 */
[----:B------:R-:W-:Y:S01]  /*9760*/  F2FP.F16.E4M3.UNPACK_B R94, R94 ;  /* 0x0000005eff5e723e */ /* 0x000fe200020006ff */
[----:B------:R-:W-:Y:S02]  /*9770*/  HADD2.F32 R58, -RZ, R44.H0_H0 ;  /* 0x2000002cff3a7230 */ /* 0x000fe40000004100 */
[----:B------:R-:W-:Y:S01]  /*9780*/  FMUL.FTZ R189, R92, R187 ;  /* 0x000000bb5cbd7220 */ /* 0x000fe20000410000 */
[----:B------:R-:W-:-:S02]  /*9790*/  HADD2.F32 R195, -RZ, R195.H1_H1 ;  /* 0x300000c3ffc37230 */ /* 0x000fc40000004100 */
[----:B------:R-:W-:Y:S01]  /*97a0*/  FMUL.FTZ R191, R192, R191 ;  /* 0x000000bfc0bf7220 */ /* 0x000fe20000410000 */
[----:B------:R-:W-:Y:S02]  /*97b0*/  HADD2.F32 R181, -RZ, R184.H0_H0 ;  /* 0x200000b8ffb57230 */ /* 0x000fe40000004100 */
[----:B------:R-:W-:Y:S01]  /*97c0*/  FMUL.FTZ R187, R58, R187 ;  /* 0x000000bb3abb7220 */ /* 0x000fe20000410000 */
[----:B------:R-:W-:Y:S01]  /*97d0*/  FFMA.FTZ R198, R196, R197, -R198 ;  /* 0x000000c5c4c67223 */ /* 0x000fe200000108c6 */
[-C--:B------:R-:W-:Y:S01]  /*97e0*/  FFMA.FTZ R191, R193, R195.reuse, R191 ;  /* 0x000000c3c1bf7223 */ /* 0x080fe200000100bf */
[----:B------:R-:W-:Y:S01]  /*97f0*/  FFMA.FTZ R192, R192, R195, -R194 ;  /* 0x000000c3c0c07223 */ /* 0x000fe200000108c2 */
[-C--:B------:R-:W-:Y:S01]  /*9800*/  FFMA.FTZ R58, R58, R181.reuse, -R189 ;  /* 0x000000b53a3a7223 */ /* 0x080fe200000108bd */
[----:B------:R-:W-:Y:S01]  /*9810*/  FFMA.FTZ R92, R92, R181, R187 ;  /* 0x000000b55c5c7223 */ /* 0x000fe200000100bb */
[----:B------:R-:W-:Y:S01]  /*9820*/  F2FP.F16.E4M3.UNPACK_B R178, R178 ;  /* 0x000000b2ffb2723e */ /* 0x000fe200020006ff */
[----:B------:R-:W-:Y:S01]  /*9830*/  HADD2.F32 R197, -RZ, R176.H0_H0 ;  /* 0x200000b0ffc57230 */ /* 0x000fe20000004100 */
[----:B------:R-:W-:Y:S01]  /*9840*/  SHF.R.U32.HI R189, RZ, 0x8, R47 ;  /* 0x00000008ffbd7819 */ /* 0x000fe2000001162f */
[----:B------:R-:W-:Y:S01]  /*9850*/  HADD2.F32 R193, -RZ, R98.H0_H0 ;  /* 0x20000062ffc17230 */ /* 0x000fe20000004100 */
[----:B------:R-:W-:Y:S01]  /*9860*/  LOP3.LUT R188, R59, 0xff0000ff, RZ, 0xc0, !PT ;  /* 0xff0000ff3bbc7812 */ /* 0x000fe200078ec0ff */
[----:B------:R-:W-:Y:S01]  /*9870*/  HADD2.F32 R185, -RZ, R185.H1_H1 ;  /* 0x300000b9ffb97230 */ /* 0x000fe20000004100 */
[----:B------:R-:W-:Y:S01]  /*9880*/  LOP3.LUT R190, R45, 0xff0000ff, RZ, 0xc0, !PT ;  /* 0xff0000ff2dbe7812 */ /* 0x000fe200078ec0ff */
[----:B------:R-:W-:-:S02]  /*9890*/  HADD2.F32 R181, -RZ, R96.H1_H1 ;  /* 0x30000060ffb57230 */ /* 0x000fc40000004100 */
[----:B------:R-:W-:Y:S01]  /*98a0*/  FMUL.FTZ R196, R193, R197 ;  /* 0x000000c5c1c47220 */ /* 0x000fe20000410000 */
[----:B------:R-:W-:Y:S01]  /*98b0*/  HADD2.F32 R195, -RZ, R94.H0_H0 ;  /* 0x2000005effc37230 */ /* 0x000fe20000004100 */
[----:B------:R-:W-:Y:S01]  /*98c0*/  F2FP.SATFINITE.E4M3.F32.PACK_AB_MERGE_C R183, R183, R56, RZ ;  /* 0x00000038b7b7723e */ /* 0x000fe200048070ff */
[----:B------:R-:W-:Y:S02]  /*98d0*/  HADD2.F32 R44, -RZ, R44.H1_H1 ;  /* 0x3000002cff2c7230 */ /* 0x000fe40000004100 */
[----:B------:R-:W-:Y:S01]  /*98e0*/  FMUL.FTZ R187, R181, R185 ;  /* 0x000000b9b5bb7220 */ /* 0x000fe20000410000 */
[----:B------:R-:W-:Y:S02]  /*98f0*/  HADD2.F32 R184, -RZ, R184.H1_H1 ;  /* 0x300000b8ffb87230 */ /* 0x000fe40000004100 */
[----:B------:R-:W-:Y:S01]  /*9900*/  FMUL.FTZ R197, R195, R197 ;  /* 0x000000c5c3c57220 */ /* 0x000fe20000410000 */
[----:B------:R-:W-:Y:S02]  /*9910*/  HADD2.F32 R194, -RZ, R178.H0_H0 ;  /* 0x200000b2ffc27230 */ /* 0x000fe40000004100 */
[----:B------:R-:W-:Y:S01]  /*9920*/  FMUL.FTZ R186, R44, R185 ;  /* 0x000000b92cba7220 */ /* 0x000fe20000410000 */
[----:B------:R-:W-:-:S02]  /*9930*/  HADD2.F32 R176, -RZ, R176.H1_H1 ;  /* 0x300000b0ffb07230 */ /* 0x000fc40000004100 */
[----:B------:R-:W-:Y:S01]  /*9940*/  FFMA.FTZ R96, R44, R184, -R187 ;  /* 0x000000b82c607223 */ /* 0x000fe200000108bb */
[----:B------:R-:W-:Y:S02]  /*9950*/  HADD2.F32 R98, -RZ, R98.H1_H1 ;  /* 0x30000062ff627230 */ /* 0x000fe40000004100 */
[----:B------:R-:W-:Y:S01]  /*9960*/  FFMA.FTZ R197, R193, R194, R197 ;  /* 0x000000c2c1c57223 */ /* 0x000fe200000100c5 */
[----:B------:R-:W-:Y:S01]  /*9970*/  HADD2.F32 R94, -RZ, R94.H1_H1 ;  /* 0x3000005eff5e7230 */ /* 0x000fe20000004100 */
[----:B------:R-:W-:Y:S01]  /*9980*/  SHF.R.U32.HI R187, RZ, 0x8, R45 ;  /* 0x00000008ffbb7819 */ /* 0x000fe2000001162d */
[----:B------:R-:W-:Y:S02]  /*9990*/  HADD2.F32 R178, -RZ, R178.H1_H1 ;  /* 0x300000b2ffb27230 */ /* 0x000fe40000004100 */
[----:B------:R-:W-:Y:S01]  /*99a0*/  FMUL.FTZ R193, R98, R176 ;  /* 0x000000b062c17220 */ /* 0x000fe20000410000 */
[----:B------:R-:W-:Y:S01]  /*99b0*/  FFMA.FTZ R44, R181, R184, R186 ;  /* 0x000000b8b52c7223 */ /* 0x000fe200000100ba */
[--C-:B------:R-:W-:Y:S01]  /*99c0*/  SHF.R.U32.HI R184, RZ, 0x10, R57.reuse ;  /* 0x00000010ffb87819 */ /* 0x100fe20000011639 */
[C---:B------:R-:W-:Y:S01]  /*99d0*/  FMUL.FTZ R176, R94.reuse, R176 ;  /* 0x000000b05eb07220 */ /* 0x040fe20000410000 */
[----:B------:R-:W-:Y:S01]  /*99e0*/  SHF.R.U32.HI R181, RZ, 0x8, R57 ;  /* 0x00000008ffb57819 */ /* 0x000fe20000011639 */
[-C--:B------:R-:W-:Y:S01]  /*99f0*/  FFMA.FTZ R193, R94, R178.reuse, -R193 ;  /* 0x000000b25ec17223 */ /* 0x080fe200000108c1 */
[----:B------:R-:W-:Y:S01]  /*9a00*/  LOP3.LUT R186, R57, 0xff0000ff, RZ, 0xc0, !PT ;  /* 0xff0000ff39ba7812 */ /* 0x000fe200078ec0ff */
[----:B------:R-:W-:Y:S01]  /*9a10*/  IMAD.SHL.U32 R187, R187, 0x100, RZ ;  /* 0x00000100bbbb7824 */ /* 0x000fe200078e00ff */
[--C-:B------:R-:W-:Y:S01]  /*9a20*/  SHF.R.U32.HI R57, RZ, 0x10, R59.reuse ;  /* 0x00000010ff397819 */ /* 0x100fe2000001163b */
[----:B------:R-:W-:Y:S01]  /*9a30*/  IMAD.SHL.U32 R94, R189, 0x100, RZ ;  /* 0x00000100bd5e7824 */ /* 0x000fe200078e00ff */
[----:B------:R-:W-:Y:S01]  /*9a40*/  SHF.R.U32.HI R185, RZ, 0x8, R59 ;  /* 0x00000008ffb97819 */ /* 0x000fe2000001163b */
[----:B------:R-:W-:Y:S01]  /*9a50*/  IMAD.SHL.U32 R181, R181, 0x100, RZ ;  /* 0x00000100b5b57824 */ /* 0x000fe200078e00ff */
[----:B------:R-:W-:Y:S01]  /*9a60*/  SHF.R.U32.HI R59, RZ, 0x10, R45 ;  /* 0x00000010ff3b7819 */ /* 0x000fe2000001162d */
[----:B------:R-:W-:Y:S01]  /*9a70*/  FFMA.FTZ R176, R98, R178, R176 ;  /* 0x000000b262b07223 */ /* 0x000fe200000100b0 */
[----:B------:R-:W-:Y:S01]  /*9a80*/  SHF.R.U32.HI R45, RZ, 0x10, R47 ;  /* 0x00000010ff2d7819 */ /* 0x000fe2000001162f */
[----:B------:R-:W-:Y:S01]  /*9a90*/  IMAD.SHL.U32 R185, R185, 0x100, RZ ;  /* 0x00000100b9b97824 */ /* 0x000fe200078e00ff */
[----:B------:R-:W-:Y:S01]  /*9aa0*/  LOP3.LUT R47, R47, 0xff0000ff, RZ, 0xc0, !PT ;  /* 0xff0000ff2f2f7812 */ /* 0x000fe200078ec0ff */
[----:B------:R-:W-:Y:S01]  /*9ab0*/  IMAD.U32 R59, R59, 0x10000, RZ ;  /* 0x000100003b3b7824 */ /* 0x000fe200078e00ff */
[----:B------:R-:W-:Y:S01]  /*9ac0*/  LOP3.LUT R190, R190, 0xff00, R187, 0xf8, !PT ;  /* 0x0000ff00bebe7812 */ /* 0x000fe200078ef8bb */
[----:B------:R-:W-:Y:S01]  /*9ad0*/  IMAD.U32 R45, R45, 0x10000, RZ ;  /* 0x000100002d2d7824 */ /* 0x000fe200078e00ff */
[----:B------:R-:W-:Y:S01]  /*9ae0*/  LOP3.LUT R98, R47, 0xff00, R94, 0xf8, !PT ;  /* 0x0000ff002f627812 */ /* 0x000fe200078ef85e */
[----:B------:R-:W-:Y:S01]  /*9af0*/  IMAD.U32 R47, R184, 0x10000, RZ ;  /* 0x00010000b82f7824 */ /* 0x000fe200078e00ff */
[----:B------:R-:W-:Y:S01]  /*9b00*/  LOP3.LUT R186, R186, 0xff00, R181, 0xf8, !PT ;  /* 0x0000ff00baba7812 */ /* 0x000fe200078ef8b5 */
[----:B------:R-:W-:Y:S01]  /*9b10*/  FFMA.FTZ R196, R195, R194, -R196 ;  /* 0x000000c2c3c47223 */ /* 0x000fe200000108c4 */
[----:B------:R-:W-:-:S02]  /*9b20*/  LOP3.LUT R185, R188, 0xff00, R185, 0xf8, !PT ;  /* 0x0000ff00bcb97812 */ /* 0x000fc400078ef8b9 */
[----:B------:R-:W-:Y:S02]  /*9b30*/  SHF.L.U32 R94, R57, 0x10, RZ ;  /* 0x00000010395e7819 */ /* 0x000fe400000006ff */
[----:B------:R-:W-:Y:S02]  /*9b40*/  LOP3.LUT R59, R190, 0xff0000, R59, 0xf8, !PT ;  /* 0x00ff0000be3b7812 */ /* 0x000fe400078ef83b */
[----:B------:R-:W-:Y:S02]  /*9b50*/  LOP3.LUT R57, R186, 0xff0000, R47, 0xf8, !PT ;  /* 0x00ff0000ba397812 */ /* 0x000fe400078ef82f */
[----:B------:R-:W-:Y:S02]  /*9b60*/  LOP3.LUT R47, R185, 0xff0000, R94, 0xf8, !PT ;  /* 0x00ff0000b92f7812 */ /* 0x000fe400078ef85e */
[----:B------:R-:W-:Y:S02]  /*9b70*/  F2FP.SATFINITE.E4M3.F32.PACK_AB_MERGE_C R185, R182, R46, RZ ;  /* 0x0000002eb6b9723e */ /* 0x000fe400048070ff */
[----:B------:R-:W-:-:S02]  /*9b80*/  F2FP.F16.E4M3.UNPACK_B R56, R97 ;  /* 0x00000061ff38723e */ /* 0x000fc400020006ff */
[----:B------:R-:W-:Y:S02]  /*9b90*/  F2FP.F16.E4M3.UNPACK_B R178, R59 ;  /* 0x0000003bffb2723e */ /* 0x000fe400020006ff */
[----:B------:R-:W-:Y:S02]  /*9ba0*/  F2FP.F16.E4M3.UNPACK_B R181, R93 ;  /* 0x0000005dffb5723e */ /* 0x000fe400020006ff */
[----:B------:R-:W-:Y:S02]  /*9bb0*/  F2FP.SATFINITE.E4M3.F32.PACK_AB_MERGE_C R58, R96, R58, R183 ;  /* 0x0000003a603a723e */ /* 0x000fe400048070b7 */
[----:B------:R-:W-:Y:S01]  /*9bc0*/  F2FP.SATFINITE.E4M3.F32.PACK_AB_MERGE_C R96, R44, R92, R185 ;  /* 0x0000005c2c60723e */ /* 0x000fe200048070b9 */
[----:B------:R-:W-:Y:S01]  /*9bd0*/  HADD2.F32 R44, -RZ, R56.H0_H0 ;  /* 0x20000038ff2c7230 */ /* 0x000fe20000004100 */
[----:B------:R-:W-:Y:S01]  /*9be0*/  F2FP.F16.E4M3.UNPACK_B R182, R57 ;  /* 0x00000039ffb6723e */ /* 0x000fe200020006ff */
[----:B------:R-:W-:Y:S01]  /*9bf0*/  HADD2.F32 R185, -RZ, R178.H0_H0 ;  /* 0x200000b2ffb97230 */ /* 0x000fe20000004100 */
[----:B------:R-:W-:Y:S01]  /*9c00*/  LOP3.LUT R45, R98, 0xff0000, R45, 0xf8, !PT ;  /* 0x00ff0000622d7812 */ /* 0x000fe200078ef82d */
[----:B------:R-:W-:Y:S01]  /*9c10*/  HADD2.F32 R46, -RZ, R181.H0_H0 ;  /* 0x200000b5ff2e7230 */ /* 0x000fe20000004100 */
[----:B------:R-:W-:Y:S01]  /*9c20*/  F2FP.SATFINITE.E4M3.F32.PACK_AB_MERGE_C R98, R191, R199, RZ ;  /* 0x000000c7bf62723e */ /* 0x000fe200048070ff */
[----:B------:R-:W-:-:S02]  /*9c30*/  HADD2.F32 R92, -RZ, R56.H1_H1 ;  /* 0x30000038ff5c7230 */ /* 0x000fc40000004100 */
[-C--:B------:R-:W-:Y:S01]  /*9c40*/  FMUL.FTZ R187, R44, R185.reuse ;  /* 0x000000b92cbb7220 */ /* 0x080fe20000410000 */
[----:B------:R-:W-:Y:S02]  /*9c50*/  HADD2.F32 R183, -RZ, R182.H0_H0 ;  /* 0x200000b6ffb77230 */ /* 0x000fe40000004100 */
[C---:B------:R-:W-:Y:S01]  /*9c60*/  FMUL.FTZ R185, R46.reuse, R185 ;  /* 0x000000b92eb97220 */ /* 0x040fe20000410000 */
[----:B------:R-:W-:Y:S01]  /*9c70*/  HADD2.F32 R181, -RZ, R181.H1_H1 ;  /* 0x300000b5ffb57230 */ /* 0x000fe20000004100 */
[----:B------:R-:W-:Y:S01]  /*9c80*/  F2FP.F16.E4M3.UNPACK_B R97, R97.H1 ;  /* 0x00000061ff61723e */ /* 0x000fe200030006ff */
[----:B------:R-:W-:Y:S01]  /*9c90*/  HADD2.F32 R56, -RZ, R178.H1_H1 ;  /* 0x300000b2ff387230 */ /* 0x000fe20000004100 */
[----:B------:R-:W-:Y:S01]  /*9ca0*/  F2FP.F16.E4M3.UNPACK_B R93, R93.H1 ;  /* 0x0000005dff5d723e */ /* 0x000fe200030006ff */
[----:B------:R-:W-:Y:S01]  /*9cb0*/  FFMA.FTZ R46, R46, R183, -R187 ;  /* 0x000000b72e2e7223 */ /* 0x000fe200000108bb */
[----:B------:R-:W-:Y:S01]  /*9cc0*/  F2FP.F16.E4M3.UNPACK_B R184, R59.H1 ;  /* 0x0000003bffb8723e */ /* 0x000fe200030006ff */
[----:B------:R-:W-:Y:S01]  /*9cd0*/  FFMA.FTZ R44, R44, R183, R185 ;  /* 0x000000b72c2c7223 */ /* 0x000fe200000100b9 */
[----:B------:R-:W-:Y:S01]  /*9ce0*/  F2FP.SATFINITE.E4M3.F32.PACK_AB_MERGE_C R98, R176, R197, R98 ;  /* 0x000000c5b062723e */ /* 0x000fe20004807062 */
[----:B------:R-:W-:-:S02]  /*9cf0*/  HADD2.F32 R182, -RZ, R182.H1_H1 ;  /* 0x300000b6ffb67230 */ /* 0x000fc40000004100 */
[CC--:B------:R-:W-:Y:S01]  /*9d00*/  FMUL.FTZ R186, R92.reuse, R56.reuse ;  /* 0x000000385cba7220 */ /* 0x0c0fe20000410000 */
[C---:B------:R-:W-:Y:S01]  /*9d10*/  FMUL.FTZ R59, R181.reuse, R56 ;  /* 0x00000038b53b7220 */ /* 0x040fe20000410000 */
[----:B------:R-:W-:Y:S01]  /*9d20*/  HADD2.F32 R176, -RZ, R97.H0_H0 ;  /* 0x20000061ffb07230 */ /* 0x000fe20000004100 */
[----:B------:R-:W-:Y:S01]  /*9d30*/  F2FP.F16.E4M3.UNPACK_B R178, R57.H1 ;  /* 0x00000039ffb2723e */ /* 0x000fe200030006ff */
[----:B------:R-:W-:Y:S02]  /*9d40*/  HADD2.F32 R183, -RZ, R184.H0_H0 ;  /* 0x200000b8ffb77230 */ /* 0x000fe40000004100 */
[-C--:B------:R-:W-:Y:S01]  /*9d50*/  FFMA.FTZ R57, R181, R182.reuse, -R186 ;  /* 0x000000b6b5397223 */ /* 0x080fe200000108ba */
[----:B------:R-:W-:Y:S02]  /*9d60*/  HADD2.F32 R56, -RZ, R93.H0_H0 ;  /* 0x2000005dff387230 */ /* 0x000fe40000004100 */
[----:B------:R-:W-:Y:S01]  /*9d70*/  FFMA.FTZ R59, R92, R182, R59 ;  /* 0x000000b65c3b7223 */ /* 0x000fe2000001003b */
[----:B------:R-:W-:-:S02]  /*9d80*/  HADD2.F32 R181, -RZ, R178.H0_H0 ;  /* 0x200000b2ffb57230 */ /* 0x000fc40000004100 */
[-C--:B------:R-:W-:Y:S01]  /*9d90*/  FMUL.FTZ R185, R176, R183.reuse ;  /* 0x000000b7b0b97220 */ /* 0x080fe20000410000 */
[----:B------:R-:W-:Y:S02]  /*9da0*/  HADD2.F32 R184, -RZ, R184.H1_H1 ;  /* 0x300000b8ffb87230 */ /* 0x000fe40000004100 */
[----:B------:R-:W-:Y:S01]  /*9db0*/  FMUL.FTZ R187, R56, R183 ;  /* 0x000000b738bb7220 */ /* 0x000fe20000410000 */
[----:B------:R-:W-:Y:S01]  /*9dc0*/  HADD2.F32 R183, -RZ, R97.H1_H1 ;  /* 0x30000061ffb77230 */ /* 0x000fe20000004100 */
[----:B------:R-:W-:Y:S01]  /*9dd0*/  F2FP.F16.E4M3.UNPACK_B R97, R45 ;  /* 0x0000002dff61723e */ /* 0x000fe200020006ff */
[----:B------:R-:W-:Y:S02]  /*9de0*/  HADD2.F32 R93, -RZ, R93.H1_H1 ;  /* 0x3000005dff5d7230 */ /* 0x000fe40000004100 */
[----:B------:R-:W-:Y:S01]  /*9df0*/  FFMA.FTZ R92, R176, R181, R187 ;  /* 0x000000b5b05c7223 */ /* 0x000fe200000100bb */
[----:B------:R-:W-:Y:S02]  /*9e00*/  HADD2.F32 R182, -RZ, R178.H1_H1 ;  /* 0x300000b2ffb67230 */ /* 0x000fe40000004100 */
[-C--:B------:R-:W-:Y:S01]  /*9e10*/  FMUL.FTZ R176, R183, R184.reuse ;  /* 0x000000b8b7b07220 */ /* 0x080fe20000410000 */
[----:B------:R-:W-:Y:S01]  /*9e20*/  F2FP.F16.E4M3.UNPACK_B R178, R99 ;  /* 0x00000063ffb2723e */ /* 0x000fe200020006ff */
[----:B------:R-:W-:Y:S01]  /*9e30*/  FFMA.FTZ R56, R56, R181, -R185 ;  /* 0x000000b538387223 */ /* 0x000fe200000108b9 */
[C---:B------:R-:W-:Y:S01]  /*9e40*/  FMUL.FTZ R184, R93.reuse, R184 ;  /* 0x000000b85db87220 */ /* 0x040fe20000410000 */
[----:B------:R-:W-:Y:S01]  /*9e50*/  FFMA.FTZ R181, R93, R182, -R176 ;  /* 0x000000b65db57223 */ /* 0x000fe200000108b0 */
[----:B------:R-:W-:Y:S01]  /*9e60*/  F2FP.F16.E4M3.UNPACK_B R176, R95 ;  /* 0x0000005fffb0723e */ /* 0x000fe200020006ff */
[----:B------:R-:W-:Y:S01]  /*9e70*/  HADD2.F32 R185, -RZ, R178.H0_H0 ;  /* 0x200000b2ffb97230 */ /* 0x000fe20000004100 */
[----:B------:R-:W-:Y:S01]  /*9e80*/  F2FP.F16.E4M3.UNPACK_B R93, R47 ;  /* 0x0000002fff5d723e */ /* 0x000fe200020006ff */
[----:B------:R-:W-:-:S02]  /*9e90*/  HADD2.F32 R186, -RZ, R97.H0_H0 ;  /* 0x20000061ffba7230 */ /* 0x000fc40000004100 */
[----:B------:R-:W-:Y:S01]  /*9ea0*/  FFMA.FTZ R183, R183, R182, R184 ;  /* 0x000000b6b7b77223 */ /* 0x000fe200000100b8 */
[----:B------:R-:W-:Y:S01]  /*9eb0*/  HADD2.F32 R184, -RZ, R176.H0_H0 ;  /* 0x200000b0ffb87230 */ /* 0x000fe20000004100 */
[----:B------:R-:W-:Y:S01]  /*9ec0*/  F2FP.F16.E4M3.UNPACK_B R182, R45.H1 ;  /* 0x0000002dffb6723e */ /* 0x000fe200030006ff */
[----:B------:R-:W-:Y:S02]  /*9ed0*/  HADD2.F32 R188, -RZ, R93.H0_H0 ;  /* 0x2000005dffbc7230 */ /* 0x000fe40000004100 */
[CC--:B------:R-:W-:Y:S01]  /*9ee0*/  FMUL.FTZ R187, R185.reuse, R186.reuse ;  /* 0x000000bab9bb7220 */ /* 0x0c0fe20000410000 */
[----:B------:R-:W-:Y:S01]  /*9ef0*/  F2FP.F16.E4M3.UNPACK_B R99, R99.H1 ;  /* 0x00000063ff63723e */ /* 0x000fe200030006ff */
[C---:B------:R-:W-:Y:S01]  /*9f00*/  FMUL.FTZ R190, R184.reuse, R186 ;  /* 0x000000bab8be7220 */ /* 0x040fe20000410000 */
[----:B------:R-:W-:Y:S02]  /*9f10*/  HADD2.F32 R189, -RZ, R182.H0_H0 ;  /* 0x200000b6ffbd7230 */ /* 0x000fe40000004100 */
[-C--:B------:R-:W-:Y:S01]  /*9f20*/  FFMA.FTZ R45, R184, R188.reuse, -R187 ;  /* 0x000000bcb82d7223 */ /* 0x080fe200000108bb */
[----:B------:R-:W-:Y:S01]  /*9f30*/  F2FP.F16.E4M3.UNPACK_B R184, R95.H1 ;  /* 0x0000005fffb8723e */ /* 0x000fe200030006ff */
[--C-:B------:R-:W-:Y:S01]  /*9f40*/  HADD2.F32 R186, -RZ, R99.reuse.H0_H0 ;  /* 0x20000063ffba7230 */ /* 0x100fe20000004100 */
[----:B------:R-:W-:Y:S01]  /*9f50*/  F2FP.F16.E4M3.UNPACK_B R187, R47.H1 ;  /* 0x0000002fffbb723e */ /* 0x000fe200030006ff */
[----:B------:R-:W-:Y:S01]  /*9f60*/  FFMA.FTZ R47, R185, R188, R190 ;  /* 0x000000bcb92f7223 */ /* 0x000fe200000100be */
[----:B------:R-:W-:Y:S01]  /*9f70*/  HADD2.F32 R185, -RZ, R99.H1_H1 ;  /* 0x30000063ffb97230 */ /* 0x000fe20000004100 */
[----:B------:R-:W-:Y:S01]  /*9f80*/  F2FP.SATFINITE.E4M3.F32.PACK_AB_MERGE_C R92, R183, R92, RZ ;  /* 0x0000005cb75c723e */ /* 0x000fe200048070ff */
[----:B------:R-:W-:-:S02]  /*9f90*/  HADD2.F32 R95, -RZ, R184.H0_H0 ;  /* 0x200000b8ff5f7230 */ /* 0x000fc40000004100 */
[-C--:B------:R-:W-:Y:S01]  /*9fa0*/  FMUL.FTZ R190, R186, R189.reuse ;  /* 0x000000bdbabe7220 */ /* 0x080fe20000410000 */
[--C-:B------:R-:W-:Y:S01]  /*9fb0*/  HADD2.F32 R188, -RZ, R187.reuse.H0_H0 ;  /* 0x200000bbffbc7230 */ /* 0x100fe20000004100 */
[----:B------:R-:W-:Y:S01]  /*9fc0*/  F2FP.SATFINITE.E4M3.F32.PACK_AB_MERGE_C R94, R192, R198, RZ ;  /* 0x000000c6c05e723e */ /* 0x000fe200048070ff */
[----:B------:R-:W-:Y:S02]  /*9fd0*/  HADD2.F32 R182, -RZ, R182.H1_H1 ;  /* 0x300000b6ffb67230 */ /* 0x000fe40000004100 */
[C---:B------:R-:W-:Y:S01]  /*9fe0*/  FMUL.FTZ R189, R95.reuse, R189 ;  /* 0x000000bd5fbd7220 */ /* 0x040fe20000410000 */
[----:B------:R-:W-:Y:S02]  /*9ff0*/  HADD2.F32 R184, -RZ, R184.H1_H1 ;  /* 0x300000b8ffb87230 */ /* 0x000fe40000004100 */
[-C--:B------:R-:W-:Y:S01]  /*a000*/  FFMA.FTZ R95, R95, R188.reuse, -R190 ;  /* 0x000000bc5f5f7223 */ /* 0x080fe200000108be */
[----:B------:R-:W-:Y:S02]  /*a010*/  HADD2.F32 R187, -RZ, R187.H1_H1 ;  /* 0x300000bbffbb7230 */ /* 0x000fe40000004100 */
[----:B------:R-:W-:Y:S01]  /*a020*/  FFMA.FTZ R99, R186, R188, R189 ;  /* 0x000000bcba637223 */ /* 0x000fe200000100bd */
[-C--:B------:R-:W-:Y:S01]  /*a030*/  FMUL.FTZ R189, R185, R182.reuse ;  /* 0x000000b6b9bd7220 */ /* 0x080fe20000410000 */
[----:B------:R-:W-:Y:S01]  /*a040*/  FMUL.FTZ R182, R184, R182 ;  /* 0x000000b6b8b67220 */ /* 0x000fe20000410000 */
[----:B------:R-:W-:Y:S01]  /*a050*/  HADD2.F32 R178, -RZ, R178.H1_H1 ;  /* 0x300000b2ffb27230 */ /* 0x000fe20000004100 */
[----:B------:R-:W-:Y:S01]  /*a060*/  F2FP.SATFINITE.E4M3.F32.PACK_AB_MERGE_C R56, R181, R56, RZ ;  /* 0x00000038b538723e */ /* 0x000fe200048070ff */
[----:B------:R-:W-:-:S02]  /*a070*/  HADD2.F32 R97, -RZ, R97.H1_H1 ;  /* 0x30000061ff617230 */ /* 0x000fc40000004100 */
[-C--:B------:R-:W-:Y:S01]  /*a080*/  FFMA.FTZ R182, R185, R187.reuse, R182 ;  /* 0x000000bbb9b67223 */ /* 0x080fe200000100b6 */
[----:B------:R-:W-:Y:S02]  /*a090*/  HADD2.F32 R176, -RZ, R176.H1_H1 ;  /* 0x300000b0ffb07230 */ /* 0x000fe40000004100 */
[----:B------:R-:W-:Y:S01]  /*a0a0*/  FFMA.FTZ R184, R184, R187, -R189 ;  /* 0x000000bbb8b87223 */ /* 0x000fe200000108bd */
[----:B------:R-:W-:Y:S02]  /*a0b0*/  HADD2.F32 R93, -RZ, R93.H1_H1 ;  /* 0x3000005dff5d7230 */ /* 0x000fe40000004100 */
[----:B------:R-:W-:Y:S01]  /*a0c0*/  FMUL.FTZ R185, R178, R97 ;  /* 0x00000061b2b97220 */ /* 0x000fe20000410000 */
[----:B------:R-:W-:Y:S01]  /*a0d0*/  F2FP.SATFINITE.E4M3.F32.PACK_AB_MERGE_C R99, R182, R99, RZ ;  /* 0x00000063b663723e */ /* 0x000fe200048070ff */
[----:B------:R-:W-:Y:S01]  /*a0e0*/  FMUL.FTZ R97, R176, R97 ;  /* 0x00000061b0617220 */ /* 0x000fe20000410000 */
[----:B------:R-:W-:Y:S01]  /*a0f0*/  F2FP.SATFINITE.E4M3.F32.PACK_AB_MERGE_C R95, R184, R95, RZ ;  /* 0x0000005fb85f723e */ /* 0x000fe200048070ff */
[-C--:B------:R-:W-:Y:S01]  /*a100*/  FFMA.FTZ R176, R176, R93.reuse, -R185 ;  /* 0x0000005db0b07223 */ /* 0x080fe200000108b9 */
[----:B------:R-:W-:Y:S01]  /*a110*/  F2FP.SATFINITE.E4M3.F32.PACK_AB_MERGE_C R94, R193, R196, R94 ;  /* 0x000000c4c15e723e */ /* 0x000fe2000480705e */
[----:B------:R-:W-:Y:S01]  /*a120*/  FFMA.FTZ R178, R178, R93, R97 ;  /* 0x0000005db2b27223 */ /* 0x000fe20000010061 */
[----:B------:R-:W-:Y:S01]  /*a130*/  F2FP.SATFINITE.E4M3.F32.PACK_AB_MERGE_C R97, R59, R44, R92 ;  /* 0x0000002c3b61723e */ /* 0x000fe2000480705c */
[----:B------:R-:W-:Y:S01]  /*a140*/  IMAD.MOV.U32 R92, RZ, RZ, R58 ;  /* 0x000000ffff5c7224 */ /* 0x000fe200078e003a */
[----:B------:R-:W-:-:S02]  /*a150*/  F2FP.SATFINITE.E4M3.F32.PACK_AB_MERGE_C R93, R57, R46, R56 ;  /* 0x0000002e395d723e */ /* 0x000fc40004807038 */
[----:B------:R-:W-:Y:S02]  /*a160*/  F2FP.SATFINITE.E4M3.F32.PACK_AB_MERGE_C R95, R176, R45, R95 ;  /* 0x0000002db05f723e */ /* 0x000fe4000480705f */
[----:B------:R-:W-:-:S07]  /*a170*/  F2FP.SATFINITE.E4M3.F32.PACK_AB_MERGE_C R99, R178, R47, R99 ;  /* 0x0000002fb263723e */ /* 0x000fce0004807063 */
.L_x_498:
[----:B------:R-:W-:Y:S05]  /*a180*/  BSYNC B3 ;  /* 0x0000000000037941 */ /* 0x000fea0003800000 */
.L_x_497:
[----:B------:R-:W-:-:S13]  /*a190*/  ISETP.GE.AND P4, PT, R180, R156, PT ;  /* 0x0000009cb400720c */ /* 0x000fda0003f86270 */
[--C-:B------:R-:W-:Y:S02]  /*a1a0*/  @!P4 SHF.R.S32.HI R44, RZ, 0x1f, R180.reuse ;  /* 0x0000001fff2cc819 */ /* 0x100fe400000114b4 */
[----:B------:R-:W-:-:S04]  /*a1b0*/  @!P4 IADD3 R47, P5, P6, R120, R142, R180 ;  /* 0x0000008e782fc210 */ /* 0x000fc80007ebe0b4 */
[----:B------:R-:W-:Y:S02]  /*a1c0*/  @!P4 IADD3.X R56, R0, R171, R44, P5, P6 ;  /* 0x000000ab0038c210 */ /* 0x000fe40002fec42c */
[----:B------:R-:W-:-:S05]  /*a1d0*/  IADD3 R44, P5, R179, R128, RZ ;  /* 0x00000080b32c7210 */ /* 0x000fca0007fbe0ff */
[----:B------:R-:W-:Y:S01]  /*a1e0*/  IMAD.X R45, R177, 0x1, R129, P5 ;  /* 0x00000001b12d7824 */ /* 0x000fe200028e0681 */
[----:B------:R-:W-:-:S04]  /*a1f0*/  @!P4 IADD3 R46, P5, R47, R128, RZ ;  /* 0x000000802f2ec210 */ /* 0x000fc80007fbe0ff */
[----:B0-----:R0:W-:Y:S01]  /*a200*/  STG.E.128 desc[UR54][R44.64], R92 ;  /* 0x0000005c2c007986 */ /* 0x0011e2000c101d36 */
[----:B------:R-:W-:-:S05]  /*a210*/  @!P4 IMAD.X R47, R56, 0x1, R129, P5 ;  /* 0x00000001382fc824 */ /* 0x000fca00028e0681 */
[----:B-1----:R0:W-:Y:S03]  /*a220*/  @!P4 STG.E.128 desc[UR54][R46.64], R96 ;  /* 0x000000602e00c986 */ /* 0x0021e6000c101d36 */
.L_x_496:
[----:B------:R-:W-:Y:S05]  /*a230*/  BSYNC B2 ;  /* 0x0000000000027941 */ /* 0x000fea0003800000 */
.L_x_495:
[----:B------:R-:W-:Y:S01]  /*a240*/  ISETP.NE.AND P4, PT, R35, RZ, PT ;  /* 0x000000ff2300720c */ /* 0x000fe20003f85270 */
[----:B------:R-:W-:-:S12]  /*a250*/  BSSY B2, `(.L_x_499) ;  /* 0x00000f5000027945 */ /* 0x000fd80003800000 */
[----:B------:R-:W-:Y:S05]  /*a260*/  @!P4 BRA `(.L_x_500) ;  /* 0x0000000c00ccc947 */ /* 0x000fea0003800000 */
[----:B0-----:R-:W-:Y:S01]  /*a270*/  SEL R44, R101, R162, !P1 ;  /* 0x000000a2652c7207 */ /* 0x001fe20004800000 */
[----:B------:R-:W-:Y:S01]  /*a280*/  BSSY B3, `(.L_x_501) ;  /* 0x00000e7000037945 */ /* 0x000fe20003800000 */
[----:B------:R-:W-:Y:S02]  /*a290*/  IADD3 R93, P4, P5, R120, R142, R27 ;  /* 0x0000008e785d7210 */ /* 0x000fe40007d9e01b */
[----:B------:R-:W-:Y:S02]  /*a2a0*/  SHF.R.S32.HI R45, RZ, 0x1f, R44 ;  /* 0x0000001fff2d7819 */ /* 0x000fe4000001142c */
[----:B------:R-:W-:Y:S02]  /*a2b0*/  IADD3.X R92, R0, R171, R31, P4, P5 ;  /* 0x000000ab005c7210 */ /* 0x000fe400027ea41f */
[----:B------:R-:W-:Y:S02]  /*a2c0*/  LEA.HI R45, R45, R44, RZ, 0x5 ;  /* 0x0000002c2d2d7211 */ /* 0x000fe400078f28ff */
[----:B------:R-:W-:-:S02]  /*a2d0*/  ISETP.GE.AND P4, PT, R221, R135, PT ;  /* 0x00000087dd00720c */ /* 0x000fc40003f86270 */
[----:B------:R-:W-:-:S04]  /*a2e0*/  LEA.HI.SX32 R45, R45, R26, 0x1b ;  /* 0x0000001a2d2d7211 */ /* 0x000fc800078fdaff */
[----:B------:R-:W-:Y:S02]  /*a2f0*/  SHF.R.S32.HI R44, RZ, 0x1f, R45 ;  /* 0x0000001fff2c7819 */ /* 0x000fe4000001142d */
[----:B------:R-:W-:Y:S02]  /*a300*/  SHF.L.U32 R95, R45, 0x4, RZ ;  /* 0x000000042d5f7819 */ /* 0x000fe400000006ff */
[----:B------:R-:W-:-:S04]  /*a310*/  LEA.HI R44, R44, R45, RZ, 0x2 ;  /* 0x0000002d2c2c7211 */ /* 0x000fc800078f10ff */
[----:B------:R-:W-:Y:S02]  /*a320*/  SHF.R.S32.HI R45, RZ, 0x2, R44 ;  /* 0x00000002ff2d7819 */ /* 0x000fe4000001142c */
[----:B------:R-:W-:-:S03]  /*a330*/  LOP3.LUT R44, R224, 0x30, R95, 0xf8, !PT ;  /* 0x00000030e02c7812 */ /* 0x000fc600078ef85f */
[----:B------:R-:W-:Y:S01]  /*a340*/  IMAD R45, R45, 0x2800, R226 ;  /* 0x000028002d2d7824 */ /* 0x000fe200078e02e2 */
[----:B------:R-:W-:-:S05]  /*a350*/  LOP3.LUT R44, R44, R225, RZ, 0x3c, !PT ;  /* 0x000000e12c2c7212 */ /* 0x000fca00078e3cff */
[----:B------:R-:W-:Y:S02]  /*a360*/  IMAD.IADD R44, R45, 0x1, R44 ;  /* 0x000000012d2c7824 */ /* 0x000fe400078e022c */
[C---:B------:R-:W-:Y:S02]  /*a370*/  IMAD R45, R19.reuse, 0x7800, R144 ;  /* 0x00007800132d7824 */ /* 0x040fe400078e0290 */
[----:B------:R-:W-:Y:S02]  /*a380*/  IMAD R47, R19, 0x7800, R44 ;  /* 0x00007800132f7824 */ /* 0x000fe400078e022c */
[C---:B------:R-:W-:Y:S02]  /*a390*/  IMAD.IADD R45, R18.reuse, 0x1, R45 ;  /* 0x00000001122d7824 */ /* 0x040fe400078e022d */
[----:B------:R-:W-:-:S04]  /*a3a0*/  IMAD.IADD R56, R18, 0x1, R47 ;  /* 0x0000000112387824 */ /* 0x000fc800078e022f */
[----:B------:R-:W0:Y:S04]  /*a3b0*/  LDS.128 R44, [R45+0x24200] ;  /* 0x024200002d2c7984 */ /* 0x000e280000000c00 */
[----:B------:R-:W1:Y:S01]  /*a3c0*/  LDS.128 R56, [R56+0x24200] ;  /* 0x0242000038387984 */ /* 0x000e620000000c00 */
[----:B------:R-:W-:Y:S05]  /*a3d0*/  @P4 BRA `(.L_x_502) ;  /* 0x0000000c00444947 */ /* 0x000fea0003800000 */
[----:B------:R-:W-:Y:S01]  /*a3e0*/  SHF.R.U32.HI R178, RZ, 0x8, R61 ;  /* 0x00000008ffb27819 */ /* 0x000fe2000001163d */
[----:B0-----:R-:W-:Y:S01]  /*a3f0*/  IMAD.MOV.U32 R60, RZ, RZ, R44 ;  /* 0x000000ffff3c7224 */ /* 0x001fe200078e002c */
[--C-:B------:R-:W-:Y:S02]  /*a400*/  SHF.R.U32.HI R177, RZ, 0x8, R51.reuse ;  /* 0x00000008ffb17819 */ /* 0x100fe40000011633 */
[----:B------:R-:W-:Y:S02]  /*a410*/  LOP3.LUT R96, R51, 0xff0000ff, RZ, 0xc0, !PT ;  /* 0xff0000ff33607812 */ /* 0x000fe400078ec0ff */
[----:B------:R-:W-:Y:S01]  /*a420*/  SHF.R.U32.HI R50, RZ, 0x10, R51 ;  /* 0x00000010ff327819 */ /* 0x000fe20000011633 */
[----:B------:R-:W-:Y:S01]  /*a430*/  IMAD.SHL.U32 R177, R177, 0x100, RZ ;  /* 0x00000100b1b17824 */ /* 0x000fe200078e00ff */
[----:B------:R-:W-:Y:S02]  /*a440*/  LOP3.LUT R48, R61, 0xff0000ff, RZ, 0xc0, !PT ;  /* 0xff0000ff3d307812 */ /* 0x000fe400078ec0ff */
[----:B------:R-:W-:Y:S01]  /*a450*/  SHF.R.U32.HI R176, RZ, 0x10, R61 ;  /* 0x00000010ffb07819 */ /* 0x000fe2000001163d */
[----:B-1----:R-:W-:Y:S01]  /*a460*/  IMAD.MOV.U32 R61, RZ, RZ, R56 ;  /* 0x000000ffff3d7224 */ /* 0x002fe200078e0038 */
[----:B------:R-:W-:Y:S01]  /*a470*/  SHF.L.U32 R51, R178, 0x8, RZ ;  /* 0x00000008b2337819 */ /* 0x000fe200000006ff */
[----:B------:R-:W-:Y:S01]  /*a480*/  IMAD.MOV.U32 R56, RZ, RZ, R46 ;  /* 0x000000ffff387224 */ /* 0x000fe200078e002e */
[----:B------:R-:W-:Y:S01]  /*a490*/  SHF.R.U32.HI R99, RZ, 0x8, R63 ;  /* 0x00000008ff637819 */ /* 0x000fe2000001163f */
[----:B------:R-:W-:Y:S01]  /*a4a0*/  IMAD.U32 R50, R50, 0x10000, RZ ;  /* 0x0001000032327824 */ /* 0x000fe200078e00ff */
[----:B------:R-:W-:Y:S01]  /*a4b0*/  LOP3.LUT R48, R48, 0xff00, R51, 0xf8, !PT ;  /* 0x0000ff0030307812 */ /* 0x000fe200078ef833 */
[----:B------:R-:W-:Y:S01]  /*a4c0*/  IMAD.U32 R51, R176, 0x10000, RZ ;  /* 0x00010000b0337824 */ /* 0x000fe200078e00ff */
[----:B------:R-:W-:-:S02]  /*a4d0*/  LOP3.LUT R62, R63, 0xff0000ff, RZ, 0xc0, !PT ;  /* 0xff0000ff3f3e7812 */ /* 0x000fc400078ec0ff */
[----:B------:R-:W-:Y:S01]  /*a4e0*/  SHF.R.U32.HI R98, RZ, 0x10, R63 ;  /* 0x00000010ff627819 */ /* 0x000fe2000001163f */
[----:B------:R-:W-:Y:S01]  /*a4f0*/  IMAD.SHL.U32 R63, R99, 0x100, RZ ;  /* 0x00000100633f7824 */ /* 0x000fe200078e00ff */
[----:B------:R-:W-:Y:S02]  /*a500*/  SHF.R.U32.HI R97, RZ, 0x8, R49 ;  /* 0x00000008ff617819 */ /* 0x000fe40000011631 */
[----:B------:R-:W-:Y:S02]  /*a510*/  LOP3.LUT R48, R48, 0xff0000, R51, 0xf8, !PT ;  /* 0x00ff000030307812 */ /* 0x000fe400078ef833 */
[----:B------:R-:W-:Y:S01]  /*a520*/  LOP3.LUT R44, R62, 0xff00, R63, 0xf8, !PT ;  /* 0x0000ff003e2c7812 */ /* 0x000fe200078ef83f */
[----:B------:R-:W-:Y:S01]  /*a530*/  IMAD.SHL.U32 R97, R97, 0x100, RZ ;  /* 0x0000010061617824 */ /* 0x000fe200078e00ff */
[----:B------:R-:W-:Y:S02]  /*a540*/  SHF.L.U32 R51, R98, 0x10, RZ ;  /* 0x0000001062337819 */ /* 0x000fe400000006ff */
[----:B------:R-:W-:-:S02]  /*a550*/  LOP3.LUT R94, R49, 0xff0000ff, RZ, 0xc0, !PT ;  /* 0xff0000ff315e7812 */ /* 0x000fc400078ec0ff */
[----:B------:R-:W-:Y:S02]  /*a560*/  F2FP.F16.E4M3.UNPACK_B R98, R172.H1 ;  /* 0x000000acff62723e */ /* 0x000fe400030006ff */
[----:B------:R-:W-:Y:S02]  /*a570*/  F2FP.F16.E4M3.UNPACK_B R63, R61.H1 ;  /* 0x0000003dff3f723e */ /* 0x000fe400030006ff */
[----:B------:R-:W-:Y:S01]  /*a580*/  F2FP.F16.E4M3.UNPACK_B R62, R60.H1 ;  /* 0x0000003cff3e723e */ /* 0x000fe200030006ff */
[----:B------:R-:W-:Y:S01]  /*a590*/  HADD2.F32 R46, -RZ, R98.H0_H0 ;  /* 0x20000062ff2e7230 */ /* 0x000fe20000004100 */
[----:B------:R-:W-:Y:S02]  /*a5a0*/  LOP3.LUT R177, R96, 0xff00, R177, 0xf8, !PT ;  /* 0x0000ff0060b17812 */ /* 0x000fe400078ef8b1 */
[----:B------:R-:W-:Y:S01]  /*a5b0*/  LOP3.LUT R99, R94, 0xff00, R97, 0xf8, !PT ;  /* 0x0000ff005e637812 */ /* 0x000fe200078ef861 */
[----:B------:R-:W-:Y:S01]  /*a5c0*/  HADD2.F32 R94, -RZ, R63.H0_H0 ;  /* 0x2000003fff5e7230 */ /* 0x000fe20000004100 */
[----:B------:R-:W-:-:S02]  /*a5d0*/  F2FP.F16.E4M3.UNPACK_B R96, R174.H1 ;  /* 0x000000aeff60723e */ /* 0x000fc400030006ff */
[----:B------:R-:W-:Y:S01]  /*a5e0*/  LOP3.LUT R44, R44, 0xff0000, R51, 0xf8, !PT ;  /* 0x00ff00002c2c7812 */ /* 0x000fe200078ef833 */
[----:B------:R-:W-:Y:S01]  /*a5f0*/  HADD2.F32 R51, -RZ, R62.H0_H0 ;  /* 0x2000003eff337230 */ /* 0x000fe20000004100 */
[----:B------:R-:W-:Y:S01]  /*a600*/  SHF.R.U32.HI R49, RZ, 0x10, R49 ;  /* 0x00000010ff317819 */ /* 0x000fe20000011631 */
[----:B------:R-:W-:Y:S02]  /*a610*/  HADD2.F32 R97, -RZ, R96.H0_H0 ;  /* 0x20000060ff617230 */ /* 0x000fe40000004100 */
[CC--:B------:R-:W-:Y:S01]  /*a620*/  FMUL.FTZ R178, R94.reuse, R46.reuse ;  /* 0x0000002e5eb27220 */ /* 0x0c0fe20000410000 */
[----:B------:R-:W-:Y:S02]  /*a630*/  HADD2.F32 R62, -RZ, R62.H1_H1 ;  /* 0x3000003eff3e7230 */ /* 0x000fe40000004100 */
[----:B------:R-:W-:Y:S01]  /*a640*/  FMUL.FTZ R179, R51, R46 ;  /* 0x0000002e33b37220 */ /* 0x000fe20000410000 */
[----:B------:R-:W-:Y:S01]  /*a650*/  IMAD.U32 R176, R49, 0x10000, RZ ;  /* 0x0001000031b07824 */ /* 0x000fe200078e00ff */
[----:B------:R-:W-:Y:S01]  /*a660*/  LOP3.LUT R46, R177, 0xff0000, R50, 0xf8, !PT ;  /* 0x00ff0000b12e7812 */ /* 0x000fe200078ef832 */
[-C--:B------:R-:W-:Y:S01]  /*a670*/  FFMA.FTZ R50, R51, R97.reuse, -R178 ;  /* 0x0000006133327223 */ /* 0x080fe200000108b2 */
[----:B------:R-:W-:Y:S01]  /*a680*/  FFMA.FTZ R51, R94, R97, R179 ;  /* 0x000000615e337223 */ /* 0x000fe200000100b3 */
[----:B------:R-:W-:Y:S01]  /*a690*/  HADD2.F32 R97, -RZ, R98.H1_H1 ;  /* 0x30000062ff617230 */ /* 0x000fe20000004100 */
[----:B------:R-:W-:Y:S01]  /*a6a0*/  LOP3.LUT R49, R99, 0xff0000, R176, 0xf8, !PT ;  /* 0x00ff000063317812 */ /* 0x000fe200078ef8b0 */
[----:B------:R-:W-:Y:S01]  /*a6b0*/  HADD2.F32 R99, -RZ, R96.H1_H1 ;  /* 0x30000060ff637230 */ /* 0x000fe20000004100 */
[----:B------:R-:W-:Y:S01]  /*a6c0*/  F2FP.F16.E4M3.UNPACK_B R172, R172 ;  /* 0x000000acffac723e */ /* 0x000fe200020006ff */
[----:B------:R-:W-:Y:S01]  /*a6d0*/  HADD2.F32 R98, -RZ, R63.H1_H1 ;  /* 0x3000003fff627230 */ /* 0x000fe20000004100 */
[----:B------:R-:W-:Y:S01]  /*a6e0*/  F2FP.F16.E4M3.UNPACK_B R96, R61 ;  /* 0x0000003dff60723e */ /* 0x000fe200020006ff */
[-C--:B------:R-:W-:Y:S01]  /*a6f0*/  FMUL.FTZ R177, R62, R97.reuse ;  /* 0x000000613eb17220 */ /* 0x080fe20000410000 */
[----:B------:R-:W-:Y:S01]  /*a700*/  F2FP.F16.E4M3.UNPACK_B R94, R60 ;  /* 0x0000003cff5e723e */ /* 0x000fe200020006ff */
[----:B------:R-:W-:Y:S01]  /*a710*/  HADD2.F32 R176, -RZ, R172.H0_H0 ;  /* 0x200000acffb07230 */ /* 0x000fe20000004100 */
[----:B------:R-:W-:Y:S01]  /*a720*/  F2FP.F16.E4M3.UNPACK_B R174, R174 ;  /* 0x000000aeffae723e */ /* 0x000fe200020006ff */
[----:B------:R-:W-:Y:S01]  /*a730*/  FMUL.FTZ R61, R98, R97 ;  /* 0x00000061623d7220 */ /* 0x000fe20000410000 */
[----:B------:R-:W-:-:S02]  /*a740*/  HADD2.F32 R97, -RZ, R96.H0_H0 ;  /* 0x20000060ff617230 */ /* 0x000fc40000004100 */
[-C--:B------:R-:W-:Y:S01]  /*a750*/  FFMA.FTZ R60, R98, R99.reuse, R177 ;  /* 0x00000063623c7223 */ /* 0x080fe200000100b1 */
[----:B------:R-:W-:Y:S02]  /*a760*/  HADD2.F32 R63, -RZ, R94.H0_H0 ;  /* 0x2000005eff3f7230 */ /* 0x000fe40000004100 */
[----:B------:R-:W-:Y:S01]  /*a770*/  FFMA.FTZ R61, R62, R99, -R61 ;  /* 0x000000633e3d7223 */ /* 0x000fe2000001083d */
[----:B------:R-:W-:Y:S02]  /*a780*/  HADD2.F32 R62, -RZ, R174.H0_H0 ;  /* 0x200000aeff3e7230 */ /* 0x000fe40000004100 */
[-C--:B------:R-:W-:Y:S01]  /*a790*/  FMUL.FTZ R178, R97, R176.reuse ;  /* 0x000000b061b27220 */ /* 0x080fe20000410000 */
[----:B------:R-:W-:Y:S02]  /*a7a0*/  HADD2.F32 R177, -RZ, R172.H1_H1 ;  /* 0x300000acffb17230 */ /* 0x000fe40000004100 */
[----:B------:R-:W-:Y:S01]  /*a7b0*/  FMUL.FTZ R176, R63, R176 ;  /* 0x000000b03fb07220 */ /* 0x000fe20000410000 */
[----:B------:R-:W-:-:S02]  /*a7c0*/  HADD2.F32 R98, -RZ, R96.H1_H1 ;  /* 0x30000060ff627230 */ /* 0x000fc40000004100 */
[-C--:B------:R-:W-:Y:S01]  /*a7d0*/  FFMA.FTZ R63, R63, R62.reuse, -R178 ;  /* 0x0000003e3f3f7223 */ /* 0x080fe200000108b2 */
[----:B------:R-:W-:Y:S02]  /*a7e0*/  HADD2.F32 R94, -RZ, R94.H1_H1 ;  /* 0x3000005eff5e7230 */ /* 0x000fe40000004100 */
[----:B------:R-:W-:Y:S01]  /*a7f0*/  FFMA.FTZ R62, R97, R62, R176 ;  /* 0x0000003e613e7223 */ /* 0x000fe200000100b0 */
[----:B------:R-:W-:Y:S02]  /*a800*/  HADD2.F32 R97, -RZ, R174.H1_H1 ;  /* 0x300000aeff617230 */ /* 0x000fe40000004100 */
[----:B------:R-:W-:Y:S01]  /*a810*/  FMUL.FTZ R179, R98, R177 ;  /* 0x000000b162b37220 */ /* 0x000fe20000410000 */
[----:B------:R-:W-:Y:S01]  /*a820*/  F2FP.F16.E4M3.UNPACK_B R174, R173.H1 ;  /* 0x000000adffae723e */ /* 0x000fe200030006ff */
[C---:B------:R-:W-:Y:S01]  /*a830*/  FMUL.FTZ R177, R94.reuse, R177 ;  /* 0x000000b15eb17220 */ /* 0x040fe20000410000 */
[----:B------:R-:W-:Y:S01]  /*a840*/  F2FP.F16.E4M3.UNPACK_B R99, R58.H1 ;  /* 0x0000003aff63723e */ /* 0x000fe200030006ff */
[----:B------:R-:W-:Y:S01]  /*a850*/  FFMA.FTZ R94, R94, R97, -R179 ;  /* 0x000000615e5e7223 */ /* 0x000fe200000108b3 */
[----:B------:R-:W-:Y:S01]  /*a860*/  F2FP.F16.E4M3.UNPACK_B R176, R175.H1 ;  /* 0x000000afffb0723e */ /* 0x000fe200030006ff */
[----:B------:R-:W-:Y:S01]  /*a870*/  HADD2.F32 R179, -RZ, R174.H0_H0 ;  /* 0x200000aeffb37230 */ /* 0x000fe20000004100 */
[----:B------:R-:W-:Y:S01]  /*a880*/  F2FP.F16.E4M3.UNPACK_B R96, R56.H1 ;  /* 0x00000038ff60723e */ /* 0x000fe200030006ff */
[----:B------:R-:W-:-:S02]  /*a890*/  HADD2.F32 R172, -RZ, R99.H0_H0 ;  /* 0x20000063ffac7230 */ /* 0x000fc40000004100 */
[----:B------:R-:W-:Y:S01]  /*a8a0*/  FFMA.FTZ R97, R98, R97, R177 ;  /* 0x0000006162617223 */ /* 0x000fe200000100b1 */
[----:B------:R-:W-:Y:S01]  /*a8b0*/  HADD2.F32 R178, -RZ, R174.H1_H1 ;  /* 0x300000aeffb27230 */ /* 0x000fe20000004100 */
[----:B------:R-:W-:Y:S01]  /*a8c0*/  F2FP.F16.E4M3.UNPACK_B R173, R173 ;  /* 0x000000adffad723e */ /* 0x000fe200020006ff */
[----:B------:R-:W-:Y:S02]  /*a8d0*/  HADD2.F32 R174, -RZ, R99.H1_H1 ;  /* 0x30000063ffae7230 */ /* 0x000fe40000004100 */
[----:B------:R-:W-:Y:S01]  /*a8e0*/  FMUL.FTZ R181, R172, R179 ;  /* 0x000000b3acb57220 */ /* 0x000fe20000410000 */
[----:B------:R-:W-:Y:S01]  /*a8f0*/  HADD2.F32 R98, -RZ, R96.H0_H0 ;  /* 0x20000060ff627230 */ /* 0x000fe20000004100 */
[----:B------:R-:W-:Y:S01]  /*a900*/  F2FP.F16.E4M3.UNPACK_B R56, R56 ;  /* 0x00000038ff38723e */ /* 0x000fe200020006ff */
[----:B------:R-:W-:Y:S02]  /*a910*/  HADD2.F32 R177, -RZ, R176.H0_H0 ;  /* 0x200000b0ffb17230 */ /* 0x000fe40000004100 */
[----:B------:R-:W-:Y:S01]  /*a920*/  FMUL.FTZ R180, R174, R178 ;  /* 0x000000b2aeb47220 */ /* 0x000fe20000410000 */
[----:B------:R-:W-:-:S02]  /*a930*/  HADD2.F32 R99, -RZ, R96.H1_H1 ;  /* 0x30000060ff637230 */ /* 0x000fc40000004100 */
[C---:B------:R-:W-:Y:S01]  /*a940*/  FMUL.FTZ R179, R98.reuse, R179 ;  /* 0x000000b362b37220 */ /* 0x040fe20000410000 */
[----:B------:R-:W-:Y:S02]  /*a950*/  HADD2.F32 R176, -RZ, R176.H1_H1 ;  /* 0x300000b0ffb07230 */ /* 0x000fe40000004100 */
[----:B------:R-:W-:Y:S01]  /*a960*/  FFMA.FTZ R96, R98, R177, -R181 ;  /* 0x000000b162607223 */ /* 0x000fe200000108b5 */
[----:B------:R-:W-:Y:S01]  /*a970*/  F2FP.F16.E4M3.UNPACK_B R175, R175 ;  /* 0x000000afffaf723e */ /* 0x000fe200020006ff */
[C---:B------:R-:W-:Y:S01]  /*a980*/  FMUL.FTZ R181, R99.reuse, R178 ;  /* 0x000000b263b57220 */ /* 0x040fe20000410000 */
[----:B------:R-:W-:Y:S01]  /*a990*/  FFMA.FTZ R98, R172, R177, R179 ;  /* 0x000000b1ac627223 */ /* 0x000fe200000100b3 */
[----:B------:R-:W-:Y:S01]  /*a9a0*/  FFMA.FTZ R183, R99, R176, -R180 ;  /* 0x000000b063b77223 */ /* 0x000fe200000108b4 */
[----:B------:R-:W-:Y:S01]  /*a9b0*/  F2FP.F16.E4M3.UNPACK_B R99, R58 ;  /* 0x0000003aff63723e */ /* 0x000fe200020006ff */
[----:B------:R-:W-:Y:S02]  /*a9c0*/  HADD2.F32 R177, -RZ, R173.H0_H0 ;  /* 0x200000adffb17230 */ /* 0x000fe40000004100 */
[----:B------:R-:W-:Y:S01]  /*a9d0*/  FFMA.FTZ R185, R174, R176, R181 ;  /* 0x000000b0aeb97223 */ /* 0x000fe200000100b5 */
[----:B------:R-:W-:Y:S01]  /*a9e0*/  HADD2.F32 R58, -RZ, R56.H0_H0 ;  /* 0x20000038ff3a7230 */ /* 0x000fe20000004100 */
[----:B------:R-:W-:Y:S01]  /*a9f0*/  F2FP.SATFINITE.E4M3.F32.PACK_AB_MERGE_C R50, R61, R50, RZ ;  /* 0x000000323d32723e */ /* 0x000fe200048070ff */
[----:B------:R-:W-:Y:S01]  /*aa00*/  HADD2.F32 R172, -RZ, R99.H0_H0 ;  /* 0x20000063ffac7230 */ /* 0x000fe20000004100 */
[----:B------:R-:W-:Y:S01]  /*aa10*/  F2FP.SATFINITE.E4M3.F32.PACK_AB_MERGE_C R183, R183, R96, RZ ;  /* 0x00000060b7b7723e */ /* 0x000fe200048070ff */
[----:B------:R-:W-:Y:S01]  /*aa20*/  HADD2.F32 R174, -RZ, R173.H1_H1 ;  /* 0x300000adffae7230 */ /* 0x000fe20000004100 */
[----:B------:R-:W-:Y:S01]  /*aa30*/  F2FP.SATFINITE.E4M3.F32.PACK_AB_MERGE_C R185, R185, R98, RZ ;  /* 0x00000062b9b9723e */ /* 0x000fe200048070ff */
[----:B------:R-:W-:-:S02]  /*aa40*/  HADD2.F32 R99, -RZ, R99.H1_H1 ;  /* 0x30000063ff637230 */ /* 0x000fc40000004100 */
[-C--:B------:R-:W-:Y:S01]  /*aa50*/  FMUL.FTZ R179, R172, R177.reuse ;  /* 0x000000b1acb37220 */ /* 0x080fe20000410000 */
[--C-:B------:R-:W-:Y:S02]  /*aa60*/  HADD2.F32 R173, -RZ, R175.reuse.H0_H0 ;  /* 0x200000afffad7230 */ /* 0x100fe40000004100 */
[C---:B------:R-:W-:Y:S01]  /*aa70*/  FMUL.FTZ R177, R58.reuse, R177 ;  /* 0x000000b13ab17220 */ /* 0x040fe20000410000 */
[----:B------:R-:W-:Y:S02]  /*aa80*/  HADD2.F32 R56, -RZ, R56.H1_H1 ;  /* 0x30000038ff387230 */ /* 0x000fe40000004100 */
[CC--:B------:R-:W-:Y:S01]  /*aa90*/  FMUL.FTZ R181, R99.reuse, R174.reuse ;  /* 0x000000ae63b57220 */ /* 0x0c0fe20000410000 */
[----:B------:R-:W-:Y:S02]  /*aaa0*/  HADD2.F32 R175, -RZ, R175.H1_H1 ;  /* 0x300000afffaf7230 */ /* 0x000fe40000004100 */
[-C--:B------:R-:W-:Y:S01]  /*aab0*/  FFMA.FTZ R179, R58, R173.reuse, -R179 ;  /* 0x000000ad3ab37223 */ /* 0x080fe200000108b3 */
[----:B------:R-:W-:Y:S01]  /*aac0*/  FFMA.FTZ R58, R172, R173, R177 ;  /* 0x000000adac3a7223 */ /* 0x000fe200000100b1 */
[C---:B------:R-:W-:Y:S01]  /*aad0*/  FMUL.FTZ R174, R56.reuse, R174 ;  /* 0x000000ae38ae7220 */ /* 0x040fe20000410000 */
[----:B------:R-:W-:Y:S01]  /*aae0*/  F2FP.F16.E4M3.UNPACK_B R96, R57 ;  /* 0x00000039ff60723e */ /* 0x000fe200020006ff */
[----:B------:R-:W-:Y:S01]  /*aaf0*/  FFMA.FTZ R172, R56, R175, -R181 ;  /* 0x000000af38ac7223 */ /* 0x000fe200000108b5 */
[----:B------:R-:W-:Y:S01]  /*ab00*/  F2FP.SATFINITE.E4M3.F32.PACK_AB_MERGE_C R56, R60, R51, RZ ;  /* 0x000000333c38723e */ /* 0x000fe200048070ff */
[----:B------:R-:W-:Y:S01]  /*ab10*/  FFMA.FTZ R99, R99, R175, R174 ;  /* 0x000000af63637223 */ /* 0x000fe200000100ae */
[----:B------:R-:W-:-:S02]  /*ab20*/  F2FP.F16.E4M3.UNPACK_B R98, R49 ;  /* 0x00000031ff62723e */ /* 0x000fc400020006ff */
[----:B------:R-:W-:Y:S02]  /*ab30*/  F2FP.F16.E4M3.UNPACK_B R61, R45 ;  /* 0x0000002dff3d723e */ /* 0x000fe400020006ff */
[----:B------:R-:W-:Y:S01]  /*ab40*/  F2FP.SATFINITE.E4M3.F32.PACK_AB_MERGE_C R51, R94, R63, R50 ;  /* 0x0000003f5e33723e */ /* 0x000fe20004807032 */
[----:B------:R-:W-:Y:S01]  /*ab50*/  HADD2.F32 R63, -RZ, R96.H0_H0 ;  /* 0x20000060ff3f7230 */ /* 0x000fe20000004100 */
[----:B------:R-:W-:Y:S01]  /*ab60*/  F2FP.SATFINITE.E4M3.F32.PACK_AB_MERGE_C R56, R97, R62, R56 ;  /* 0x0000003e6138723e */ /* 0x000fe20004807038 */
[----:B------:R-:W-:Y:S01]  /*ab70*/  HADD2.F32 R62, -RZ, R98.H0_H0 ;  /* 0x20000062ff3e7230 */ /* 0x000fe20000004100 */
[----:B------:R-:W-:Y:S01]  /*ab80*/  F2FP.F16.E4M3.UNPACK_B R94, R48 ;  /* 0x00000030ff5e723e */ /* 0x000fe200020006ff */
[----:B------:R-:W-:Y:S01]  /*ab90*/  HADD2.F32 R60, -RZ, R61.H0_H0 ;  /* 0x2000003dff3c7230 */ /* 0x000fe20000004100 */
[----:B------:R-:W-:Y:S01]  /*aba0*/  F2FP.SATFINITE.E4M3.F32.PACK_AB_MERGE_C R50, R172, R179, R183 ;  /* 0x000000b3ac32723e */ /* 0x000fe200048070b7 */
[----:B------:R-:W-:Y:S01]  /*abb0*/  HADD2.F32 R96, -RZ, R96.H1_H1 ;  /* 0x30000060ff607230 */ /* 0x000fe20000004100 */
[----:B------:R-:W-:Y:S01]  /*abc0*/  F2FP.SATFINITE.E4M3.F32.PACK_AB_MERGE_C R58, R99, R58, R185 ;  /* 0x0000003a633a723e */ /* 0x000fe200048070b9 */
[----:B------:R-:W-:-:S02]  /*abd0*/  HADD2.F32 R97, -RZ, R94.H0_H0 ;  /* 0x2000005eff617230 */ /* 0x000fc40000004100 */
[CC--:B------:R-:W-:Y:S01]  /*abe0*/  FMUL.FTZ R173, R63.reuse, R62.reuse ;  /* 0x0000003e3fad7220 */ /* 0x0c0fe20000410000 */
[C---:B------:R-:W-:Y:S01]  /*abf0*/  FMUL.FTZ R172, R60.reuse, R62 ;  /* 0x0000003e3cac7220 */ /* 0x040fe20000410000 */
[----:B------:R-:W-:Y:S01]  /*ac00*/  HADD2.F32 R99, -RZ, R98.H1_H1 ;  /* 0x30000062ff637230 */ /* 0x000fe20000004100 */
[----:B------:R-:W-:Y:S01]  /*ac10*/  F2FP.F16.E4M3.UNPACK_B R57, R57.H1 ;  /* 0x00000039ff39723e */ /* 0x000fe200030006ff */
[----:B------:R-:W-:Y:S02]  /*ac20*/  HADD2.F32 R62, -RZ, R61.H1_H1 ;  /* 0x3000003dff3e7230 */ /* 0x000fe40000004100 */
[-C--:B------:R-:W-:Y:S01]  /*ac30*/  FFMA.FTZ R60, R60, R97.reuse, -R173 ;  /* 0x000000613c3c7223 */ /* 0x080fe200000108ad */
[----:B------:R-:W-:Y:S01]  /*ac40*/  FFMA.FTZ R61, R63, R97, R172 ;  /* 0x000000613f3d7223 */ /* 0x000fe200000100ac */
[----:B------:R-:W-:Y:S02]  /*ac50*/  HADD2.F32 R97, -RZ, R94.H1_H1 ;  /* 0x3000005eff617230 */ /* 0x000fe40000004100 */
[-C--:B------:R-:W-:Y:S01]  /*ac60*/  FMUL.FTZ R173, R96, R99.reuse ;  /* 0x0000006360ad7220 */ /* 0x080fe20000410000 */
[C---:B------:R-:W-:Y:S01]  /*ac70*/  FMUL.FTZ R99, R62.reuse, R99 ;  /* 0x000000633e637220 */ /* 0x040fe20000410000 */
[----:B------:R-:W-:Y:S01]  /*ac80*/  F2FP.F16.E4M3.UNPACK_B R98, R49.H1 ;  /* 0x00000031ff62723e */ /* 0x000fe200030006ff */
[----:B------:R-:W-:Y:S01]  /*ac90*/  HADD2.F32 R94, -RZ, R57.H0_H0 ;  /* 0x20000039ff5e7230 */ /* 0x000fe20000004100 */
[----:B------:R-:W-:Y:S01]  /*aca0*/  F2FP.F16.E4M3.UNPACK_B R63, R45.H1 ;  /* 0x0000002dff3f723e */ /* 0x000fe200030006ff */
[-C--:B------:R-:W-:Y:S01]  /*acb0*/  FFMA.FTZ R45, R62, R97.reuse, -R173 ;  /* 0x000000613e2d7223 */ /* 0x080fe200000108ad */
[----:B------:R-:W-:Y:S01]  /*acc0*/  FFMA.FTZ R62, R96, R97, R99 ;  /* 0x00000061603e7223 */ /* 0x000fe20000010063 */
[----:B------:R-:W-:Y:S01]  /*acd0*/  F2FP.F16.E4M3.UNPACK_B R48, R48.H1 ;  /* 0x00000030ff30723e */ /* 0x000fe200030006ff */
[----:B------:R-:W-:Y:S01]  /*ace0*/  HADD2.F32 R97, -RZ, R98.H0_H0 ;  /* 0x20000062ff617230 */ /* 0x000fe20000004100 */
[-C--:B------:R-:W-:Y:S01]  /*acf0*/  F2FP.F16.E4M3.UNPACK_B R176, R46.reuse ;  /* 0x0000002effb0723e */ /* 0x080fe200020006ff */
[----:B------:R-:W-:Y:S01]  /*ad00*/  HADD2.F32 R49, -RZ, R63.H0_H0 ;  /* 0x2000003fff317230 */ /* 0x000fe20000004100 */
[----:B------:R-:W-:Y:S01]  /*ad10*/  F2FP.F16.E4M3.UNPACK_B R177, R46.H1 ;  /* 0x0000002effb1723e */ /* 0x000fe200030006ff */
[----:B------:R-:W-:-:S02]  /*ad20*/  HADD2.F32 R96, -RZ, R57.H1_H1 ;  /* 0x30000039ff607230 */ /* 0x000fc40000004100 */
[-C--:B------:R-:W-:Y:S01]  /*ad30*/  FMUL.FTZ R172, R94, R97.reuse ;  /* 0x000000615eac7220 */ /* 0x080fe20000410000 */
[----:B------:R-:W-:Y:S02]  /*ad40*/  HADD2.F32 R99, -RZ, R98.H1_H1 ;  /* 0x30000062ff637230 */ /* 0x000fe40000004100 */
[----:B------:R-:W-:Y:S01]  /*ad50*/  FMUL.FTZ R97, R49, R97 ;  /* 0x0000006131617220 */ /* 0x000fe20000410000 */
[----:B------:R-:W-:Y:S01]  /*ad60*/  HADD2.F32 R63, -RZ, R63.H1_H1 ;  /* 0x3000003fff3f7230 */ /* 0x000fe20000004100 */
[----:B------:R-:W-:Y:S01]  /*ad70*/  F2FP.F16.E4M3.UNPACK_B R173, R44 ;  /* 0x0000002cffad723e */ /* 0x000fe200020006ff */
[--C-:B------:R-:W-:Y:S02]  /*ad80*/  HADD2.F32 R57, -RZ, R48.reuse.H0_H0 ;  /* 0x20000030ff397230 */ /* 0x100fe40000004100 */
[-C--:B------:R-:W-:Y:S01]  /*ad90*/  FMUL.FTZ R174, R96, R99.reuse ;  /* 0x0000006360ae7220 */ /* 0x080fe20000410000 */
[----:B------:R-:W-:Y:S02]  /*ada0*/  HADD2.F32 R98, -RZ, R48.H1_H1 ;  /* 0x30000030ff627230 */ /* 0x000fe40000004100 */
[----:B------:R-:W-:Y:S01]  /*adb0*/  FMUL.FTZ R99, R63, R99 ;  /* 0x000000633f637220 */ /* 0x000fe20000410000 */
[----:B------:R-:W-:-:S02]  /*adc0*/  HADD2.F32 R179, -RZ, R177.H0_H0 ;  /* 0x200000b1ffb37230 */ /* 0x000fc40000004100 */
[-C--:B------:R-:W-:Y:S01]  /*add0*/  FFMA.FTZ R48, R49, R57.reuse, -R172 ;  /* 0x0000003931307223 */ /* 0x080fe200000108ac */
[----:B------:R-:W-:Y:S01]  /*ade0*/  FFMA.FTZ R49, R94, R57, R97 ;  /* 0x000000395e317223 */ /* 0x000fe20000010061 */
[----:B------:R-:W-:Y:S01]  /*adf0*/  F2FP.F16.E4M3.UNPACK_B R97, R59 ;  /* 0x0000003bff61723e */ /* 0x000fe200020006ff */
[-C--:B------:R-:W-:Y:S01]  /*ae00*/  FFMA.FTZ R57, R63, R98.reuse, -R174 ;  /* 0x000000623f397223 */ /* 0x080fe200000108ae */
[----:B------:R-:W-:Y:S01]  /*ae10*/  FFMA.FTZ R94, R96, R98, R99 ;  /* 0x00000062605e7223 */ /* 0x000fe20000010063 */
[----:B------:R-:W-:Y:S01]  /*ae20*/  F2FP.F16.E4M3.UNPACK_B R63, R47 ;  /* 0x0000002fff3f723e */ /* 0x000fe200020006ff */
[----:B------:R-:W-:Y:S01]  /*ae30*/  HADD2.F32 R46, -RZ, R173.H0_H0 ;  /* 0x200000adff2e7230 */ /* 0x000fe20000004100 */
[----:B------:R-:W-:Y:S01]  /*ae40*/  F2FP.F16.E4M3.UNPACK_B R98, R59.H1 ;  /* 0x0000003bff62723e */ /* 0x000fe200030006ff */
[----:B------:R-:W-:Y:S01]  /*ae50*/  HADD2.F32 R99, -RZ, R97.H0_H0 ;  /* 0x20000061ff637230 */ /* 0x000fe20000004100 */
[----:B------:R-:W-:Y:S01]  /*ae60*/  F2FP.F16.E4M3.UNPACK_B R47, R47.H1 ;  /* 0x0000002fff2f723e */ /* 0x000fe200030006ff */
[----:B------:R-:W-:Y:S01]  /*ae70*/  HADD2.F32 R59, -RZ, R63.H0_H0 ;  /* 0x2000003fff3b7230 */ /* 0x000fe20000004100 */
[----:B------:R-:W-:Y:S01]  /*ae80*/  F2FP.F16.E4M3.UNPACK_B R174, R44.H1 ;  /* 0x0000002cffae723e */ /* 0x000fe200030006ff */
[----:B------:R-:W-:Y:S01]  /*ae90*/  HADD2.F32 R44, -RZ, R176.H0_H0 ;  /* 0x200000b0ff2c7230 */ /* 0x000fe20000004100 */
[----:B------:R-:W-:Y:S01]  /*aea0*/  F2FP.SATFINITE.E4M3.F32.PACK_AB_MERGE_C R48, R57, R48, RZ ;  /* 0x000000303930723e */ /* 0x000fe200048070ff */
[----:B------:R-:W-:Y:S01]  /*aeb0*/  HADD2.F32 R172, -RZ, R98.H0_H0 ;  /* 0x20000062ffac7230 */ /* 0x000fe20000004100 */
[----:B------:R-:W-:Y:S01]  /*aec0*/  F2FP.SATFINITE.E4M3.F32.PACK_AB_MERGE_C R49, R94, R49, RZ ;  /* 0x000000315e31723e */ /* 0x000fe200048070ff */
[----:B------:R-:W-:-:S02]  /*aed0*/  HADD2.F32 R96, -RZ, R47.H0_H0 ;  /* 0x2000002fff607230 */ /* 0x000fc40000004100 */
[-C--:B------:R-:W-:Y:S01]  /*aee0*/  FMUL.FTZ R178, R99, R44.reuse ;  /* 0x0000002c63b27220 */ /* 0x080fe20000410000 */
[----:B------:R-:W-:Y:S02]  /*aef0*/  HADD2.F32 R98, -RZ, R98.H1_H1 ;  /* 0x30000062ff627230 */ /* 0x000fe40000004100 */
[----:B------:R-:W-:Y:S01]  /*af00*/  FMUL.FTZ R180, R59, R44 ;  /* 0x0000002c3bb47220 */ /* 0x000fe20000410000 */
[----:B------:R-:W-:Y:S02]  /*af10*/  HADD2.F32 R177, -RZ, R177.H1_H1 ;  /* 0x300000b1ffb17230 */ /* 0x000fe40000004100 */
[-C--:B------:R-:W-:Y:S01]  /*af20*/  FMUL.FTZ R181, R172, R179.reuse ;  /* 0x000000b3acb57220 */ /* 0x080fe20000410000 */
[----:B------:R-:W-:Y:S02]  /*af30*/  HADD2.F32 R47, -RZ, R47.H1_H1 ;  /* 0x3000002fff2f7230 */ /* 0x000fe40000004100 */
[----:B------:R-:W-:Y:S01]  /*af40*/  FMUL.FTZ R179, R96, R179 ;  /* 0x000000b360b37220 */ /* 0x000fe20000410000 */
[----:B------:R-:W-:-:S02]  /*af50*/  HADD2.F32 R175, -RZ, R174.H0_H0 ;  /* 0x200000aeffaf7230 */ /* 0x000fc40000004100 */
[----:B------:R-:W-:Y:S01]  /*af60*/  FFMA.FTZ R44, R59, R46, -R178 ;  /* 0x0000002e3b2c7223 */ /* 0x000fe200000108b2 */
[----:B------:R-:W-:Y:S02]  /*af70*/  HADD2.F32 R97, -RZ, R97.H1_H1 ;  /* 0x30000061ff617230 */ /* 0x000fe40000004100 */
[-C--:B------:R-:W-:Y:S01]  /*af80*/  FMUL.FTZ R178, R98, R177.reuse ;  /* 0x000000b162b27220 */ /* 0x080fe20000410000 */
[----:B------:R-:W-:Y:S02]  /*af90*/  HADD2.F32 R176, -RZ, R176.H1_H1 ;  /* 0x300000b0ffb07230 */ /* 0x000fe40000004100 */
[----:B------:R-:W-:Y:S01]  /*afa0*/  FMUL.FTZ R177, R47, R177 ;  /* 0x000000b12fb17220 */ /* 0x000fe20000410000 */
[----:B------:R-:W-:Y:S02]  /*afb0*/  HADD2.F32 R63, -RZ, R63.H1_H1 ;  /* 0x3000003fff3f7230 */ /* 0x000fe40000004100 */
[----:B------:R-:W-:Y:S01]  /*afc0*/  FFMA.FTZ R181, R96, R175, -R181 ;  /* 0x000000af60b57223 */ /* 0x000fe200000108b5 */
[----:B------:R-:W-:-:S02]  /*afd0*/  HADD2.F32 R174, -RZ, R174.H1_H1 ;  /* 0x300000aeffae7230 */ /* 0x000fc40000004100 */
[----:B------:R-:W-:Y:S01]  /*afe0*/  FFMA.FTZ R179, R172, R175, R179 ;  /* 0x000000afacb37223 */ /* 0x000fe200000100b3 */
[----:B------:R-:W-:Y:S02]  /*aff0*/  HADD2.F32 R96, -RZ, R173.H1_H1 ;  /* 0x300000adff607230 */ /* 0x000fe40000004100 */
[-C--:B------:R-:W-:Y:S01]  /*b000*/  FMUL.FTZ R172, R97, R176.reuse ;  /* 0x000000b061ac7220 */ /* 0x080fe20000410000 */
[----:B------:R-:W-:Y:S01]  /*b010*/  FMUL.FTZ R176, R63, R176 ;  /* 0x000000b03fb07220 */ /* 0x000fe20000410000 */
[-C--:B------:R-:W-:Y:S01]  /*b020*/  FFMA.FTZ R178, R47, R174.reuse, -R178 ;  /* 0x000000ae2fb27223 */ /* 0x080fe200000108b2 */
[----:B------:R-:W-:Y:S01]  /*b030*/  FFMA.FTZ R98, R98, R174, R177 ;  /* 0x000000ae62627223 */ /* 0x000fe200000100b1 */
[----:B------:R-:W-:Y:S01]  /*b040*/  FFMA.FTZ R46, R99, R46, R180 ;  /* 0x0000002e632e7223 */ /* 0x000fe200000100b4 */
[-C--:B------:R-:W-:Y:S01]  /*b050*/  FFMA.FTZ R63, R63, R96.reuse, -R172 ;  /* 0x000000603f3f7223 */ /* 0x080fe200000108ac */
[----:B------:R-:W-:Y:S01]  /*b060*/  FFMA.FTZ R97, R97, R96, R176 ;  /* 0x0000006061617223 */ /* 0x000fe200000100b0 */
[----:B------:R-:W-:-:S02]  /*b070*/  F2FP.SATFINITE.E4M3.F32.PACK_AB_MERGE_C R178, R178, R181, RZ ;  /* 0x000000b5b2b2723e */ /* 0x000fc400048070ff */
[----:B------:R-:W-:Y:S02]  /*b080*/  F2FP.SATFINITE.E4M3.F32.PACK_AB_MERGE_C R98, R98, R179, RZ ;  /* 0x000000b36262723e */ /* 0x000fe400048070ff */
[----:B------:R-:W-:Y:S01]  /*b090*/  F2FP.SATFINITE.E4M3.F32.PACK_AB_MERGE_C R47, R63, R44, R178 ;  /* 0x0000002c3f2f723e */ /* 0x000fe200048070b2 */
[----:B------:R-:W-:Y:S01]  /*b0a0*/  IMAD.MOV.U32 R44, RZ, RZ, R51 ;  /* 0x000000ffff2c7224 */ /* 0x000fe200078e0033 */
[----:B------:R-:W-:Y:S01]  /*b0b0*/  F2FP.SATFINITE.E4M3.F32.PACK_AB_MERGE_C R59, R97, R46, R98 ;  /* 0x0000002e613b723e */ /* 0x000fe20004807062 */
[----:B------:R-:W-:Y:S01]  /*b0c0*/  IMAD.MOV.U32 R46, RZ, RZ, R50 ;  /* 0x000000ffff2e7224 */ /* 0x000fe200078e0032 */
[----:B------:R-:W-:Y:S02]  /*b0d0*/  F2FP.SATFINITE.E4M3.F32.PACK_AB_MERGE_C R45, R45, R60, R48 ;  /* 0x0000003c2d2d723e */ /* 0x000fe40004807030 */
[----:B------:R-:W-:-:S07]  /*b0e0*/  F2FP.SATFINITE.E4M3.F32.PACK_AB_MERGE_C R57, R62, R61, R49 ;  /* 0x0000003d3e39723e */ /* 0x000fce0004807031 */
.L_x_502:
[----:B------:R-:W-:Y:S05]  /*b0f0*/  BSYNC B3 ;  /* 0x0000000000037941 */ /* 0x000fea0003800000 */
.L_x_501:
[----:B------:R-:W-:-:S13]  /*b100*/  ISETP.GE.AND P4, PT, R95, R156, PT ;  /* 0x0000009c5f00720c */ /* 0x000fda0003f86270 */
[--C-:B------:R-:W-:Y:S02]  /*b110*/  @!P4 SHF.R.S32.HI R48, RZ, 0x1f, R95.reuse ;  /* 0x0000001fff30c819 */ /* 0x100fe4000001145f */
[----:B------:R-:W-:-:S04]  /*b120*/  @!P4 IADD3 R51, P5, P6, R120, R142, R95 ;  /* 0x0000008e7833c210 */ /* 0x000fc80007ebe05f */
[----:B------:R-:W-:Y:S02]  /*b130*/  @!P4 IADD3.X R60, R0, R171, R48, P5, P6 ;  /* 0x000000ab003cc210 */ /* 0x000fe40002fec430 */
[----:B------:R-:W-:-:S05]  /*b140*/  IADD3 R48, P5, R93, R128, RZ ;  /* 0x000000805d307210 */ /* 0x000fca0007fbe0ff */
[----:B------:R-:W-:Y:S01]  /*b150*/  IMAD.X R49, R92, 0x1, R129, P5 ;  /* 0x000000015c317824 */ /* 0x000fe200028e0681 */
[----:B------:R-:W-:-:S04]  /*b160*/  @!P4 IADD3 R50, P5, R51, R128, RZ ;  /* 0x000000803332c210 */ /* 0x000fc80007fbe0ff */
[----:B------:R-:W-:Y:S01]  /*b170*/  @!P4 IADD3.X R51, R60, R129, RZ, P5, !PT ;  /* 0x000000813c33c210 */ /* 0x000fe20002ffe4ff */
[----:B0-----:R3:W-:Y:S04]  /*b180*/  STG.E.128 desc[UR54][R48.64], R44 ;  /* 0x0000002c30007986 */ /* 0x0017e8000c101d36 */
[----:B-1----:R3:W-:Y:S04]  /*b190*/  @!P4 STG.E.128 desc[UR54][R50.64], R56 ;  /* 0x000000383200c986 */ /* 0x0027e8000c101d36 */
.L_x_500:
[----:B------:R-:W-:Y:S05]  /*b1a0*/  BSYNC B2 ;  /* 0x0000000000027941 */ /* 0x000fea0003800000 */
.L_x_499:
[----:B------:R-:W-:-:S13]  /*b1b0*/  ISETP.NE.AND P4, PT, R36, RZ, PT ;  /* 0x000000ff2400720c */ /* 0x000fda0003f85270 */
[----:B------:R-:W-:Y:S05]  /*b1c0*/  @!P4 BRA `(.L_x_494) ;  /* 0x0000000c00e0c947 */ /* 0x000fea0003800000 */
[----:B0--3--:R-:W3:Y:S01]  /*b1d0*/  LDL R44, [R1] ;  /* 0x00000000012c7983 */ /* 0x009ee20000100800 */
[----:B------:R-:W-:Y:S01]  /*b1e0*/  IADD3 R57, P4, P5, R120, R142, R29 ;  /* 0x0000008e78397210 */ /* 0x000fe20007d9e01d */
[----:B------:R-:W-:Y:S03]  /*b1f0*/  BSSY B2, `(.L_x_503) ;  /* 0x00000eb000027945 */ /* 0x000fe60003800000 */
[----:B------:R-:W-:Y:S02]  /*b200*/  IADD3.X R56, R0, R171, R32, P4, P5 ;  /* 0x000000ab00387210 */ /* 0x000fe400027ea420 */
[----:B------:R-:W-:Y:S02]  /*b210*/  ISETP.GE.AND P4, PT, R222, R135, PT ;  /* 0x00000087de00720c */ /* 0x000fe40003f86270 */
[----:B---3--:R-:W-:-:S04]  /*b220*/  LOP3.LUT P6, RZ, R44, 0x1, RZ, 0xc0, !PT ;  /* 0x000000012cff7812 */ /* 0x008fc800078cc0ff */
[----:B------:R-:W-:-:S04]  /*b230*/  SEL R44, R101, R162, !P6 ;  /* 0x000000a2652c7207 */ /* 0x000fc80007000000 */
[----:B------:R-:W-:-:S04]  /*b240*/  SHF.R.S32.HI R45, RZ, 0x1f, R44 ;  /* 0x0000001fff2d7819 */ /* 0x000fc8000001142c */
[----:B------:R-:W-:-:S04]  /*b250*/  LEA.HI R45, R45, R44, RZ, 0x5 ;  /* 0x0000002c2d2d7211 */ /* 0x000fc800078f28ff */
[----:B------:R-:W-:-:S04]  /*b260*/  LEA.HI.SX32 R45, R45, R28, 0x1b ;  /* 0x0000001c2d2d7211 */ /* 0x000fc800078fdaff */
[----:B------:R-:W-:Y:S01]  /*b270*/  SHF.R.S32.HI R44, RZ, 0x1f, R45 ;  /* 0x0000001fff2c7819 */ /* 0x000fe2000001142d */
[----:B------:R-:W-:-:S03]  /*b280*/  IMAD.SHL.U32 R59, R45, 0x10, RZ ;  /* 0x000000102d3b7824 */ /* 0x000fc600078e00ff */
        /* <DEDUP_REMOVED lines=14> */
[----:B-1----:R-:W-:Y:S01]  /*b370*/  IMAD.MOV.U32 R60, RZ, RZ, R48 ;  /* 0x000000ffff3c7224 */ /* 0x002fe200078e0030 */
[----:B0-----:R-:W-:Y:S01]  /*b380*/  MOV R58, R44 ;  /* 0x0000002c003a7202 */ /* 0x001fe20000000f00 */
[----:B------:R-:W-:Y:S01]  /*b390*/  IMAD.MOV.U32 R52, RZ, RZ, R45 ;  /* 0x000000ffff347224 */ /* 0x000fe200078e002d */
[----:B------:R-:W-:Y:S01]  /*b3a0*/  SHF.R.U32.HI R95, RZ, 0x10, R89 ;  /* 0x00000010ff5f7819 */ /* 0x000fe20000011659 */
[----:B------:R-:W-:Y:S01]  /*b3b0*/  IMAD.SHL.U32 R44, R93, 0x100, RZ ;  /* 0x000001005d2c7824 */ /* 0x000fe200078e00ff */
[----:B------:R-:W-:Y:S02]  /*b3c0*/  LOP3.LUT R61, R89, 0xff0000ff, RZ, 0xc0, !PT ;  /* 0xff0000ff593d7812 */ /* 0x000fe400078ec0ff */
[----:B------:R-:W-:Y:S02]  /*b3d0*/  SHF.R.U32.HI R89, RZ, 0x8, R91 ;  /* 0x00000008ff597819 */ /* 0x000fe4000001165b */
[----:B------:R-:W-:-:S02]  /*b3e0*/  LOP3.LUT R61, R61, 0xff00, R44, 0xf8, !PT ;  /* 0x0000ff003d3d7812 */ /* 0x000fc400078ef82c */
[--C-:B------:R-:W-:Y:S01]  /*b3f0*/  SHF.R.U32.HI R92, RZ, 0x10, R53.reuse ;  /* 0x00000010ff5c7819 */ /* 0x100fe20000011635 */
[----:B------:R-:W-:Y:S01]  /*b400*/  IMAD.SHL.U32 R44, R89, 0x100, RZ ;  /* 0x00000100592c7824 */ /* 0x000fe200078e00ff */
[----:B------:R-:W-:Y:S02]  /*b410*/  SHF.R.U32.HI R88, RZ, 0x8, R53 ;  /* 0x00000008ff587819 */ /* 0x000fe40000011635 */
[----:B------:R-:W-:Y:S01]  /*b420*/  LOP3.LUT R54, R53, 0xff0000ff, RZ, 0xc0, !PT ;  /* 0xff0000ff35367812 */ /* 0x000fe200078ec0ff */
[----:B------:R-:W-:Y:S01]  /*b430*/  IMAD.MOV.U32 R53, RZ, RZ, R46 ;  /* 0x000000ffff357224 */ /* 0x000fe200078e002e */
[----:B------:R-:W-:Y:S01]  /*b440*/  SHF.R.U32.HI R94, RZ, 0x10, R91 ;  /* 0x00000010ff5e7819 */ /* 0x000fe2000001165b */
[----:B------:R-:W-:Y:S01]  /*b450*/  IMAD.U32 R46, R95, 0x10000, RZ ;  /* 0x000100005f2e7824 */ /* 0x000fe200078e00ff */
[----:B------:R-:W-:Y:S01]  /*b460*/  LOP3.LUT R63, R91, 0xff0000ff, RZ, 0xc0, !PT ;  /* 0xff0000ff5b3f7812 */ /* 0x000fe200078ec0ff */
[----:B------:R-:W-:Y:S01]  /*b470*/  IMAD.SHL.U32 R45, R88, 0x100, RZ ;  /* 0x00000100582d7824 */ /* 0x000fe200078e00ff */
[----:B------:R-:W-:-:S02]  /*b480*/  SHF.R.U32.HI R62, RZ, 0x8, R55 ;  /* 0x00000008ff3e7819 */ /* 0x000fc40000011637 */
[----:B------:R-:W-:Y:S01]  /*b490*/  LOP3.LUT R63, R63, 0xff00, R44, 0xf8, !PT ;  /* 0x0000ff003f3f7812 */ /* 0x000fe200078ef82c */
[----:B------:R-:W-:Y:S01]  /*b4a0*/  IMAD.U32 R44, R94, 0x10000, RZ ;  /* 0x000100005e2c7824 */ /* 0x000fe200078e00ff */
[----:B------:R-:W-:Y:S02]  /*b4b0*/  SHF.R.U32.HI R90, RZ, 0x10, R55 ;  /* 0x00000010ff5a7819 */ /* 0x000fe40000011637 */
[----:B------:R-:W-:Y:S02]  /*b4c0*/  SHF.L.U32 R48, R62, 0x8, RZ ;  /* 0x000000083e307819 */ /* 0x000fe400000006ff */
[----:B------:R-:W-:Y:S01]  /*b4d0*/  LOP3.LUT R46, R61, 0xff0000, R46, 0xf8, !PT ;  /* 0x00ff00003d2e7812 */ /* 0x000fe200078ef82e */
[----:B------:R-:W-:Y:S01]  /*b4e0*/  IMAD.U32 R90, R90, 0x10000, RZ ;  /* 0x000100005a5a7824 */ /* 0x000fe200078e00ff */
[----:B------:R-:W-:Y:S02]  /*b4f0*/  LOP3.LUT R55, R55, 0xff0000ff, RZ, 0xc0, !PT ;  /* 0xff0000ff37377812 */ /* 0x000fe400078ec0ff */
[----:B------:R-:W-:-:S02]  /*b500*/  F2FP.F16.E4M3.UNPACK_B R89, R170.H1 ;  /* 0x000000aaff59723e */ /* 0x000fc400030006ff */
[----:B------:R-:W-:Y:S02]  /*b510*/  F2FP.F16.E4M3.UNPACK_B R62, R60.H1 ;  /* 0x0000003cff3e723e */ /* 0x000fe400030006ff */
[----:B------:R-:W-:Y:S02]  /*b520*/  F2FP.F16.E4M3.UNPACK_B R61, R58.H1 ;  /* 0x0000003aff3d723e */ /* 0x000fe400030006ff */
[----:B------:R-:W-:Y:S02]  /*b530*/  LOP3.LUT R44, R63, 0xff0000, R44, 0xf8, !PT ;  /* 0x00ff00003f2c7812 */ /* 0x000fe400078ef82c */
[----:B------:R-:W-:Y:S01]  /*b540*/  LOP3.LUT R91, R54, 0xff00, R45, 0xf8, !PT ;  /* 0x0000ff00365b7812 */ /* 0x000fe200078ef82d */
[----:B------:R-:W-:Y:S01]  /*b550*/  HADD2.F32 R45, -RZ, R89.H0_H0 ;  /* 0x20000059ff2d7230 */ /* 0x000fe20000004100 */
[----:B------:R-:W-:Y:S01]  /*b560*/  LOP3.LUT R93, R55, 0xff00, R48, 0xf8, !PT ;  /* 0x0000ff00375d7812 */ /* 0x000fe200078ef830 */
[----:B------:R-:W-:Y:S01]  /*b570*/  HADD2.F32 R55, -RZ, R62.H0_H0 ;  /* 0x2000003eff377230 */ /* 0x000fe20000004100 */
[----:B------:R-:W-:Y:S01]  /*b580*/  F2FP.F16.E4M3.UNPACK_B R63, R168.H1 ;  /* 0x000000a8ff3f723e */ /* 0x000fe200030006ff */
[----:B------:R-:W-:Y:S01]  /*b590*/  HADD2.F32 R54, -RZ, R61.H0_H0 ;  /* 0x2000003dff367230 */ /* 0x000fe20000004100 */
[----:B------:R-:W-:Y:S01]  /*b5a0*/  F2FP.F16.E4M3.UNPACK_B R170, R170 ;  /* 0x000000aaffaa723e */ /* 0x000fe200020006ff */
[----:B------:R-:W-:-:S02]  /*b5b0*/  IMAD.U32 R48, R92, 0x10000, RZ ;  /* 0x000100005c307824 */ /* 0x000fc400078e00ff */
[-C--:B------:R-:W-:Y:S01]  /*b5c0*/  FMUL.FTZ R95, R55, R45.reuse ;  /* 0x0000002d375f7220 */ /* 0x080fe20000410000 */
[----:B------:R-:W-:Y:S02]  /*b5d0*/  HADD2.F32 R88, -RZ, R63.H0_H0 ;  /* 0x2000003fff587230 */ /* 0x000fe40000004100 */
[C---:B------:R-:W-:Y:S01]  /*b5e0*/  FMUL.FTZ R92, R54.reuse, R45 ;  /* 0x0000002d365c7220 */ /* 0x040fe20000410000 */
[----:B------:R-:W-:Y:S01]  /*b5f0*/  LOP3.LUT R45, R93, 0xff0000, R90, 0xf8, !PT ;  /* 0x00ff00005d2d7812 */ /* 0x000fe200078ef85a */
[----:B------:R-:W-:Y:S01]  /*b600*/  HADD2.F32 R61, -RZ, R61.H1_H1 ;  /* 0x3000003dff3d7230 */ /* 0x000fe20000004100 */
[----:B------:R-:W-:Y:S01]  /*b610*/  F2FP.F16.E4M3.UNPACK_B R168, R168 ;  /* 0x000000a8ffa8723e */ /* 0x000fe200020006ff */
        /* <DEDUP_REMOVED lines=9> */
[----:B------:R-:W-:Y:S01]  /*b6b0*/  FMUL.FTZ R58, R89, R88 ;  /* 0x00000058593a7220 */ /* 0x000fe20000410000 */
[----:B------:R-:W-:-:S02]  /*b6c0*/  HADD2.F32 R93, -RZ, R170.H0_H0 ;  /* 0x200000aaff5d7230 */ /* 0x000fc40000004100 */
[----:B------:R-:W-:Y:S02]  /*b6d0*/  HADD2.F32 R88, -RZ, R62.H0_H0 ;  /* 0x2000003eff587230 */ /* 0x000fe40000004100 */
[-C--:B------:R-:W-:Y:S01]  /*b6e0*/  FFMA.FTZ R61, R61, R90.reuse, -R58 ;  /* 0x0000005a3d3d7223 */ /* 0x080fe2000001083a */
[----:B------:R-:W-:Y:S02]  /*b6f0*/  HADD2.F32 R60, -RZ, R63.H0_H0 ;  /* 0x2000003fff3c7230 */ /* 0x000fe40000004100 */
[----:B------:R-:W-:Y:S01]  /*b700*/  FFMA.FTZ R58, R89, R90, R92 ;  /* 0x0000005a593a7223 */ /* 0x000fe2000001005c */
        /* <DEDUP_REMOVED lines=9> */
[-C--:B------:R-:W-:Y:S01]  /*b7a0*/  FMUL.FTZ R88, R89, R170.reuse ;  /* 0x000000aa59587220 */ /* 0x080fe20000410000 */
[----:B------:R-:W-:Y:S01]  /*b7b0*/  F2FP.F16.E4M3.UNPACK_B R90, R169.H1 ;  /* 0x000000a9ff5a723e */ /* 0x000fe200030006ff */
[C---:B------:R-:W-:Y:S01]  /*b7c0*/  FMUL.FTZ R170, R63.reuse, R170 ;  /* 0x000000aa3faa7220 */ /* 0x040fe20000410000 */
[----:B------:R-:W-:Y:S01]  /*b7d0*/  F2FP.F16.E4M3.UNPACK_B R91, R50.H1 ;  /* 0x00000032ff5b723e */ /* 0x000fe200030006ff */
[----:B------:R-:W-:Y:S01]  /*b7e0*/  FFMA.FTZ R63, R63, R168, -R88 ;  /* 0x000000a83f3f7223 */ /* 0x000fe20000010858 */
[----:B------:R-:W-:Y:S01]  /*b7f0*/  F2FP.F16.E4M3.UNPACK_B R93, R167.H1 ;  /* 0x000000a7ff5d723e */ /* 0x000fe200030006ff */
[--C-:B------:R-:W-:Y:S01]  /*b800*/  HADD2.F32 R97, -RZ, R90.reuse.H0_H0 ;  /* 0x2000005aff617230 */ /* 0x100fe20000004100 */
[----:B------:R-:W-:Y:S01]  /*b810*/  F2FP.F16.E4M3.UNPACK_B R88, R53.H1 ;  /* 0x00000035ff58723e */ /* 0x000fe200030006ff */
[--C-:B------:R-:W-:Y:S01]  /*b820*/  HADD2.F32 R92, -RZ, R91.reuse.H0_H0 ;  /* 0x2000005bff5c7230 */ /* 0x100fe20000004100 */
[----:B------:R-:W-:Y:S01]  /*b830*/  F2FP.F16.E4M3.UNPACK_B R169, R169 ;  /* 0x000000a9ffa9723e */ /* 0x000fe200020006ff */
[----:B------:R-:W-:Y:S01]  /*b840*/  HADD2.F32 R94, -RZ, R90.H1_H1 ;  /* 0x3000005aff5e7230 */ /* 0x000fe20000004100 */
[----:B------:R-:W-:Y:S01]  /*b850*/  F2FP.F16.E4M3.UNPACK_B R53, R53 ;  /* 0x00000035ff35723e */ /* 0x000fe200020006ff */
[----:B------:R-:W-:-:S02]  /*b860*/  HADD2.F32 R91, -RZ, R91.H1_H1 ;  /* 0x3000005bff5b7230 */ /* 0x000fc40000004100 */
[----:B------:R-:W-:Y:S01]  /*b870*/  FMUL.FTZ R99, R92, R97 ;  /* 0x000000615c637220 */ /* 0x000fe20000410000 */
[--C-:B------:R-:W-:Y:S01]  /*b880*/  HADD2.F32 R90, -RZ, R88.reuse.H0_H0 ;  /* 0x20000058ff5a7230 */ /* 0x100fe20000004100 */
[----:B------:R-:W-:Y:S01]  /*b890*/  F2FP.F16.E4M3.UNPACK_B R167, R167 ;  /* 0x000000a7ffa7723e */ /* 0x000fe200020006ff */
[--C-:B------:R-:W-:Y:S02]  /*b8a0*/  HADD2.F32 R95, -RZ, R93.reuse.H0_H0 ;  /* 0x2000005dff5f7230 */ /* 0x100fe40000004100 */
[----:B------:R-:W-:Y:S01]  /*b8b0*/  FMUL.FTZ R173, R91, R94 ;  /* 0x0000005e5bad7220 */ /* 0x000fe20000410000 */
[----:B------:R-:W-:Y:S02]  /*b8c0*/  HADD2.F32 R88, -RZ, R88.H1_H1 ;  /* 0x30000058ff587230 */ /* 0x000fe40000004100 */
[C---:B------:R-:W-:Y:S01]  /*b8d0*/  FMUL.FTZ R97, R90.reuse, R97 ;  /* 0x000000615a617220 */ /* 0x040fe20000410000 */
[----:B------:R-:W-:Y:S02]  /*b8e0*/  HADD2.F32 R93, -RZ, R93.H1_H1 ;  /* 0x3000005dff5d7230 */ /* 0x000fe40000004100 */
[-C--:B------:R-:W-:Y:S01]  /*b8f0*/  FFMA.FTZ R99, R90, R95.reuse, -R99 ;  /* 0x0000005f5a637223 */ /* 0x080fe20000010863 */
[----:B------:R-:W-:Y:S01]  /*b900*/  F2FP.SATFINITE.E4M3.F32.PACK_AB_MERGE_C R54, R61, R54, RZ ;  /* 0x000000363d36723e */ /* 0x000fe200048070ff */
[----:B------:R-:W-:Y:S01]  /*b910*/  FMUL.FTZ R90, R88, R94 ;  /* 0x0000005e585a7220 */ /* 0x000fe20000410000 */
[----:B------:R-:W-:Y:S01]  /*b920*/  FFMA.FTZ R97, R92, R95, R97 ;  /* 0x0000005f5c617223 */ /* 0x000fe20000010061 */
[-C--:B------:R-:W-:Y:S01]  /*b930*/  FFMA.FTZ R94, R88, R93.reuse, -R173 ;  /* 0x0000005d585e7223 */ /* 0x080fe200000108ad */
[----:B------:R-:W-:Y:S01]  /*b940*/  F2FP.F16.E4M3.UNPACK_B R88, R50 ;  /* 0x00000032ff58723e */ /* 0x000fe200020006ff */
[----:B------:R-:W-:Y:S01]  /*b950*/  FFMA.FTZ R96, R91, R93, R90 ;  /* 0x0000005d5b607223 */ /* 0x000fe2000001005a */
[----:B------:R-:W-:-:S02]  /*b960*/  HADD2.F32 R93, -RZ, R169.H0_H0 ;  /* 0x200000a9ff5d7230 */ /* 0x000fc40000004100 */
[----:B------:R-:W-:Y:S01]  /*b970*/  FFMA.FTZ R89, R89, R168, R170 ;  /* 0x000000a859597223 */ /* 0x000fe200000100aa */
[----:B------:R-:W-:Y:S01]  /*b980*/  HADD2.F32 R50, -RZ, R53.H0_H0 ;  /* 0x20000035ff327230 */ /* 0x000fe20000004100 */
[----:B------:R-:W-:Y:S01]  /*b990*/  F2FP.SATFINITE.E4M3.F32.PACK_AB_MERGE_C R58, R58, R55, RZ ;  /* 0x000000373a3a723e */ /* 0x000fe200048070ff */
[--C-:B------:R-:W-:Y:S01]  /*b9a0*/  HADD2.F32 R90, -RZ, R88.reuse.H0_H0 ;  /* 0x20000058ff5a7230 */ /* 0x100fe20000004100 */
[----:B------:R-:W-:Y:S01]  /*b9b0*/  F2FP.F16.E4M3.UNPACK_B R61, R49 ;  /* 0x00000031ff3d723e */ /* 0x000fe200020006ff */
[----:B------:R-:W-:Y:S01]  /*b9c0*/  HADD2.F32 R91, -RZ, R167.H0_H0 ;  /* 0x200000a7ff5b7230 */ /* 0x000fe20000004100 */
[----:B------:R-:W-:Y:S01]  /*b9d0*/  F2FP.SATFINITE.E4M3.F32.PACK_AB_MERGE_C R55, R63, R60, R54 ;  /* 0x0000003c3f37723e */ /* 0x000fe20004807036 */
[----:B------:R-:W-:Y:S02]  /*b9e0*/  HADD2.F32 R169, -RZ, R169.H1_H1 ;  /* 0x300000a9ffa97230 */ /* 0x000fe40000004100 */
[----:B------:R-:W-:Y:S01]  /*b9f0*/  FMUL.FTZ R95, R90, R93 ;  /* 0x0000005d5a5f7220 */ /* 0x000fe20000410000 */
[----:B------:R-:W-:-:S02]  /*ba00*/  HADD2.F32 R88, -RZ, R88.H1_H1 ;  /* 0x30000058ff587230 */ /* 0x000fc40000004100 */
[C---:B------:R-:W-:Y:S01]  /*ba10*/  FMUL.FTZ R93, R50.reuse, R93 ;  /* 0x0000005d325d7220 */ /* 0x040fe20000410000 */
[----:B------:R-:W-:Y:S02]  /*ba20*/  HADD2.F32 R53, -RZ, R53.H1_H1 ;  /* 0x30000035ff357230 */ /* 0x000fe40000004100 */
[----:B------:R-:W-:Y:S01]  /*ba30*/  FFMA.FTZ R95, R50, R91, -R95 ;  /* 0x0000005b325f7223 */ /* 0x000fe2000001085f */
[----:B------:R-:W-:Y:S02]  /*ba40*/  HADD2.F32 R167, -RZ, R167.H1_H1 ;  /* 0x300000a7ffa77230 */ /* 0x000fe40000004100 */
[----:B------:R-:W-:Y:S01]  /*ba50*/  FMUL.FTZ R92, R88, R169 ;  /* 0x000000a9585c7220 */ /* 0x000fe20000410000 */
[----:B------:R-:W-:Y:S01]  /*ba60*/  FFMA.FTZ R50, R90, R91, R93 ;  /* 0x0000005b5a327223 */ /* 0x000fe2000001005d */
[C---:B------:R-:W-:Y:S01]  /*ba70*/  FMUL.FTZ R169, R53.reuse, R169 ;  /* 0x000000a935a97220 */ /* 0x040fe20000410000 */
[----:B------:R-:W-:Y:S01]  /*ba80*/  F2FP.F16.E4M3.UNPACK_B R90, R48 ;  /* 0x00000030ff5a723e */ /* 0x000fe200020006ff */
[-C--:B------:R-:W-:Y:S01]  /*ba90*/  FFMA.FTZ R92, R53, R167.reuse, -R92 ;  /* 0x000000a7355c7223 */ /* 0x080fe2000001085c */
[----:B------:R-:W-:Y:S01]  /*baa0*/  F2FP.F16.E4M3.UNPACK_B R60, R52 ;  /* 0x00000034ff3c723e */ /* 0x000fe200020006ff */
[----:B------:R-:W-:Y:S01]  /*bab0*/  FFMA.FTZ R169, R88, R167, R169 ;  /* 0x000000a758a97223 */ /* 0x000fe200000100a9 */
[----:B------:R-:W-:Y:S01]  /*bac0*/  F2FP.SATFINITE.E4M3.F32.PACK_AB_MERGE_C R54, R89, R62, R58 ;  /* 0x0000003e5936723e */ /* 0x000fe2000480703a */
[----:B------:R-:W-:Y:S01]  /*bad0*/  HADD2.F32 R62, -RZ, R61.H0_H0 ;  /* 0x2000003dff3e7230 */ /* 0x000fe20000004100 */
[----:B------:R-:W-:Y:S01]  /*bae0*/  F2FP.F16.E4M3.UNPACK_B R88, R46 ;  /* 0x0000002eff58723e */ /* 0x000fe200020006ff */
[----:B------:R-:W-:Y:S01]  /*baf0*/  HADD2.F32 R91, -RZ, R90.H0_H0 ;  /* 0x2000005aff5b7230 */ /* 0x000fe20000004100 */
[----:B------:R-:W-:Y:S01]  /*bb00*/  F2FP.SATFINITE.E4M3.F32.PACK_AB_MERGE_C R53, R94, R99, RZ ;  /* 0x000000635e35723e */ /* 0x000fe200048070ff */
[----:B------:R-:W-:Y:S01]  /*bb10*/  HADD2.F32 R58, -RZ, R60.H0_H0 ;  /* 0x2000003cff3a7230 */ /* 0x000fe20000004100 */
[----:B------:R-:W-:Y:S01]  /*bb20*/  F2FP.F16.E4M3.UNPACK_B R52, R52.H1 ;  /* 0x00000034ff34723e */ /* 0x000fe200030006ff */
[----:B------:R-:W-:-:S02]  /*bb30*/  HADD2.F32 R89, -RZ, R88.H0_H0 ;  /* 0x20000058ff597230 */ /* 0x000fc40000004100 */
[-C--:B------:R-:W-:Y:S01]  /*bb40*/  FMUL.FTZ R93, R62, R91.reuse ;  /* 0x0000005b3e5d7220 */ /* 0x080fe20000410000 */
[----:B------:R-:W-:Y:S02]  /*bb50*/  HADD2.F32 R63, -RZ, R61.H1_H1 ;  /* 0x3000003dff3f7230 */ /* 0x000fe40000004100 */
[----:B------:R-:W-:Y:S01]  /*bb60*/  FMUL.FTZ R91, R58, R91 ;  /* 0x0000005b3a5b7220 */ /* 0x000fe20000410000 */
[----:B------:R-:W-:Y:S01]  /*bb70*/  HADD2.F32 R90, -RZ, R90.H1_H1 ;  /* 0x3000005aff5a7230 */ /* 0x000fe20000004100 */
[----:B------:R-:W-:Y:S01]  /*bb80*/  F2FP.SATFINITE.E4M3.F32.PACK_AB_MERGE_C R53, R92, R95, R53 ;  /* 0x0000005f5c35723e */ /* 0x000fe20004807035 */
[----:B------:R-:W-:Y:S02]  /*bb90*/  HADD2.F32 R61, -RZ, R60.H1_H1 ;  /* 0x3000003cff3d7230 */ /* 0x000fe40000004100 */
[-C--:B------:R-:W-:Y:S01]  /*bba0*/  FFMA.FTZ R58, R58, R89.reuse, -R93 ;  /* 0x000000593a3a7223 */ /* 0x080fe2000001085d */
[----:B------:R-:W-:Y:S02]  /*bbb0*/  HADD2.F32 R88, -RZ, R88.H1_H1 ;  /* 0x30000058ff587230 */ /* 0x000fe40000004100 */
[----:B------:R-:W-:Y:S01]  /*bbc0*/  FFMA.FTZ R60, R62, R89, R91 ;  /* 0x000000593e3c7223 */ /* 0x000fe2000001005b */
[-C--:B------:R-:W-:Y:S01]  /*bbd0*/  FMUL.FTZ R92, R63, R90.reuse ;  /* 0x0000005a3f5c7220 */ /* 0x080fe20000410000 */
[----:B------:R-:W-:Y:S01]  /*bbe0*/  FMUL.FTZ R90, R61, R90 ;  /* 0x0000005a3d5a7220 */ /* 0x000fe20000410000 */
[----:B------:R-:W-:-:S02]  /*bbf0*/  F2FP.F16.E4M3.UNPACK_B R62, R49.H1 ;  /* 0x00000031ff3e723e */ /* 0x000fc400030006ff */
[----:B------:R-:W-:Y:S01]  /*bc00*/  F2FP.F16.E4M3.UNPACK_B R89, R48.H1 ;  /* 0x00000030ff59723e */ /* 0x000fe200030006ff */
[-C--:B------:R-:W-:Y:S01]  /*bc10*/  FFMA.FTZ R49, R61, R88.reuse, -R92 ;  /* 0x000000583d317223 */ /* 0x080fe2000001085c */
[----:B------:R-:W-:Y:S01]  /*bc20*/  FFMA.FTZ R61, R63, R88, R90 ;  /* 0x000000583f3d7223 */ /* 0x000fe2000001005a */
[----:B------:R-:W-:Y:S01]  /*bc30*/  F2FP.F16.E4M3.UNPACK_B R46, R46.H1 ;  /* 0x0000002eff2e723e */ /* 0x000fe200030006ff */
[----:B------:R-:W-:Y:S01]  /*bc40*/  HADD2.F32 R63, -RZ, R62.H0_H0 ;  /* 0x2000003eff3f7230 */ /* 0x000fe20000004100 */
[----:B------:R-:W-:Y:S01]  /*bc50*/  F2FP.SATFINITE.E4M3.F32.PACK_AB_MERGE_C R96, R96, R97, RZ ;  /* 0x000000616060723e */ /* 0x000fe200048070ff */
[----:B------:R-:W-:Y:S01]  /*bc60*/  HADD2.F32 R90, -RZ, R89.H0_H0 ;  /* 0x20000059ff5a7230 */ /* 0x000fe20000004100 */
[----:B------:R-:W-:Y:S01]  /*bc70*/  F2FP.F16.E4M3.UNPACK_B R94, R45.H1 ;  /* 0x0000002dff5e723e */ /* 0x000fe200030006ff */
[----:B------:R-:W-:Y:S01]  /*bc80*/  HADD2.F32 R48, -RZ, R52.H0_H0 ;  /* 0x20000034ff307230 */ /* 0x000fe20000004100 */
[----:B------:R-:W-:Y:S01]  /*bc90*/  F2FP.SATFINITE.E4M3.F32.PACK_AB_MERGE_C R50, R169, R50, R96 ;  /* 0x00000032a932723e */ /* 0x000fe20004807060 */
[----:B------:R-:W-:-:S02]  /*bca0*/  HADD2.F32 R62, -RZ, R62.H1_H1 ;  /* 0x3000003eff3e7230 */ /* 0x000fc40000004100 */
[CC--:B------:R-:W-:Y:S01]  /*bcb0*/  FMUL.FTZ R93, R63.reuse, R90.reuse ;  /* 0x0000005a3f5d7220 */ /* 0x0c0fe20000410000 */
[----:B------:R-:W-:Y:S02]  /*bcc0*/  HADD2.F32 R91, -RZ, R89.H1_H1 ;  /* 0x30000059ff5b7230 */ /* 0x000fe40000004100 */
[----:B------:R-:W-:Y:S01]  /*bcd0*/  FMUL.FTZ R90, R48, R90 ;  /* 0x0000005a305a7220 */ /* 0x000fe20000410000 */
[----:B------:R-:W-:Y:S02]  /*bce0*/  HADD2.F32 R88, -RZ, R46.H0_H0 ;  /* 0x2000002eff587230 */ /* 0x000fe40000004100 */
[----:B------:R-:W-:Y:S02]  /*bcf0*/  HADD2.F32 R52, -RZ, R52.H1_H1 ;  /* 0x30000034ff347230 */ /* 0x000fe40000004100 */
[-C--:B------:R-:W-:Y:S01]  /*bd00*/  FMUL.FTZ R95, R62, R91.reuse ;  /* 0x0000005b3e5f7220 */ /* 0x080fe20000410000 */
[----:B------:R-:W-:Y:S02]  /*bd10*/  HADD2.F32 R89, -RZ, R46.H1_H1 ;  /* 0x3000002eff597230 */ /* 0x000fe40000004100 */
[-C--:B------:R-:W-:Y:S01]  /*bd20*/  FFMA.FTZ R46, R48, R88.reuse, -R93 ;  /* 0x00000058302e7223 */ /* 0x080fe2000001085d */
[----:B------:R-:W-:Y:S01]  /*bd30*/  FFMA.FTZ R48, R63, R88, R90 ;  /* 0x000000583f307223 */ /* 0x000fe2000001005a */
[C---:B------:R-:W-:Y:S01]  /*bd40*/  FMUL.FTZ R91, R52.reuse, R91 ;  /* 0x0000005b345b7220 */ /* 0x040fe20000410000 */
[----:B------:R-:W-:Y:S01]  /*bd50*/  F2FP.F16.E4M3.UNPACK_B R63, R51 ;  /* 0x00000033ff3f723e */ /* 0x000fe200020006ff */
[----:B------:R-:W-:Y:S01]  /*bd60*/  FFMA.FTZ R97, R52, R89, -R95 ;  /* 0x0000005934617223 */ /* 0x000fe2000001085f */
[----:B------:R-:W-:Y:S01]  /*bd70*/  F2FP.F16.E4M3.UNPACK_B R88, R51.H1 ;  /* 0x00000033ff58723e */ /* 0x000fe200030006ff */
[----:B------:R-:W-:Y:S01]  /*bd80*/  FFMA.FTZ R99, R62, R89, R91 ;  /* 0x000000593e637223 */ /* 0x000fe2000001005b */
[----:B------:R-:W-:Y:S01]  /*bd90*/  F2FP.F16.E4M3.UNPACK_B R93, R45 ;  /* 0x0000002dff5d723e */ /* 0x000fe200020006ff */
[----:B------:R-:W-:Y:S01]  /*bda0*/  HADD2.F32 R89, -RZ, R63.H0_H0 ;  /* 0x2000003fff597230 */ /* 0x000fe20000004100 */
[-C--:B------:R-:W-:Y:S01]  /*bdb0*/  F2FP.F16.E4M3.UNPACK_B R52, R47.reuse ;  /* 0x0000002fff34723e */ /* 0x080fe200020006ff */
[----:B------:R-:W-:Y:S01]  /*bdc0*/  HADD2.F32 R95, -RZ, R94.H0_H0 ;  /* 0x2000005eff5f7230 */ /* 0x000fe20000004100 */
[----:B------:R-:W-:Y:S01]  /*bdd0*/  F2FP.F16.E4M3.UNPACK_B R47, R47.H1 ;  /* 0x0000002fff2f723e */ /* 0x000fe200030006ff */
[----:B------:R-:W-:Y:S01]  /*bde0*/  HADD2.F32 R96, -RZ, R93.H0_H0 ;  /* 0x2000005dff607230 */ /* 0x000fe20000004100 */
[-C--:B------:R-:W-:Y:S01]  /*bdf0*/  F2FP.F16.E4M3.UNPACK_B R45, R44.reuse ;  /* 0x0000002cff2d723e */ /* 0x080fe200020006ff */
[----:B------:R-:W-:Y:S01]  /*be00*/  HADD2.F32 R51, -RZ, R52.H0_H0 ;  /* 0x20000034ff337230 */ /* 0x000fe20000004100 */
[----:B------:R-:W-:Y:S01]  /*be10*/  F2FP.F16.E4M3.UNPACK_B R90, R44.H1 ;  /* 0x0000002cff5a723e */ /* 0x000fe200030006ff */
[----:B------:R-:W-:-:S02]  /*be20*/  HADD2.F32 R44, -RZ, R88.H0_H0 ;  /* 0x20000058ff2c7230 */ /* 0x000fc40000004100 */
[-C--:B------:R-:W-:Y:S01]  /*be30*/  FMUL.FTZ R98, R89, R96.reuse ;  /* 0x0000006059627220 */ /* 0x080fe20000410000 */
[----:B------:R-:W-:Y:S02]  /*be40*/  HADD2.F32 R62, -RZ, R47.H0_H0 ;  /* 0x2000002fff3e7230 */ /* 0x000fe40000004100 */
[----:B------:R-:W-:Y:S01]  /*be50*/  FMUL.FTZ R96, R51, R96 ;  /* 0x0000006033607220 */ /* 0x000fe20000410000 */
[----:B------:R-:W-:Y:S02]  /*be60*/  HADD2.F32 R91, -RZ, R90.H0_H0 ;  /* 0x2000005aff5b7230 */ /* 0x000fe40000004100 */
[-C--:B------:R-:W-:Y:S01]  /*be70*/  FMUL.FTZ R167, R44, R95.reuse ;  /* 0x0000005f2ca77220 */ /* 0x080fe20000410000 */
[----:B------:R-:W-:Y:S02]  /*be80*/  HADD2.F32 R92, -RZ, R45.H0_H0 ;  /* 0x2000002dff5c7230 */ /* 0x000fe40000004100 */
[----:B------:R-:W-:Y:S01]  /*be90*/  FMUL.FTZ R95, R62, R95 ;  /* 0x0000005f3e5f7220 */ /* 0x000fe20000410000 */
[----:B------:R-:W-:-:S02]  /*bea0*/  HADD2.F32 R88, -RZ, R88.H1_H1 ;  /* 0x30000058ff587230 */ /* 0x000fc40000004100 */
[----:B------:R-:W-:Y:S01]  /*beb0*/  FFMA.FTZ R167, R62, R91, -R167 ;  /* 0x0000005b3ea77223 */ /* 0x000fe200000108a7 */
[----:B------:R-:W-:Y:S02]  /*bec0*/  HADD2.F32 R94, -RZ, R94.H1_H1 ;  /* 0x3000005eff5e7230 */ /* 0x000fe40000004100 */
[-C--:B------:R-:W-:Y:S01]  /*bed0*/  FFMA.FTZ R96, R89, R92.reuse, R96 ;  /* 0x0000005c59607223 */ /* 0x080fe20000010060 */
[----:B------:R-:W-:Y:S02]  /*bee0*/  HADD2.F32 R47, -RZ, R47.H1_H1 ;  /* 0x3000002fff2f7230 */ /* 0x000fe40000004100 */
[----:B------:R-:W-:Y:S01]  /*bef0*/  FFMA.FTZ R98, R51, R92, -R98 ;  /* 0x0000005c33627223 */ /* 0x000fe20000010862 */
[----:B------:R-:W-:Y:S02]  /*bf00*/  HADD2.F32 R63, -RZ, R63.H1_H1 ;  /* 0x3000003fff3f7230 */ /* 0x000fe40000004100 */
[----:B------:R-:W-:Y:S01]  /*bf10*/  FMUL.FTZ R62, R88, R94 ;  /* 0x0000005e583e7220 */ /* 0x000fe20000410000 */
[----:B------:R-:W-:-:S02]  /*bf20*/  HADD2.F32 R93, -RZ, R93.H1_H1 ;  /* 0x3000005dff5d7230 */ /* 0x000fc40000004100 */
[----:B------:R-:W-:Y:S01]  /*bf30*/  FMUL.FTZ R89, R47, R94 ;  /* 0x0000005e2f597220 */ /* 0x000fe20000410000 */
[----:B------:R-:W-:Y:S02]  /*bf40*/  HADD2.F32 R90, -RZ, R90.H1_H1 ;  /* 0x3000005aff5a7230 */ /* 0x000fe40000004100 */
[----:B------:R-:W-:Y:S01]  /*bf50*/  FFMA.FTZ R95, R44, R91, R95 ;  /* 0x0000005b2c5f7223 */ /* 0x000fe2000001005f */
[----:B------:R-:W-:Y:S02]  /*bf60*/  HADD2.F32 R52, -RZ, R52.H1_H1 ;  /* 0x30000034ff347230 */ /* 0x000fe40000004100 */
[-C--:B------:R-:W-:Y:S01]  /*bf70*/  FMUL.FTZ R51, R63, R93.reuse ;  /* 0x0000005d3f337220 */ /* 0x080fe20000410000 */
[----:B------:R-:W-:Y:S02]  /*bf80*/  HADD2.F32 R45, -RZ, R45.H1_H1 ;  /* 0x3000002dff2d7230 */ /* 0x000fe40000004100 */
[-C--:B------:R-:W-:Y:S01]  /*bf90*/  FFMA.FTZ R62, R47, R90.reuse, -R62 ;  /* 0x0000005a2f3e7223 */ /* 0x080fe2000001083e */
[----:B------:R-:W-:Y:S01]  /*bfa0*/  FFMA.FTZ R88, R88, R90, R89 ;  /* 0x0000005a58587223 */ /* 0x000fe20000010059 */
[C---:B------:R-:W-:Y:S01]  /*bfb0*/  FMUL.FTZ R44, R52.reuse, R93 ;  /* 0x0000005d342c7220 */ /* 0x040fe20000410000 */
[----:B------:R-:W-:Y:S01]  /*bfc0*/  F2FP.SATFINITE.E4M3.F32.PACK_AB_MERGE_C R46, R97, R46, RZ ;  /* 0x0000002e612e723e */ /* 0x000fe200048070ff */
[----:B------:R-:W-:Y:S01]  /*bfd0*/  FFMA.FTZ R51, R52, R45, -R51 ;  /* 0x0000002d34337223 */ /* 0x000fe20000010833 */
[----:B------:R-:W-:Y:S01]  /*bfe0*/  F2FP.SATFINITE.E4M3.F32.PACK_AB_MERGE_C R62, R62, R167, RZ ;  /* 0x000000a73e3e723e */ /* 0x000fe200048070ff */
[----:B------:R-:W-:Y:S01]  /*bff0*/  FFMA.FTZ R45, R63, R45, R44 ;  /* 0x0000002d3f2d7223 */ /* 0x000fe2000001002c */
[----:B------:R-:W-:Y:S01]  /*c000*/  F2FP.SATFINITE.E4M3.F32.PACK_AB_MERGE_C R88, R88, R95, RZ ;  /* 0x0000005f5858723e */ /* 0x000fe200048070ff */
[----:B------:R-:W-:Y:S01]  /*c010*/  IMAD.MOV.U32 R44, RZ, RZ, R55 ;  /* 0x000000ffff2c7224 */ /* 0x000fe200078e0037 */
[----:B------:R-:W-:-:S02]  /*c020*/  F2FP.SATFINITE.E4M3.F32.PACK_AB_MERGE_C R48, R99, R48, RZ ;  /* 0x000000306330723e */ /* 0x000fc400048070ff */
[----:B------:R-:W-:Y:S02]  /*c030*/  F2FP.SATFINITE.E4M3.F32.PACK_AB_MERGE_C R46, R49, R58, R46 ;  /* 0x0000003a312e723e */ /* 0x000fe4000480702e */
[----:B------:R-:W-:Y:S02]  /*c040*/  F2FP.SATFINITE.E4M3.F32.PACK_AB_MERGE_C R47, R51, R98, R62 ;  /* 0x00000062332f723e */ /* 0x000fe4000480703e */
[----:B------:R-:W-:Y:S02]  /*c050*/  F2FP.SATFINITE.E4M3.F32.PACK_AB_MERGE_C R51, R45, R96, R88 ;  /* 0x000000602d33723e */ /* 0x000fe40004807058 */
[----:B------:R-:W-:Y:S01]  /*c060*/  F2FP.SATFINITE.E4M3.F32.PACK_AB_MERGE_C R49, R61, R60, R48 ;  /* 0x0000003c3d31723e */ /* 0x000fe20004807030 */
[----:B------:R-:W-:Y:S01]  /*c070*/  IMAD.MOV.U32 R48, RZ, RZ, R54 ;  /* 0x000000ffff307224 */ /* 0x000fe200078e0036 */
[----:B------:R-:W-:Y:S01]  /*c080*/  MOV R45, R46 ;  /* 0x0000002e002d7202 */ /* 0x000fe20000000f00 */
[----:B------:R-:W-:-:S07]  /*c090*/  IMAD.MOV.U32 R46, RZ, RZ, R53 ;  /* 0x000000ffff2e7224 */ /* 0x000fce00078e0035 */
.L_x_504:
[----:B------:R-:W-:Y:S05]  /*c0a0*/  BSYNC B2 ;  /* 0x0000000000027941 */ /* 0x000fea0003800000 */
.L_x_503:
        /* <DEDUP_REMOVED lines=10> */
.L_x_494:
[----:B------:R-:W-:Y:S05]  /*c150*/  BSYNC B1 ;  /* 0x0000000000017941 */ /* 0x000fea0003800000 */
.L_x_493:
[----:B0--34-:R-:W-:Y:S02]  /*c160*/  VIADD R45, R220, 0x80 ;  /* 0x00000080dc2d7836 */ /* 0x019fe40000000000 */
[-C--:B------:R-:W-:Y:S02]  /*c170*/  IMAD R44, R147, R138.reuse, RZ ;  /* 0x0000008a932c7224 */ /* 0x080fe400078e02ff */
[----:B------:R-:W-:-:S04]  /*c180*/  IMAD.WIDE.U32 R140, R45, R138, R140 ;  /* 0x0000008a2d8c7225 */ /* 0x000fc800078e008c */
[----:B------:R-:W-:Y:S01]  /*c190*/  IMAD R57, R45, R139, R44 ;  /* 0x0000008b2d397224 */ /* 0x000fe200078e022c */
[----:B------:R-:W-:Y:S06]  /*c1a0*/  @P3 BRA `(.L_x_463) ;  /* 0x00000030009c3947 */ /* 0x000fec0003800000 */
[----:B------:R-:W-:Y:S01]  /*c1b0*/  ISETP.NE.AND P3, PT, R34, RZ, PT ;  /* 0x000000ff2200720c */ /* 0x000fe20003f65270 */
[----:B------:R-:W-:Y:S01]  /*c1c0*/  BSSY B1, `(.L_x_505) ;  /* 0x00000f8000017945 */ /* 0x000fe20003800000 */
[----:B------:R-:W-:-:S11]  /*c1d0*/  IADD3 R57, R141, R57, RZ ;  /* 0x000000398d397210 */ /* 0x000fd60007ffe0ff */
        /* <DEDUP_REMOVED lines=26> */
[----:B------:R-:W-:Y:S01]  /*c380*/  SHF.R.U32.HI R88, RZ, 0x10, R77 ;  /* 0x00000010ff587819 */ /* 0x000fe2000001164d */
[----:B-1----:R-:W-:Y:S01]  /*c390*/  IMAD.MOV.U32 R62, RZ, RZ, R48 ;  /* 0x000000ffff3e7224 */ /* 0x002fe200078e0030 */
[----:B------:R-:W-:Y:S01]  /*c3a0*/  SHF.R.U32.HI R66, RZ, 0x8, R65 ;  /* 0x00000008ff427819 */ /* 0x000fe20000011641 */
[----:B------:R-:W-:Y:S01]  /*c3b0*/  IMAD.SHL.U32 R45, R56, 0x100, RZ ;  /* 0x00000100382d7824 */ /* 0x000fe200078e00ff */
[----:B------:R-:W-:Y:S01]  /*c3c0*/  LOP3.LUT R58, R77, 0xff0000ff, RZ, 0xc0, !PT ;  /* 0xff0000ff4d3a7812 */ /* 0x000fe200078ec0ff */
[----:B------:R-:W-:Y:S01]  /*c3d0*/  IMAD.MOV.U32 R56, RZ, RZ, R46 ;  /* 0x000000ffff387224 */ /* 0x000fe200078e002e */
[----:B------:R-:W-:Y:S01]  /*c3e0*/  SHF.R.U32.HI R78, RZ, 0x8, R79 ;  /* 0x00000008ff4e7819 */ /* 0x000fe2000001164f */
[----:B------:R-:W-:Y:S01]  /*c3f0*/  IMAD.U32 R46, R88, 0x10000, RZ ;  /* 0x00010000582e7824 */ /* 0x000fe200078e00ff */
[----:B------:R-:W-:Y:S01]  /*c400*/  SHF.R.U32.HI R64, RZ, 0x8, R67 ;  /* 0x00000008ff407819 */ /* 0x000fe20000011643 */
[----:B------:R-:W-:Y:S01]  /*c410*/  IMAD.SHL.U32 R48, R66, 0x100, RZ ;  /* 0x0000010042307824 */ /* 0x000fe200078e00ff */
[----:B------:R-:W-:-:S02]  /*c420*/  SHF.R.U32.HI R76, RZ, 0x10, R79 ;  /* 0x00000010ff4c7819 */ /* 0x000fc4000001164f */
[----:B------:R-:W-:Y:S01]  /*c430*/  MOV R60, R44 ;  /* 0x0000002c003c7202 */ /* 0x000fe20000000f00 */
[----:B------:R-:W-:Y:S01]  /*c440*/  IMAD.SHL.U32 R44, R78, 0x100, RZ ;  /* 0x000001004e2c7824 */ /* 0x000fe200078e00ff */
[----:B------:R-:W-:Y:S02]  /*c450*/  LOP3.LUT R45, R58, 0xff00, R45, 0xf8, !PT ;  /* 0x0000ff003a2d7812 */ /* 0x000fe400078ef82d */
[----:B------:R-:W-:Y:S02]  /*c460*/  LOP3.LUT R61, R65, 0xff0000ff, RZ, 0xc0, !PT ;  /* 0xff0000ff413d7812 */ /* 0x000fe400078ec0ff */
[----:B------:R-:W-:Y:S02]  /*c470*/  LOP3.LUT R63, R67, 0xff0000ff, RZ, 0xc0, !PT ;  /* 0xff0000ff433f7812 */ /* 0x000fe400078ec0ff */
[----:B------:R-:W-:Y:S02]  /*c480*/  SHF.L.U32 R58, R64, 0x8, RZ ;  /* 0x00000008403a7819 */ /* 0x000fe400000006ff */
[----:B------:R-:W-:-:S02]  /*c490*/  LOP3.LUT R59, R79, 0xff0000ff, RZ, 0xc0, !PT ;  /* 0xff0000ff4f3b7812 */ /* 0x000fc400078ec0ff */
[----:B------:R-:W-:Y:S01]  /*c4a0*/  LOP3.LUT R46, R45, 0xff0000, R46, 0xf8, !PT ;  /* 0x00ff00002d2e7812 */ /* 0x000fe200078ef82e */
[----:B------:R-:W-:Y:S01]  /*c4b0*/  IMAD.U32 R45, R76, 0x10000, RZ ;  /* 0x000100004c2d7824 */ /* 0x000fe200078e00ff */
[----:B------:R-:W-:Y:S02]  /*c4c0*/  SHF.R.U32.HI R79, RZ, 0x10, R67 ;  /* 0x00000010ff4f7819 */ /* 0x000fe40000011643 */
[----:B------:R-:W-:Y:S02]  /*c4d0*/  LOP3.LUT R48, R61, 0xff00, R48, 0xf8, !PT ;  /* 0x0000ff003d307812 */ /* 0x000fe400078ef830 */
[----:B------:R-:W-:Y:S01]  /*c4e0*/  LOP3.LUT R66, R63, 0xff00, R58, 0xf8, !PT ;  /* 0x0000ff003f427812 */ /* 0x000fe200078ef83a */
[----:B------:R-:W-:Y:S01]  /*c4f0*/  IMAD.U32 R79, R79, 0x10000, RZ ;  /* 0x000100004f4f7824 */ /* 0x000fe200078e00ff */
[----:B------:R-:W-:Y:S02]  /*c500*/  LOP3.LUT R44, R59, 0xff00, R44, 0xf8, !PT ;  /* 0x0000ff003b2c7812 */ /* 0x000fe400078ef82c */
[----:B------:R-:W-:-:S02]  /*c510*/  F2FP.F16.E4M3.UNPACK_B R67, R163.H1 ;  /* 0x000000a3ff43723e */ /* 0x000fc400030006ff */
[----:B------:R-:W-:Y:S02]  /*c520*/  F2FP.F16.E4M3.UNPACK_B R63, R62.H1 ;  /* 0x0000003eff3f723e */ /* 0x000fe400030006ff */
[----:B------:R-:W-:Y:S02]  /*c530*/  F2FP.F16.E4M3.UNPACK_B R61, R60.H1 ;  /* 0x0000003cff3d723e */ /* 0x000fe400030006ff */
[----:B------:R-:W-:Y:S01]  /*c540*/  LOP3.LUT R44, R44, 0xff0000, R45, 0xf8, !PT ;  /* 0x00ff00002c2c7812 */ /* 0x000fe200078ef82d */
[----:B------:R-:W-:Y:S01]  /*c550*/  HADD2.F32 R45, -RZ, R67.H0_H0 ;  /* 0x20000043ff2d7230 */ /* 0x000fe20000004100 */
[----:B------:R-:W-:Y:S01]  /*c560*/  F2FP.F16.E4M3.UNPACK_B R64, R165.H1 ;  /* 0x000000a5ff40723e */ /* 0x000fe200030006ff */
[----:B------:R-:W-:Y:S01]  /*c570*/  HADD2.F32 R59, -RZ, R63.H0_H0 ;  /* 0x2000003fff3b7230 */ /* 0x000fe20000004100 */
[----:B------:R-:W-:Y:S01]  /*c580*/  SHF.R.U32.HI R77, RZ, 0x10, R65 ;  /* 0x00000010ff4d7819 */ /* 0x000fe20000011641 */
[----:B------:R-:W-:Y:S01]  /*c590*/  HADD2.F32 R58, -RZ, R61.H0_H0 ;  /* 0x2000003dff3a7230 */ /* 0x000fe20000004100 */
[----:B------:R-:W-:Y:S01]  /*c5a0*/  F2FP.F16.E4M3.UNPACK_B R163, R163 ;  /* 0x000000a3ffa3723e */ /* 0x000fe200020006ff */
[----:B------:R-:W-:-:S02]  /*c5b0*/  HADD2.F32 R65, -RZ, R64.H0_H0 ;  /* 0x20000040ff417230 */ /* 0x000fc40000004100 */
[CC--:B------:R-:W-:Y:S01]  /*c5c0*/  FMUL.FTZ R89, R59.reuse, R45.reuse ;  /* 0x0000002d3b597220 */ /* 0x0c0fe20000410000 */
[----:B------:R-:W-:Y:S02]  /*c5d0*/  HADD2.F32 R61, -RZ, R61.H1_H1 ;  /* 0x3000003dff3d7230 */ /* 0x000fe40000004100 */
[----:B------:R-:W-:Y:S01]  /*c5e0*/  FMUL.FTZ R76, R58, R45 ;  /* 0x0000002d3a4c7220 */ /* 0x000fe20000410000 */
[----:B------:R-:W-:Y:S01]  /*c5f0*/  LOP3.LUT R45, R66, 0xff0000, R79, 0xf8, !PT ;  /* 0x00ff0000422d7812 */ /* 0x000fe200078ef84f */
[-C--:B------:R-:W-:Y:S01]  /*c600*/  FFMA.FTZ R58, R58, R65.reuse, -R89 ;  /* 0x000000413a3a7223 */ /* 0x080fe20000010859 */
[----:B------:R-:W-:Y:S02]  /*c610*/  HADD2.F32 R66, -RZ, R64.H1_H1 ;  /* 0x30000040ff427230 */ /* 0x000fe40000004100 */
[----:B------:R-:W-:Y:S01]  /*c620*/  FFMA.FTZ R59, R59, R65, R76 ;  /* 0x000000413b3b7223 */ /* 0x000fe2000001004c */
[----:B------:R-:W-:Y:S01]  /*c630*/  HADD2.F32 R64, -RZ, R67.H1_H1 ;  /* 0x30000043ff407230 */ /* 0x000fe20000004100 */
[----:B------:R-:W-:Y:S01]  /*c640*/  F2FP.F16.E4M3.UNPACK_B R60, R60 ;  /* 0x0000003cff3c723e */ /* 0x000fe200020006ff */
[----:B------:R-:W-:Y:S01]  /*c650*/  HADD2.F32 R65, -RZ, R63.H1_H1 ;  /* 0x3000003fff417230 */ /* 0x000fe20000004100 */
[----:B------:R-:W-:Y:S01]  /*c660*/  F2FP.F16.E4M3.UNPACK_B R63, R62 ;  /* 0x0000003eff3f723e */ /* 0x000fe200020006ff */
[----:B------:R-:W-:-:S02]  /*c670*/  IMAD.U32 R77, R77, 0x10000, RZ ;  /* 0x000100004d4d7824 */ /* 0x000fc400078e00ff */
[-C--:B------:R-:W-:Y:S01]  /*c680*/  FMUL.FTZ R78, R61, R64.reuse ;  /* 0x000000403d4e7220 */ /* 0x080fe20000410000 */
[----:B------:R-:W-:Y:S01]  /*c690*/  F2FP.F16.E4M3.UNPACK_B R165, R165 ;  /* 0x000000a5ffa5723e */ /* 0x000fe200020006ff */
[C---:B------:R-:W-:Y:S01]  /*c6a0*/  FMUL.FTZ R76, R65.reuse, R64 ;  /* 0x00000040414c7220 */ /* 0x040fe20000410000 */
[----:B------:R-:W-:Y:S01]  /*c6b0*/  HADD2.F32 R67, -RZ, R163.H0_H0 ;  /* 0x200000a3ff437230 */ /* 0x000fe20000004100 */
[----:B------:R-:W-:Y:S01]  /*c6c0*/  LOP3.LUT R48, R48, 0xff0000, R77, 0xf8, !PT ;  /* 0x00ff000030307812 */ /* 0x000fe200078ef84d */
[----:B------:R-:W-:Y:S02]  /*c6d0*/  HADD2.F32 R64, -RZ, R63.H0_H0 ;  /* 0x2000003fff407230 */ /* 0x000fe40000004100 */
[-C--:B------:R-:W-:Y:S01]  /*c6e0*/  FFMA.FTZ R90, R65, R66.reuse, R78 ;  /* 0x00000042415a7223 */ /* 0x080fe2000001004e */
[----:B------:R-:W-:Y:S02]  /*c6f0*/  HADD2.F32 R62, -RZ, R60.H0_H0 ;  /* 0x2000003cff3e7230 */ /* 0x000fe40000004100 */
[----:B------:R-:W-:Y:S01]  /*c700*/  FFMA.FTZ R61, R61, R66, -R76 ;  /* 0x000000423d3d7223 */ /* 0x000fe2000001084c */
[----:B------:R-:W-:-:S02]  /*c710*/  HADD2.F32 R65, -RZ, R165.H0_H0 ;  /* 0x200000a5ff417230 */ /* 0x000fc40000004100 */
[-C--:B------:R-:W-:Y:S01]  /*c720*/  FMUL.FTZ R77, R64, R67.reuse ;  /* 0x00000043404d7220 */ /* 0x080fe20000410000 */
[----:B------:R-:W-:Y:S02]  /*c730*/  HADD2.F32 R163, -RZ, R163.H1_H1 ;  /* 0x300000a3ffa37230 */ /* 0x000fe40000004100 */
[C---:B------:R-:W-:Y:S01]  /*c740*/  FMUL.FTZ R67, R62.reuse, R67 ;  /* 0x000000433e437220 */ /* 0x040fe20000410000 */
[----:B------:R-:W-:Y:S02]  /*c750*/  HADD2.F32 R63, -RZ, R63.H1_H1 ;  /* 0x3000003fff3f7230 */ /* 0x000fe40000004100 */
[-C--:B------:R-:W-:Y:S01]  /*c760*/  FFMA.FTZ R76, R62, R65.reuse, -R77 ;  /* 0x000000413e4c7223 */ /* 0x080fe2000001084d */
[----:B------:R-:W-:Y:S02]  /*c770*/  HADD2.F32 R60, -RZ, R60.H1_H1 ;  /* 0x3000003cff3c7230 */ /* 0x000fe40000004100 */
[----:B------:R-:W-:Y:S01]  /*c780*/  FFMA.FTZ R78, R64, R65, R67 ;  /* 0x00000041404e7223 */ /* 0x000fe20000010043 */
[----:B------:R-:W-:-:S02]  /*c790*/  HADD2.F32 R165, -RZ, R165.H1_H1 ;  /* 0x300000a5ffa57230 */ /* 0x000fc40000004100 */
[CC--:B------:R-:W-:Y:S01]  /*c7a0*/  FMUL.FTZ R65, R63.reuse, R163.reuse ;  /* 0x000000a33f417220 */ /* 0x0c0fe20000410000 */
[----:B------:R-:W-:Y:S01]  /*c7b0*/  F2FP.F16.E4M3.UNPACK_B R62, R164.H1 ;  /* 0x000000a4ff3e723e */ /* 0x000fe200030006ff */
[C---:B------:R-:W-:Y:S01]  /*c7c0*/  FMUL.FTZ R88, R60.reuse, R163 ;  /* 0x000000a33c587220 */ /* 0x040fe20000410000 */
[----:B------:R-:W-:Y:S01]  /*c7d0*/  F2FP.F16.E4M3.UNPACK_B R64, R50.H1 ;  /* 0x00000032ff40723e */ /* 0x000fe200030006ff */
[-C--:B------:R-:W-:Y:S01]  /*c7e0*/  FFMA.FTZ R79, R60, R165.reuse, -R65 ;  /* 0x000000a53c4f7223 */ /* 0x080fe20000010841 */
[----:B------:R-:W-:Y:S01]  /*c7f0*/  F2FP.F16.E4M3.UNPACK_B R60, R56.H1 ;  /* 0x00000038ff3c723e */ /* 0x000fe200030006ff */
[----:B------:R-:W-:Y:S01]  /*c800*/  HADD2.F32 R67, -RZ, R62.H0_H0 ;  /* 0x2000003eff437230 */ /* 0x000fe20000004100 */
[----:B------:R-:W-:Y:S01]  /*c810*/  F2FP.F16.E4M3.UNPACK_B R66, R166.H1 ;  /* 0x000000a6ff42723e */ /* 0x000fe200030006ff */
[----:B------:R-:W-:Y:S02]  /*c820*/  HADD2.F32 R65, -RZ, R64.H0_H0 ;  /* 0x20000040ff417230 */ /* 0x000fe40000004100 */
[----:B------:R-:W-:Y:S01]  /*c830*/  FFMA.FTZ R165, R63, R165, R88 ;  /* 0x000000a53fa57223 */ /* 0x000fe20000010058 */
[----:B------:R-:W-:Y:S01]  /*c840*/  HADD2.F32 R77, -RZ, R62.H1_H1 ;  /* 0x3000003eff4d7230 */ /* 0x000fe20000004100 */
[----:B------:R-:W-:Y:S01]  /*c850*/  F2FP.F16.E4M3.UNPACK_B R164, R164 ;  /* 0x000000a4ffa4723e */ /* 0x000fe200020006ff */
[----:B------:R-:W-:-:S02]  /*c860*/  HADD2.F32 R62, -RZ, R60.H0_H0 ;  /* 0x2000003cff3e7230 */ /* 0x000fc40000004100 */
[CC--:B------:R-:W-:Y:S01]  /*c870*/  FMUL.FTZ R89, R65.reuse, R67.reuse ;  /* 0x0000004341597220 */ /* 0x0c0fe20000410000 */
[----:B------:R-:W-:Y:S01]  /*c880*/  HADD2.F32 R63, -RZ, R66.H0_H0 ;  /* 0x20000042ff3f7230 */ /* 0x000fe20000004100 */
[----:B------:R-:W-:Y:S01]  /*c890*/  F2FP.F16.E4M3.UNPACK_B R56, R56 ;  /* 0x00000038ff38723e */ /* 0x000fe200020006ff */
[----:B------:R-:W-:Y:S02]  /*c8a0*/  HADD2.F32 R64, -RZ, R64.H1_H1 ;  /* 0x30000040ff407230 */ /* 0x000fe40000004100 */
[C---:B------:R-:W-:Y:S01]  /*c8b0*/  FMUL.FTZ R92, R62.reuse, R67 ;  /* 0x000000433e5c7220 */ /* 0x040fe20000410000 */
[----:B------:R-:W-:Y:S02]  /*c8c0*/  HADD2.F32 R60, -RZ, R60.H1_H1 ;  /* 0x3000003cff3c7230 */ /* 0x000fe40000004100 */
[----:B------:R-:W-:Y:S01]  /*c8d0*/  FFMA.FTZ R88, R62, R63, -R89 ;  /* 0x0000003f3e587223 */ /* 0x000fe20000010859 */
[----:B------:R-:W-:Y:S02]  /*c8e0*/  HADD2.F32 R67, -RZ, R66.H1_H1 ;  /* 0x30000042ff437230 */ /* 0x000fe40000004100 */
[-C--:B------:R-:W-:Y:S01]  /*c8f0*/  FMUL.FTZ R89, R64, R77.reuse ;  /* 0x0000004d40597220 */ /* 0x080fe20000410000 */
[----:B------:R-:W-:Y:S01]  /*c900*/  F2FP.F16.E4M3.UNPACK_B R166, R166 ;  /* 0x000000a6ffa6723e */ /* 0x000fe200020006ff */
[C---:B------:R-:W-:Y:S01]  /*c910*/  FMUL.FTZ R77, R60.reuse, R77 ;  /* 0x0000004d3c4d7220 */ /* 0x040fe20000410000 */
[----:B------:R-:W-:Y:S01]  /*c920*/  FFMA.FTZ R92, R65, R63, R92 ;  /* 0x0000003f415c7223 */ /* 0x000fe2000001005c */
[-C--:B------:R-:W-:Y:S01]  /*c930*/  FFMA.FTZ R93, R60, R67.reuse, -R89 ;  /* 0x000000433c5d7223 */ /* 0x080fe20000010859 */
[----:B------:R-:W-:Y:S01]  /*c940*/  F2FP.F16.E4M3.UNPACK_B R60, R50 ;  /* 0x00000032ff3c723e */ /* 0x000fe200020006ff */
[----:B------:R-:W-:Y:S01]  /*c950*/  FFMA.FTZ R95, R64, R67, R77 ;  /* 0x00000043405f7223 */ /* 0x000fe2000001004d */
[----:B------:R-:W-:Y:S01]  /*c960*/  HADD2.F32 R67, -RZ, R164.H0_H0 ;  /* 0x200000a4ff437230 */ /* 0x000fe20000004100 */
[----:B------:R-:W-:Y:S01]  /*c970*/  F2FP.SATFINITE.E4M3.F32.PACK_AB_MERGE_C R58, R61, R58, RZ ;  /* 0x0000003a3d3a723e */ /* 0x000fe200048070ff */
[----:B------:R-:W-:Y:S01]  /*c980*/  HADD2.F32 R50, -RZ, R56.H0_H0 ;  /* 0x20000038ff327230 */ /* 0x000fe20000004100 */
[----:B------:R-:W-:Y:S01]  /*c990*/  F2FP.F16.E4M3.UNPACK_B R61, R52 ;  /* 0x00000034ff3d723e */ /* 0x000fe200020006ff */
[----:B------:R-:W-:Y:S01]  /*c9a0*/  HADD2.F32 R62, -RZ, R60.H0_H0 ;  /* 0x2000003cff3e7230 */ /* 0x000fe20000004100 */
[----:B------:R-:W-:Y:S01]  /*c9b0*/  F2FP.SATFINITE.E4M3.F32.PACK_AB_MERGE_C R90, R90, R59, RZ ;  /* 0x0000003b5a5a723e */ /* 0x000fe200048070ff */
[----:B------:R-:W-:Y:S01]  /*c9c0*/  HADD2.F32 R77, -RZ, R164.H1_H1 ;  /* 0x300000a4ff4d7230 */ /* 0x000fe20000004100 */
[----:B------:R-:W-:Y:S01]  /*c9d0*/  F2FP.SATFINITE.E4M3.F32.PACK_AB_MERGE_C R59, R79, R76, R58 ;  /* 0x0000004c4f3b723e */ /* 0x000fe2000480703a */
[----:B------:R-:W-:-:S02]  /*c9e0*/  HADD2.F32 R60, -RZ, R60.H1_H1 ;  /* 0x3000003cff3c7230 */ /* 0x000fc40000004100 */
[-C--:B------:R-:W-:Y:S01]  /*c9f0*/  FMUL.FTZ R89, R62, R67.reuse ;  /* 0x000000433e597220 */ /* 0x080fe20000410000 */
[----:B------:R-:W-:Y:S02]  /*ca00*/  HADD2.F32 R63, -RZ, R166.H0_H0 ;  /* 0x200000a6ff3f7230 */ /* 0x000fe40000004100 */
[----:B------:R-:W-:Y:S01]  /*ca10*/  FMUL.FTZ R67, R50, R67 ;  /* 0x0000004332437220 */ /* 0x000fe20000410000 */
[----:B------:R-:W-:Y:S02]  /*ca20*/  HADD2.F32 R56, -RZ, R56.H1_H1 ;  /* 0x30000038ff387230 */ /* 0x000fe40000004100 */
[----:B------:R-:W-:Y:S01]  /*ca30*/  FMUL.FTZ R91, R60, R77 ;  /* 0x0000004d3c5b7220 */ /* 0x000fe20000410000 */
[----:B------:R-:W-:Y:S02]  /*ca40*/  HADD2.F32 R65, -RZ, R166.H1_H1 ;  /* 0x300000a6ff417230 */ /* 0x000fe40000004100 */
[-C--:B------:R-:W-:Y:S01]  /*ca50*/  FFMA.FTZ R89, R50, R63.reuse, -R89 ;  /* 0x0000003f32597223 */ /* 0x080fe20000010859 */
[----:B------:R-:W-:Y:S01]  /*ca60*/  FFMA.FTZ R50, R62, R63, R67 ;  /* 0x0000003f3e327223 */ /* 0x000fe20000010043 */
[C---:B------:R-:W-:Y:S01]  /*ca70*/  FMUL.FTZ R77, R56.reuse, R77 ;  /* 0x0000004d384d7220 */ /* 0x040fe20000410000 */
[----:B------:R-:W-:Y:S01]  /*ca80*/  F2FP.F16.E4M3.UNPACK_B R62, R49 ;  /* 0x00000031ff3e723e */ /* 0x000fe200020006ff */
[-C--:B------:R-:W-:Y:S01]  /*ca90*/  FFMA.FTZ R56, R56, R65.reuse, -R91 ;  /* 0x0000004138387223 */ /* 0x080fe2000001085b */
[----:B------:R-:W-:Y:S01]  /*caa0*/  F2FP.F16.E4M3.UNPACK_B R67, R48 ;  /* 0x00000030ff43723e */ /* 0x000fe200020006ff */
[----:B------:R-:W-:Y:S01]  /*cab0*/  FFMA.FTZ R77, R60, R65, R77 ;  /* 0x000000413c4d7223 */ /* 0x000fe2000001004d */
[----:B------:R-:W-:Y:S01]  /*cac0*/  F2FP.F16.E4M3.UNPACK_B R65, R46 ;  /* 0x0000002eff41723e */ /* 0x000fe200020006ff */
[----:B------:R-:W-:Y:S01]  /*cad0*/  HADD2.F32 R63, -RZ, R62.H0_H0 ;  /* 0x2000003eff3f7230 */ /* 0x000fe20000004100 */
[----:B------:R-:W-:Y:S01]  /*cae0*/  F2FP.SATFINITE.E4M3.F32.PACK_AB_MERGE_C R92, R95, R92, RZ ;  /* 0x0000005c5f5c723e */ /* 0x000fe200048070ff */
[----:B------:R-:W-:Y:S01]  /*caf0*/  HADD2.F32 R76, -RZ, R67.H0_H0 ;  /* 0x20000043ff4c7230 */ /* 0x000fe20000004100 */
[----:B------:R-:W-:Y:S01]  /*cb00*/  F2FP.F16.E4M3.UNPACK_B R52, R52.H1 ;  /* 0x00000034ff34723e */ /* 0x000fe200030006ff */
[----:B------:R-:W-:Y:S01]  /*cb10*/  HADD2.F32 R60, -RZ, R61.H0_H0 ;  /* 0x2000003dff3c7230 */ /* 0x000fe20000004100 */
[----:B------:R-:W-:Y:S01]  /*cb20*/  F2FP.SATFINITE.E4M3.F32.PACK_AB_MERGE_C R50, R77, R50, R92 ;  /* 0x000000324d32723e */ /* 0x000fe2000480705c */
[----:B------:R-:W-:-:S02]  /*cb30*/  HADD2.F32 R66, -RZ, R65.H0_H0 ;  /* 0x20000041ff427230 */ /* 0x000fc40000004100 */
[CC--:B------:R-:W-:Y:S01]  /*cb40*/  FMUL.FTZ R77, R63.reuse, R76.reuse ;  /* 0x0000004c3f4d7220 */ /* 0x0c0fe20000410000 */
[----:B------:R-:W-:Y:S02]  /*cb50*/  HADD2.F32 R64, -RZ, R62.H1_H1 ;  /* 0x3000003eff407230 */ /* 0x000fe40000004100 */
[C---:B------:R-:W-:Y:S01]  /*cb60*/  FMUL.FTZ R76, R60.reuse, R76 ;  /* 0x0000004c3c4c7220 */ /* 0x040fe20000410000 */
[----:B------:R-:W-:Y:S02]  /*cb70*/  HADD2.F32 R67, -RZ, R67.H1_H1 ;  /* 0x30000043ff437230 */ /* 0x000fe40000004100 */
[-C--:B------:R-:W-:Y:S01]  /*cb80*/  FFMA.FTZ R60, R60, R66.reuse, -R77 ;  /* 0x000000423c3c7223 */ /* 0x080fe2000001084d */
[----:B------:R-:W-:Y:S02]  /*cb90*/  HADD2.F32 R62, -RZ, R61.H1_H1 ;  /* 0x3000003dff3e7230 */ /* 0x000fe40000004100 */
[----:B------:R-:W-:Y:S01]  /*cba0*/  FFMA.FTZ R61, R63, R66, R76 ;  /* 0x000000423f3d7223 */ /* 0x000fe2000001004c */
[----:B------:R-:W-:-:S02]  /*cbb0*/  HADD2.F32 R65, -RZ, R65.H1_H1 ;  /* 0x30000041ff417230 */ /* 0x000fc40000004100 */
[----:B------:R-:W-:Y:S01]  /*cbc0*/  FMUL.FTZ R77, R64, R67 ;  /* 0x00000043404d7220 */ /* 0x000fe20000410000 */
[----:B------:R-:W-:Y:S01]  /*cbd0*/  F2FP.F16.E4M3.UNPACK_B R63, R49.H1 ;  /* 0x00000031ff3f723e */ /* 0x000fe200030006ff */
[C---:B------:R-:W-:Y:S01]  /*cbe0*/  FMUL.FTZ R67, R62.reuse, R67 ;  /* 0x000000433e437220 */ /* 0x040fe20000410000 */
[----:B------:R-:W-:Y:S01]  /*cbf0*/  F2FP.F16.E4M3.UNPACK_B R66, R48.H1 ;  /* 0x00000030ff42723e */ /* 0x000fe200030006ff */
[-C--:B------:R-:W-:Y:S01]  /*cc00*/  FFMA.FTZ R49, R62, R65.reuse, -R77 ;  /* 0x000000413e317223 */ /* 0x080fe2000001084d */
[----:B------:R-:W-:Y:S02]  /*cc10*/  HADD2.F32 R62, -RZ, R52.H0_H0 ;  /* 0x20000034ff3e7230 */ /* 0x000fe40000004100 */
[----:B------:R-:W-:Y:S01]  /*cc20*/  FFMA.FTZ R48, R64, R65, R67 ;  /* 0x0000004140307223 */ /* 0x000fe20000010043 */
[--C-:B------:R-:W-:Y:S01]  /*cc30*/  HADD2.F32 R64, -RZ, R63.reuse.H0_H0 ;  /* 0x2000003fff407230 */ /* 0x100fe20000004100 */
[----:B------:R-:W-:Y:S01]  /*cc40*/  F2FP.F16.E4M3.UNPACK_B R46, R46.H1 ;  /* 0x0000002eff2e723e */ /* 0x000fe200030006ff */
[----:B------:R-:W-:Y:S01]  /*cc50*/  HADD2.F32 R63, -RZ, R63.H1_H1 ;  /* 0x3000003fff3f7230 */ /* 0x000fe20000004100 */
[----:B------:R-:W-:Y:S01]  /*cc60*/  F2FP.SATFINITE.E4M3.F32.PACK_AB_MERGE_C R88, R93, R88, RZ ;  /* 0x000000585d58723e */ /* 0x000fe200048070ff */
[--C-:B------:R-:W-:Y:S01]  /*cc70*/  HADD2.F32 R76, -RZ, R66.reuse.H1_H1 ;  /* 0x30000042ff4c7230 */ /* 0x100fe20000004100 */
[----:B------:R-:W-:Y:S01]  /*cc80*/  F2FP.SATFINITE.E4M3.F32.PACK_AB_MERGE_C R58, R165, R78, R90 ;  /* 0x0000004ea53a723e */ /* 0x000fe2000480705a */
[----:B------:R-:W-:Y:S01]  /*cc90*/  HADD2.F32 R67, -RZ, R66.H0_H0 ;  /* 0x20000042ff437230 */ /* 0x000fe20000004100 */
[----:B------:R-:W-:Y:S01]  /*cca0*/  F2FP.SATFINITE.E4M3.F32.PACK_AB_MERGE_C R56, R56, R89, R88 ;  /* 0x000000593838723e */ /* 0x000fe20004807058 */
[----:B------:R-:W-:-:S02]  /*ccb0*/  HADD2.F32 R52, -RZ, R52.H1_H1 ;  /* 0x30000034ff347230 */ /* 0x000fc40000004100 */
[CC--:B------:R-:W-:Y:S01]  /*ccc0*/  FMUL.FTZ R79, R63.reuse, R76.reuse ;  /* 0x0000004c3f4f7220 */ /* 0x0c0fe20000410000 */
[--C-:B------:R-:W-:Y:S02]  /*ccd0*/  HADD2.F32 R65, -RZ, R46.reuse.H0_H0 ;  /* 0x2000002eff417230 */ /* 0x100fe40000004100 */
[-C--:B------:R-:W-:Y:S01]  /*cce0*/  FMUL.FTZ R77, R64, R67.reuse ;  /* 0x00000043404d7220 */ /* 0x080fe20000410000 */
[----:B------:R-:W-:Y:S02]  /*ccf0*/  HADD2.F32 R66, -RZ, R46.H1_H1 ;  /* 0x3000002eff427230 */ /* 0x000fe40000004100 */
[----:B------:R-:W-:Y:S01]  /*cd00*/  FMUL.FTZ R76, R52, R76 ;  /* 0x0000004c344c7220 */ /* 0x000fe20000410000 */
[C---:B------:R-:W-:Y:S01]  /*cd10*/  FMUL.FTZ R67, R62.reuse, R67 ;  /* 0x000000433e437220 */ /* 0x040fe20000410000 */
[----:B------:R-:W-:Y:S01]  /*cd20*/  FFMA.FTZ R88, R62, R65, -R77 ;  /* 0x000000413e587223 */ /* 0x000fe2000001084d */
[----:B------:R-:W-:Y:S01]  /*cd30*/  F2FP.F16.E4M3.UNPACK_B R77, R45.H1 ;  /* 0x0000002dff4d723e */ /* 0x000fe200030006ff */
[-C--:B------:R-:W-:Y:S01]  /*cd40*/  FFMA.FTZ R90, R63, R66.reuse, R76 ;  /* 0x000000423f5a7223 */ /* 0x080fe2000001004c */
[----:B------:R-:W-:Y:S01]  /*cd50*/  F2FP.F16.E4M3.UNPACK_B R63, R51.H1 ;  /* 0x00000033ff3f723e */ /* 0x000fe200030006ff */
[----:B------:R-:W-:Y:S01]  /*cd60*/  FFMA.FTZ R89, R64, R65, R67 ;  /* 0x0000004140597223 */ /* 0x000fe20000010043 */
[----:B------:R-:W-:Y:S01]  /*cd70*/  F2FP.F16.E4M3.UNPACK_B R46, R47 ;  /* 0x0000002fff2e723e */ /* 0x000fe200020006ff */
[----:B------:R-:W-:Y:S01]  /*cd80*/  FFMA.FTZ R91, R52, R66, -R79 ;  /* 0x00000042345b7223 */ /* 0x000fe2000001084f */
[----:B------:R-:W-:Y:S01]  /*cd90*/  F2FP.F16.E4M3.UNPACK_B R76, R45 ;  /* 0x0000002dff4c723e */ /* 0x000fe200020006ff */
[----:B------:R-:W-:Y:S01]  /*cda0*/  HADD2.F32 R79, -RZ, R77.H0_H0 ;  /* 0x2000004dff4f7230 */ /* 0x000fe20000004100 */
[----:B------:R-:W-:Y:S01]  /*cdb0*/  F2FP.F16.E4M3.UNPACK_B R62, R51 ;  /* 0x00000033ff3e723e */ /* 0x000fe200020006ff */
        /* <DEDUP_REMOVED lines=15> */
[-C--:B------:R-:W-:Y:S01]  /*ceb0*/  FFMA.FTZ R95, R52, R67.reuse, -R95 ;  /* 0x00000043345f7223 */ /* 0x080fe2000001085f */
[----:B------:R-:W-:Y:S02]  /*cec0*/  HADD2.F32 R52, -RZ, R77.H1_H1 ;  /* 0x3000004dff347230 */ /* 0x000fe40000004100 */
[-C--:B------:R-:W-:Y:S01]  /*ced0*/  FFMA.FTZ R92, R51, R66.reuse, -R92 ;  /* 0x00000042335c7223 */ /* 0x080fe2000001085c */
[----:B------:R-:W-:Y:S02]  /*cee0*/  HADD2.F32 R47, -RZ, R47.H1_H1 ;  /* 0x3000002fff2f7230 */ /* 0x000fe40000004100 */
[----:B------:R-:W-:Y:S01]  /*cef0*/  FFMA.FTZ R93, R64, R66, R93 ;  /* 0x00000042405d7223 */ /* 0x000fe2000001005d */
[----:B------:R-:W-:Y:S01]  /*cf00*/  FFMA.FTZ R79, R44, R67, R79 ;  /* 0x000000432c4f7223 */ /* 0x000fe2000001004f */
[----:B------:R-:W-:Y:S02]  /*cf10*/  HADD2.F32 R62, -RZ, R62.H1_H1 ;  /* 0x3000003eff3e7230 */ /* 0x000fe40000004100 */
[----:B------:R-:W-:Y:S01]  /*cf20*/  FMUL.FTZ R64, R63, R52 ;  /* 0x000000343f407220 */ /* 0x000fe20000410000 */
[----:B------:R-:W-:-:S02]  /*cf30*/  HADD2.F32 R51, -RZ, R76.H1_H1 ;  /* 0x3000004cff337230 */ /* 0x000fc40000004100 */
[----:B------:R-:W-:Y:S01]  /*cf40*/  FMUL.FTZ R52, R47, R52 ;  /* 0x000000342f347220 */ /* 0x000fe20000410000 */
[----:B------:R-:W-:Y:S01]  /*cf50*/  HADD2.F32 R46, -RZ, R46.H1_H1 ;  /* 0x3000002eff2e7230 */ /* 0x000fe20000004100 */
[----:B------:R-:W-:Y:S01]  /*cf60*/  F2FP.SATFINITE.E4M3.F32.PACK_AB_MERGE_C R88, R91, R88, RZ ;  /* 0x000000585b58723e */ /* 0x000fe200048070ff */
[----:B------:R-:W-:Y:S02]  /*cf70*/  HADD2.F32 R44, -RZ, R65.H1_H1 ;  /* 0x30000041ff2c7230 */ /* 0x000fe40000004100 */
[-C--:B------:R-:W-:Y:S01]  /*cf80*/  FMUL.FTZ R65, R62, R51.reuse ;  /* 0x000000333e417220 */ /* 0x080fe20000410000 */
[----:B------:R-:W-:Y:S02]  /*cf90*/  HADD2.F32 R45, -RZ, R45.H1_H1 ;  /* 0x3000002dff2d7230 */ /* 0x000fe40000004100 */
[----:B------:R-:W-:Y:S01]  /*cfa0*/  FMUL.FTZ R51, R46, R51 ;  /* 0x000000332e337220 */ /* 0x000fe20000410000 */
[----:B------:R-:W-:Y:S01]  /*cfb0*/  F2FP.SATFINITE.E4M3.F32.PACK_AB_MERGE_C R89, R90, R89, RZ ;  /* 0x000000595a59723e */ /* 0x000fe200048070ff */
[-C--:B------:R-:W-:Y:S01]  /*cfc0*/  FFMA.FTZ R64, R47, R44.reuse, -R64 ;  /* 0x0000002c2f407223 */ /* 0x080fe20000010840 */
[----:B------:R-:W-:Y:S01]  /*cfd0*/  FFMA.FTZ R52, R63, R44, R52 ;  /* 0x0000002c3f347223 */ /* 0x000fe20000010034 */
[-C--:B------:R-:W-:Y:S01]  /*cfe0*/  FFMA.FTZ R65, R46, R45.reuse, -R65 ;  /* 0x0000002d2e417223 */ /* 0x080fe20000010841 */
[----:B------:R-:W-:Y:S01]  /*cff0*/  FFMA.FTZ R62, R62, R45, R51 ;  /* 0x0000002d3e3e7223 */ /* 0x000fe20000010033 */
[----:B------:R-:W-:Y:S01]  /*d000*/  F2FP.SATFINITE.E4M3.F32.PACK_AB_MERGE_C R45, R49, R60, R88 ;  /* 0x0000003c312d723e */ /* 0x000fe20004807058 */
[----:B------:R-:W-:Y:S01]  /*d010*/  IMAD.MOV.U32 R44, RZ, RZ, R59 ;  /* 0x000000ffff2c7224 */ /* 0x000fe200078e003b */
[----:B------:R-:W-:Y:S01]  /*d020*/  F2FP.SATFINITE.E4M3.F32.PACK_AB_MERGE_C R64, R64, R95, RZ ;  /* 0x0000005f4040723e */ /* 0x000fe200048070ff */
[----:B------:R-:W-:Y:S01]  /*d030*/  IMAD.MOV.U32 R46, RZ, RZ, R56 ;  /* 0x000000ffff2e7224 */ /* 0x000fe200078e0038 */
[----:B------:R-:W-:-:S02]  /*d040*/  F2FP.SATFINITE.E4M3.F32.PACK_AB_MERGE_C R52, R52, R79, RZ ;  /* 0x0000004f3434723e */ /* 0x000fc400048070ff */
[----:B------:R-:W-:Y:S02]  /*d050*/  F2FP.SATFINITE.E4M3.F32.PACK_AB_MERGE_C R49, R48, R61, R89 ;  /* 0x0000003d3031723e */ /* 0x000fe40004807059 */
[----:B------:R-:W-:Y:S02]  /*d060*/  F2FP.SATFINITE.E4M3.F32.PACK_AB_MERGE_C R47, R65, R92, R64 ;  /* 0x0000005c412f723e */ /* 0x000fe40004807040 */
[----:B------:R-:W-:Y:S02]  /*d070*/  F2FP.SATFINITE.E4M3.F32.PACK_AB_MERGE_C R51, R62, R93, R52 ;  /* 0x0000005d3e33723e */ /* 0x000fe40004807034 */
[----:B------:R-:W-:-:S07]  /*d080*/  MOV R48, R58 ;  /* 0x0000003a00307202 */ /* 0x000fce0000000f00 */
.L_x_508:
[----:B------:R-:W-:Y:S05]  /*d090*/  BSYNC B2 ;  /* 0x0000000000027941 */ /* 0x000fea0003800000 */
.L_x_507:
        /* <DEDUP_REMOVED lines=10> */
.L_x_506:
[----:B------:R-:W-:Y:S05]  /*d140*/  BSYNC B1 ;  /* 0x0000000000017941 */ /* 0x000fea0003800000 */
.L_x_505:
        /* <DEDUP_REMOVED lines=20> */
[----:B------:R-:W-:-:S03]  /*d290*/  IMAD R47, R19, 0x7800, R44 ;  /* 0x00007800132f7824 */ /* 0x000fc600078e022c */
[C---:B------:R-:W-:Y:S01]  /*d2a0*/  IADD3 R45, R18.reuse, R45, RZ ;  /* 0x0000002d122d7210 */ /* 0x040fe20007ffe0ff */
[----:B------:R-:W-:-:S05]  /*d2b0*/  IMAD.IADD R48, R18, 0x1, R47 ;  /* 0x0000000112307824 */ /* 0x000fca00078e022f */
[----:B------:R-:W0:Y:S04]  /*d2c0*/  LDS.128 R44, [R45+0x24200] ;  /* 0x024200002d2c7984 */ /* 0x000e280000000c00 */
[----:B------:R-:W1:Y:S01]  /*d2d0*/  LDS.128 R48, [R48+0x24200] ;  /* 0x0242000030307984 */ /* 0x000e620000000c00 */
[----:B------:R-:W-:Y:S05]  /*d2e0*/  @P3 BRA `(.L_x_512) ;  /* 0x0000000c00503947 */ /* 0x000fea0003800000 */
[----:B------:R-:W-:Y:S01]  /*d2f0*/  SHF.R.U32.HI R52, RZ, 0x8, R81 ;  /* 0x00000008ff347819 */ /* 0x000fe20000011651 */
[----:B0-----:R-:W-:Y:S01]  /*d300*/  IMAD.MOV.U32 R60, RZ, RZ, R44 ;  /* 0x000000ffff3c7224 */ /* 0x001fe200078e002c */
[----:B------:R-:W-:Y:S01]  /*d310*/  LOP3.LUT R59, R81, 0xff0000ff, RZ, 0xc0, !PT ;  /* 0xff0000ff513b7812 */ /* 0x000fe200078ec0ff */
[----:B-1----:R-:W-:Y:S01]  /*d320*/  IMAD.MOV.U32 R63, RZ, RZ, R48 ;  /* 0x000000ffff3f7224 */ /* 0x002fe200078e0030 */
[----:B------:R-:W-:Y:S01]  /*d330*/  SHF.R.U32.HI R64, RZ, 0x8, R83 ;  /* 0x00000008ff407819 */ /* 0x000fe20000011653 */
[----:B------:R-:W-:Y:S01]  /*d340*/  IMAD.SHL.U32 R44, R52, 0x100, RZ ;  /* 0x00000100342c7824 */ /* 0x000fe200078e00ff */
[----:B------:R-:W-:Y:S01]  /*d350*/  SHF.R.U32.HI R62, RZ, 0x8, R69 ;  /* 0x00000008ff3e7819 */ /* 0x000fe20000011645 */
[----:B------:R-:W-:Y:S01]  /*d360*/  IMAD.MOV.U32 R52, RZ, RZ, R46 ;  /* 0x000000ffff347224 */ /* 0x000fe200078e002e */
[----:B------:R-:W-:Y:S02]  /*d370*/  SHF.R.U32.HI R65, RZ, 0x10, R81 ;  /* 0x00000010ff417819 */ /* 0x000fe40000011651 */
[----:B------:R-:W-:Y:S01]  /*d380*/  LOP3.LUT R59, R59, 0xff00, R44, 0xf8, !PT ;  /* 0x0000ff003b3b7812 */ /* 0x000fe200078ef82c */
[----:B------:R-:W-:Y:S01]  /*d390*/  IMAD.SHL.U32 R44, R64, 0x100, RZ ;  /* 0x00000100402c7824 */ /* 0x000fe200078e00ff */
[----:B------:R-:W-:Y:S01]  /*d3a0*/  LOP3.LUT R61, R83, 0xff0000ff, RZ, 0xc0, !PT ;  /* 0xff0000ff533d7812 */ /* 0x000fe200078ec0ff */
[----:B------:R-:W-:Y:S01]  /*d3b0*/  IMAD.SHL.U32 R46, R62, 0x100, RZ ;  /* 0x000001003e2e7824 */ /* 0x000fe200078e00ff */
[----:B------:R-:W-:Y:S01]  /*d3c0*/  LOP3.LUT R67, R69, 0xff0000ff, RZ, 0xc0, !PT ;  /* 0xff0000ff45437812 */ /* 0x000fe200078ec0ff */
[----:B------:R-:W-:Y:S01]  /*d3d0*/  IMAD.U32 R48, R65, 0x10000, RZ ;  /* 0x0001000041307824 */ /* 0x000fe200078e00ff */
[----:B------:R-:W-:-:S02]  /*d3e0*/  SHF.R.U32.HI R70, RZ, 0x10, R83 ;  /* 0x00000010ff467819 */ /* 0x000fc40000011653 */
[----:B------:R-:W-:Y:S02]  /*d3f0*/  SHF.R.U32.HI R68, RZ, 0x10, R69 ;  /* 0x00000010ff447819 */ /* 0x000fe40000011645 */
[----:B------:R-:W-:Y:S02]  /*d400*/  SHF.R.U32.HI R58, RZ, 0x8, R71 ;  /* 0x00000008ff3a7819 */ /* 0x000fe40000011647 */
[----:B------:R-:W-:Y:S01]  /*d410*/  LOP3.LUT R65, R61, 0xff00, R44, 0xf8, !PT ;  /* 0x0000ff003d417812 */ /* 0x000fe200078ef82c */
[----:B------:R-:W-:Y:S01]  /*d420*/  IMAD.U32 R44, R70, 0x10000, RZ ;  /* 0x00010000462c7824 */ /* 0x000fe200078e00ff */
[----:B------:R-:W-:Y:S02]  /*d430*/  LOP3.LUT R69, R67, 0xff00, R46, 0xf8, !PT ;  /* 0x0000ff0043457812 */ /* 0x000fe400078ef82e */
[----:B------:R-:W-:Y:S02]  /*d440*/  F2FP.F16.E4M3.UNPACK_B R67, R158.H1 ;  /* 0x0000009eff43723e */ /* 0x000fe400030006ff */
[----:B------:R-:W-:-:S02]  /*d450*/  F2FP.F16.E4M3.UNPACK_B R64, R63.H1 ;  /* 0x0000003fff40723e */ /* 0x000fc400030006ff */
[----:B------:R-:W-:Y:S01]  /*d460*/  F2FP.F16.E4M3.UNPACK_B R61, R60.H1 ;  /* 0x0000003cff3d723e */ /* 0x000fe200030006ff */
[----:B------:R-:W-:Y:S01]  /*d470*/  HADD2.F32 R46, -RZ, R67.H0_H0 ;  /* 0x20000043ff2e7230 */ /* 0x000fe20000004100 */
[----:B------:R-:W-:Y:S01]  /*d480*/  MOV R56, R50 ;  /* 0x0000003200387202 */ /* 0x000fe20000000f00 */
[----:B------:R-:W-:Y:S01]  /*d490*/  IMAD.SHL.U32 R50, R58, 0x100, RZ ;  /* 0x000001003a327824 */ /* 0x000fe200078e00ff */
[----:B------:R-:W-:Y:S01]  /*d4a0*/  SHF.R.U32.HI R66, RZ, 0x10, R71 ;  /* 0x00000010ff427819 */ /* 0x000fe20000011647 */
[----:B------:R-:W-:Y:S01]  /*d4b0*/  HADD2.F32 R58, -RZ, R61.H0_H0 ;  /* 0x2000003dff3a7230 */ /* 0x000fe20000004100 */
[----:B------:R-:W-:Y:S02]  /*d4c0*/  LOP3.LUT R71, R71, 0xff0000ff, RZ, 0xc0, !PT ;  /* 0xff0000ff47477812 */ /* 0x000fe400078ec0ff */
[----:B------:R-:W-:Y:S01]  /*d4d0*/  LOP3.LUT R48, R59, 0xff0000, R48, 0xf8, !PT ;  /* 0x00ff00003b307812 */ /* 0x000fe200078ef830 */
[----:B------:R-:W-:Y:S01]  /*d4e0*/  HADD2.F32 R59, -RZ, R64.H0_H0 ;  /* 0x20000040ff3b7230 */ /* 0x000fe20000004100 */
[----:B------:R-:W-:Y:S01]  /*d4f0*/  F2FP.F16.E4M3.UNPACK_B R62, R160.H1 ;  /* 0x000000a0ff3e723e */ /* 0x000fe200030006ff */
[----:B------:R-:W-:Y:S01]  /*d500*/  IMAD.U32 R66, R66, 0x10000, RZ ;  /* 0x0001000042427824 */ /* 0x000fe200078e00ff */
[----:B------:R-:W-:-:S02]  /*d510*/  LOP3.LUT R71, R71, 0xff00, R50, 0xf8, !PT ;  /* 0x0000ff0047477812 */ /* 0x000fc400078ef832 */
[----:B------:R-:W-:Y:S01]  /*d520*/  LOP3.LUT R44, R65, 0xff0000, R44, 0xf8, !PT ;  /* 0x00ff0000412c7812 */ /* 0x000fe200078ef82c */
[--C-:B------:R-:W-:Y:S01]  /*d530*/  HADD2.F32 R65, -RZ, R62.reuse.H0_H0 ;  /* 0x2000003eff417230 */ /* 0x100fe20000004100 */
[----:B------:R-:W-:Y:S01]  /*d540*/  SHF.L.U32 R50, R68, 0x10, RZ ;  /* 0x0000001044327819 */ /* 0x000fe200000006ff */
[-C--:B------:R-:W-:Y:S01]  /*d550*/  FMUL.FTZ R77, R59, R46.reuse ;  /* 0x0000002e3b4d7220 */ /* 0x080fe20000410000 */
[C---:B------:R-:W-:Y:S01]  /*d560*/  FMUL.FTZ R68, R58.reuse, R46 ;  /* 0x0000002e3a447220 */ /* 0x040fe20000410000 */
[----:B------:R-:W-:Y:S01]  /*d570*/  LOP3.LUT R46, R71, 0xff0000, R66, 0xf8, !PT ;  /* 0x00ff0000472e7812 */ /* 0x000fe200078ef842 */
[----:B------:R-:W-:Y:S02]  /*d580*/  HADD2.F32 R66, -RZ, R62.H1_H1 ;  /* 0x3000003eff427230 */ /* 0x000fe40000004100 */
[-C--:B------:R-:W-:Y:S01]  /*d590*/  FFMA.FTZ R58, R58, R65.reuse, -R77 ;  /* 0x000000413a3a7223 */ /* 0x080fe2000001084d */
[----:B------:R-:W-:Y:S01]  /*d5a0*/  FFMA.FTZ R59, R59, R65, R68 ;  /* 0x000000413b3b7223 */ /* 0x000fe20000010044 */
[----:B------:R-:W-:Y:S01]  /*d5b0*/  HADD2.F32 R68, -RZ, R67.H1_H1 ;  /* 0x30000043ff447230 */ /* 0x000fe20000004100 */
[----:B------:R-:W-:Y:S01]  /*d5c0*/  F2FP.F16.E4M3.UNPACK_B R158, R158 ;  /* 0x0000009eff9e723e */ /* 0x000fe200020006ff */
[----:B------:R-:W-:Y:S01]  /*d5d0*/  HADD2.F32 R65, -RZ, R64.H1_H1 ;  /* 0x30000040ff417230 */ /* 0x000fe20000004100 */
[----:B------:R-:W-:Y:S01]  /*d5e0*/  F2FP.F16.E4M3.UNPACK_B R63, R63 ;  /* 0x0000003fff3f723e */ /* 0x000fe200020006ff */
[----:B------:R-:W-:Y:S01]  /*d5f0*/  HADD2.F32 R62, -RZ, R61.H1_H1 ;  /* 0x3000003dff3e7230 */ /* 0x000fe20000004100 */
[----:B------:R-:W-:Y:S01]  /*d600*/  F2FP.F16.E4M3.UNPACK_B R60, R60 ;  /* 0x0000003cff3c723e */ /* 0x000fe200020006ff */
[----:B------:R-:W-:Y:S01]  /*d610*/  HADD2.F32 R67, -RZ, R158.H0_H0 ;  /* 0x2000009eff437230 */ /* 0x000fe20000004100 */
[----:B------:R-:W-:Y:S01]  /*d620*/  LOP3.LUT R50, R69, 0xff0000, R50, 0xf8, !PT ;  /* 0x00ff000045327812 */ /* 0x000fe200078ef832 */
[----:B------:R-:W-:Y:S01]  /*d630*/  FMUL.FTZ R69, R65, R68 ;  /* 0x0000004441457220 */ /* 0x000fe20000410000 */
[----:B------:R-:W-:Y:S01]  /*d640*/  F2FP.F16.E4M3.UNPACK_B R160, R160 ;  /* 0x000000a0ffa0723e */ /* 0x000fe200020006ff */
[----:B------:R-:W-:Y:S01]  /*d650*/  FMUL.FTZ R68, R62, R68 ;  /* 0x000000443e447220 */ /* 0x000fe20000410000 */
[----:B------:R-:W-:-:S02]  /*d660*/  HADD2.F32 R64, -RZ, R63.H0_H0 ;  /* 0x2000003fff407230 */ /* 0x000fc40000004100 */
        /* <DEDUP_REMOVED lines=24> */
[----:B------:R-:W-:Y:S02]  /*d7f0*/  HADD2.F32 R61, -RZ, R60.H0_H0 ;  /* 0x2000003cff3d7230 */ /* 0x000fe40000004100 */
[----:B------:R-:W-:Y:S01]  /*d800*/  FMUL.FTZ R76, R64, R66 ;  /* 0x00000042404c7220 */ /* 0x000fe20000410000 */
[----:B------:R-:W-:Y:S01]  /*d810*/  HADD2.F32 R63, -RZ, R65.H0_H0 ;  /* 0x20000041ff3f7230 */ /* 0x000fe20000004100 */
[----:B------:R-:W-:Y:S01]  /*d820*/  F2FP.F16.E4M3.UNPACK_B R52, R52 ;  /* 0x00000034ff34723e */ /* 0x000fe200020006ff */
[----:B------:R-:W-:Y:S02]  /*d830*/  HADD2.F32 R62, -RZ, R62.H1_H1 ;  /* 0x3000003eff3e7230 */ /* 0x000fe40000004100 */
[----:B------:R-:W-:Y:S01]  /*d840*/  FMUL.FTZ R79, R61, R66 ;  /* 0x000000423d4f7220 */ /* 0x000fe20000410000 */
[----:B------:R-:W-:-:S02]  /*d850*/  HADD2.F32 R60, -RZ, R60.H1_H1 ;  /* 0x3000003cff3c7230 */ /* 0x000fc40000004100 */
        /* <DEDUP_REMOVED lines=8> */
[----:B------:R-:W-:Y:S02]  /*d8e0*/  HADD2.F32 R63, -RZ, R159.H0_H0 ;  /* 0x2000009fff3f7230 */ /* 0x000fe40000004100 */
[----:B------:R-:W-:Y:S01]  /*d8f0*/  FFMA.FTZ R81, R62, R65, R81 ;  /* 0x000000413e517223 */ /* 0x000fe20000010051 */
[----:B------:R-:W-:Y:S01]  /*d900*/  HADD2.F32 R56, -RZ, R52.H0_H0 ;  /* 0x20000034ff387230 */ /* 0x000fe20000004100 */
[----:B------:R-:W-:Y:S01]  /*d910*/  F2FP.SATFINITE.E4M3.F32.PACK_AB_MERGE_C R76, R67, R76, RZ ;  /* 0x0000004c434c723e */ /* 0x000fe200048070ff */
[----:B------:R-:W-:Y:S01]  /*d920*/  HADD2.F32 R61, -RZ, R60.H0_H0 ;  /* 0x2000003cff3d7230 */ /* 0x000fe20000004100 */
[----:B------:R-:W-:Y:S01]  /*d930*/  F2FP.SATFINITE.E4M3.F32.PACK_AB_MERGE_C R58, R77, R58, RZ ;  /* 0x0000003a4d3a723e */ /* 0x000fe200048070ff */
[----:B------:R-:W-:-:S02]  /*d940*/  HADD2.F32 R62, -RZ, R161.H0_H0 ;  /* 0x200000a1ff3e7230 */ /* 0x000fc40000004100 */
[CC--:B------:R-:W-:Y:S01]  /*d950*/  FMUL.FTZ R64, R56.reuse, R63.reuse ;  /* 0x0000003f38407220 */ /* 0x0c0fe20000410000 */
[----:B------:R-:W-:Y:S02]  /*d960*/  HADD2.F32 R159, -RZ, R159.H1_H1 ;  /* 0x3000009fff9f7230 */ /* 0x000fe40000004100 */
[C---:B------:R-:W-:Y:S01]  /*d970*/  FMUL.FTZ R65, R61.reuse, R63 ;  /* 0x0000003f3d417220 */ /* 0x040fe20000410000 */
[----:B------:R-:W-:Y:S02]  /*d980*/  HADD2.F32 R60, -RZ, R60.H1_H1 ;  /* 0x3000003cff3c7230 */ /* 0x000fe40000004100 */
[-C--:B------:R-:W-:Y:S01]  /*d990*/  FFMA.FTZ R64, R61, R62.reuse, R64 ;  /* 0x0000003e3d407223 */ /* 0x080fe20000010040 */
[----:B------:R-:W-:Y:S02]  /*d9a0*/  HADD2.F32 R52, -RZ, R52.H1_H1 ;  /* 0x30000034ff347230 */ /* 0x000fe40000004100 */
[----:B------:R-:W-:Y:S01]  /*d9b0*/  FFMA.FTZ R56, R56, R62, -R65 ;  /* 0x0000003e38387223 */ /* 0x000fe20000010841 */
[----:B------:R-:W-:-:S02]  /*d9c0*/  HADD2.F32 R161, -RZ, R161.H1_H1 ;  /* 0x300000a1ffa17230 */ /* 0x000fc40000004100 */
[----:B------:R-:W-:Y:S01]  /*d9d0*/  FMUL.FTZ R63, R60, R159 ;  /* 0x0000009f3c3f7220 */ /* 0x000fe20000410000 */
[----:B------:R-:W-:Y:S01]  /*d9e0*/  F2FP.F16.E4M3.UNPACK_B R62, R49 ;  /* 0x00000031ff3e723e */ /* 0x000fe200020006ff */
[C---:B------:R-:W-:Y:S01]  /*d9f0*/  FMUL.FTZ R159, R52.reuse, R159 ;  /* 0x0000009f349f7220 */ /* 0x040fe20000410000 */
[----:B------:R-:W-:Y:S01]  /*da00*/  F2FP.F16.E4M3.UNPACK_B R67, R50 ;  /* 0x00000032ff43723e */ /* 0x000fe200020006ff */
[----:B------:R-:W-:Y:S01]  /*da10*/  FFMA.FTZ R79, R52, R161, -R63 ;  /* 0x000000a1344f7223 */ /* 0x000fe2000001083f */
[----:B------:R-:W-:Y:S01]  /*da20*/  F2FP.F16.E4M3.UNPACK_B R61, R45 ;  /* 0x0000002dff3d723e */ /* 0x000fe200020006ff */
[----:B------:R-:W-:Y:S01]  /*da30*/  FFMA.FTZ R159, R60, R161, R159 ;  /* 0x000000a13c9f7223 */ /* 0x000fe2000001009f */
[----:B------:R-:W-:Y:S01]  /*da40*/  F2FP.SATFINITE.E4M3.F32.PACK_AB_MERGE_C R70, R70, R59, RZ ;  /* 0x0000003b4646723e */ /* 0x000fe200048070ff */
[--C-:B------:R-:W-:Y:S01]  /*da50*/  HADD2.F32 R63, -RZ, R62.reuse.H0_H0 ;  /* 0x2000003eff3f7230 */ /* 0x100fe20000004100 */
[----:B------:R-:W-:Y:S01]  /*da60*/  F2FP.SATFINITE.E4M3.F32.PACK_AB_MERGE_C R59, R71, R68, R58 ;  /* 0x00000044473b723e */ /* 0x000fe2000480703a */
[----:B------:R-:W-:Y:S01]  /*da70*/  HADD2.F32 R68, -RZ, R67.H0_H0 ;  /* 0x20000043ff447230 */ /* 0x000fe20000004100 */
[----:B------:R-:W-:Y:S01]  /*da80*/  F2FP.F16.E4M3.UNPACK_B R65, R48 ;  /* 0x00000030ff41723e */ /* 0x000fe200020006ff */
[----:B------:R-:W-:Y:S01]  /*da90*/  HADD2.F32 R60, -RZ, R61.H0_H0 ;  /* 0x2000003dff3c7230 */ /* 0x000fe20000004100 */
[----:B------:R-:W-:Y:S01]  /*daa0*/  F2FP.SATFINITE.E4M3.F32.PACK_AB_MERGE_C R52, R81, R66, RZ ;  /* 0x000000425134723e */ /* 0x000fe200048070ff */
[----:B------:R-:W-:Y:S01]  /*dab0*/  HADD2.F32 R67, -RZ, R67.H1_H1 ;  /* 0x30000043ff437230 */ /* 0x000fe20000004100 */
[----:B------:R-:W-:Y:S01]  /*dac0*/  F2FP.SATFINITE.E4M3.F32.PACK_AB_MERGE_C R58, R158, R69, R70 ;  /* 0x000000459e3a723e */ /* 0x000fe20004807046 */
[----:B------:R-:W-:Y:S01]  /*dad0*/  HADD2.F32 R66, -RZ, R65.H0_H0 ;  /* 0x20000041ff427230 */ /* 0x000fe20000004100 */
[----:B------:R-:W-:Y:S01]  /*dae0*/  F2FP.SATFINITE.E4M3.F32.PACK_AB_MERGE_C R52, R159, R64, R52 ;  /* 0x000000409f34723e */ /* 0x000fe20004807034 */
[----:B------:R-:W-:Y:S01]  /*daf0*/  FMUL.FTZ R69, R63, R68 ;  /* 0x000000443f457220 */ /* 0x000fe20000410000 */
[----:B------:R-:W-:-:S02]  /*db00*/  HADD2.F32 R64, -RZ, R62.H1_H1 ;  /* 0x3000003eff407230 */ /* 0x000fc40000004100 */
[C---:B------:R-:W-:Y:S01]  /*db10*/  FMUL.FTZ R68, R60.reuse, R68 ;  /* 0x000000443c447220 */ /* 0x040fe20000410000 */
[----:B------:R-:W-:Y:S02]  /*db20*/  HADD2.F32 R61, -RZ, R61.H1_H1 ;  /* 0x3000003dff3d7230 */ /* 0x000fe40000004100 */
[-C--:B------:R-:W-:Y:S01]  /*db30*/  FFMA.FTZ R60, R60, R66.reuse, -R69 ;  /* 0x000000423c3c7223 */ /* 0x080fe20000010845 */
[----:B------:R-:W-:Y:S02]  /*db40*/  HADD2.F32 R65, -RZ, R65.H1_H1 ;  /* 0x30000041ff417230 */ /* 0x000fe40000004100 */
[----:B------:R-:W-:Y:S01]  /*db50*/  FFMA.FTZ R69, R63, R66, R68 ;  /* 0x000000423f457223 */ /* 0x000fe20000010044 */
[CC--:B------:R-:W-:Y:S01]  /*db60*/  FMUL.FTZ R66, R64.reuse, R67.reuse ;  /* 0x0000004340427220 */ /* 0x0c0fe20000410000 */
[C---:B------:R-:W-:Y:S01]  /*db70*/  FMUL.FTZ R67, R61.reuse, R67 ;  /* 0x000000433d437220 */ /* 0x040fe20000410000 */
[----:B------:R-:W-:Y:S02]  /*db80*/  F2FP.F16.E4M3.UNPACK_B R62, R49.H1 ;  /* 0x00000031ff3e723e */ /* 0x000fe400030006ff */
[-C--:B------:R-:W-:Y:S01]  /*db90*/  FFMA.FTZ R71, R61, R65.reuse, -R66 ;  /* 0x000000413d477223 */ /* 0x080fe20000010842 */
[----:B------:R-:W-:Y:S01]  /*dba0*/  F2FP.F16.E4M3.UNPACK_B R61, R50.H1 ;  /* 0x00000032ff3d723e */ /* 0x000fe200030006ff */
[----:B------:R-:W-:Y:S01]  /*dbb0*/  FFMA.FTZ R70, R64, R65, R67 ;  /* 0x0000004140467223 */ /* 0x000fe20000010043 */
[----:B------:R-:W-:Y:S01]  /*dbc0*/  F2FP.F16.E4M3.UNPACK_B R45, R45.H1 ;  /* 0x0000002dff2d723e */ /* 0x000fe200030006ff */
[--C-:B------:R-:W-:Y:S01]  /*dbd0*/  HADD2.F32 R50, -RZ, R62.reuse.H0_H0 ;  /* 0x2000003eff327230 */ /* 0x100fe20000004100 */
[----:B------:R-:W-:Y:S01]  /*dbe0*/  F2FP.F16.E4M3.UNPACK_B R48, R48.H1 ;  /* 0x00000030ff30723e */ /* 0x000fe200030006ff */
[----:B------:R-:W-:Y:S01]  /*dbf0*/  HADD2.F32 R63, -RZ, R61.H0_H0 ;  /* 0x2000003dff3f7230 */ /* 0x000fe20000004100 */
[----:B------:R-:W-:Y:S01]  /*dc00*/  F2FP.SATFINITE.E4M3.F32.PACK_AB_MERGE_C R56, R79, R56, R76 ;  /* 0x000000384f38723e */ /* 0x000fe2000480704c */
[----:B------:R-:W-:Y:S01]  /*dc10*/  HADD2.F32 R49, -RZ, R45.H0_H0 ;  /* 0x2000002dff317230 */ /* 0x000fe20000004100 */
[----:B------:R-:W-:Y:S01]  /*dc20*/  F2FP.F16.E4M3.UNPACK_B R65, R46 ;  /* 0x0000002eff41723e */ /* 0x000fe200020006ff */
[----:B------:R-:W-:-:S02]  /*dc30*/  HADD2.F32 R62, -RZ, R62.H1_H1 ;  /* 0x3000003eff3e7230 */ /* 0x000fc40000004100 */
[-C--:B------:R-:W-:Y:S01]  /*dc40*/  FMUL.FTZ R66, R50, R63.reuse ;  /* 0x0000003f32427220 */ /* 0x080fe20000410000 */
[----:B------:R-:W-:Y:S02]  /*dc50*/  HADD2.F32 R64, -RZ, R61.H1_H1 ;  /* 0x3000003dff407230 */ /* 0x000fe40000004100 */
[C---:B------:R-:W-:Y:S01]  /*dc60*/  FMUL.FTZ R63, R49.reuse, R63 ;  /* 0x0000003f313f7220 */ /* 0x040fe20000410000 */
[--C-:B------:R-:W-:Y:S02]  /*dc70*/  HADD2.F32 R61, -RZ, R48.reuse.H0_H0 ;  /* 0x20000030ff3d7230 */ /* 0x100fe40000004100 */
[----:B------:R-:W-:Y:S02]  /*dc80*/  HADD2.F32 R45, -RZ, R45.H1_H1 ;  /* 0x3000002dff2d7230 */ /* 0x000fe40000004100 */
[-C--:B------:R-:W-:Y:S01]  /*dc90*/  FMUL.FTZ R68, R62, R64.reuse ;  /* 0x000000403e447220 */ /* 0x080fe20000410000 */
[----:B------:R-:W-:Y:S02]  /*dca0*/  HADD2.F32 R48, -RZ, R48.H1_H1 ;  /* 0x30000030ff307230 */ /* 0x000fe40000004100 */
[----:B------:R-:W-:Y:S01]  /*dcb0*/  FFMA.FTZ R77, R50, R61, R63 ;  /* 0x0000003d324d7223 */ /* 0x000fe2000001003f */
[----:B------:R-:W-:Y:S01]  /*dcc0*/  F2FP.F16.E4M3.UNPACK_B R50, R51 ;  /* 0x00000033ff32723e */ /* 0x000fe200020006ff */
[----:B------:R-:W-:Y:S01]  /*dcd0*/  FFMA.FTZ R76, R49, R61, -R66 ;  /* 0x0000003d314c7223 */ /* 0x000fe20000010842 */
[C---:B------:R-:W-:Y:S01]  /*dce0*/  FMUL.FTZ R49, R45.reuse, R64 ;  /* 0x000000402d317220 */ /* 0x040fe20000410000 */
[----:B------:R-:W-:Y:S01]  /*dcf0*/  FFMA.FTZ R79, R45, R48, -R68 ;  /* 0x000000302d4f7223 */ /* 0x000fe20000010844 */
[-C--:B------:R-:W-:Y:S01]  /*dd00*/  F2FP.F16.E4M3.UNPACK_B R45, R47.reuse ;  /* 0x0000002fff2d723e */ /* 0x080fe200020006ff */
[----:B------:R-:W-:Y:S01]  /*dd10*/  HADD2.F32 R61, -RZ, R50.H0_H0 ;  /* 0x20000032ff3d7230 */ /* 0x000fe20000004100 */
[----:B------:R-:W-:Y:S01]  /*dd20*/  F2FP.F16.E4M3.UNPACK_B R66, R46.H1 ;  /* 0x0000002eff42723e */ /* 0x000fe200030006ff */
[----:B------:R-:W-:Y:S01]  /*dd30*/  HADD2.F32 R67, -RZ, R65.H0_H0 ;  /* 0x20000041ff437230 */ /* 0x000fe20000004100 */
[----:B------:R-:W-:Y:S01]  /*dd40*/  F2FP.F16.E4M3.UNPACK_B R47, R47.H1 ;  /* 0x0000002fff2f723e */ /* 0x000fe200030006ff */
[----:B------:R-:W-:Y:S01]  /*dd50*/  FFMA.FTZ R78, R62, R48, R49 ;  /* 0x000000303e4e7223 */ /* 0x000fe20000010031 */
        /* <DEDUP_REMOVED lines=8> */
[C---:B------:R-:W-:Y:S01]  /*dde0*/  FMUL.FTZ R80, R48.reuse, R67 ;  /* 0x0000004330507220 */ /* 0x040fe20000410000 */
[----:B------:R-:W-:Y:S01]  /*ddf0*/  HADD2.F32 R63, -RZ, R46.H0_H0 ;  /* 0x2000002eff3f7230 */ /* 0x000fe20000004100 */
[----:B------:R-:W-:Y:S01]  /*de00*/  F2FP.SATFINITE.E4M3.F32.PACK_AB_MERGE_C R76, R79, R76, RZ ;  /* 0x0000004c4f4c723e */ /* 0x000fe200048070ff */
[----:B------:R-:W-:Y:S02]  /*de10*/  HADD2.F32 R51, -RZ, R51.H1_H1 ;  /* 0x30000033ff337230 */ /* 0x000fe40000004100 */
[----:B------:R-:W-:Y:S01]  /*de20*/  FMUL.FTZ R67, R49, R68 ;  /* 0x0000004431437220 */ /* 0x000fe20000410000 */
[----:B------:R-:W-:Y:S02]  /*de30*/  HADD2.F32 R66, -RZ, R66.H1_H1 ;  /* 0x30000042ff427230 */ /* 0x000fe40000004100 */
[----:B------:R-:W-:Y:S01]  /*de40*/  FFMA.FTZ R81, R48, R63, -R81 ;  /* 0x0000003f30517223 */ /* 0x000fe20000010851 */
[----:B------:R-:W-:-:S02]  /*de50*/  HADD2.F32 R47, -RZ, R47.H1_H1 ;  /* 0x3000002fff2f7230 */ /* 0x000fc40000004100 */
[C---:B------:R-:W-:Y:S01]  /*de60*/  FMUL.FTZ R82, R44.reuse, R68 ;  /* 0x000000442c527220 */ /* 0x040fe20000410000 */
[----:B------:R-:W-:Y:S02]  /*de70*/  HADD2.F32 R64, -RZ, R62.H0_H0 ;  /* 0x2000003eff407230 */ /* 0x000fe40000004100 */
[-C--:B------:R-:W-:Y:S01]  /*de80*/  FMUL.FTZ R48, R51, R66.reuse ;  /* 0x0000004233307220 */ /* 0x080fe20000410000 */
[----:B------:R-:W-:Y:S02]  /*de90*/  HADD2.F32 R50, -RZ, R50.H1_H1 ;  /* 0x30000032ff327230 */ /* 0x000fe40000004100 */
[----:B------:R-:W-:Y:S01]  /*dea0*/  FMUL.FTZ R66, R47, R66 ;  /* 0x000000422f427220 */ /* 0x000fe20000410000 */
[----:B------:R-:W-:Y:S02]  /*deb0*/  HADD2.F32 R65, -RZ, R65.H1_H1 ;  /* 0x30000041ff417230 */ /* 0x000fe40000004100 */
[----:B------:R-:W-:Y:S01]  /*dec0*/  FFMA.FTZ R67, R44, R64, R67 ;  /* 0x000000402c437223 */ /* 0x000fe20000010043 */
[----:B------:R-:W-:-:S02]  /*ded0*/  HADD2.F32 R62, -RZ, R62.H1_H1 ;  /* 0x3000003eff3e7230 */ /* 0x000fc40000004100 */
[----:B------:R-:W-:Y:S01]  /*dee0*/  FFMA.FTZ R82, R49, R64, -R82 ;  /* 0x0000004031527223 */ /* 0x000fe20000010852 */
[----:B------:R-:W-:Y:S02]  /*def0*/  HADD2.F32 R45, -RZ, R45.H1_H1 ;  /* 0x3000002dff2d7230 */ /* 0x000fe40000004100 */
[CC--:B------:R-:W-:Y:S01]  /*df00*/  FMUL.FTZ R44, R50.reuse, R65.reuse ;  /* 0x00000041322c7220 */ /* 0x0c0fe20000410000 */
[----:B------:R-:W-:Y:S02]  /*df10*/  HADD2.F32 R46, -RZ, R46.H1_H1 ;  /* 0x3000002eff2e7230 */ /* 0x000fe40000004100 */
[-C--:B------:R-:W-:Y:S01]  /*df20*/  FFMA.FTZ R47, R47, R62.reuse, -R48 ;  /* 0x0000003e2f2f7223 */ /* 0x080fe20000010830 */
[----:B------:R-:W-:Y:S01]  /*df30*/  FFMA.FTZ R66, R51, R62, R66 ;  /* 0x0000003e33427223 */ /* 0x000fe20000010042 */
[----:B------:R-:W-:Y:S01]  /*df40*/  FMUL.FTZ R65, R45, R65 ;  /* 0x000000412d417220 */ /* 0x000fe20000410000 */
[----:B------:R-:W-:Y:S01]  /*df50*/  FFMA.FTZ R80, R61, R63, R80 ;  /* 0x0000003f3d507223 */ /* 0x000fe20000010050 */
[----:B------:R-:W-:Y:S01]  /*df60*/  FFMA.FTZ R44, R45, R46, -R44 ;  /* 0x0000002e2d2c7223 */ /* 0x000fe2000001082c */
[----:B------:R-:W-:Y:S01]  /*df70*/  F2FP.SATFINITE.E4M3.F32.PACK_AB_MERGE_C R47, R47, R82, RZ ;  /* 0x000000522f2f723e */ /* 0x000fe200048070ff */
[----:B------:R-:W-:Y:S01]  /*df80*/  FFMA.FTZ R65, R50, R46, R65 ;  /* 0x0000002e32417223 */ /* 0x000fe20000010041 */
[----:B------:R-:W-:Y:S01]  /*df90*/  F2FP.SATFINITE.E4M3.F32.PACK_AB_MERGE_C R77, R78, R77, RZ ;  /* 0x0000004d4e4d723e */ /* 0x000fe200048070ff */
[----:B------:R-:W-:Y:S01]  /*dfa0*/  IMAD.MOV.U32 R48, RZ, RZ, R58 ;  /* 0x000000ffff307224 */ /* 0x000fe200078e003a */
[----:B------:R-:W-:Y:S01]  /*dfb0*/  F2FP.SATFINITE.E4M3.F32.PACK_AB_MERGE_C R66, R66, R67, RZ ;  /* 0x000000434242723e */ /* 0x000fe200048070ff */
[----:B------:R-:W-:Y:S01]  /*dfc0*/  IMAD.MOV.U32 R46, RZ, RZ, R56 ;  /* 0x000000ffff2e7224 */ /* 0x000fe200078e0038 */
[----:B------:R-:W-:Y:S01]  /*dfd0*/  F2FP.SATFINITE.E4M3.F32.PACK_AB_MERGE_C R47, R44, R81, R47 ;  /* 0x000000512c2f723e */ /* 0x000fe2000480702f */
[----:B------:R-:W-:Y:S01]  /*dfe0*/  IMAD.MOV.U32 R44, RZ, RZ, R59 ;  /* 0x000000ffff2c7224 */ /* 0x000fe200078e003b */
[----:B------:R-:W-:Y:S01]  /*dff0*/  F2FP.SATFINITE.E4M3.F32.PACK_AB_MERGE_C R45, R71, R60, R76 ;  /* 0x0000003c472d723e */ /* 0x000fe2000480704c */
[----:B------:R-:W-:Y:S01]  /*e000*/  IMAD.MOV.U32 R50, RZ, RZ, R52 ;  /* 0x000000ffff327224 */ /* 0x000fe200078e0034 */
[----:B------:R-:W-:-:S02]  /*e010*/  F2FP.SATFINITE.E4M3.F32.PACK_AB_MERGE_C R49, R70, R69, R77 ;  /* 0x000000454631723e */ /* 0x000fc4000480704d */
[----:B------:R-:W-:-:S07]  /*e020*/  F2FP.SATFINITE.E4M3.F32.PACK_AB_MERGE_C R51, R65, R80, R66 ;  /* 0x000000504133723e */ /* 0x000fce0004807042 */
.L_x_512:
[----:B------:R-:W-:Y:S05]  /*e030*/  BSYNC B2 ;  /* 0x0000000000027941 */ /* 0x000fea0003800000 */
.L_x_511:
[----:B------:R-:W-:-:S13]  /*e040*/  ISETP.GE.AND P3, PT, R55, R156, PT ;  /* 0x0000009c3700720c */ /* 0x000fda0003f66270 */
[--C-:B------:R-:W-:Y:S02]  /*e050*/  @!P3 SHF.R.S32.HI R56, RZ, 0x1f, R55.reuse ;  /* 0x0000001fff38b819 */ /* 0x100fe40000011437 */
[----:B------:R-:W-:-:S04]  /*e060*/  @!P3 IADD3 R55, P4, P5, R120, R140, R55 ;  /* 0x0000008c7837b210 */ /* 0x000fc80007d9e037 */
[----:B------:R-:W-:Y:S02]  /*e070*/  @!P3 IADD3.X R56, R0, R57, R56, P4, P5 ;  /* 0x000000390038b210 */ /* 0x000fe400027ea438 */
[----:B------:R-:W-:-:S04]  /*e080*/  IADD3 R52, P4, R53, R128, RZ ;  /* 0x0000008035347210 */ /* 0x000fc80007f9e0ff */
[----:B------:R-:W-:Y:S02]  /*e090*/  IADD3.X R53, R54, R129, RZ, P4, !PT ;  /* 0x0000008136357210 */ /* 0x000fe400027fe4ff */
[----:B------:R-:W-:-:S03]  /*e0a0*/  @!P3 IADD3 R54, P4, R55, R128, RZ ;  /* 0x000000803736b210 */ /* 0x000fc60007f9e0ff */
[----:B0-----:R3:W-:Y:S02]  /*e0b0*/  STG.E.128 desc[UR54][R52.64], R44 ;  /* 0x0000002c34007986 */ /* 0x0017e4000c101d36 */
[----:B------:R-:W-:-:S05]  /*e0c0*/  @!P3 IMAD.X R55, R56, 0x1, R129, P4 ;  /* 0x000000013837b824 */ /* 0x000fca00020e0681 */
[----:B-1----:R3:W-:Y:S03]  /*e0d0*/  @!P3 STG.E.128 desc[UR54][R54.64], R48 ;  /* 0x000000303600b986 */ /* 0x0027e6000c101d36 */
.L_x_510:
[----:B------:R-:W-:Y:S05]  /*e0e0*/  BSYNC B1 ;  /* 0x0000000000017941 */ /* 0x000fea0003800000 */
.L_x_509:
[----:B------:R-:W-:-:S13]  /*e0f0*/  ISETP.NE.AND P3, PT, R36, RZ, PT ;  /* 0x000000ff2400720c */ /* 0x000fda0003f65270 */
[----:B------:R-:W-:Y:S05]  /*e100*/  @!P3 BRA `(.L_x_463) ;  /* 0x0000001000c4b947 */ /* 0x000fea0003800000 */
[----:B0--3--:R-:W3:Y:S01]  /*e110*/  LDL R44, [R1] ;  /* 0x00000000012c7983 */ /* 0x009ee20000100800 */
[----:B------:R-:W-:Y:S01]  /*e120*/  IADD3 R53, P3, P4, R120, R140, R29 ;  /* 0x0000008c78357210 */ /* 0x000fe20007c7e01d */
[----:B------:R-:W-:Y:S01]  /*e130*/  BSSY B1, `(.L_x_513) ;  /* 0x00000ed000017945 */ /* 0x000fe20003800000 */
[----:B---3--:R-:W-:Y:S02]  /*e140*/  LOP3.LUT P5, RZ, R44, 0x1, RZ, 0xc0, !PT ;  /* 0x000000012cff7812 */ /* 0x008fe400078ac0ff */
[----:B------:R-:W-:Y:S02]  /*e150*/  IADD3.X R44, R0, R57, R32, P3, P4 ;  /* 0x00000039002c7210 */ /* 0x000fe40001fe8420 */
[----:B------:R-:W-:Y:S02]  /*e160*/  SEL R162, R101, R162, !P5 ;  /* 0x000000a265a27207 */ /* 0x000fe40006800000 */
[----:B------:R-:W-:Y:S02]  /*e170*/  IADD3 R52, P3, R53, R128, RZ ;  /* 0x0000008035347210 */ /* 0x000fe40007f7e0ff */
[----:B------:R-:W-:-:S03]  /*e180*/  SHF.R.S32.HI R45, RZ, 0x1f, R162 ;  /* 0x0000001fff2d7819 */ /* 0x000fc600000114a2 */
[----:B------:R-:W-:Y:S01]  /*e190*/  IMAD.X R53, R44, 0x1, R129, P3 ;  /* 0x000000012c357824 */ /* 0x000fe200018e0681 */
[----:B------:R-:W-:Y:S02]  /*e1a0*/  LEA.HI R45, R45, R162, RZ, 0x5 ;  /* 0x000000a22d2d7211 */ /* 0x000fe400078f28ff */
[----:B------:R-:W-:Y:S02]  /*e1b0*/  ISETP.GE.AND P3, PT, R222, R135, PT ;  /* 0x00000087de00720c */ /* 0x000fe40003f66270 */
        /* <DEDUP_REMOVED lines=16> */
[--C-:B------:R-:W-:Y:S01]  /*e2c0*/  SHF.R.U32.HI R61, RZ, 0x8, R85.reuse ;  /* 0x00000008ff3d7819 */ /* 0x100fe20000011655 */
[----:B-1----:R-:W-:Y:S01]  /*e2d0*/  IMAD.MOV.U32 R60, RZ, RZ, R48 ;  /* 0x000000ffff3c7224 */ /* 0x002fe200078e0030 */
[----:B------:R-:W-:Y:S01]  /*e2e0*/  LOP3.LUT R56, R85, 0xff0000ff, RZ, 0xc0, !PT ;  /* 0xff0000ff55387812 */ /* 0x000fe200078ec0ff */
[----:B0-----:R-:W-:Y:S01]  /*e2f0*/  IMAD.MOV.U32 R54, RZ, RZ, R44 ;  /* 0x000000ffff367224 */ /* 0x001fe200078e002c */
[----:B------:R-:W-:Y:S01]  /*e300*/  SHF.R.U32.HI R70, RZ, 0x10, R85 ;  /* 0x00000010ff467819 */ /* 0x000fe20000011655 */
[----:B------:R-:W-:Y:S01]  /*e310*/  IMAD.SHL.U32 R61, R61, 0x100, RZ ;  /* 0x000001003d3d7824 */ /* 0x000fe200078e00ff */
[----:B------:R-:W-:Y:S01]  /*e320*/  SHF.R.U32.HI R65, RZ, 0x8, R87 ;  /* 0x00000008ff417819 */ /* 0x000fe20000011657 */
[----:B------:R-:W-:Y:S01]  /*e330*/  IMAD.MOV.U32 R59, RZ, RZ, R46 ;  /* 0x000000ffff3b7224 */ /* 0x000fe200078e002e */
[----:B------:R-:W-:Y:S01]  /*e340*/  LOP3.LUT R58, R87, 0xff0000ff, RZ, 0xc0, !PT ;  /* 0xff0000ff573a7812 */ /* 0x000fe200078ec0ff */
[----:B------:R-:W-:Y:S01]  /*e350*/  IMAD.MOV.U32 R63, RZ, RZ, R50 ;  /* 0x000000ffff3f7224 */ /* 0x000fe200078e0032 */
[----:B------:R-:W-:Y:S01]  /*e360*/  LOP3.LUT R48, R56, 0xff00, R61, 0xf8, !PT ;  /* 0x0000ff0038307812 */ /* 0x000fe200078ef83d */
[----:B------:R-:W-:Y:S01]  /*e370*/  IMAD.U32 R61, R70, 0x10000, RZ ;  /* 0x00010000463d7824 */ /* 0x000fe200078e00ff */
[----:B------:R-:W-:-:S02]  /*e380*/  SHF.R.U32.HI R66, RZ, 0x10, R87 ;  /* 0x00000010ff427819 */ /* 0x000fc40000011657 */
[----:B------:R-:W-:Y:S02]  /*e390*/  SHF.R.U32.HI R67, RZ, 0x8, R73 ;  /* 0x00000008ff437819 */ /* 0x000fe40000011649 */
[----:B------:R-:W-:Y:S02]  /*e3a0*/  SHF.R.U32.HI R69, RZ, 0x8, R75 ;  /* 0x00000008ff457819 */ /* 0x000fe4000001164b */
[----:B------:R-:W-:Y:S01]  /*e3b0*/  SHF.L.U32 R65, R65, 0x8, RZ ;  /* 0x0000000841417819 */ /* 0x000fe200000006ff */
[----:B------:R-:W-:Y:S01]  /*e3c0*/  IMAD.SHL.U32 R67, R67, 0x100, RZ ;  /* 0x0000010043437824 */ /* 0x000fe200078e00ff */
[----:B------:R-:W-:Y:S01]  /*e3d0*/  LOP3.LUT R48, R48, 0xff0000, R61, 0xf8, !PT ;  /* 0x00ff000030307812 */ /* 0x000fe200078ef83d */
[----:B------:R-:W-:Y:S01]  /*e3e0*/  IMAD.SHL.U32 R69, R69, 0x100, RZ ;  /* 0x0000010045457824 */ /* 0x000fe200078e00ff */
[----:B------:R-:W-:Y:S01]  /*e3f0*/  LOP3.LUT R44, R58, 0xff00, R65, 0xf8, !PT ;  /* 0x0000ff003a2c7812 */ /* 0x000fe200078ef841 */
[----:B------:R-:W-:Y:S01]  /*e400*/  IMAD.U32 R65, R66, 0x10000, RZ ;  /* 0x0001000042417824 */ /* 0x000fe200078e00ff */
[----:B------:R-:W-:-:S02]  /*e410*/  LOP3.LUT R62, R73, 0xff0000ff, RZ, 0xc0, !PT ;  /* 0xff0000ff493e7812 */ /* 0x000fc400078ec0ff */
[----:B------:R-:W-:Y:S02]  /*e420*/  LOP3.LUT R64, R75, 0xff0000ff, RZ, 0xc0, !PT ;  /* 0xff0000ff4b407812 */ /* 0x000fe400078ec0ff */
[----:B------:R-:W-:Y:S02]  /*e430*/  F2FP.F16.E4M3.UNPACK_B R66, R152.H1 ;  /* 0x00000098ff42723e */ /* 0x000fe400030006ff */
[----:B------:R-:W-:Y:S02]  /*e440*/  F2FP.F16.E4M3.UNPACK_B R61, R60.H1 ;  /* 0x0000003cff3d723e */ /* 0x000fe400030006ff */
[----:B------:R-:W-:Y:S02]  /*e450*/  F2FP.F16.E4M3.UNPACK_B R56, R54.H1 ;  /* 0x00000036ff38723e */ /* 0x000fe400030006ff */
[----:B------:R-:W-:Y:S01]  /*e460*/  LOP3.LUT R50, R62, 0xff00, R67, 0xf8, !PT ;  /* 0x0000ff003e327812 */ /* 0x000fe200078ef843 */
[----:B------:R-:W-:Y:S01]  /*e470*/  HADD2.F32 R67, -RZ, R66.H0_H0 ;  /* 0x20000042ff437230 */ /* 0x000fe20000004100 */
[----:B------:R-:W-:Y:S01]  /*e480*/  LOP3.LUT R46, R64, 0xff00, R69, 0xf8, !PT ;  /* 0x0000ff00402e7812 */ /* 0x000fe200078ef845 */
[----:B------:R-:W-:Y:S01]  /*e490*/  HADD2.F32 R62, -RZ, R61.H0_H0 ;  /* 0x2000003dff3e7230 */ /* 0x000fe20000004100 */
[----:B------:R-:W-:Y:S01]  /*e4a0*/  F2FP.F16.E4M3.UNPACK_B R64, R154.H1 ;  /* 0x0000009aff40723e */ /* 0x000fe200030006ff */
[----:B------:R-:W-:Y:S01]  /*e4b0*/  HADD2.F32 R58, -RZ, R56.H0_H0 ;  /* 0x20000038ff3a7230 */ /* 0x000fe20000004100 */
[----:B------:R-:W-:-:S02]  /*e4c0*/  SHF.R.U32.HI R68, RZ, 0x10, R73 ;  /* 0x00000010ff447819 */ /* 0x000fc40000011649 */
[----:B------:R-:W-:Y:S01]  /*e4d0*/  LOP3.LUT R44, R44, 0xff0000, R65, 0xf8, !PT ;  /* 0x00ff00002c2c7812 */ /* 0x000fe200078ef841 */
[----:B------:R-:W-:Y:S02]  /*e4e0*/  HADD2.F32 R65, -RZ, R64.H0_H0 ;  /* 0x20000040ff417230 */ /* 0x000fe40000004100 */
[-C--:B------:R-:W-:Y:S01]  /*e4f0*/  FMUL.FTZ R73, R62, R67.reuse ;  /* 0x000000433e497220 */ /* 0x080fe20000410000 */
[----:B------:R-:W-:Y:S01]  /*e500*/  FMUL.FTZ R67, R58, R67 ;  /* 0x000000433a437220 */ /* 0x000fe20000410000 */
[----:B------:R-:W-:Y:S01]  /*e510*/  IMAD.U32 R69, R68, 0x10000, RZ ;  /* 0x0001000044457824 */ /* 0x000fe200078e00ff */
[----:B------:R-:W-:Y:S01]  /*e520*/  F2FP.F16.E4M3.UNPACK_B R152, R152 ;  /* 0x00000098ff98723e */ /* 0x000fe200020006ff */
[-C--:B------:R-:W-:Y:S01]  /*e530*/  FFMA.FTZ R73, R58, R65.reuse, -R73 ;  /* 0x000000413a497223 */ /* 0x080fe20000010849 */
[----:B------:R-:W-:Y:S01]  /*e540*/  FFMA.FTZ R70, R62, R65, R67 ;  /* 0x000000413e467223 */ /* 0x000fe20000010043 */
[----:B------:R-:W-:Y:S01]  /*e550*/  HADD2.F32 R67, -RZ, R66.H1_H1 ;  /* 0x30000042ff437230 */ /* 0x000fe20000004100 */
[----:B------:R-:W-:Y:S01]  /*e560*/  F2FP.F16.E4M3.UNPACK_B R60, R60 ;  /* 0x0000003cff3c723e */ /* 0x000fe200020006ff */
[----:B------:R-:W-:Y:S01]  /*e570*/  HADD2.F32 R62, -RZ, R61.H1_H1 ;  /* 0x3000003dff3e7230 */ /* 0x000fe20000004100 */
[----:B------:R-:W-:Y:S01]  /*e580*/  F2FP.F16.E4M3.UNPACK_B R54, R54 ;  /* 0x00000036ff36723e */ /* 0x000fe200020006ff */
[----:B------:R-:W-:Y:S01]  /*e590*/  HADD2.F32 R58, -RZ, R56.H1_H1 ;  /* 0x30000038ff3a7230 */ /* 0x000fe20000004100 */
[----:B------:R-:W-:Y:S01]  /*e5a0*/  LOP3.LUT R50, R50, 0xff0000, R69, 0xf8, !PT ;  /* 0x00ff000032327812 */ /* 0x000fe200078ef845 */
[----:B------:R-:W-:Y:S01]  /*e5b0*/  HADD2.F32 R65, -RZ, R64.H1_H1 ;  /* 0x30000040ff417230 */ /* 0x000fe20000004100 */
[----:B------:R-:W-:Y:S01]  /*e5c0*/  F2FP.F16.E4M3.UNPACK_B R154, R154 ;  /* 0x0000009aff9a723e */ /* 0x000fe200020006ff */
[----:B------:R-:W-:Y:S01]  /*e5d0*/  FMUL.FTZ R69, R62, R67 ;  /* 0x000000433e457220 */ /* 0x000fe20000410000 */
[----:B------:R-:W-:-:S02]  /*e5e0*/  HADD2.F32 R64, -RZ, R152.H0_H0 ;  /* 0x20000098ff407230 */ /* 0x000fc40000004100 */
[C---:B------:R-:W-:Y:S01]  /*e5f0*/  FMUL.FTZ R67, R58.reuse, R67 ;  /* 0x000000433a437220 */ /* 0x040fe20000410000 */
[----:B------:R-:W-:Y:S01]  /*e600*/  HADD2.F32 R61, -RZ, R60.H0_H0 ;  /* 0x2000003cff3d7230 */ /* 0x000fe20000004100 */
[----:B------:R-:W-:Y:S01]  /*e610*/  SHF.R.U32.HI R71, RZ, 0x10, R75 ;  /* 0x00000010ff477819 */ /* 0x000fe2000001164b */
[----:B------:R-:W-:Y:S02]  /*e620*/  HADD2.F32 R56, -RZ, R54.H0_H0 ;  /* 0x20000036ff387230 */ /* 0x000fe40000004100 */
[-C--:B------:R-:W-:Y:S01]  /*e630*/  FFMA.FTZ R72, R58, R65.reuse, -R69 ;  /* 0x000000413a487223 */ /* 0x080fe20000010845 */
[----:B------:R-:W-:Y:S01]  /*e640*/  FFMA.FTZ R75, R62, R65, R67 ;  /* 0x000000413e4b7223 */ /* 0x000fe20000010043 */
[----:B------:R-:W-:Y:S02]  /*e650*/  HADD2.F32 R58, -RZ, R154.H0_H0 ;  /* 0x2000009aff3a7230 */ /* 0x000fe40000004100 */
[-C--:B------:R-:W-:Y:S01]  /*e660*/  FMUL.FTZ R65, R61, R64.reuse ;  /* 0x000000403d417220 */ /* 0x080fe20000410000 */
[----:B------:R-:W-:Y:S01]  /*e670*/  FMUL.FTZ R64, R56, R64 ;  /* 0x0000004038407220 */ /* 0x000fe20000410000 */
[----:B------:R-:W-:Y:S01]  /*e680*/  HADD2.F32 R67, -RZ, R152.H1_H1 ;  /* 0x30000098ff437230 */ /* 0x000fe20000004100 */
[----:B------:R-:W-:Y:S01]  /*e690*/  SHF.L.U32 R71, R71, 0x10, RZ ;  /* 0x0000001047477819 */ /* 0x000fe200000006ff */
[----:B------:R-:W-:-:S02]  /*e6a0*/  HADD2.F32 R60, -RZ, R60.H1_H1 ;  /* 0x3000003cff3c7230 */ /* 0x000fc40000004100 */
[-C--:B------:R-:W-:Y:S01]  /*e6b0*/  FFMA.FTZ R66, R56, R58.reuse, -R65 ;  /* 0x0000003a38427223 */ /* 0x080fe20000010841 */
[----:B------:R-:W-:Y:S01]  /*e6c0*/  FFMA.FTZ R68, R61, R58, R64 ;  /* 0x0000003a3d447223 */ /* 0x000fe20000010040 */
[----:B------:R-:W-:Y:S01]  /*e6d0*/  HADD2.F32 R54, -RZ, R54.H1_H1 ;  /* 0x30000036ff367230 */ /* 0x000fe20000004100 */
[----:B------:R-:W-:Y:S01]  /*e6e0*/  F2FP.F16.E4M3.UNPACK_B R56, R153.H1 ;  /* 0x00000099ff38723e */ /* 0x000fe200030006ff */
        /* <DEDUP_REMOVED lines=8> */
[----:B------:R-:W-:Y:S01]  /*e770*/  LOP3.LUT R46, R46, 0xff0000, R71, 0xf8, !PT ;  /* 0x00ff00002e2e7812 */ /* 0x000fe200078ef847 */
[----:B------:R-:W-:-:S02]  /*e780*/  HADD2.F32 R61, -RZ, R58.H0_H0 ;  /* 0x2000003aff3d7230 */ /* 0x000fc40000004100 */
[----:B------:R-:W-:Y:S01]  /*e790*/  FFMA.FTZ R71, R60, R65, R67 ;  /* 0x000000413c477223 */ /* 0x000fe20000010043 */
[----:B------:R-:W-:Y:S01]  /*e7a0*/  HADD2.F32 R67, -RZ, R56.H1_H1 ;  /* 0x30000038ff437230 */ /* 0x000fe20000004100 */
[----:B------:R-:W-:Y:S01]  /*e7b0*/  F2FP.F16.E4M3.UNPACK_B R153, R153 ;  /* 0x00000099ff99723e */ /* 0x000fe200020006ff */
[----:B------:R-:W-:Y:S02]  /*e7c0*/  HADD2.F32 R56, -RZ, R54.H0_H0 ;  /* 0x20000036ff387230 */ /* 0x000fe40000004100 */
[-C--:B------:R-:W-:Y:S01]  /*e7d0*/  FMUL.FTZ R65, R61, R64.reuse ;  /* 0x000000403d417220 */ /* 0x080fe20000410000 */
[----:B------:R-:W-:Y:S01]  /*e7e0*/  HADD2.F32 R60, -RZ, R62.H0_H0 ;  /* 0x2000003eff3c7230 */ /* 0x000fe20000004100 */
[----:B------:R-:W-:Y:S01]  /*e7f0*/  F2FP.F16.E4M3.UNPACK_B R63, R63 ;  /* 0x0000003fff3f723e */ /* 0x000fe200020006ff */
[----:B------:R-:W-:Y:S02]  /*e800*/  HADD2.F32 R58, -RZ, R58.H1_H1 ;  /* 0x3000003aff3a7230 */ /* 0x000fe40000004100 */
[----:B------:R-:W-:Y:S01]  /*e810*/  FMUL.FTZ R74, R56, R64 ;  /* 0x00000040384a7220 */ /* 0x000fe20000410000 */
[----:B------:R-:W-:-:S02]  /*e820*/  HADD2.F32 R54, -RZ, R54.H1_H1 ;  /* 0x30000036ff367230 */ /* 0x000fc40000004100 */
[-C--:B------:R-:W-:Y:S01]  /*e830*/  FFMA.FTZ R64, R56, R60.reuse, -R65 ;  /* 0x0000003c38407223 */ /* 0x080fe20000010841 */
[----:B------:R-:W-:Y:S02]  /*e840*/  HADD2.F32 R65, -RZ, R62.H1_H1 ;  /* 0x3000003eff417230 */ /* 0x000fe40000004100 */
[----:B------:R-:W-:Y:S01]  /*e850*/  FMUL.FTZ R77, R58, R67 ;  /* 0x000000433a4d7220 */ /* 0x000fe20000410000 */
[----:B------:R-:W-:Y:S01]  /*e860*/  F2FP.F16.E4M3.UNPACK_B R59, R59 ;  /* 0x0000003bff3b723e */ /* 0x000fe200020006ff */
[C---:B------:R-:W-:Y:S01]  /*e870*/  FMUL.FTZ R67, R54.reuse, R67 ;  /* 0x0000004336437220 */ /* 0x040fe20000410000 */
[----:B------:R-:W-:Y:S01]  /*e880*/  FFMA.FTZ R78, R61, R60, R74 ;  /* 0x0000003c3d4e7223 */ /* 0x000fe2000001004a */
[----:B------:R-:W-:Y:S01]  /*e890*/  FFMA.FTZ R79, R54, R65, -R77 ;  /* 0x00000041364f7223 */ /* 0x000fe2000001084d */
[----:B------:R-:W-:Y:S01]  /*e8a0*/  F2FP.F16.E4M3.UNPACK_B R155, R155 ;  /* 0x0000009bff9b723e */ /* 0x000fe200020006ff */
[----:B------:R-:W-:Y:S01]  /*e8b0*/  FFMA.FTZ R81, R58, R65, R67 ;  /* 0x000000413a517223 */ /* 0x000fe20000010043 */
[----:B------:R-:W-:-:S02]  /*e8c0*/  HADD2.F32 R65, -RZ, R153.H0_H0 ;  /* 0x20000099ff417230 */ /* 0x000fc40000004100 */
[----:B------:R-:W-:Y:S02]  /*e8d0*/  HADD2.F32 R56, -RZ, R63.H0_H0 ;  /* 0x2000003fff387230 */ /* 0x000fe40000004100 */
[----:B------:R-:W-:Y:S02]  /*e8e0*/  HADD2.F32 R60, -RZ, R153.H1_H1 ;  /* 0x30000099ff3c7230 */ /* 0x000fe40000004100 */
[----:B------:R-:W-:Y:S02]  /*e8f0*/  HADD2.F32 R54, -RZ, R59.H0_H0 ;  /* 0x2000003bff367230 */ /* 0x000fe40000004100 */
[-C--:B------:R-:W-:Y:S01]  /*e900*/  FMUL.FTZ R67, R56, R65.reuse ;  /* 0x0000004138437220 */ /* 0x080fe20000410000 */
[----:B------:R-:W-:Y:S02]  /*e910*/  HADD2.F32 R63, -RZ, R63.H1_H1 ;  /* 0x3000003fff3f7230 */ /* 0x000fe40000004100 */
[----:B------:R-:W-:Y:S02]  /*e920*/  HADD2.F32 R59, -RZ, R59.H1_H1 ;  /* 0x3000003bff3b7230 */ /* 0x000fe40000004100 */
[----:B------:R-:W-:Y:S01]  /*e930*/  FMUL.FTZ R65, R54, R65 ;  /* 0x0000004136417220 */ /* 0x000fe20000410000 */
[----:B------:R-:W-:-:S02]  /*e940*/  HADD2.F32 R61, -RZ, R155.H0_H0 ;  /* 0x2000009bff3d7230 */ /* 0x000fc40000004100 */
[-C--:B------:R-:W-:Y:S01]  /*e950*/  FMUL.FTZ R62, R63, R60.reuse ;  /* 0x0000003c3f3e7220 */ /* 0x080fe20000410000 */
[----:B------:R-:W-:Y:S02]  /*e960*/  HADD2.F32 R58, -RZ, R155.H1_H1 ;  /* 0x3000009bff3a7230 */ /* 0x000fe40000004100 */
[----:B------:R-:W-:Y:S01]  /*e970*/  FMUL.FTZ R60, R59, R60 ;  /* 0x0000003c3b3c7220 */ /* 0x000fe20000410000 */
[----:B------:R-:W-:Y:S01]  /*e980*/  FFMA.FTZ R74, R56, R61, R65 ;  /* 0x0000003d384a7223 */ /* 0x000fe20000010041 */
[----:B------:R-:W-:Y:S01]  /*e990*/  F2FP.SATFINITE.E4M3.F32.PACK_AB_MERGE_C R56, R75, R70, RZ ;  /* 0x000000464b38723e */ /* 0x000fe200048070ff */
[-C--:B------:R-:W-:Y:S01]  /*e9a0*/  FFMA.FTZ R76, R59, R58.reuse, -R62 ;  /* 0x0000003a3b4c7223 */ /* 0x080fe2000001083e */
[----:B------:R-:W-:Y:S01]  /*e9b0*/  FFMA.FTZ R77, R63, R58, R60 ;  /* 0x0000003a3f4d7223 */ /* 0x000fe2000001003c */
[----:B------:R-:W-:Y:S01]  /*e9c0*/  F2FP.F16.E4M3.UNPACK_B R62, R49 ;  /* 0x00000031ff3e723e */ /* 0x000fe200020006ff */
[----:B------:R-:W-:Y:S01]  /*e9d0*/  FFMA.FTZ R67, R54, R61, -R67 ;  /* 0x0000003d36437223 */ /* 0x000fe20000010843 */
[----:B------:R-:W-:-:S02]  /*e9e0*/  F2FP.F16.E4M3.UNPACK_B R65, R50 ;  /* 0x00000032ff41723e */ /* 0x000fc400020006ff */
[----:B------:R-:W-:Y:S01]  /*e9f0*/  F2FP.F16.E4M3.UNPACK_B R60, R45 ;  /* 0x0000002dff3c723e */ /* 0x000fe200020006ff */
[--C-:B------:R-:W-:Y:S01]  /*ea00*/  HADD2.F32 R63, -RZ, R62.reuse.H0_H0 ;  /* 0x2000003eff3f7230 */ /* 0x100fe20000004100 */
[----:B------:R-:W-:Y:S01]  /*ea10*/  F2FP.SATFINITE.E4M3.F32.PACK_AB_MERGE_C R59, R79, R64, RZ ;  /* 0x000000404f3b723e */ /* 0x000fe200048070ff */
[----:B------:R-:W-:Y:S01]  /*ea20*/  HADD2.F32 R62, -RZ, R62.H1_H1 ;  /* 0x3000003eff3e7230 */ /* 0x000fe20000004100 */
[----:B------:R-:W-:Y:S01]  /*ea30*/  F2FP.SATFINITE.E4M3.F32.PACK_AB_MERGE_C R56, R71, R68, R56 ;  /* 0x000000444738723e */ /* 0x000fe20004807038 */
[--C-:B------:R-:W-:Y:S01]  /*ea40*/  HADD2.F32 R68, -RZ, R65.reuse.H0_H0 ;  /* 0x20000041ff447230 */ /* 0x100fe20000004100 */
[----:B------:R-:W-:Y:S01]  /*ea50*/  F2FP.SATFINITE.E4M3.F32.PACK_AB_MERGE_C R54, R72, R73, RZ ;  /* 0x000000494836723e */ /* 0x000fe200048070ff */
[----:B------:R-:W-:Y:S01]  /*ea60*/  HADD2.F32 R61, -RZ, R60.H0_H0 ;  /* 0x2000003cff3d7230 */ /* 0x000fe20000004100 */
[----:B------:R-:W-:Y:S01]  /*ea70*/  F2FP.F16.E4M3.UNPACK_B R64, R48 ;  /* 0x00000030ff40723e */ /* 0x000fe200020006ff */
[----:B------:R-:W-:Y:S01]  /*ea80*/  HADD2.F32 R65, -RZ, R65.H1_H1 ;  /* 0x30000041ff417230 */ /* 0x000fe20000004100 */
[----:B------:R-:W-:Y:S01]  /*ea90*/  F2FP.SATFINITE.E4M3.F32.PACK_AB_MERGE_C R54, R69, R66, R54 ;  /* 0x000000424536723e */ /* 0x000fe20004807036 */
[-C--:B------:R-:W-:Y:S01]  /*eaa0*/  FMUL.FTZ R70, R63, R68.reuse ;  /* 0x000000443f467220 */ /* 0x080fe20000410000 */
[----:B------:R-:W-:Y:S01]  /*eab0*/  FMUL.FTZ R68, R61, R68 ;  /* 0x000000443d447220 */ /* 0x000fe20000410000 */
[----:B------:R-:W-:Y:S01]  /*eac0*/  HADD2.F32 R66, -RZ, R64.H0_H0 ;  /* 0x20000040ff427230 */ /* 0x000fe20000004100 */
[----:B------:R-:W-:Y:S01]  /*ead0*/  F2FP.SATFINITE.E4M3.F32.PACK_AB_MERGE_C R59, R76, R67, R59 ;  /* 0x000000434c3b723e */ /* 0x000fe2000480703b */
[----:B------:R-:W-:-:S02]  /*eae0*/  HADD2.F32 R60, -RZ, R60.H1_H1 ;  /* 0x3000003cff3c7230 */ /* 0x000fc40000004100 */
[----:B------:R-:W-:Y:S01]  /*eaf0*/  FMUL.FTZ R67, R62, R65 ;  /* 0x000000413e437220 */ /* 0x000fe20000410000 */
[----:B------:R-:W-:Y:S01]  /*eb00*/  F2FP.F16.E4M3.UNPACK_B R45, R45.H1 ;  /* 0x0000002dff2d723e */ /* 0x000fe200030006ff */
[-C--:B------:R-:W-:Y:S01]  /*eb10*/  FFMA.FTZ R68, R63, R66.reuse, R68 ;  /* 0x000000423f447223 */ /* 0x080fe20000010044 */
[----:B------:R-:W-:Y:S02]  /*eb20*/  HADD2.F32 R63, -RZ, R64.H1_H1 ;  /* 0x30000040ff3f7230 */ /* 0x000fe40000004100 */
[----:B------:R-:W-:Y:S01]  /*eb30*/  FFMA.FTZ R70, R61, R66, -R70 ;  /* 0x000000423d467223 */ /* 0x000fe20000010846 */
[C---:B------:R-:W-:Y:S01]  /*eb40*/  FMUL.FTZ R65, R60.reuse, R65 ;  /* 0x000000413c417220 */ /* 0x040fe20000410000 */
[----:B------:R-:W-:Y:S01]  /*eb50*/  F2FP.F16.E4M3.UNPACK_B R61, R49.H1 ;  /* 0x00000031ff3d723e */ /* 0x000fe200030006ff */
[----:B------:R-:W-:Y:S02]  /*eb60*/  HADD2.F32 R49, -RZ, R45.H0_H0 ;  /* 0x2000002dff317230 */ /* 0x000fe40000004100 */
[-C--:B------:R-:W-:Y:S01]  /*eb70*/  FFMA.FTZ R69, R60, R63.reuse, -R67 ;  /* 0x0000003f3c457223 */ /* 0x080fe20000010843 */
[----:B------:R-:W-:Y:S01]  /*eb80*/  F2FP.F16.E4M3.UNPACK_B R60, R50.H1 ;  /* 0x00000032ff3c723e */ /* 0x000fe200030006ff */
[----:B------:R-:W-:Y:S01]  /*eb90*/  FFMA.FTZ R71, R62, R63, R65 ;  /* 0x0000003f3e477223 */ /* 0x000fe20000010041 */
[--C-:B------:R-:W-:Y:S01]  /*eba0*/  HADD2.F32 R50, -RZ, R61.reuse.H0_H0 ;  /* 0x2000003dff327230 */ /* 0x100fe20000004100 */
[----:B------:R-:W-:Y:S01]  /*ebb0*/  F2FP.F16.E4M3.UNPACK_B R48, R48.H1 ;  /* 0x00000030ff30723e */ /* 0x000fe200030006ff */
[----:B------:R-:W-:Y:S01]  /*ebc0*/  HADD2.F32 R61, -RZ, R61.H1_H1 ;  /* 0x3000003dff3d7230 */ /* 0x000fe20000004100 */
[----:B------:R-:W-:Y:S01]  /*ebd0*/  F2FP.SATFINITE.E4M3.F32.PACK_AB_MERGE_C R58, R81, R78, RZ ;  /* 0x0000004e513a723e */ /* 0x000fe200048070ff */
[--C-:B------:R-:W-:Y:S01]  /*ebe0*/  HADD2.F32 R62, -RZ, R60.reuse.H0_H0 ;  /* 0x2000003cff3e7230 */ /* 0x100fe20000004100 */
[----:B------:R-:W-:Y:S01]  /*ebf0*/  F2FP.F16.E4M3.UNPACK_B R65, R46.H1 ;  /* 0x0000002eff41723e */ /* 0x000fe200030006ff */
[----:B------:R-:W-:Y:S01]  /*ec00*/  HADD2.F32 R64, -RZ, R60.H1_H1 ;  /* 0x3000003cff407230 */ /* 0x000fe20000004100 */
[----:B------:R-:W-:Y:S01]  /*ec10*/  F2FP.SATFINITE.E4M3.F32.PACK_AB_MERGE_C R58, R77, R74, R58 ;  /* 0x0000004a4d3a723e */ /* 0x000fe2000480703a */
[----:B------:R-:W-:-:S02]  /*ec20*/  HADD2.F32 R45, -RZ, R45.H1_H1 ;  /* 0x3000002dff2d7230 */ /* 0x000fc40000004100 */
[CC--:B------:R-:W-:Y:S01]  /*ec30*/  FMUL.FTZ R66, R50.reuse, R62.reuse ;  /* 0x0000003e32427220 */ /* 0x0c0fe20000410000 */
[--C-:B------:R-:W-:Y:S02]  /*ec40*/  HADD2.F32 R60, -RZ, R48.reuse.H0_H0 ;  /* 0x20000030ff3c7230 */ /* 0x100fe40000004100 */
[----:B------:R-:W-:Y:S01]  /*ec50*/  FMUL.FTZ R63, R49, R62 ;  /* 0x0000003e313f7220 */ /* 0x000fe20000410000 */
[----:B------:R-:W-:Y:S02]  /*ec60*/  HADD2.F32 R48, -RZ, R48.H1_H1 ;  /* 0x30000030ff307230 */ /* 0x000fe40000004100 */
[-C--:B------:R-:W-:Y:S01]  /*ec70*/  FMUL.FTZ R62, R61, R64.reuse ;  /* 0x000000403d3e7220 */ /* 0x080fe20000410000 */
[C---:B------:R-:W-:Y:S01]  /*ec80*/  FMUL.FTZ R64, R45.reuse, R64 ;  /* 0x000000402d407220 */ /* 0x040fe20000410000 */
[----:B------:R-:W-:Y:S01]  /*ec90*/  FFMA.FTZ R73, R50, R60, R63 ;  /* 0x0000003c32497223 */ /* 0x000fe2000001003f */
[----:B------:R-:W-:Y:S01]  /*eca0*/  F2FP.F16.E4M3.UNPACK_B R50, R51 ;  /* 0x00000033ff32723e */ /* 0x000fe200020006ff */
[-C--:B------:R-:W-:Y:S01]  /*ecb0*/  FFMA.FTZ R75, R45, R48.reuse, -R62 ;  /* 0x000000302d4b7223 */ /* 0x080fe2000001083e */
[----:B------:R-:W-:Y:S01]  /*ecc0*/  FFMA.FTZ R74, R61, R48, R64 ;  /* 0x000000303d4a7223 */ /* 0x000fe20000010040 */
[----:B------:R-:W-:Y:S01]  /*ecd0*/  F2FP.F16.E4M3.UNPACK_B R64, R46 ;  /* 0x0000002eff40723e */ /* 0x000fe200020006ff */
[----:B------:R-:W-:Y:S01]  /*ece0*/  FFMA.FTZ R72, R49, R60, -R66 ;  /* 0x0000003c31487223 */ /* 0x000fe20000010842 */
[-C--:B------:R-:W-:Y:S01]  /*ecf0*/  F2FP.F16.E4M3.UNPACK_B R45, R47.reuse ;  /* 0x0000002fff2d723e */ /* 0x080fe200020006ff */
[----:B------:R-:W-:Y:S01]  /*ed00*/  HADD2.F32 R60, -RZ, R50.H0_H0 ;  /* 0x20000032ff3c7230 */ /* 0x000fe20000004100 */
[----:B------:R-:W-:Y:S01]  /*ed10*/  F2FP.F16.E4M3.UNPACK_B R47, R47.H1 ;  /* 0x0000002fff2f723e */ /* 0x000fe200030006ff */
[----:B------:R-:W-:Y:S01]  /*ed20*/  HADD2.F32 R67, -RZ, R64.H0_H0 ;  /* 0x20000040ff437230 */ /* 0x000fe20000004100 */
[-C--:B------:R-:W-:Y:S01]  /*ed30*/  F2FP.F16.E4M3.UNPACK_B R46, R44.reuse ;  /* 0x0000002cff2e723e */ /* 0x080fe200020006ff */
[----:B------:R-:W-:Y:S01]  /*ed40*/  HADD2.F32 R48, -RZ, R45.H0_H0 ;  /* 0x2000002dff307230 */ /* 0x000fe20000004100 */
[----:B------:R-:W-:Y:S01]  /*ed50*/  F2FP.F16.E4M3.UNPACK_B R51, R51.H1 ;  /* 0x00000033ff33723e */ /* 0x000fe200030006ff */
[----:B------:R-:W-:Y:S01]  /*ed60*/  HADD2.F32 R49, -RZ, R47.H0_H0 ;  /* 0x2000002fff317230 */ /* 0x000fe20000004100 */
[----:B------:R-:W-:Y:S01]  /*ed70*/  F2FP.F16.E4M3.UNPACK_B R61, R44.H1 ;  /* 0x0000002cff3d723e */ /* 0x000fe200030006ff */
[----:B------:R-:W-:-:S02]  /*ed80*/  HADD2.F32 R66, -RZ, R65.H0_H0 ;  /* 0x20000041ff427230 */ /* 0x000fc40000004100 */
[-C--:B------:R-:W-:Y:S01]  /*ed90*/  FMUL.FTZ R77, R60, R67.reuse ;  /* 0x000000433c4d7220 */ /* 0x080fe20000410000 */
[----:B------:R-:W-:Y:S02]  /*eda0*/  HADD2.F32 R63, -RZ, R46.H0_H0 ;  /* 0x2000002eff3f7230 */ /* 0x000fe40000004100 */
[C---:B------:R-:W-:Y:S01]  /*edb0*/  FMUL.FTZ R67, R48.reuse, R67 ;  /* 0x0000004330437220 */ /* 0x040fe20000410000 */
[----:B------:R-:W-:Y:S02]  /*edc0*/  HADD2.F32 R44, -RZ, R51.H0_H0 ;  /* 0x20000033ff2c7230 */ /* 0x000fe40000004100 */
[----:B------:R-:W-:Y:S01]  /*edd0*/  FMUL.FTZ R79, R49, R66 ;  /* 0x00000042314f7220 */ /* 0x000fe20000410000 */
[----:B------:R-:W-:Y:S02]  /*ede0*/  HADD2.F32 R62, -RZ, R61.H0_H0 ;  /* 0x2000003dff3e7230 */ /* 0x000fe40000004100 */
[----:B------:R-:W-:Y:S01]  /*edf0*/  FFMA.FTZ R77, R48, R63, -R77 ;  /* 0x0000003f304d7223 */ /* 0x000fe2000001084d */
[----:B------:R-:W-:-:S02]  /*ee00*/  HADD2.F32 R51, -RZ, R51.H1_H1 ;  /* 0x30000033ff337230 */ /* 0x000fc40000004100 */
[C---:B------:R-:W-:Y:S01]  /*ee10*/  FMUL.FTZ R76, R44.reuse, R66 ;  /* 0x000000422c4c7220 */ /* 0x040fe20000410000 */
[----:B------:R-:W-:Y:S02]  /*ee20*/  HADD2.F32 R48, -RZ, R65.H1_H1 ;  /* 0x30000041ff307230 */ /* 0x000fe40000004100 */
[-C--:B------:R-:W-:Y:S01]  /*ee30*/  FFMA.FTZ R79, R44, R62.reuse, R79 ;  /* 0x0000003e2c4f7223 */ /* 0x080fe2000001004f */
[----:B------:R-:W-:Y:S02]  /*ee40*/  HADD2.F32 R47, -RZ, R47.H1_H1 ;  /* 0x3000002fff2f7230 */ /* 0x000fe40000004100 */
[----:B------:R-:W-:Y:S01]  /*ee50*/  FFMA.FTZ R67, R60, R63, R67 ;  /* 0x0000003f3c437223 */ /* 0x000fe20000010043 */
[----:B------:R-:W-:Y:S02]  /*ee60*/  HADD2.F32 R50, -RZ, R50.H1_H1 ;  /* 0x30000032ff327230 */ /* 0x000fe40000004100 */
[----:B------:R-:W-:Y:S01]  /*ee70*/  FFMA.FTZ R76, R49, R62, -R76 ;  /* 0x0000003e314c7223 */ /* 0x000fe2000001084c */
[----:B------:R-:W-:-:S02]  /*ee80*/  HADD2.F32 R64, -RZ, R64.H1_H1 ;  /* 0x30000040ff407230 */ /* 0x000fc40000004100 */
[-C--:B------:R-:W-:Y:S01]  /*ee90*/  FMUL.FTZ R60, R51, R48.reuse ;  /* 0x00000030333c7220 */ /* 0x080fe20000410000 */
[----:B------:R-:W-:Y:S02]  /*eea0*/  HADD2.F32 R45, -RZ, R45.H1_H1 ;  /* 0x3000002dff2d7230 */ /* 0x000fe40000004100 */
[----:B------:R-:W-:Y:S01]  /*eeb0*/  FMUL.FTZ R62, R47, R48 ;  /* 0x000000302f3e7220 */ /* 0x000fe20000410000 */
[----:B------:R-:W-:Y:S02]  /*eec0*/  HADD2.F32 R44, -RZ, R61.H1_H1 ;  /* 0x3000003dff2c7230 */ /* 0x000fe40000004100 */
[CC--:B------:R-:W-:Y:S01]  /*eed0*/  FMUL.FTZ R48, R50.reuse, R64.reuse ;  /* 0x0000004032307220 */ /* 0x0c0fe20000410000 */
[----:B------:R-:W-:Y:S02]  /*eee0*/  HADD2.F32 R46, -RZ, R46.H1_H1 ;  /* 0x3000002eff2e7230 */ /* 0x000fe40000004100 */
[----:B------:R-:W-:Y:S01]  /*eef0*/  FMUL.FTZ R49, R45, R64 ;  /* 0x000000402d317220 */ /* 0x000fe20000410000 */
[----:B------:R-:W-:Y:S01]  /*ef00*/  F2FP.SATFINITE.E4M3.F32.PACK_AB_MERGE_C R72, R75, R72, RZ ;  /* 0x000000484b48723e */ /* 0x000fe200048070ff */
[-C--:B------:R-:W-:Y:S01]  /*ef10*/  FFMA.FTZ R47, R47, R44.reuse, -R60 ;  /* 0x0000002c2f2f7223 */ /* 0x080fe2000001083c */
[----:B------:R-:W-:Y:S01]  /*ef20*/  FFMA.FTZ R62, R51, R44, R62 ;  /* 0x0000002c333e7223 */ /* 0x000fe2000001003e */
[-C--:B------:R-:W-:Y:S01]  /*ef30*/  FFMA.FTZ R48, R45, R46.reuse, -R48 ;  /* 0x0000002e2d307223 */ /* 0x080fe20000010830 */
[----:B------:R-:W-:Y:S01]  /*ef40*/  FFMA.FTZ R46, R50, R46, R49 ;  /* 0x0000002e322e7223 */ /* 0x000fe20000010031 */
[----:B------:R-:W-:Y:S01]  /*ef50*/  F2FP.SATFINITE.E4M3.F32.PACK_AB_MERGE_C R73, R74, R73, RZ ;  /* 0x000000494a49723e */ /* 0x000fe200048070ff */
[----:B------:R-:W-:Y:S01]  /*ef60*/  IMAD.MOV.U32 R44, RZ, RZ, R54 ;  /* 0x000000ffff2c7224 */ /* 0x000fe200078e0036 */
[----:B------:R-:W-:Y:S01]  /*ef70*/  F2FP.SATFINITE.E4M3.F32.PACK_AB_MERGE_C R47, R47, R76, RZ ;  /* 0x0000004c2f2f723e */ /* 0x000fe200048070ff */
[----:B------:R-:W-:Y:S01]  /*ef80*/  IMAD.MOV.U32 R50, RZ, RZ, R58 ;  /* 0x000000ffff327224 */ /* 0x000fe200078e003a */
[----:B------:R-:W-:-:S02]  /*ef90*/  F2FP.SATFINITE.E4M3.F32.PACK_AB_MERGE_C R62, R62, R79, RZ ;  /* 0x0000004f3e3e723e */ /* 0x000fc400048070ff */
[----:B------:R-:W-:Y:S01]  /*efa0*/  F2FP.SATFINITE.E4M3.F32.PACK_AB_MERGE_C R47, R48, R77, R47 ;  /* 0x0000004d302f723e */ /* 0x000fe2000480702f */
[----:B------:R-:W-:Y:S01]  /*efb0*/  IMAD.MOV.U32 R48, RZ, RZ, R56 ;  /* 0x000000ffff307224 */ /* 0x000fe200078e0038 */
[----:B------:R-:W-:Y:S01]  /*efc0*/  F2FP.SATFINITE.E4M3.F32.PACK_AB_MERGE_C R51, R46, R67, R62 ;  /* 0x000000432e33723e */ /* 0x000fe2000480703e */
[----:B------:R-:W-:Y:S01]  /*efd0*/  IMAD.MOV.U32 R46, RZ, RZ, R59 ;  /* 0x000000ffff2e7224 */ /* 0x000fe200078e003b */
[----:B------:R-:W-:Y:S02]  /*efe0*/  F2FP.SATFINITE.E4M3.F32.PACK_AB_MERGE_C R45, R69, R70, R72 ;  /* 0x00000046452d723e */ /* 0x000fe40004807048 */
[----:B------:R-:W-:-:S07]  /*eff0*/  F2FP.SATFINITE.E4M3.F32.PACK_AB_MERGE_C R49, R71, R68, R73 ;  /* 0x000000444731723e */ /* 0x000fce0004807049 */
.L_x_514:
[----:B------:R-:W-:Y:S05]  /*f000*/  BSYNC B1 ;  /* 0x0000000000017941 */ /* 0x000fea0003800000 */
.L_x_513:
[----:B0-----:R4:W-:Y:S01]  /*f010*/  STG.E.128 desc[UR54][R52.64], R44 ;  /* 0x0000002c34007986 */ /* 0x0019e2000c101d36 */
[----:B------:R-:W-:-:S13]  /*f020*/  ISETP.GE.AND P3, PT, R55, R156, PT ;  /* 0x0000009c3700720c */ /* 0x000fda0003f66270 */
[----:B------:R-:W-:Y:S05]  /*f030*/  @P3 BRA `(.L_x_463) ;  /* 0x0000000000f83947 */ /* 0x000fea0003800000 */
[--C-:B----4-:R-:W-:Y:S02]  /*f040*/  SHF.R.S32.HI R44, RZ, 0x1f, R55.reuse ;  /* 0x0000001fff2c7819 */ /* 0x110fe40000011437 */
[----:B------:R-:W-:-:S04]  /*f050*/  IADD3 R55, P3, P4, R120, R140, R55 ;  /* 0x0000008c78377210 */ /* 0x000fc80007c7e037 */
[----:B------:R-:W-:Y:S02]  /*f060*/  IADD3.X R44, R0, R57, R44, P3, P4 ;  /* 0x00000039002c7210 */ /* 0x000fe40001fe842c */
[----:B------:R-:W-:-:S05]  /*f070*/  IADD3 R128, P3, R55, R128, RZ ;  /* 0x0000008037807210 */ /* 0x000fca0007f7e0ff */
[----:B------:R-:W-:-:S05]  /*f080*/  IMAD.X R129, R44, 0x1, R129, P3 ;  /* 0x000000012c817824 */ /* 0x000fca00018e0681 */
[----:B-1----:R0:W-:Y:S01]  /*f090*/  STG.E.128 desc[UR54][R128.64], R48 ;  /* 0x0000003080007986 */ /* 0x0021e2000c101d36 */
[----:B------:R-:W-:Y:S05]  /*f0a0*/  BRA `(.L_x_463) ;  /* 0x0000000000dc7947 */ /* 0x000fea0003800000 */
.L_x_430:
[----:B------:R-:W-:-:S06]  /*f0b0*/  UISETP.NE.AND UP0, UPT, UR53, 0x3, UPT ;  /* 0x000000033500788c */ /* 0x000fcc000bf05270 */
[----:B------:R-:W-:-:S13]  /*f0c0*/  PLOP3.LUT P2, PT, PT, PT, UP0, 0x80, 0x0 ;  /* 0x000000000000781c */ /* 0x000fda0003f4f008 */
[----:B------:R-:W-:Y:S05]  /*f0d0*/  @!P2 BRA `(.L_x_515) ;  /* 0x000000000004a947 */ /* 0x000fea0003800000 */
[----:B------:R-:W-:Y:S01]  /*f0e0*/  BPT.TRAP 0x1 ;  /* 0x000000040000795c */ /* 0x000fe20000300000 */
.L_x_515:
[----:B------:R-:W-:Y:S01]  /*f0f0*/  LEA R43, R19, R18, 0x3 ;  /* 0x00000012132b7211 */ /* 0x000fe200078e18ff */
[----:B------:R-:W-:Y:S01]  /*f100*/  IMAD R42, R24, -0xa0, R2 ;  /* 0xffffff60182a7824 */ /* 0x000fe200078e0202 */
[----:B------:R-:W-:Y:S01]  /*f110*/  SHF.L.U32 R100, R223, 0x1f, RZ ;  /* 0x0000001fdf647819 */ /* 0x000fe200000006ff */
[----:B------:R-:W-:Y:S03]  /*f120*/  BSSY B1, `(.L_x_516) ;  /* 0x0000004000017945 */ /* 0x000fe60003800000 */
[----:B------:R-:W0:Y:S01]  /*f130*/  SYNCS.PHASECHK.TRANS64.TRYWAIT P3, [R43+URZ+0x33490], R100 ;  /* 0x033490642b0075a7 */ /* 0x000e22000806017f */
[----:B------:R-:W-:Y:S01]  /*f140*/  VIMNMX R42, R42, 0xa0, PT ;  /* 0x000000a02a2a7848 */ /* 0x000fe20003fe0100 */
[----:B0-----:R-:W-:Y:S06]  /*f150*/  @!P3 BRA `(.L_x_517) ;  /* 0x0000019000d4b947 */ /* 0x001fec0003800000 */
.L_x_749:
[----:B------:R-:W-:Y:S05]  /*f160*/  BSYNC B1 ;  /* 0x0000000000017941 */ /* 0x000fea0003800000 */
.L_x_516:
[----:B------:R-:W-:Y:S01]  /*f170*/  ISETP.GE.AND P3, PT, R220, R42, PT ;  /* 0x0000002adc00720c */ /* 0x000fe20003f66270 */
[----:B------:R-:W-:-:S12]  /*f180*/  BSSY B1, `(.L_x_518) ;  /* 0x0000014000017945 */ /* 0x000fd80003800000 */
[----:B------:R-:W-:Y:S05]  /*f190*/  @P3 BRA `(.L_x_519) ;  /* 0x0000000000483947 */ /* 0x000fea0003800000 */
[----:B------:R-:W-:-:S13]  /*f1a0*/  ISETP.NE.AND P3, PT, R34, RZ, PT ;  /* 0x000000ff2200720c */ /* 0x000fda0003f65270 */
[----:B------:R-:W1:Y:S04]  /*f1b0*/  @P3 LDS.128 R44, [R40+0x24200] ;  /* 0x02420000282c3984 */ /* 0x000e680000000c00 */
[----:B-1----:R-:W-:Y:S01]  /*f1c0*/  @P3 STG.E.128 desc[UR54][R50.64], R44 ;  /* 0x0000002c32003986 */ /* 0x002fe2000c101d36 */
        /* <DEDUP_REMOVED lines=14> */
[----:B-1----:R1:W-:Y:S02]  /*f2b0*/  @P3 STG.E.128 desc[UR54][R50.64+0xa0], R44 ;  /* 0x0000a02c32003986 */ /* 0x0023e4000c101d36 */
.L_x_519:
[----:B------:R-:W-:Y:S05]  /*f2c0*/  BSYNC B1 ;  /* 0x0000000000017941 */ /* 0x000fea0003800000 */
.L_x_518:
[----:B-1----:R-:W-:-:S05]  /*f2d0*/  VIADD R44, R220, 0x80 ;  /* 0x00000080dc2c7836 */ /* 0x002fca0000000000 */
[----:B------:R-:W-:-:S13]  /*f2e0*/  ISETP.GE.AND P3, PT, R44, R42, PT ;  /* 0x0000002a2c00720c */ /* 0x000fda0003f66270 */
        /* <DEDUP_REMOVED lines=19> */
.L_x_463:
[----:B------:R-:W-:Y:S05]  /*f420*/  BSYNC B0 ;  /* 0x0000000000007941 */ /* 0x000fea0003800000 */
.L_x_429:
[----:B01234-:R-:W0:Y:S01]  /*f430*/  S2R R44, SR_TID.X ;  /* 0x00000000002c7919 */ /* 0x01fe220000002100 */
[----:B------:R-:W-:Y:S01]  /*f440*/  @!PT LDS RZ, [RZ] ;  /* 0x00000000fffff984 */ /* 0x000fe20000000800 */
[----:B------:R-:W-:Y:S01]  /*f450*/  @!PT LDS RZ, [RZ] ;  /* 0x00000000fffff984 */ /* 0x000fe20000000800 */
[----:B------:R-:W-:Y:S01]  /*f460*/  @!PT LDS RZ, [RZ] ;  /* 0x00000000fffff984 */ /* 0x000fe20000000800 */
[----:B------:R-:W-:Y:S01]  /*f470*/  @!PT LDS RZ, [RZ] ;  /* 0x00000000fffff984 */ /* 0x000fe20000000800 */
[----:B------:R1:W-:Y:S06]  /*f480*/  MEMBAR.ALL.CTA ;  /* 0x0000000000007992 */ /* 0x0003ec0000008000 */
[----:B-1----:R-:W1:Y:S01]  /*f490*/  FENCE.VIEW.ASYNC.S ;  /* 0x00000000000073c6 */ /* 0x002e620000000000 */
[----:B------:R-:W-:Y:S05]  /*f4a0*/  WARPSYNC.ALL ;  /* 0x0000000000007948 */ /* 0x000fea0003800000 */
[----:B------:R-:W-:Y:S01]  /*f4b0*/  BSSY B0, `(.L_x_520) ;  /* 0x0000009000007945 */ /* 0x000fe20003800000 */
[----:B0-----:R-:W-:Y:S01]  /*f4c0*/  LOP3.LUT R44, R44, 0x7f, RZ, 0xc0, !PT ;  /* 0x0000007f2c2c7812 */ /* 0x001fe200078ec0ff */
[----:B-1----:R0:W-:Y:S03]  /*f4d0*/  BAR.SYNC.DEFER_BLOCKING R151, 0x80 ;  /* 0x000200970000751d */ /* 0x0021e60000010000 */
[----:B------:R-:W-:-:S13]  /*f4e0*/  ISETP.NE.AND P3, PT, R44, RZ, PT ;  /* 0x000000ff2c00720c */ /* 0x000fda0003f65270 */
[----:B------:R-:W-:-:S05]  /*f4f0*/  @!P3 VIADD R44, R43, 0x334a0 ;  /* 0x000334a02b2cb836 */ /* 0x000fca0000000000 */
[----:B------:R-:W-:-:S04]  /*f500*/  @!P3 PRMT R44, RZ, 0x654, R44 ;  /* 0x00000654ff2cb816 */ /* 0x000fc8000000002c */
[----:B------:R0:W-:Y:S01]  /*f510*/  @!P3 SYNCS.ARRIVE.TRANS64.RED.A1T0 RZ, [R44+URZ], RZ ;  /* 0x000000ff2cffb9a7 */ /* 0x0001e2000810043f */
[----:B------:R-:W-:Y:S05]  /*f520*/  @!P2 BRA `(.L_x_521) ;  /* 0x000000000004a947 */ /* 0x000fea0003800000 */
[----:B------:R-:W-:Y:S01]  /*f530*/  BPT.TRAP 0x1 ;  /* 0x000000040000795c */ /* 0x000fe20000300000 */
.L_x_521:
[----:B------:R-:W-:Y:S05]  /*f540*/  BSYNC B0 ;  /* 0x0000000000007941 */ /* 0x000fea0003800000 */
.L_x_520:
[----:B------:R-:W1:Y:S01]  /*f550*/  SYNCS.PHASECHK.TRANS64.TRYWAIT P2, [R43+URZ+0x334b0], R100 ;  /* 0x0334b0642b0075a7 */ /* 0x000e62000804017f */
[----:B------:R-:W-:Y:S01]  /*f560*/  ULDC UR37, c[0x0][0x2e4] ;  /* 0x0000b90000257ab9 */ /* 0x000fe20000000800 */
[----:B------:R-:W-:Y:S01]  /*f570*/  ULDC.64 UR40, c[0x0][0x318] ;  /* 0x0000c60000287ab9 */ /* 0x000fe20000000a00 */
[----:B------:R-:W-:Y:S01]  /*f580*/  ULDC.64 UR38, c[0x0][0x308] ;  /* 0x0000c20000267ab9 */ /* 0x000fe20000000a00 */
[----:B------:R-:W-:Y:S01]  /*f590*/  BSSY B0, `(.L_x_522) ;  /* 0x0000003000007945 */ /* 0x000fe20003800000 */
[----:B------:R-:W-:-:S03]  /*f5a0*/  IMAD.WIDE R48, R24, 0xa0, R102 ;  /* 0x000000a018307825 */ /* 0x000fc600078e0266 */
[----:B-1----:R-:W-:Y:S05]  /*f5b0*/  @!P2 BRA `(.L_x_523) ;  /* 0x0000018c00d0a947 */ /* 0x002fea0003800000 */
.L_x_750:
[----:B------:R-:W-:Y:S05]  /*f5c0*/  BSYNC B0 ;  /* 0x0000000000007941 */ /* 0x000fea0003800000 */
.L_x_522:
[----:B------:R-:W-:Y:S01]  /*f5d0*/  ISETP.GE.AND P2, PT, R220, R42, PT ;  /* 0x0000002adc00720c */ /* 0x000fe20003f46270 */
[----:B------:R-:W-:-:S12]  /*f5e0*/  BSSY B0, `(.L_x_524) ;  /* 0x000001b000007945 */ /* 0x000fd80003800000 */
[----:B------:R-:W-:Y:S05]  /*f5f0*/  @P2 BRA `(.L_x_525) ;  /* 0x0000000000642947 */ /* 0x000fea0003800000 */
[----:B0-----:R-:W-:Y:S02]  /*f600*/  IMAD.MOV.U32 R44, RZ, RZ, R118 ;  /* 0x000000ffff2c7224 */ /* 0x001fe400078e0076 */
[----:B------:R-:W-:Y:S02]  /*f610*/  IMAD.MOV.U32 R45, RZ, RZ, R33 ;  /* 0x000000ffff2d7224 */ /* 0x000fe400078e0021 */
[----:B------:R-:W-:Y:S02]  /*f620*/  IMAD R47, R49, UR40, RZ ;  /* 0x00000028312f7c24 */ /* 0x000fe4000f8e02ff */
[----:B------:R-:W-:-:S04]  /*f630*/  IMAD.WIDE.U32 R44, R48, UR40, R44 ;  /* 0x00000028302c7c25 */ /* 0x000fc8000f8e002c */
[----:B------:R-:W-:Y:S01]  /*f640*/  IMAD R47, R48, UR41, R47 ;  /* 0x00000029302f7c24 */ /* 0x000fe2000f8e022f */
[----:B------:R-:W-:-:S04]  /*f650*/  IADD3 R50, P2, R44, UR38, RZ ;  /* 0x000000262c327c10 */ /* 0x000fc8000ff5e0ff */
[----:B------:R-:W-:Y:S02]  /*f660*/  IADD3.X R51, R45, UR39, R47, P2, !PT ;  /* 0x000000272d337c10 */ /* 0x000fe400097fe42f */
[----:B------:R-:W-:-:S13]  /*f670*/  ISETP.GE.AND P2, PT, R22, UR37, PT ;  /* 0x0000002516007c0c */ /* 0x000fda000bf46270 */
[----:B------:R-:W0:Y:S04]  /*f680*/  @!P2 LDS.128 R44, [R40+0xf200] ;  /* 0x00f20000282ca984 */ /* 0x000e280000000c00 */
[----:B0-----:R-:W-:Y:S01]  /*f690*/  @!P2 STG.E.128 desc[UR54][R50.64], R44 ;  /* 0x0000002c3200a986 */ /* 0x001fe2000c101d36 */
        /* <DEDUP_REMOVED lines=14> */
[----:B0-----:R2:W-:Y:S02]  /*f780*/  @!P2 STG.E.128 desc[UR54][R50.64+0xa0], R44 ;  /* 0x0000a02c3200a986 */ /* 0x0015e4000c101d36 */
.L_x_525:
[----:B------:R-:W-:Y:S05]  /*f790*/  BSYNC B0 ;  /* 0x0000000000007941 */ /* 0x000fea0003800000 */
.L_x_524:
[----:B0-2---:R-:W-:Y:S01]  /*f7a0*/  VIADD R44, R220, 0x80 ;  /* 0x00000080dc2c7836 */ /* 0x005fe20000000000 */
[----:B------:R-:W-:Y:S04]  /*f7b0*/  BSSY B0, `(.L_x_526) ;  /* 0x000001e000007945 */ /* 0x000fe80003800000 */
[----:B------:R-:W-:-:S13]  /*f7c0*/  ISETP.GE.AND P2, PT, R44, R42, PT ;  /* 0x0000002a2c00720c */ /* 0x000fda0003f46270 */
[----:B------:R-:W-:Y:S05]  /*f7d0*/  @P2 BRA `(.L_x_527) ;  /* 0x00000000006c2947 */ /* 0x000fea0003800000 */
[----:B------:R-:W-:Y:S01]  /*f7e0*/  IADD3 R47, P2, R48, 0x80, RZ ;  /* 0x00000080302f7810 */ /* 0x000fe20007f5e0ff */
[----:B------:R-:W-:Y:S02]  /*f7f0*/  IMAD.MOV.U32 R44, RZ, RZ, R118 ;  /* 0x000000ffff2c7224 */ /* 0x000fe400078e0076 */
[----:B------:R-:W-:Y:S01]  /*f800*/  IMAD.MOV.U32 R45, RZ, RZ, R33 ;  /* 0x000000ffff2d7224 */ /* 0x000fe200078e0021 */
[----:B------:R-:W-:Y:S01]  /*f810*/  IADD3.X R48, RZ, R49, RZ, P2, !PT ;  /* 0x00000031ff307210 */ /* 0x000fe200017fe4ff */
[----:B------:R-:W-:-:S04]  /*f820*/  IMAD.WIDE.U32 R44, R47, UR40, R44 ;  /* 0x000000282f2c7c25 */ /* 0x000fc8000f8e002c */
[----:B------:R-:W-:-:S04]  /*f830*/  IMAD R48, R48, UR40, RZ ;  /* 0x0000002830307c24 */ /* 0x000fc8000f8e02ff */
        /* <DEDUP_REMOVED lines=21> */
.L_x_527:
[----:B------:R-:W-:Y:S05]  /*f990*/  BSYNC B0 ;  /* 0x0000000000007941 */ /* 0x000fea0003800000 */
.L_x_526:
[----:B------:R-:W2:Y:S01]  /*f9a0*/  LDL R40, [R1] ;  /* 0x0000000001287983 */ /* 0x000ea20000100800 */
[----:B------:R-:W-:Y:S02]  /*f9b0*/  VIADD R19, R19, 0x1 ;  /* 0x0000000113137836 */ /* 0x000fe40000000000 */
[----:B-1----:R-:W-:Y:S01]  /*f9c0*/  @!P3 VIADD R43, R43, 0x334c0 ;  /* 0x000334c02b2bb836 */ /* 0x002fe20000000000 */
[----:B------:R-:W-:Y:S01]  /*f9d0*/  @!PT LDS RZ, [RZ] ;  /* 0x00000000fffff984 */ /* 0x000fe20000000800 */
[----:B------:R-:W-:Y:S01]  /*f9e0*/  @!PT LDS RZ, [RZ] ;  /* 0x00000000fffff984 */ /* 0x000fe20000000800 */
[----:B------:R-:W-:Y:S01]  /*f9f0*/  @!PT LDS RZ, [RZ] ;  /* 0x00000000fffff984 */ /* 0x000fe20000000800 */
[----:B------:R-:W-:Y:S01]  /*fa00*/  @!PT LDS RZ, [RZ] ;  /* 0x00000000fffff984 */ /* 0x000fe20000000800 */
[----:B------:R1:W-:Y:S06]  /*fa10*/  MEMBAR.ALL.CTA ;  /* 0x0000000000007992 */ /* 0x0003ec0000008000 */
[----:B-1----:R-:W1:Y:S02]  /*fa20*/  FENCE.VIEW.ASYNC.S ;  /* 0x00000000000073c6 */ /* 0x002e640000000000 */
[----:B-1----:R1:W-:Y:S01]  /*fa30*/  BAR.SYNC.DEFER_BLOCKING R151, 0x80 ;  /* 0x000200970000751d */ /* 0x0023e20000010000 */
[----:B------:R-:W-:-:S02]  /*fa40*/  ISETP.NE.AND P2, PT, R19, 0x2, PT ;  /* 0x000000021300780c */ /* 0x000fc40003f45270 */
[----:B------:R-:W-:Y:S02]  /*fa50*/  @!P3 PRMT R43, RZ, 0x654, R43 ;  /* 0x00000654ff2bb816 */ /* 0x000fe4000000002b */
[----:B------:R-:W-:Y:S02]  /*fa60*/  SEL R19, R19, RZ, P2 ;  /* 0x000000ff13137207 */ /* 0x000fe40001000000 */
[----:B------:R1:W-:Y:S01]  /*fa70*/  @!P3 SYNCS.ARRIVE.TRANS64.RED.A1T0 RZ, [R43+URZ], RZ ;  /* 0x000000ff2bffb9a7 */ /* 0x0003e2000810043f */
[----:B--2---:R-:W-:Y:S02]  /*fa80*/  LOP3.LUT P4, RZ, R40, 0x2, RZ, 0xc0, !PT ;  /* 0x0000000228ff7812 */ /* 0x004fe4000788c0ff */
[----:B------:R-:W-:-:S04]  /*fa90*/  SEL R40, RZ, 0x1, P2 ;  /* 0x00000001ff287807 */ /* 0x000fc80001000000 */
[----:B------:R-:W-:-:S07]  /*faa0*/  LOP3.LUT R223, R223, R40, RZ, 0x3c, !PT ;  /* 0x00000028dfdf7212 */ /* 0x000fce00078e3cff */
[----:B-1----:R-:W-:Y:S05]  /*fab0*/  @P4 BRA `(.L_x_528) ;  /* 0xffffff2c00684947 */ /* 0x002fea000383ffff */
[----:B------:R-:W1:Y:S01]  /*fac0*/  S2R R41, SR_TID.X ;  /* 0x0000000000297919 */ /* 0x000e620000002100 */
[----:B------:R-:W-:Y:S02]  /*fad0*/  PLOP3.LUT P0, PT, PT, PT, PT, 0x8, 0x0 ;  /* 0x000000000000781c */ /* 0x000fe40003f0e170 */
[----:B-1----:R-:W-:-:S04]  /*fae0*/  SHF.R.U32.HI R41, RZ, 0x7, R41 ;  /* 0x00000007ff297819 */ /* 0x002fc80000011629 */
[----:B------:R-:W-:-:S13]  /*faf0*/  ISETP.NE.AND P4, PT, R41, 0x1, PT ;  /* 0x000000012900780c */ /* 0x000fda0003f85270 */
[----:B------:R-:W-:Y:S06]  /*fb00*/  @!P4 BAR.ARV 0x9, 0x100 ;  /* 0x024400000000cb1d */ /* 0x000fec0000002000 */
.L_x_424:
[----:B------:R-:W1:Y:S01]  /*fb10*/  LDC R0, c[0x0][0x428] ;  /* 0x00010a00ff007b82 */ /* 0x000e620000000800 */
[----:B------:R-:W-:Y:S05]  /*fb20*/  @P0 BRA `(.L_x_529) ;  /* 0x00000000000c0947 */ /* 0x000fea0003800000 */
[----:B------:R-:W2:Y:S01]  /*fb30*/  FENCE.VIEW.ASYNC.G ;  /* 0x00000000000073c6 */ /* 0x000ea20000000100 */
[----:B------:R-:W-:Y:S05]  /*fb40*/  WARPSYNC.ALL ;  /* 0x0000000000007948 */ /* 0x000fea0003800000 */
[----:B--2---:R-:W-:Y:S06]  /*fb50*/  BAR.ARV 0xc, 0x180 ;  /* 0x0306000000007b1d */ /* 0x004fec0000002000 */
.L_x_529:
[----:B------:R-:W2:Y:S01]  /*fb60*/  LDL R4, [R1+0x10] ;  /* 0x0000100001047983 */ /* 0x000ea20000100800 */
[----:B------:R-:W-:Y:S01]  /*fb70*/  ULDC.64 UR4, c[0x0][0x990] ;  /* 0x0002640000047ab9 */ /* 0x000fe20000000a00 */
[----:B-1----:R-:W-:Y:S01]  /*fb80*/  ISETP.NE.AND P2, PT, R0, 0x1, PT ;  /* 0x000000010000780c */ /* 0x002fe20003f45270 */
[----:B------:R-:W-:Y:S01]  /*fb90*/  ULDC.64 UR6, c[0x0][0x998] ;  /* 0x0002660000067ab9 */ /* 0x000fe20000000a00 */
[----:B------:R-:W-:Y:S01]  /*fba0*/  ISETP.NE.U32.AND P0, PT, RZ, UR4, PT ;  /* 0x00000004ff007c0c */ /* 0x000fe2000bf05070 */
[----:B------:R-:W-:Y:S01]  /*fbb0*/  IMAD.MOV.U32 R7, RZ, RZ, R126 ;  /* 0x000000ffff077224 */ /* 0x000fe200078e007e */
[----:B------:R-:W-:Y:S02]  /*fbc0*/  ISETP.NE.U32.AND P1, PT, RZ, UR6, PT ;  /* 0x00000006ff007c0c */ /* 0x000fe4000bf25070 */
[----:B------:R-:W-:Y:S02]  /*fbd0*/  ISETP.NE.AND.EX P0, PT, RZ, UR5, PT, P0 ;  /* 0x00000005ff007c0c */ /* 0x000fe4000bf05300 */
[----:B------:R-:W-:-:S05]  /*fbe0*/  ISETP.NE.AND.EX P1, PT, RZ, UR7, PT, P1 ;  /* 0x00000007ff007c0c */ /* 0x000fca000bf25310 */
[----:B------:R-:W1:Y:S08]  /*fbf0*/  @P2 LDC R3, c[0x0][0x42c] ;  /* 0x00010b00ff032b82 */ /* 0x000e700000000800 */
[----:B------:R-:W3:Y:S08]  /*fc00*/  @P0 LDC.64 R10, c[0x0][0x9a8] ;  /* 0x00026a00ff0a0b82 */ /* 0x000ef00000000a00 */
[----:B------:R-:W4:Y:S08]  /*fc10*/  @P2 LDC R2, c[0x0][0x430] ;  /* 0x00010c00ff022b82 */ /* 0x000f300000000800 */
[----:B------:R-:W0:Y:S01]  /*fc20*/  @P1 LDC.64 R12, c[0x0][0x9b8] ;  /* 0x00026e00ff0c1b82 */ /* 0x000e220000000a00 */
[----:B-1----:R-:W-:-:S07]  /*fc30*/  @P2 IMAD.HI.U32 R3, R126, R3, RZ ;  /* 0x000000037e032227 */ /* 0x002fce00078e00ff */
[----:B------:R-:W1:Y:S08]  /*fc40*/  @P0 LDC.64 R14, c[0x0][0x9b0] ;  /* 0x00026c00ff0e0b82 */ /* 0x000e700000000a00 */
[----:B------:R-:W1:Y:S01]  /*fc50*/  @P1 LDC.64 R20, c[0x0][0x9c0] ;  /* 0x00027000ff141b82 */ /* 0x000e620000000a00 */
[----:B----4-:R-:W-:Y:S01]  /*fc60*/  @P2 SHF.R.U32.HI R7, RZ, R2, R3 ;  /* 0x00000002ff072219 */ /* 0x010fe20000011603 */
[----:B---3--:R-:W-:-:S03]  /*fc70*/  @P0 IMAD.WIDE.U32 R2, R236, R10, RZ ;  /* 0x0000000aec020225 */ /* 0x008fc600078e00ff */
[----:B------:R-:W-:Y:S01]  /*fc80*/  @P0 SHF.R.S32.HI R9, RZ, 0x1f, R7 ;  /* 0x0000001fff090819 */ /* 0x000fe20000011407 */
[C---:B--2---:R-:W-:Y:S02]  /*fc90*/  @P0 IMAD R0, R4.reuse, R10, RZ ;  /* 0x0000000a04000224 */ /* 0x044fe400078e02ff */
[-C--:B0-----:R-:W-:Y:S02]  /*fca0*/  @P1 IMAD R4, R4, R12.reuse, RZ ;  /* 0x0000000c04041224 */ /* 0x081fe400078e02ff */
[C---:B------:R-:W-:Y:S02]  /*fcb0*/  @P0 IMAD R11, R236.reuse, R11, R0 ;  /* 0x0000000bec0b0224 */ /* 0x040fe400078e0200 */
[C---:B------:R-:W-:Y:S02]  /*fcc0*/  @P1 IMAD R13, R236.reuse, R13, R4 ;  /* 0x0000000dec0d1224 */ /* 0x040fe400078e0204 */
[----:B------:R-:W-:Y:S01]  /*fcd0*/  @P1 IMAD.WIDE.U32 R4, R236, R12, RZ ;  /* 0x0000000cec041225 */ /* 0x000fe200078e00ff */
[----:B------:R-:W-:-:S02]  /*fce0*/  @P0 IADD3 R3, R3, R11, RZ ;  /* 0x0000000b03030210 */ /* 0x000fc40007ffe0ff */
[----:B------:R-:W-:Y:S01]  /*fcf0*/  @P1 SHF.R.S32.HI R11, RZ, 0x1f, R7 ;  /* 0x0000001fff0b1819 */ /* 0x000fe20000011407 */
[----:B-1----:R-:W-:Y:S02]  /*fd00*/  @P0 IMAD R0, R9, R14, RZ ;  /* 0x0000000e09000224 */ /* 0x002fe400078e02ff */
[----:B------:R-:W-:Y:S02]  /*fd10*/  @P1 IMAD.IADD R5, R5, 0x1, R13 ;  /* 0x0000000105051824 */ /* 0x000fe400078e020d */
[----:B------:R-:W-:Y:S02]  /*fd20*/  @P1 IMAD R6, R11, R20, RZ ;  /* 0x000000140b061224 */ /* 0x000fe400078e02ff */
[C---:B------:R-:W-:Y:S02]  /*fd30*/  @P0 IMAD R9, R7.reuse, R15, R0 ;  /* 0x0000000f07090224 */ /* 0x040fe400078e0200 */
[----:B------:R-:W-:-:S04]  /*fd40*/  @P0 IMAD.WIDE.U32 R2, R7, R14, R2 ;  /* 0x0000000e07020225 */ /* 0x000fc800078e0002 */
[C---:B------:R-:W-:Y:S02]  /*fd50*/  @P1 IMAD R11, R7.reuse, R21, R6 ;  /* 0x00000015070b1224 */ /* 0x040fe400078e0206 */
[----:B------:R-:W-:Y:S01]  /*fd60*/  @P1 IMAD.WIDE.U32 R6, R7, R20, R4 ;  /* 0x0000001407061225 */ /* 0x000fe200078e0004 */
[----:B------:R-:W-:Y:S01]  /*fd70*/  @P0 LEA R4, P3, R2, UR4, 0x2 ;  /* 0x0000000402040c11 */ /* 0x000fe2000f8610ff */
[----:B------:R-:W-:Y:S02]  /*fd80*/  ULDC UR4, c[0x0][0x988] ;  /* 0x0002620000047ab9 */ /* 0x000fe40000000800 */
[----:B------:R-:W-:Y:S01]  /*fd90*/  @P0 IMAD.IADD R5, R3, 0x1, R9 ;  /* 0x0000000103050824 */ /* 0x000fe200078e0209 */
[----:B------:R-:W-:Y:S01]  /*fda0*/  @P1 LEA R8, P4, R6, UR6, 0x2 ;  /* 0x0000000606081c11 */ /* 0x000fe2000f8810ff */
[----:B------:R-:W-:Y:S02]  /*fdb0*/  @P1 IMAD.IADD R3, R7, 0x1, R11 ;  /* 0x0000000107031824 */ /* 0x000fe400078e020b */
[----:B------:R-:W-:Y:S01]  /*fdc0*/  IMAD.MOV.U32 R0, RZ, RZ, 0x3f800000 ;  /* 0x3f800000ff007424 */ /* 0x000fe200078e00ff */
[----:B------:R-:W-:Y:S01]  /*fdd0*/  @P0 LEA.HI.X R5, R2, UR5, R5, 0x2, P3 ;  /* 0x0000000502050c11 */ /* 0x000fe200098f1405 */
[----:B------:R-:W0:Y:S01]  /*fde0*/  @P2 LDC R7, c[0x0][0x42c] ;  /* 0x00010b00ff072b82 */ /* 0x000e220000000800 */
[----:B------:R-:W-:Y:S01]  /*fdf0*/  @P1 LEA.HI.X R9, R6, UR7, R3, 0x2, P4 ;  /* 0x0000000706091c11 */ /* 0x000fe2000a0f1403 */
[----:B------:R-:W-:-:S04]  /*fe00*/  IMAD.MOV.U32 R3, RZ, RZ, 0x3f800000 ;  /* 0x3f800000ff037424 */ /* 0x000fc800078e00ff */
[----:B------:R1:W2:Y:S02]  /*fe10*/  @P1 LDG.E R0, desc[UR54][R8.64] ;  /* 0x0000003608001981 */ /* 0x0002a4000c1e1900 */
[----:B------:R-:W3:Y:S02]  /*fe20*/  @P2 LDC R2, c[0x0][0x430] ;  /* 0x00010c00ff022b82 */ /* 0x000ee40000000800 */
[----:B------:R4:W2:Y:S01]  /*fe30*/  @P0 LDG.E R3, desc[UR54][R4.64] ;  /* 0x0000003604030981 */ /* 0x0008a2000c1e1900 */
[----:B------:R-:W-:Y:S02]  /*fe40*/  ISETP.GE.AND P1, PT, R149, 0x1, PT ;  /* 0x000000019500780c */ /* 0x000fe40003f26270 */
[----:B------:R-:W-:Y:S01]  /*fe50*/  MOV R24, R126 ;  /* 0x0000007e00187202 */ /* 0x000fe20000000f00 */
[----:B0-----:R-:W-:Y:S01]  /*fe60*/  @P2 IMAD.HI.U32 R7, R126, R7, RZ ;  /* 0x000000077e072227 */ /* 0x001fe200078e00ff */
[----:B------:R-:W-:Y:S02]  /*fe70*/  PLOP3.LUT P0, PT, PT, PT, PT, 0x80, 0x0 ;  /* 0x000000000000781c */ /* 0x000fe40003f0f070 */
[----:B------:R-:W-:-:S02]  /*fe80*/  CS2R R120, SRZ ;  /* 0x0000000000787805 */ /* 0x000fc4000001ff00 */
[----:B---3--:R-:W-:Y:S01]  /*fe90*/  @P2 SHF.R.U32.HI R24, RZ, R2, R7 ;  /* 0x00000002ff182219 */ /* 0x008fe20000011607 */
[----:B------:R-:W-:Y:S01]  /*fea0*/  IMAD.MOV.U32 R119, RZ, RZ, RZ ;  /* 0x000000ffff777224 */ /* 0x000fe200078e00ff */
[----:B------:R-:W-:Y:S02]  /*feb0*/  CS2R R34, SRZ ;  /* 0x0000000000227805 */ /* 0x000fe4000001ff00 */
[----:B------:R-:W-:Y:S02]  /*fec0*/  CS2R R80, SRZ ;  /* 0x0000000000507805 */ /* 0x000fe4000001ff00 */
[----:B------:R-:W-:Y:S01]  /*fed0*/  CS2R R76, SRZ ;  /* 0x00000000004c7805 */ /* 0x000fe2000001ff00 */
[----:B------:R0:W-:Y:S01]  /*fee0*/  STL [R1+0x4], R24 ;  /* 0x0000041801007387 */ /* 0x0001e20000100800 */
[----:B------:R-:W-:Y:S02]  /*fef0*/  CS2R R38, SRZ ;  /* 0x0000000000267805 */ /* 0x000fe4000001ff00 */
[----:B------:R-:W-:-:S02]  /*ff00*/  CS2R R84, SRZ ;  /* 0x0000000000547805 */ /* 0x000fc4000001ff00 */
[----:B------:R-:W-:Y:S02]  /*ff10*/  CS2R R62, SRZ ;  /* 0x00000000003e7805 */ /* 0x000fe4000001ff00 */
[----:B------:R-:W-:Y:S02]  /*ff20*/  CS2R R68, SRZ ;  /* 0x0000000000447805 */ /* 0x000fe4000001ff00 */
[----:B------:R-:W-:Y:S02]  /*ff30*/  CS2R R78, SRZ ;  /* 0x00000000004e7805 */ /* 0x000fe4000001ff00 */
[----:B------:R-:W-:Y:S02]  /*ff40*/  CS2R R42, SRZ ;  /* 0x00000000002a7805 */ /* 0x000fe4000001ff00 */
[----:B------:R-:W-:Y:S01]  /*ff50*/  CS2R R72, SRZ ;  /* 0x0000000000487805 */ /* 0x000fe2000001ff00 */
[----:B------:R-:W-:Y:S01]  /*ff60*/  IMAD.MOV.U32 R67, RZ, RZ, RZ ;  /* 0x000000ffff437224 */ /* 0x000fe200078e00ff */
[----:B------:R-:W-:-:S02]  /*ff70*/  CS2R R82, SRZ ;  /* 0x0000000000527805 */ /* 0x000fc4000001ff00 */
[----:B------:R-:W-:Y:S02]  /*ff80*/  CS2R R64, SRZ ;  /* 0x0000000000407805 */ /* 0x000fe4000001ff00 */
[----:B------:R-:W-:Y:S02]  /*ff90*/  CS2R R58, SRZ ;  /* 0x00000000003a7805 */ /* 0x000fe4000001ff00 */
[----:B------:R-:W-:Y:S02]  /*ffa0*/  CS2R R70, SRZ ;  /* 0x0000000000467805 */ /* 0x000fe4000001ff00 */
[----:B------:R-:W-:Y:S01]  /*ffb0*/  CS2R R74, SRZ ;  /* 0x00000000004a7805 */ /* 0x000fe2000001ff00 */
[----:B------:R-:W-:Y:S01]  /*ffc0*/  IMAD.MOV.U32 R86, RZ, RZ, RZ ;  /* 0x000000ffff567224 */ /* 0x000fe200078e00ff */
        /* <DEDUP_REMOVED lines=16> */
[----:B------:R-:W-:Y:S01]  /*100d0*/  CS2R R32, SRZ ;  /* 0x0000000000207805 */ /* 0x000fe2000001ff00 */
[----:B------:R-:W-:Y:S01]  /*100e0*/  IMAD.MOV.U32 R50, RZ, RZ, RZ ;  /* 0x000000ffff327224 */ /* 0x000fe200078e00ff */
[----:B------:R-:W-:Y:S01]  /*100f0*/  CS2R R10, SRZ ;  /* 0x00000000000a7805 */ /* 0x000fe2000001ff00 */
[----:B------:R-:W-:Y:S01]  /*10100*/  IMAD.MOV.U32 R55, RZ, RZ, RZ ;  /* 0x000000ffff377224 */ /* 0x000fe200078e00ff */
[----:B------:R-:W-:Y:S02]  /*10110*/  CS2R R108, SRZ ;  /* 0x00000000006c7805 */ /* 0x000fe4000001ff00 */
[----:B-1----:R-:W-:-:S02]  /*10120*/  CS2R R8, SRZ ;  /* 0x0000000000087805 */ /* 0x002fc4000001ff00 */
[----:B------:R-:W-:Y:S02]  /*10130*/  CS2R R26, SRZ ;  /* 0x00000000001a7805 */ /* 0x000fe4000001ff00 */
[----:B------:R-:W-:Y:S02]  /*10140*/  CS2R R36, SRZ ;  /* 0x0000000000247805 */ /* 0x000fe4000001ff00 */
[----:B------:R-:W-:Y:S02]  /*10150*/  CS2R R112, SRZ ;  /* 0x0000000000707805 */ /* 0x000fe4000001ff00 */
[----:B------:R-:W-:Y:S02]  /*10160*/  CS2R R128, SRZ ;  /* 0x0000000000807805 */ /* 0x000fe4000001ff00 */
[----:B------:R-:W-:Y:S02]  /*10170*/  CS2R R20, SRZ ;  /* 0x0000000000147805 */ /* 0x000fe4000001ff00 */
[----:B------:R-:W-:-:S02]  /*10180*/  CS2R R116, SRZ ;  /* 0x0000000000747805 */ /* 0x000fc4000001ff00 */
[----:B------:R-:W-:Y:S02]  /*10190*/  MOV R122, RZ ;  /* 0x000000ff007a7202 */ /* 0x000fe40000000f00 */
[----:B------:R-:W-:Y:S02]  /*101a0*/  CS2R R130, SRZ ;  /* 0x0000000000827805 */ /* 0x000fe4000001ff00 */
[----:B0-----:R-:W-:Y:S02]  /*101b0*/  CS2R R24, SRZ ;  /* 0x0000000000187805 */ /* 0x001fe4000001ff00 */
[----:B----4-:R-:W-:Y:S02]  /*101c0*/  CS2R R4, SRZ ;  /* 0x0000000000047805 */ /* 0x010fe4000001ff00 */
[----:B------:R-:W-:Y:S01]  /*101d0*/  CS2R R132, SRZ ;  /* 0x0000000000847805 */ /* 0x000fe2000001ff00 */
[----:B--2---:R-:W-:-:S04]  /*101e0*/  FMUL.FTZ R0, R3, R0 ;  /* 0x0000000003007220 */ /* 0x004fc80000410000 */
[----:B------:R-:W-:Y:S01]  /*101f0*/  FMUL.FTZ R2, R0, UR4 ;  /* 0x0000000400027c20 */ /* 0x000fe20008410000 */
[----:B------:R-:W-:Y:S06]  /*10200*/  @!P1 BRA `(.L_x_530) ;  /* 0x000000e800749947 */ /* 0x000fec0003800000 */
[----:B------:R-:W-:-:S03]  /*10210*/  UMOV UR4, 0xffffffff ;  /* 0xffffffff00047882 */ /* 0x000fc60000000000 */
[----:B------:R-:W-:Y:S05]  /*10220*/  BRA.DIV UR4, `(.L_x_531) ;  /* 0x0000018204c87947 */ /* 0x000fea000b800000 */
[----:B------:R-:W0:Y:S02]  /*10230*/  S2R R0, SR_TID.X ;  /* 0x0000000000007919 */ /* 0x000e240000002100 */
[----:B0-----:R-:W-:-:S05]  /*10240*/  VIADD R3, R0, 0xffffff80 ;  /* 0xffffff8000037836 */ /* 0x001fca0000000000 */
[----:B------:R-:W-:-:S04]  /*10250*/  SHF.R.S32.HI R0, RZ, 0x1f, R3 ;  /* 0x0000001fff007819 */ /* 0x000fc80000011403 */
[----:B------:R-:W-:-:S04]  /*10260*/  LEA.HI R0, R0, R3, RZ, 0x7 ;  /* 0x0000000300007211 */ /* 0x000fc800078f38ff */
[----:B------:R-:W-:-:S05]  /*10270*/  SHF.R.S32.HI R0, RZ, 0x7, R0 ;  /* 0x00000007ff007819 */ /* 0x000fca0000011400 */
[----:B------:R0:W1:Y:S02]  /*10280*/  SHFL.IDX PT, R231, R0, RZ, 0x1f ;  /* 0x00001fff00e77589 */ /* 0x00006400000e0000 */
.L_x_753:
[----:B01----:R-:W-:Y:S01]  /*10290*/  LEA.HI R0, R231, R231, RZ, 0x1 ;  /* 0x000000e7e7007211 */ /* 0x003fe200078f08ff */
[----:B------:R-:W-:-:S03]  /*102a0*/  ULOP3.LUT UP0, URZ, UR52, 0x9f, URZ, 0xc0, !UPT ;  /* 0x0000009f343f7892 */ /* 0x000fc6000f80c03f */
[----:B------:R-:W-:-:S03]  /*102b0*/  LOP3.LUT R0, R0, 0x3e, RZ, 0xc0, !PT ;  /* 0x0000003e00007812 */ /* 0x000fc600078ec0ff */
[----:B------:R-:W-:Y:S02]  /*102c0*/  PLOP3.LUT P0, PT, PT, PT, UP0, 0x80, 0x0 ;  /* 0x000000000000781c */ /* 0x000fe40003f0f008 */
[----:B------:R-:W-:-:S05]  /*102d0*/  IMAD.IADD R0, R231, 0x1, -R0 ;  /* 0x00000001e7007824 */ /* 0x000fca00078e0a00 */
[----:B------:R-:W-:-:S04]  /*102e0*/  LEA R0, R0, UR52, 0xc ;  /* 0x0000003400007c11 */ /* 0x000fc8000f8e60ff */
[----:B------:R-:W-:-:S04]  /*102f0*/  SHF.R.U32.HI R0, RZ, 0x4, R0 ;  /* 0x00000004ff007819 */ /* 0x000fc80000011600 */
[----:B------:R-:W-:Y:S01]  /*10300*/  LOP3.LUT R50, R0, 0x3fff, RZ, 0xc0, !PT ;  /* 0x00003fff00327812 */ /* 0x000fe200078ec0ff */
[----:B------:R-:W-:Y:S06]  /*10310*/  @!P0 BRA `(.L_x_532) ;  /* 0x0000000000408947 */ /* 0x000fec0003800000 */
        /* <DEDUP_REMOVED lines=16> */
.L_x_532:
[----:B------:R-:W-:Y:S02]  /*10420*/  ULDC UR4, c[0x0][0x3d4] ;  /* 0x0000f50000047ab9 */ /* 0x000fe40000000800 */
[----:B------:R-:W-:-:S13]  /*10430*/  ISETP.LT.AND P0, PT, RZ, UR4, PT ;  /* 0x00000004ff007c0c */ /* 0x000fda000bf01270 */
[----:B------:R-:W-:Y:S05]  /*10440*/  @P0 BRA `(.L_x_533) ;  /* 0x0000000000400947 */ /* 0x000fea0003800000 */
[----:B------:R-:W-:-:S04]  /*10450*/  ULEA.HI UR4, UR43, UR43, URZ, 0x1 ;  /* 0x0000002b2b047291 */ /* 0x000fc8000f8f083f */
[----:B------:R-:W-:-:S04]  /*10460*/  ULOP3.LUT UR4, UR4, 0xfffffffe, URZ, 0xc0, !UPT ;  /* 0xfffffffe04047892 */ /* 0x000fc8000f8ec03f */
[----:B------:R-:W-:-:S06]  /*10470*/  UIADD3 UR4, UR43, -UR4, URZ ;  /* 0x800000042b047290 */ /* 0x000fcc000fffe03f */
[----:B------:R-:W-:-:S04]  /*10480*/  MOV R3, UR4 ;  /* 0x0000000400037c02 */ /* 0x000fc80008000f00 */
[----:B------:R-:W-:-:S04]  /*10490*/  SHF.L.U32 R3, R3, 0x1f, RZ ;  /* 0x0000001f03037819 */ /* 0x000fc800000006ff */
[----:B------:R0:W1:Y:S03]  /*104a0*/  SYNCS.PHASECHK.TRANS64.TRYWAIT P0, [R18+URZ+0x33400], R3 ;  /* 0x03340003120075a7 */ /* 0x000066000800017f */
[----:B-1----:R-:W-:Y:S05]  /*104b0*/  @!P0 NANOSLEEP.SYNCS 0x989680 ;  /* 0x009896800000895d */ /* 0x002fea0003900000 */
[----:B------:R-:W1:Y:S01]  /*104c0*/  @!P0 SYNCS.PHASECHK.TRANS64 P0, [R18+URZ+0x33400], R3 ;  /* 0x03340003120085a7 */ /* 0x000e62000800007f */
[----:B------:R-:W-:Y:S04]  /*104d0*/  BSSY B0, `(.L_x_534) ;  /* 0x0000006000007945 */ /* 0x000fe80003800000 */
[----:B-1----:R-:W-:Y:S05]  /*104e0*/  @P0 BRA `(.L_x_535) ;  /* 0x0000000000100947 */ /* 0x002fea0003800000 */
.L_x_536:
[----:B-1----:R1:W2:Y:S02]  /*104f0*/  SYNCS.PHASECHK.TRANS64.TRYWAIT P0, [R18+URZ+0x33400], R3 ;  /* 0x03340003120075a7 */ /* 0x0022a4000800017f */
[----:B--2---:R-:W-:Y:S05]  /*10500*/  @!P0 NANOSLEEP.SYNCS 0x989680 ;  /* 0x009896800000895d */ /* 0x004fea0003900000 */
[----:B------:R-:W2:Y:S02]  /*10510*/  @!P0 SYNCS.PHASECHK.TRANS64 P0, [R18+URZ+0x33400], R3 ;  /* 0x03340003120085a7 */ /* 0x000ea4000800007f */
[----:B--2---:R-:W-:Y:S05]  /*10520*/  @!P0 BRA `(.L_x_536) ;  /* 0xfffffffc00f08947 */ /* 0x004fea000383ffff */
.L_x_535:
[----:B------:R-:W-:Y:S05]  /*10530*/  BSYNC B0 ;  /* 0x0000000000007941 */ /* 0x000fea0003800000 */
.L_x_534:
[----:B------:R-:W-:Y:S05]  /*10540*/  BRA `(.L_x_537) ;  /* 0x0000006800bc7947 */ /* 0x000fea0003800000 */
.L_x_533:
[----:B------:R-:W0:Y:S01]  /*10550*/  LDC.64 R24, c[0x0][0x3c8] ;  /* 0x0000f200ff187b82 */ /* 0x000e220000000a00 */
[----:B-----5:R-:W-:Y:S01]  /*10560*/  SHF.R.S32.HI R0, RZ, 0x1f, R123 ;  /* 0x0000001fff007819 */ /* 0x020fe2000001147b */
[--C-:B------:R-:W-:Y:S01]  /*10570*/  IMAD.MOV.U32 R8, RZ, RZ, R16.reuse ;  /* 0x000000ffff087224 */ /* 0x100fe200078e0010 */
[----:B------:R-:W-:Y:S01]  /*10580*/  SHF.R.S32.HI R9, RZ, 0x1f, R16 ;  /* 0x0000001fff097819 */ /* 0x000fe20000011410 */
[--C-:B------:R-:W-:Y:S01]  /*10590*/  IMAD.MOV.U32 R10, RZ, RZ, R22.reuse ;  /* 0x000000ffff0a7224 */ /* 0x100fe200078e0016 */
[----:B------:R-:W-:Y:S01]  /*105a0*/  SHF.R.S32.HI R11, RZ, 0x1f, R22 ;  /* 0x0000001fff0b7819 */ /* 0x000fe20000011416 */
[----:B------:R-:W-:Y:S01]  /*105b0*/  ULDC.64 UR4, c[0x0][0x3d8] ;  /* 0x0000f60000047ab9 */ /* 0x000fe20000000a00 */
[----:B------:R-:W-:Y:S01]  /*105c0*/  ULDC.64 UR6, c[0x0][0x3c8] ;  /* 0x0000f20000067ab9 */ /* 0x000fe20000000a00 */
[----:B------:R-:W1:Y:S01]  /*105d0*/  LDC.64 R48, c[0x0][0x3e0] ;  /* 0x0000f800ff307b82 */ /* 0x000e620000000a00 */
[----:B------:R-:W-:Y:S01]  /*105e0*/  IMAD R12, R0, UR4, RZ ;  /* 0x00000004000c7c24 */ /* 0x000fe2000f8e02ff */
[----:B------:R-:W-:Y:S01]  /*105f0*/  ULOP3.LUT UP0, URZ, UR52, 0x1bf, URZ, 0xc0, !UPT ;  /* 0x000001bf343f7892 */ /* 0x000fe2000f80c03f */
[----:B------:R-:W-:-:S04]  /*10600*/  IMAD.WIDE.U32 R4, R123, UR4, R8 ;  /* 0x000000047b047c25 */ /* 0x000fc8000f8e0008 */
[C---:B------:R-:W-:Y:S01]  /*10610*/  IMAD.WIDE.U32 R6, R123.reuse, UR4, R10 ;  /* 0x000000047b067c25 */ /* 0x040fe2000f8e000a */
[----:B------:R-:W-:Y:S02]  /*10620*/  IADD3 R52, P0, R4, UR6, RZ ;  /* 0x0000000604347c10 */ /* 0x000fe4000ff1e0ff */
[----:B------:R-:W-:Y:S01]  /*10630*/  PLOP3.LUT P2, PT, PT, PT, UP0, 0x80, 0x0 ;  /* 0x000000000000781c */ /* 0x000fe20003f4f008 */
[----:B------:R-:W-:Y:S01]  /*10640*/  IMAD R3, R123, UR5, R12 ;  /* 0x000000057b037c24 */ /* 0x000fe2000f8e020c */
[----:B------:R-:W-:-:S04]  /*10650*/  IADD3 R56, P1, R6, UR6, RZ ;  /* 0x0000000606387c10 */ /* 0x000fc8000ff3e0ff */
[----:B------:R-:W-:Y:S01]  /*10660*/  IADD3.X R53, R3, UR7, R5, P0, !PT ;  /* 0x0000000703357c10 */ /* 0x000fe200087fe405 */
[----:B0-----:R-:W-:Y:S01]  /*10670*/  IMAD.WIDE.U32 R24, R123, UR4, R24 ;  /* 0x000000047b187c25 */ /* 0x001fe2000f8e0018 */
[----:B------:R-:W-:Y:S01]  /*10680*/  IADD3.X R57, R3, UR7, R7, P1, !PT ;  /* 0x0000000703397c10 */ /* 0x000fe20008ffe407 */
[----:B------:R-:W-:Y:S01]  /*10690*/  ULDC.64 UR6, c[0x0][0x3e8] ;  /* 0x0000fa0000067ab9 */ /* 0x000fe20000000a00 */
[----:B------:R-:W-:Y:S01]  /*106a0*/  ULDC.64 UR4, c[0x0][0x3e0] ;  /* 0x0000f80000047ab9 */ /* 0x000fe20000000a00 */
[----:B------:R-:W-:Y:S02]  /*106b0*/  IMAD R0, R0, UR6, RZ ;  /* 0x0000000600007c24 */ /* 0x000fe4000f8e02ff */
[----:B------:R-:W-:-:S04]  /*106c0*/  IMAD.WIDE.U32 R4, R123, UR6, R8 ;  /* 0x000000067b047c25 */ /* 0x000fc8000f8e0008 */
[----:B------:R-:W-:Y:S01]  /*106d0*/  IMAD.WIDE.U32 R6, R123, UR6, R10 ;  /* 0x000000067b067c25 */ /* 0x000fe2000f8e000a */
[----:B------:R-:W-:-:S03]  /*106e0*/  IADD3 R54, P0, R4, UR4, RZ ;  /* 0x0000000404367c10 */ /* 0x000fc6000ff1e0ff */
[C---:B------:R-:W-:Y:S01]  /*106f0*/  IMAD R27, R123.reuse, UR7, R0 ;  /* 0x000000077b1b7c24 */ /* 0x040fe2000f8e0200 */
[----:B------:R-:W-:Y:S01]  /*10700*/  IADD3 R58, P1, R6, UR4, RZ ;  /* 0x00000004063a7c10 */ /* 0x000fe2000ff3e0ff */
[----:B-1----:R-:W-:-:S03]  /*10710*/  IMAD.WIDE.U32 R48, R123, UR6, R48 ;  /* 0x000000067b307c25 */ /* 0x002fc6000f8e0030 */
[----:B------:R-:W-:Y:S01]  /*10720*/  IADD3.X R55, R27, UR5, R5, P0, !PT ;  /* 0x000000051b377c10 */ /* 0x000fe200087fe405 */
[----:B------:R-:W-:Y:S01]  /*10730*/  IMAD.IADD R26, R3, 0x1, R25 ;  /* 0x00000001031a7824 */ /* 0x000fe200078e0219 */
[C---:B------:R-:W-:Y:S01]  /*10740*/  IADD3.X R59, R27.reuse, UR5, R7, P1, !PT ;  /* 0x000000051b3b7c10 */ /* 0x040fe20008ffe407 */
[----:B------:R-:W-:Y:S01]  /*10750*/  IMAD.IADD R27, R27, 0x1, R49 ;  /* 0x000000011b1b7824 */ /* 0x000fe200078e0231 */
[----:B------:R-:W-:Y:S06]  /*10760*/  @!P2 BRA `(.L_x_538) ;  /* 0x000000000040a947 */ /* 0x000fec0003800000 */
        /* <DEDUP_REMOVED lines=15> */
[----:B-1----:R-:W-:Y:S05]  /*10860*/  CALL.ABS.NOINC R14 ;  /* 0x000000000e007343 */ /* 0x002fea0003c00000 */
.L_x_538:
[----:B------:R-:W-:Y:S01]  /*10870*/  ULDC.U8 UR4, c[0x0][0x3f0] ;  /* 0x0000fc0000047ab9 */ /* 0x000fe20000000000 */
[----:B------:R-:W-:Y:S01]  /*10880*/  IMAD R150, R125, -0x80, R150 ;  /* 0xffffff807d967824 */ /* 0x000fe200078e0296 */
[----:B------:R-:W-:Y:S01]  /*10890*/  ISETP.NE.AND P0, PT, RZ, UR4, PT ;  /* 0x00000004ff007c0c */ /* 0x000fe2000bf05270 */
[----:B------:R-:W-:Y:S03]  /*108a0*/  BSSY B0, `(.L_x_539) ;  /* 0x0000671000007945 */ /* 0x000fe60003800000 */
[----:B------:R-:W-:-:S09]  /*108b0*/  VIMNMX R3, R150, 0x80, PT ;  /* 0x0000008096037848 */ /* 0x000fd20003fe0100 */
[----:B------:R-:W-:Y:S05]  /*108c0*/  @!P0 BRA `(.L_x_540) ;  /* 0x0000003000dc8947 */ /* 0x000fea0003800000 */
        /* <DEDUP_REMOVED lines=15> */
[----:B------:R-:W-:Y:S01]  /*109c0*/  ULDC UR4, c[0x0][0x3d4] ;  /* 0x0000f50000047ab9 */ /* 0x000fe20000000800 */
[C---:B------:R-:W-:Y:S01]  /*109d0*/  VIADD R0, R16.reuse, 0x10 ;  /* 0x0000001010007836 */ /* 0x040fe20000000000 */
[C---:B------:R-:W-:Y:S01]  /*109e0*/  ISETP.GE.AND P5, PT, R16.reuse, UR4, PT ;  /* 0x0000000410007c0c */ /* 0x040fe2000bfa6270 */
[----:B------:R-:W-:Y:S01]  /*109f0*/  VIADD R3, R16, 0x20 ;  /* 0x0000002010037836 */ /* 0x000fe20000000000 */
[----:B------:R-:W-:Y:S02]  /*10a00*/  CS2R R44, SRZ ;  /* 0x00000000002c7805 */ /* 0x000fe4000001ff00 */
[----:B------:R-:W-:Y:S02]  /*10a10*/  CS2R R46, SRZ ;  /* 0x00000000002e7805 */ /* 0x000fe4000001ff00 */
[----:B------:R-:W-:Y:S01]  /*10a20*/  ISETP.GE.AND P4, PT, R0, UR4, PT ;  /* 0x0000000400007c0c */ /* 0x000fe2000bf86270 */
[C---:B------:R-:W-:Y:S01]  /*10a30*/  VIADD R0, R16.reuse, 0x30 ;  /* 0x0000003010007836 */ /* 0x040fe20000000000 */
[----:B------:R-:W-:Y:S01]  /*10a40*/  ISETP.GE.AND P3, PT, R3, UR4, PT ;  /* 0x0000000403007c0c */ /* 0x000fe2000bf66270 */
[----:B------:R-:W-:-:S03]  /*10a50*/  VIADD R3, R16, 0x40 ;  /* 0x0000004010037836 */ /* 0x000fc60000000000 */
[----:B------:R-:W-:Y:S02]  /*10a60*/  ISETP.GE.AND P2, PT, R0, UR4, PT ;  /* 0x0000000400007c0c */ /* 0x000fe4000bf46270 */
[----:B------:R-:W-:Y:S01]  /*10a70*/  IADD3 R0, R16, 0x50, RZ ;  /* 0x0000005010007810 */ /* 0x000fe20007ffe0ff */
[----:B------:R0:W5:Y:S01]  /*10a80*/  @!P5 LDG.E.64 R44, desc[UR54][R52.64] ;  /* 0x00000036342cd981 */ /* 0x000162000c1e1b00 */
[----:B------:R-:W-:-:S03]  /*10a90*/  ISETP.GE.AND P1, PT, R3, UR4, PT ;  /* 0x0000000403007c0c */ /* 0x000fc6000bf26270 */
[----:B------:R0:W5:Y:S01]  /*10aa0*/  @!P5 LDG.E.64 R46, desc[UR54][R54.64] ;  /* 0x00000036362ed981 */ /* 0x000162000c1e1b00 */
[----:B------:R-:W-:Y:S02]  /*10ab0*/  ISETP.GE.AND P5, PT, R0, UR4, PT ;  /* 0x0000000400007c0c */ /* 0x000fe4000bfa6270 */
        /* <DEDUP_REMOVED lines=10> */
[----:B------:R0:W5:Y:S04]  /*10b60*/  @!P4 LDG.E.64 R40, desc[UR54][R52.64+0x10] ;  /* 0x000010363428c981 */ /* 0x000168000c1e1b00 */
        /* <DEDUP_REMOVED lines=8> */
[----:B------:R0:W5:Y:S02]  /*10bf0*/  @!P5 LDG.E.64 R20, desc[UR54][R54.64+0x50] ;  /* 0x000050363614d981 */ /* 0x000164000c1e1b00 */
.L_x_542:
[----:B------:R-:W-:Y:S05]  /*10c00*/  BSYNC B1 ;  /* 0x0000000000017941 */ /* 0x000fea0003800000 */
.L_x_541:
[----:B------:R-:W-:-:S03]  /*10c10*/  UMOV UR4, 0xffffffff ;  /* 0xffffffff00047882 */ /* 0x000fc60000000000 */
[----:B------:R-:W-:Y:S05]  /*10c20*/  BRA.DIV UR4, `(.L_x_543) ;  /* 0x0000017a04887947 */ /* 0x000fea000b800000 */
.L_x_756:
[----:B------:R-:W-:-:S03]  /*10c30*/  UMOV UR4, 0xffffffff ;  /* 0xffffffff00047882 */ /* 0x000fc60000000000 */
[----:B------:R-:W-:Y:S05]  /*10c40*/  BRA.DIV UR4, `(.L_x_544) ;  /* 0x0000017a04a87947 */ /* 0x000fea000b800000 */
.L_x_759:
[----:B------:R-:W-:-:S03]  /*10c50*/  UMOV UR4, 0xffffffff ;  /* 0xffffffff00047882 */ /* 0x000fc60000000000 */
[----:B------:R-:W-:Y:S05]  /*10c60*/  BRA.DIV UR4, `(.L_x_545) ;  /* 0x0000017a04c87947 */ /* 0x000fea000b800000 */
.L_x_762:
[----:B------:R-:W-:-:S03]  /*10c70*/  UMOV UR4, 0xffffffff ;  /* 0xffffffff00047882 */ /* 0x000fc60000000000 */
[----:B------:R-:W-:Y:S05]  /*10c80*/  BRA.DIV UR4, `(.L_x_546) ;  /* 0x0000017a04e87947 */ /* 0x000fea000b800000 */
.L_x_765:
[----:B------:R-:W-:Y:S01]  /*10c90*/  ULEA.HI UR4, UR43, UR43, URZ, 0x1 ;  /* 0x0000002b2b047291 */ /* 0x000fe2000f8f083f */
[----:B------:R-:W-:Y:S03]  /*10ca0*/  BSSY B1, `(.L_x_547) ;  /* 0x0000007000017945 */ /* 0x000fe60003800000 */
[----:B------:R-:W-:-:S04]  /*10cb0*/  ULOP3.LUT UR4, UR4, 0xfffffffe, URZ, 0xc0, !UPT ;  /* 0xfffffffe04047892 */ /* 0x000fc8000f8ec03f */
[----:B------:R-:W-:-:S06]  /*10cc0*/  UIADD3 UR4, UR43, -UR4, URZ ;  /* 0x800000042b047290 */ /* 0x000fcc000fffe03f */
[----:B------:R-:W-:-:S05]  /*10cd0*/  IMAD.U32 R3, RZ, RZ, UR4 ;  /* 0x00000004ff037e24 */ /* 0x000fca000f8e00ff */
[----:B------:R-:W-:-:S04]  /*10ce0*/  SHF.L.U32 R3, R3, 0x1f, RZ ;  /* 0x0000001f03037819 */ /* 0x000fc800000006ff */
[----:B------:R-:W1:Y:S02]  /*10cf0*/  SYNCS.PHASECHK.TRANS64.TRYWAIT P1, [R18+URZ+0x33400], R3 ;  /* 0x03340003120075a7 */ /* 0x000e64000802017f */
[----:B-1----:R-:W-:Y:S05]  /*10d00*/  @!P1 BRA `(.L_x_548) ;  /* 0x0000017800f09947 */ /* 0x002fea0003800000 */
.L_x_766:
[----:B------:R-:W-:Y:S05]  /*10d10*/  BSYNC B1 ;  /* 0x0000000000017941 */ /* 0x000fea0003800000 */
.L_x_547:
[----:B------:R-:W-:Y:S05]  /*10d20*/  @P0 BRA `(.L_x_549) ;  /* 0x0000006000a00947 */ /* 0x000fea0003800000 */
[----:B------:R-:W2:Y:S01]  /*10d30*/  LDC R5, c[0x0][0x3d4] ;  /* 0x0000f500ff057b82 */ /* 0x000ea20000000800 */
[C---:B------:R-:W-:Y:S01]  /*10d40*/  VIADD R0, R16.reuse, 0x10 ;  /* 0x0000001010007836 */ /* 0x040fe20000000000 */
[----:B------:R-:W-:Y:S01]  /*10d50*/  BSSY B1, `(.L_x_550) ;  /* 0x0000085000017945 */ /* 0x000fe20003800000 */
[C---:B------:R-:W-:Y:S01]  /*10d60*/  VIADD R4, R16.reuse, 0x20 ;  /* 0x0000002010047836 */ /* 0x040fe20000000000 */
[----:B------:R-:W-:Y:S01]  /*10d70*/  LOP3.LUT P5, RZ, R235, 0x2, RZ, 0xc0, !PT ;  /* 0x00000002ebff7812 */ /* 0x000fe200078ac0ff */
[----:B------:R-:W-:Y:S02]  /*10d80*/  VIADD R6, R16, 0x30 ;  /* 0x0000003010067836 */ /* 0x000fe40000000000 */
[----:B-1----:R-:W-:Y:S01]  /*10d90*/  IMAD.IADD R3, R18, 0x1, R234 ;  /* 0x0000000112037824 */ /* 0x002fe200078e02ea */
[-C--:B--2---:R-:W-:Y:S02]  /*10da0*/  ISETP.GE.AND P6, PT, R16, R5.reuse, PT ;  /* 0x000000051000720c */ /* 0x084fe40003fc6270 */
[-C--:B------:R-:W-:Y:S01]  /*10db0*/  ISETP.GE.AND P0, PT, R0, R5.reuse, PT ;  /* 0x000000050000720c */ /* 0x080fe20003f06270 */
[----:B------:R-:W-:Y:S01]  /*10dc0*/  VIADD R0, R16, 0x40 ;  /* 0x0000004010007836 */ /* 0x000fe20000000000 */
[----:B------:R-:W-:-:S02]  /*10dd0*/  ISETP.GE.AND P1, PT, R4, R5, PT ;  /* 0x000000050400720c */ /* 0x000fc40003f26270 */
[----:B------:R-:W-:Y:S02]  /*10de0*/  IADD3 R4, R16, 0x50, RZ ;  /* 0x0000005010047810 */ /* 0x000fe40007ffe0ff */
[-C--:B------:R-:W-:Y:S01]  /*10df0*/  ISETP.GE.AND P3, PT, R0, R5.reuse, PT ;  /* 0x000000050000720c */ /* 0x080fe20003f66270 */
[----:B------:R-:W-:Y:S01]  /*10e00*/  VIADD R0, R3, 0x20 ;  /* 0x0000002003007836 */ /* 0x000fe20000000000 */
[-C--:B------:R-:W-:Y:S02]  /*10e10*/  ISETP.GE.AND P2, PT, R6, R5.reuse, PT ;  /* 0x000000050600720c */ /* 0x080fe40003f46270 */
[----:B------:R-:W-:Y:S01]  /*10e20*/  ISETP.GE.AND P4, PT, R4, R5, PT ;  /* 0x000000050400720c */ /* 0x000fe20003f86270 */
[----:B------:R-:W-:-:S12]  /*10e30*/  @P6 BRA `(.L_x_551) ;  /* 0x0000000400d86947 */ /* 0x000fd80003800000 */
[----:B------:R-:W1:Y:S01]  /*10e40*/  LDS.128 R4, [R3+0x1e200] ;  /* 0x01e2000003047984 */ /* 0x000e620000000c00 */
[----:B-----5:R-:W-:Y:S02]  /*10e50*/  SHF.R.U32.HI R13, RZ, 0x8, R45 ;  /* 0x00000008ff0d7819 */ /* 0x020fe4000001162d */
[----:B------:R-:W-:Y:S02]  /*10e60*/  SHF.R.U32.HI R11, RZ, 0x8, R44 ;  /* 0x00000008ff0b7819 */ /* 0x000fe4000001162c */
[----:B------:R-:W-:Y:S02]  /*10e70*/  LOP3.LUT R12, R45, 0xff, RZ, 0xc0, !PT ;  /* 0x000000ff2d0c7812 */ /* 0x000fe400078ec0ff */
[----:B------:R-:W-:Y:S02]  /*10e80*/  LOP3.LUT R13, R13, 0xff, RZ, 0xc0, !PT ;  /* 0x000000ff0d0d7812 */ /* 0x000fe400078ec0ff */
[----:B------:R-:W-:Y:S02]  /*10e90*/  SHF.R.U32.HI R25, RZ, 0x8, R47 ;  /* 0x00000008ff197819 */ /* 0x000fe4000001162f */
[----:B------:R-:W-:-:S02]  /*10ea0*/  LOP3.LUT R10, R44, 0xff, RZ, 0xc0, !PT ;  /* 0x000000ff2c0a7812 */ /* 0x000fc400078ec0ff */
[----:B------:R-:W-:Y:S02]  /*10eb0*/  LOP3.LUT R11, R11, 0xff, RZ, 0xc0, !PT ;  /* 0x000000ff0b0b7812 */ /* 0x000fe400078ec0ff */
[----:B------:R-:W-:Y:S02]  /*10ec0*/  PRMT R12, R13, 0x7604, R12 ;  /* 0x000076040d0c7816 */ /* 0x000fe4000000000c */
[----:B------:R-:W-:Y:S02]  /*10ed0*/  SHF.R.U32.HI R26, RZ, 0x10, R45 ;  /* 0x00000010ff1a7819 */ /* 0x000fe4000001162d */
[----:B------:R-:W-:Y:S02]  /*10ee0*/  SHF.R.U32.HI R13, RZ, 0x8, R46 ;  /* 0x00000008ff0d7819 */ /* 0x000fe4000001162e */
[----:B------:R-:W-:Y:S02]  /*10ef0*/  LOP3.LUT R14, R47, 0xff, RZ, 0xc0, !PT ;  /* 0x000000ff2f0e7812 */ /* 0x000fe400078ec0ff */
[----:B------:R-:W-:-:S02]  /*10f00*/  LOP3.LUT R25, R25, 0xff, RZ, 0xc0, !PT ;  /* 0x000000ff19197812 */ /* 0x000fc400078ec0ff */
[----:B------:R-:W-:Y:S02]  /*10f10*/  SHF.R.U32.HI R24, RZ, 0x10, R47 ;  /* 0x00000010ff187819 */ /* 0x000fe4000001162f */
[----:B------:R-:W-:Y:S02]  /*10f20*/  PRMT R11, R11, 0x7604, R10 ;  /* 0x000076040b0b7816 */ /* 0x000fe4000000000a */
[----:B------:R-:W-:Y:S02]  /*10f30*/  LOP3.LUT R10, R46, 0xff, RZ, 0xc0, !PT ;  /* 0x000000ff2e0a7812 */ /* 0x000fe400078ec0ff */
[----:B------:R-:W-:Y:S01]  /*10f40*/  LOP3.LUT R15, R13, 0xff, RZ, 0xc0, !PT ;  /* 0x000000ff0d0f7812 */ /* 0x000fe200078ec0ff */
[----:B------:R-:W-:Y:S01]  /*10f50*/  IMAD.U32 R13, R26, 0x10000, RZ ;  /* 0x000100001a0d7824 */ /* 0x000fe200078e00ff */
[----:B------:R-:W-:Y:S01]  /*10f60*/  PRMT R14, R25, 0x7604, R14 ;  /* 0x00007604190e7816 */ /* 0x000fe2000000000e */
[----:B------:R-:W-:Y:S01]  /*10f70*/  IMAD.U32 R25, R24, 0x10000, RZ ;  /* 0x0001000018197824 */ /* 0x000fe200078e00ff */
[----:B------:R-:W-:-:S02]  /*10f80*/  PRMT R15, R15, 0x7604, R10 ;  /* 0x000076040f0f7816 */ /* 0x000fc4000000000a */
[----:B------:R-:W-:Y:S02]  /*10f90*/  LOP3.LUT R11, R11, 0xff0000, R44, 0xf8, !PT ;  /* 0x00ff00000b0b7812 */ /* 0x000fe400078ef82c */
[----:B------:R-:W-:Y:S02]  /*10fa0*/  LOP3.LUT R13, R12, 0xff0000, R13, 0xf8, !PT ;  /* 0x00ff00000c0d7812 */ /* 0x000fe400078ef80d */
[----:B------:R-:W-:Y:S02]  /*10fb0*/  LOP3.LUT R27, R14, 0xff0000, R25, 0xf8, !PT ;  /* 0x00ff00000e1b7812 */ /* 0x000fe400078ef819 */
[----:B------:R-:W-:Y:S02]  /*10fc0*/  LOP3.LUT R25, R15, 0xff0000, R46, 0xf8, !PT ;  /* 0x00ff00000f197812 */ /* 0x000fe400078ef82e */
[----:B------:R-:W-:Y:S02]  /*10fd0*/  LOP3.LUT R15, R11, 0xff000000, R44, 0xf8, !PT ;  /* 0xff0000000b0f7812 */ /* 0x000fe400078ef82c */
[----:B------:R-:W-:-:S02]  /*10fe0*/  LOP3.LUT R27, R27, 0xff000000, R47, 0xf8, !PT ;  /* 0xff0000001b1b7812 */ /* 0x000fc400078ef82f */
[----:B------:R-:W-:Y:S02]  /*10ff0*/  LOP3.LUT R44, R13, 0xff000000, R45, 0xf8, !PT ;  /* 0xff0000000d2c7812 */ /* 0x000fe400078ef82d */
[----:B-1----:R-:W-:Y:S02]  /*11000*/  F2FP.F16.E4M3.UNPACK_B R10, R6.H1 ;  /* 0x00000006ff0a723e */ /* 0x002fe400030006ff */
[----:B------:R-:W-:Y:S02]  /*11010*/  F2FP.F16.E4M3.UNPACK_B R26, R27 ;  /* 0x0000001bff1a723e */ /* 0x000fe400020006ff */
[----:B------:R-:W-:Y:S01]  /*11020*/  F2FP.F16.E4M3.UNPACK_B R24, R44 ;  /* 0x0000002cff18723e */ /* 0x000fe200020006ff */
[--C-:B------:R-:W-:Y:S01]  /*11030*/  HADD2.F32 R13, -RZ, R10.reuse.H0_H0 ;  /* 0x2000000aff0d7230 */ /* 0x100fe20000004100 */
[----:B------:R-:W-:Y:S01]  /*11040*/  LOP3.LUT R46, R25, 0xff000000, R46, 0xf8, !PT ;  /* 0xff000000192e7812 */ /* 0x000fe200078ef82e */
[----:B------:R-:W-:Y:S01]  /*11050*/  HADD2.F32 R10, -RZ, R10.H1_H1 ;  /* 0x3000000aff0a7230 */ /* 0x000fe20000004100 */
[----:B------:R-:W-:Y:S01]  /*11060*/  F2FP.F16.E4M3.UNPACK_B R12, R6 ;  /* 0x00000006ff0c723e */ /* 0x000fe200020006ff */
[----:B------:R-:W-:Y:S01]  /*11070*/  HADD2.F32 R45, -RZ, R26.H1_H1 ;  /* 0x3000001aff2d7230 */ /* 0x000fe20000004100 */
[----:B------:R-:W-:Y:S01]  /*11080*/  F2FP.F16.E4M3.UNPACK_B R11, R5.H1 ;  /* 0x00000005ff0b723e */ /* 0x000fe200030006ff */
[----:B------:R-:W-:Y:S01]  /*11090*/  HADD2.F32 R25, -RZ, R24.H1_H1 ;  /* 0x30000018ff197230 */ /* 0x000fe20000004100 */
[----:B------:R-:W-:Y:S01]  /*110a0*/  F2FP.F16.E4M3.UNPACK_B R14, R7 ;  /* 0x00000007ff0e723e */ /* 0x000fe200020006ff */
[----:B------:R-:W-:-:S02]  /*110b0*/  HADD2.F32 R26, -RZ, R26.H0_H0 ;  /* 0x2000001aff1a7230 */ /* 0x000fc40000004100 */
[C---:B------:R-:W-:Y:S01]  /*110c0*/  FMUL.FTZ R48, R10.reuse, R45 ;  /* 0x0000002d0a307220 */ /* 0x040fe20000410000 */
[----:B------:R-:W-:Y:S02]  /*110d0*/  HADD2.F32 R24, -RZ, R24.H0_H0 ;  /* 0x20000018ff187230 */ /* 0x000fe40000004100 */
[----:B0-----:R-:W-:Y:S01]  /*110e0*/  FMUL.FTZ R52, R10, R25 ;  /* 0x000000190a347220 */ /* 0x001fe20000410000 */
[----:B------:R-:W-:Y:S01]  /*110f0*/  F2FP.F16.E4M3.UNPACK_B R10, R5 ;  /* 0x00000005ff0a723e */ /* 0x000fe200020006ff */
[--C-:B------:R-:W-:Y:S02]  /*11100*/  HADD2.F32 R5, -RZ, R12.reuse.H1_H1 ;  /* 0x3000000cff057230 */ /* 0x100fe40000004100 */
[C---:B------:R-:W-:Y:S01]  /*11110*/  FFMA.FTZ R49, R13.reuse, R25, -R48 ;  /* 0x000000190d317223 */ /* 0x040fe20000010830 */
[----:B------:R-:W-:Y:S01]  /*11120*/  FFMA.FTZ R52, R13, R45, R52 ;  /* 0x0000002d0d347223 */ /* 0x000fe20000010034 */
[----:B------:R-:W-:Y:S01]  /*11130*/  HADD2.F32 R12, -RZ, R12.H0_H0 ;  /* 0x2000000cff0c7230 */ /* 0x000fe20000004100 */
[----:B------:R-:W-:Y:S01]  /*11140*/  F2FP.F16.E4M3.UNPACK_B R27, R27.H1 ;  /* 0x0000001bff1b723e */ /* 0x000fe200030006ff */
[C---:B------:R-:W-:Y:S01]  /*11150*/  FMUL.FTZ R13, R5.reuse, R26 ;  /* 0x0000001a050d7220 */ /* 0x040fe20000410000 */
[----:B------:R-:W-:Y:S01]  /*11160*/  F2FP.F16.E4M3.UNPACK_B R44, R44.H1 ;  /* 0x0000002cff2c723e */ /* 0x000fe200030006ff */
[-C--:B------:R-:W-:Y:S01]  /*11170*/  FMUL.FTZ R47, R5, R24.reuse ;  /* 0x00000018052f7220 */ /* 0x080fe20000410000 */
[----:B------:R-:W-:Y:S01]  /*11180*/  F2FP.F16.E4M3.UNPACK_B R7, R7.H1 ;  /* 0x00000007ff07723e */ /* 0x000fe200030006ff */
[----:B------:R-:W-:Y:S01]  /*11190*/  FFMA.FTZ R45, R12, R24, -R13 ;  /* 0x000000180c2d7223 */ /* 0x000fe2000001080d */
[----:B------:R-:W-:-:S02]  /*111a0*/  HADD2.F32 R5, -RZ, R14.H1_H1 ;  /* 0x3000000eff057230 */ /* 0x000fc40000004100 */
[----:B------:R-:W-:Y:S01]  /*111b0*/  FFMA.FTZ R48, R12, R26, R47 ;  /* 0x0000001a0c307223 */ /* 0x000fe2000001002f */
[--C-:B------:R-:W-:Y:S01]  /*111c0*/  HADD2.F32 R25, -RZ, R27.reuse.H0_H0 ;  /* 0x2000001bff197230 */ /* 0x100fe20000004100 */
[-C--:B------:R-:W-:Y:S01]  /*111d0*/  F2FP.F16.E4M3.UNPACK_B R6, R4.reuse ;  /* 0x00000004ff06723e */ /* 0x080fe200020006ff */
[----:B------:R-:W-:Y:S01]  /*111e0*/  HADD2.F32 R13, -RZ, R44.H0_H0 ;  /* 0x2000002cff0d7230 */ /* 0x000fe20000004100 */
[----:B------:R-:W-:Y:S01]  /*111f0*/  F2FP.F16.E4M3.UNPACK_B R4, R4.H1 ;  /* 0x00000004ff04723e */ /* 0x000fe200030006ff */
[----:B------:R-:W-:Y:S02]  /*11200*/  HADD2.F32 R14, -RZ, R14.H0_H0 ;  /* 0x2000000eff0e7230 */ /* 0x000fe40000004100 */
[C---:B------:R-:W-:Y:S01]  /*11210*/  FMUL.FTZ R47, R5.reuse, R25 ;  /* 0x00000019052f7220 */ /* 0x040fe20000410000 */
[----:B------:R-:W-:Y:S02]  /*11220*/  HADD2.F32 R27, -RZ, R27.H1_H1 ;  /* 0x3000001bff1b7230 */ /* 0x000fe40000004100 */
[----:B------:R-:W-:Y:S01]  /*11230*/  FMUL.FTZ R51, R5, R13 ;  /* 0x0000000d05337220 */ /* 0x000fe20000410000 */
[----:B------:R-:W-:-:S02]  /*11240*/  HADD2.F32 R12, -RZ, R7.H1_H1 ;  /* 0x30000007ff0c7230 */ /* 0x000fc40000004100 */
[C---:B------:R-:W-:Y:S01]  /*11250*/  FFMA.FTZ R47, R14.reuse, R13, -R47 ;  /* 0x0000000d0e2f7223 */ /* 0x040fe2000001082f */
[----:B------:R-:W-:Y:S02]  /*11260*/  HADD2.F32 R44, -RZ, R44.H1_H1 ;  /* 0x3000002cff2c7230 */ /* 0x000fe40000004100 */
[----:B------:R-:W-:Y:S01]  /*11270*/  FFMA.FTZ R54, R14, R25, R51 ;  /* 0x000000190e367223 */ /* 0x000fe20000010033 */
[----:B------:R-:W-:Y:S02]  /*11280*/  HADD2.F32 R5, -RZ, R7.H0_H0 ;  /* 0x20000007ff057230 */ /* 0x000fe40000004100 */
[C---:B------:R-:W-:Y:S01]  /*11290*/  FMUL.FTZ R24, R12.reuse, R27 ;  /* 0x0000001b0c187220 */ /* 0x040fe20000410000 */
[----:B------:R-:W-:Y:S01]  /*112a0*/  F2FP.F16.E4M3.UNPACK_B R13, R46 ;  /* 0x0000002eff0d723e */ /* 0x000fe200020006ff */
[-C--:B------:R-:W-:Y:S01]  /*112b0*/  FMUL.FTZ R14, R12, R44.reuse ;  /* 0x0000002c0c0e7220 */ /* 0x080fe20000410000 */
[----:B------:R-:W-:Y:S01]  /*112c0*/  F2FP.F16.E4M3.UNPACK_B R12, R15 ;  /* 0x0000000fff0c723e */ /* 0x000fe200020006ff */
[----:B------:R-:W-:Y:S01]  /*112d0*/  FFMA.FTZ R44, R5, R44, -R24 ;  /* 0x0000002c052c7223 */ /* 0x000fe20000010818 */
[----:B------:R-:W-:-:S02]  /*112e0*/  HADD2.F32 R7, -RZ, R4.H1_H1 ;  /* 0x30000004ff077230 */ /* 0x000fc40000004100 */
[----:B------:R-:W-:Y:S01]  /*112f0*/  FFMA.FTZ R51, R5, R27, R14 ;  /* 0x0000001b05337223 */ /* 0x000fe2000001000e */
[--C-:B------:R-:W-:Y:S01]  /*11300*/  HADD2.F32 R24, -RZ, R13.reuse.H1_H1 ;  /* 0x3000000dff187230 */ /* 0x100fe20000004100 */
[----:B------:R-:W-:Y:S01]  /*11310*/  F2FP.F16.E4M3.UNPACK_B R15, R15.H1 ;  /* 0x0000000fff0f723e */ /* 0x000fe200030006ff */
[----:B------:R-:W-:Y:S01]  /*11320*/  HADD2.F32 R14, -RZ, R12.H1_H1 ;  /* 0x3000000cff0e7230 */ /* 0x000fe20000004100 */
[----:B------:R-:W-:Y:S01]  /*11330*/  F2FP.F16.E4M3.UNPACK_B R46, R46.H1 ;  /* 0x0000002eff2e723e */ /* 0x000fe200030006ff */
[----:B------:R-:W-:Y:S02]  /*11340*/  HADD2.F32 R5, -RZ, R4.H0_H0 ;  /* 0x20000004ff057230 */ /* 0x000fe40000004100 */
[----:B------:R-:W-:Y:S01]  /*11350*/  FMUL.FTZ R26, R7, R24 ;  /* 0x00000018071a7220 */ /* 0x000fe20000410000 */
[----:B------:R-:W-:Y:S02]  /*11360*/  HADD2.F32 R25, -RZ, R13.H0_H0 ;  /* 0x2000000dff197230 */ /* 0x000fe40000004100 */
[----:B------:R-:W-:-:S02]  /*11370*/  HADD2.F32 R4, -RZ, R6.H1_H1 ;  /* 0x30000006ff047230 */ /* 0x000fc40000004100 */
[-C--:B------:R-:W-:Y:S01]  /*11380*/  FFMA.FTZ R26, R5, R14.reuse, -R26 ;  /* 0x0000000e051a7223 */ /* 0x080fe2000001081a */
[----:B------:R-:W-:Y:S02]  /*11390*/  HADD2.F32 R13, -RZ, R12.H0_H0 ;  /* 0x2000000cff0d7230 */ /* 0x000fe40000004100 */
[----:B------:R-:W-:Y:S01]  /*113a0*/  FMUL.FTZ R12, R7, R14 ;  /* 0x0000000e070c7220 */ /* 0x000fe20000410000 */
[----:B------:R-:W-:Y:S02]  /*113b0*/  HADD2.F32 R6, -RZ, R6.H0_H0 ;  /* 0x20000006ff067230 */ /* 0x000fe40000004100 */
[C---:B------:R-:W-:Y:S01]  /*113c0*/  FMUL.FTZ R7, R4.reuse, R25 ;  /* 0x0000001904077220 */ /* 0x040fe20000410000 */
[-C--:B------:R-:W-:Y:S01]  /*113d0*/  FMUL.FTZ R4, R4, R13.reuse ;  /* 0x0000000d04047220 */ /* 0x080fe20000410000 */
[----:B------:R-:W-:Y:S02]  /*113e0*/  FFMA.FTZ R27, R5, R24, R12 ;  /* 0x00000018051b7223 */ /* 0x000fe4000001000c */
[----:B------:R-:W-:Y:S01]  /*113f0*/  FFMA.FTZ R13, R6, R13, -R7 ;  /* 0x0000000d060d7223 */ /* 0x000fe20000010807 */
[----:B------:R-:W-:-:S02]  /*11400*/  HADD2.F32 R5, -RZ, R11.H1_H1 ;  /* 0x3000000bff057230 */ /* 0x000fc40000004100 */
[----:B------:R-:W-:Y:S01]  /*11410*/  FFMA.FTZ R14, R6, R25, R4 ;  /* 0x00000019060e7223 */ /* 0x000fe20000010004 */
[--C-:B------:R-:W-:Y:S02]  /*11420*/  HADD2.F32 R6, -RZ, R15.reuse.H1_H1 ;  /* 0x3000000fff067230 */ /* 0x100fe40000004100 */
[--C-:B------:R-:W-:Y:S02]  /*11430*/  HADD2.F32 R12, -RZ, R46.reuse.H1_H1 ;  /* 0x3000002eff0c7230 */ /* 0x100fe40000004100 */
[----:B------:R-:W-:Y:S02]  /*11440*/  HADD2.F32 R7, -RZ, R46.H0_H0 ;  /* 0x2000002eff077230 */ /* 0x000fe40000004100 */
[C---:B------:R-:W-:Y:S01]  /*11450*/  FMUL.FTZ R25, R5.reuse, R6 ;  /* 0x0000000605197220 */ /* 0x040fe20000410000 */
[----:B------:R-:W-:Y:S02]  /*11460*/  HADD2.F32 R4, -RZ, R10.H1_H1 ;  /* 0x3000000aff047230 */ /* 0x000fe40000004100 */
[----:B------:R-:W-:Y:S01]  /*11470*/  FMUL.FTZ R24, R5, R12 ;  /* 0x0000000c05187220 */ /* 0x000fe20000410000 */
[----:B------:R-:W-:-:S02]  /*11480*/  HADD2.F32 R15, -RZ, R15.H0_H0 ;  /* 0x2000000fff0f7230 */ /* 0x000fc40000004100 */
[----:B------:R-:W-:Y:S02]  /*11490*/  HADD2.F32 R11, -RZ, R11.H0_H0 ;  /* 0x2000000bff0b7230 */ /* 0x000fe40000004100 */
[C---:B------:R-:W-:Y:S01]  /*114a0*/  FMUL.FTZ R5, R4.reuse, R7 ;  /* 0x0000000704057220 */ /* 0x040fe20000410000 */
[----:B------:R-:W-:Y:S02]  /*114b0*/  HADD2.F32 R10, -RZ, R10.H0_H0 ;  /* 0x2000000aff0a7230 */ /* 0x000fe40000004100 */
[-C--:B------:R-:W-:Y:S01]  /*114c0*/  FMUL.FTZ R4, R4, R15.reuse ;  /* 0x0000000f04047220 */ /* 0x080fe20000410000 */
[C---:B------:R-:W-:Y:S01]  /*114d0*/  FFMA.FTZ R24, R11.reuse, R6, -R24 ;  /* 0x000000060b187223 */ /* 0x040fe20000010818 */
[----:B------:R-:W-:Y:S01]  /*114e0*/  FFMA.FTZ R25, R11, R12, R25 ;  /* 0x0000000c0b197223 */ /* 0x000fe20000010019 */
[C---:B------:R-:W-:Y:S01]  /*114f0*/  FFMA.FTZ R5, R10.reuse, R15, -R5 ;  /* 0x0000000f0a057223 */ /* 0x040fe20000010805 */
[----:B------:R-:W-:Y:S01]  /*11500*/  FFMA.FTZ R10, R10, R7, R4 ;  /* 0x000000070a0a7223 */ /* 0x000fe20000010004 */
[----:B------:R-:W-:-:S02]  /*11510*/  F2FP.SATFINITE.E4M3.F32.PACK_AB_MERGE_C R6, R52, R49, RZ ;  /* 0x000000313406723e */ /* 0x000fc400048070ff */
[----:B------:R-:W-:Y:S02]  /*11520*/  F2FP.SATFINITE.E4M3.F32.PACK_AB_MERGE_C R7, R51, R44, RZ ;  /* 0x0000002c3307723e */ /* 0x000fe400048070ff */
[----:B------:R-:W-:Y:S02]  /*11530*/  F2FP.SATFINITE.E4M3.F32.PACK_AB_MERGE_C R4, R27, R26, RZ ;  /* 0x0000001a1b04723e */ /* 0x000fe400048070ff */
[----:B------:R-:W-:Y:S02]  /*11540*/  F2FP.SATFINITE.E4M3.F32.PACK_AB_MERGE_C R24, R25, R24, RZ ;  /* 0x000000181918723e */ /* 0x000fe400048070ff */
[----:B------:R-:W-:Y:S02]  /*11550*/  F2FP.SATFINITE.E4M3.F32.PACK_AB_MERGE_C R6, R48, R45, R6 ;  /* 0x0000002d3006723e */ /* 0x000fe40004807006 */
[----:B------:R-:W-:Y:S02]  /*11560*/  F2FP.SATFINITE.E4M3.F32.PACK_AB_MERGE_C R7, R54, R47, R7 ;  /* 0x0000002f3607723e */ /* 0x000fe40004807007 */
[----:B------:R-:W-:-:S02]  /*11570*/  F2FP.SATFINITE.E4M3.F32.PACK_AB_MERGE_C R4, R14, R13, R4 ;  /* 0x0000000d0e04723e */ /* 0x000fc40004807004 */
[----:B------:R-:W-:-:S05]  /*11580*/  F2FP.SATFINITE.E4M3.F32.PACK_AB_MERGE_C R5, R10, R5, R24 ;  /* 0x000000050a05723e */ /* 0x000fca0004807018 */
[----:B------:R1:W-:Y:S02]  /*11590*/  STS.128 [R3+0x1e200], R4 ;  /* 0x01e2000403007388 */ /* 0x0003e40000000c00 */
.L_x_551:
[----:B------:R-:W-:Y:S05]  /*115a0*/  BSYNC B1 ;  /* 0x0000000000017941 */ /* 0x000fea0003800000 */
.L_x_550:
[----:B------:R-:W-:Y:S01]  /*115b0*/  BSSY B1, `(.L_x_552) ;  /* 0x000007d000017945 */ /* 0x000fe20003800000 */
[----:B------:R-:W-:-:S03]  /*115c0*/  @P5 VIADD R0, R3, 0xffffffe0 ;  /* 0xffffffe003005836 */ /* 0x000fc60000000000 */
[----:B------:R-:W-:Y:S05]  /*115d0*/  @P0 BRA `(.L_x_553) ;  /* 0x0000000400e80947 */ /* 0x000fea0003800000 */
[----:B-1----:R-:W1:Y:S01]  /*115e0*/  LDS.128 R4, [R0+0x1e200] ;  /* 0x01e2000000047984 */ /* 0x002e620000000c00 */
[----:B-----5:R-:W-:Y:S02]  /*115f0*/  SHF.R.U32.HI R10, RZ, 0x8, R40 ;  /* 0x00000008ff0a7819 */ /* 0x020fe40000011628 */
[----:B------:R-:W-:Y:S02]  /*11600*/  SHF.R.U32.HI R12, RZ, 0x8, R41 ;  /* 0x00000008ff0c7819 */ /* 0x000fe40000011629 */
[----:B------:R-:W-:Y:S02]  /*11610*/  SHF.R.U32.HI R24, RZ, 0x8, R43 ;  /* 0x00000008ff187819 */ /* 0x000fe4000001162b */
[----:B------:R-:W-:Y:S02]  /*11620*/  SHF.R.U32.HI R14, RZ, 0x8, R42 ;  /* 0x00000008ff0e7819 */ /* 0x000fe4000001162a */
[----:B------:R-:W-:Y:S02]  /*11630*/  LOP3.LUT R11, R40, 0xff, RZ, 0xc0, !PT ;  /* 0x000000ff280b7812 */ /* 0x000fe400078ec0ff */
[----:B------:R-:W-:-:S02]  /*11640*/  LOP3.LUT R10, R10, 0xff, RZ, 0xc0, !PT ;  /* 0x000000ff0a0a7812 */ /* 0x000fc400078ec0ff */
[----:B------:R-:W-:Y:S02]  /*11650*/  LOP3.LUT R13, R41, 0xff, RZ, 0xc0, !PT ;  /* 0x000000ff290d7812 */ /* 0x000fe400078ec0ff */
[----:B------:R-:W-:Y:S02]  /*11660*/  LOP3.LUT R25, R43, 0xff, RZ, 0xc0, !PT ;  /* 0x000000ff2b197812 */ /* 0x000fe400078ec0ff */
[----:B------:R-:W-:Y:S02]  /*11670*/  LOP3.LUT R12, R12, 0xff, RZ, 0xc0, !PT ;  /* 0x000000ff0c0c7812 */ /* 0x000fe400078ec0ff */
[----:B------:R-:W-:Y:S02]  /*11680*/  LOP3.LUT R24, R24, 0xff, RZ, 0xc0, !PT ;  /* 0x000000ff18187812 */ /* 0x000fe400078ec0ff */
[----:B------:R-:W-:Y:S02]  /*11690*/  LOP3.LUT R15, R42, 0xff, RZ, 0xc0, !PT ;  /* 0x000000ff2a0f7812 */ /* 0x000fe400078ec0ff */
[----:B------:R-:W-:-:S02]  /*116a0*/  LOP3.LUT R14, R14, 0xff, RZ, 0xc0, !PT ;  /* 0x000000ff0e0e7812 */ /* 0x000fc400078ec0ff */
[----:B------:R-:W-:Y:S02]  /*116b0*/  PRMT R11, R10, 0x7604, R11 ;  /* 0x000076040a0b7816 */ /* 0x000fe4000000000b */
[----:B------:R-:W-:Y:S02]  /*116c0*/  PRMT R13, R12, 0x7604, R13 ;  /* 0x000076040c0d7816 */ /* 0x000fe4000000000d */
[----:B------:R-:W-:Y:S02]  /*116d0*/  PRMT R25, R24, 0x7604, R25 ;  /* 0x0000760418197816 */ /* 0x000fe40000000019 */
[----:B------:R-:W-:Y:S02]  /*116e0*/  SHF.R.U32.HI R10, RZ, 0x10, R40 ;  /* 0x00000010ff0a7819 */ /* 0x000fe40000011628 */
[----:B------:R-:W-:Y:S02]  /*116f0*/  SHF.R.U32.HI R12, RZ, 0x10, R41 ;  /* 0x00000010ff0c7819 */ /* 0x000fe40000011629 */
[----:B------:R-:W-:-:S02]  /*11700*/  SHF.R.U32.HI R24, RZ, 0x10, R43 ;  /* 0x00000010ff187819 */ /* 0x000fc4000001162b */
[----:B------:R-:W-:Y:S02]  /*11710*/  PRMT R15, R14, 0x7604, R15 ;  /* 0x000076040e0f7816 */ /* 0x000fe4000000000f */
[----:B------:R-:W-:Y:S02]  /*11720*/  SHF.R.U32.HI R14, RZ, 0x10, R42 ;  /* 0x00000010ff0e7819 */ /* 0x000fe4000001162a */
[----:B------:R-:W-:Y:S02]  /*11730*/  LOP3.LUT R10, R10, 0xff, RZ, 0xc0, !PT ;  /* 0x000000ff0a0a7812 */ /* 0x000fe400078ec0ff */
[----:B------:R-:W-:Y:S02]  /*11740*/  LOP3.LUT R12, R12, 0xff, RZ, 0xc0, !PT ;  /* 0x000000ff0c0c7812 */ /* 0x000fe400078ec0ff */
[----:B------:R-:W-:Y:S02]  /*11750*/  LOP3.LUT R24, R24, 0xff, RZ, 0xc0, !PT ;  /* 0x000000ff18187812 */ /* 0x000fe400078ec0ff */
[----:B------:R-:W-:-:S02]  /*11760*/  LOP3.LUT R14, R14, 0xff, RZ, 0xc0, !PT ;  /* 0x000000ff0e0e7812 */ /* 0x000fc400078ec0ff */
[----:B------:R-:W-:Y:S02]  /*11770*/  PRMT R11, R10, 0x7054, R11 ;  /* 0x000070540a0b7816 */ /* 0x000fe4000000000b */
[----:B------:R-:W-:Y:S02]  /*11780*/  PRMT R13, R12, 0x7054, R13 ;  /* 0x000070540c0d7816 */ /* 0x000fe4000000000d */
[----:B------:R-:W-:Y:S02]  /*11790*/  PRMT R27, R24, 0x7054, R25 ;  /* 0x00007054181b7816 */ /* 0x000fe40000000019 */
[----:B------:R-:W-:Y:S02]  /*117a0*/  PRMT R25, R14, 0x7054, R15 ;  /* 0x000070540e197816 */ /* 0x000fe4000000000f */
        /* <DEDUP_REMOVED lines=17> */
[----:B------:R-:W-:Y:S01]  /*118c0*/  FMUL.FTZ R46, R10, R25 ;  /* 0x000000190a2e7220 */ /* 0x000fe20000410000 */
        /* <DEDUP_REMOVED lines=75> */
.L_x_553:
[----:B------:R-:W-:Y:S05]  /*11d80*/  BSYNC B1 ;  /* 0x0000000000017941 */ /* 0x000fea0003800000 */
.L_x_552:
[----:B------:R-:W-:Y:S04]  /*11d90*/  BSSY B1, `(.L_x_554) ;  /* 0x0000078000017945 */ /* 0x000fe80003800000 */
[----:B------:R-:W-:Y:S05]  /*11da0*/  @P1 BRA `(.L_x_555) ;  /* 0x0000000400d81947 */ /* 0x000fea0003800000 */
[----:B-12---:R-:W1:Y:S01]  /*11db0*/  LDS.128 R4, [R3+0x20200] ;  /* 0x0202000003047984 */ /* 0x006e620000000c00 */
        /* <DEDUP_REMOVED lines=9> */
[----:B------:R-:W-:Y:S02]  /*11e50*/  LOP3.LUT R14, R39, 0xff, RZ, 0xc0, !PT ;  /* 0x000000ff270e7812 */ /* 0x000fe400078ec0ff */
[----:B------:R-:W-:Y:S02]  /*11e60*/  LOP3.LUT R25, R25, 0xff, RZ, 0xc0, !PT ;  /* 0x000000ff19197812 */ /* 0x000fe400078ec0ff */
[----:B------:R-:W-:-:S02]  /*11e70*/  SHF.R.U32.HI R24, RZ, 0x10, R39 ;  /* 0x00000010ff187819 */ /* 0x000fc40000011627 */
[----:B------:R-:W-:Y:S02]  /*11e80*/  SHF.R.U32.HI R26, RZ, 0x10, R37 ;  /* 0x00000010ff1a7819 */ /* 0x000fe40000011625 */
[----:B------:R-:W-:Y:S02]  /*11e90*/  PRMT R11, R11, 0x7604, R10 ;  /* 0x000076040b0b7816 */ /* 0x000fe4000000000a */
[----:B------:R-:W-:Y:S02]  /*11ea0*/  LOP3.LUT R10, R38, 0xff, RZ, 0xc0, !PT ;  /* 0x000000ff260a7812 */ /* 0x000fe400078ec0ff */
[----:B------:R-:W-:Y:S02]  /*11eb0*/  LOP3.LUT R15, R13, 0xff, RZ, 0xc0, !PT ;  /* 0x000000ff0d0f7812 */ /* 0x000fe400078ec0ff */
[----:B------:R-:W-:Y:S01]  /*11ec0*/  PRMT R14, R25, 0x7604, R14 ;  /* 0x00007604190e7816 */ /* 0x000fe2000000000e */
[----:B------:R-:W-:Y:S01]  /*11ed0*/  IMAD.U32 R25, R24, 0x10000, RZ ;  /* 0x0001000018197824 */ /* 0x000fe200078e00ff */
[----:B------:R-:W-:-:S02]  /*11ee0*/  SHF.L.U32 R13, R26, 0x10, RZ ;  /* 0x000000101a0d7819 */ /* 0x000fc400000006ff */
[----:B------:R-:W-:Y:S02]  /*11ef0*/  PRMT R15, R15, 0x7604, R10 ;  /* 0x000076040f0f7816 */ /* 0x000fe4000000000a */
[----:B------:R-:W-:Y:S02]  /*11f00*/  LOP3.LUT R11, R11, 0xff0000, R36, 0xf8, !PT ;  /* 0x00ff00000b0b7812 */ /* 0x000fe400078ef824 */
[----:B------:R-:W-:Y:S02]  /*11f10*/  LOP3.LUT R13, R12, 0xff0000, R13, 0xf8, !PT ;  /* 0x00ff00000c0d7812 */ /* 0x000fe400078ef80d */
[----:B------:R-:W-:Y:S02]  /*11f20*/  LOP3.LUT R27, R14, 0xff0000, R25, 0xf8, !PT ;  /* 0x00ff00000e1b7812 */ /* 0x000fe400078ef819 */
[----:B------:R-:W-:Y:S02]  /*11f30*/  LOP3.LUT R25, R15, 0xff0000, R38, 0xf8, !PT ;  /* 0x00ff00000f197812 */ /* 0x000fe400078ef826 */
[----:B------:R-:W-:-:S02]  /*11f40*/  LOP3.LUT R15, R11, 0xff000000, R36, 0xf8, !PT ;  /* 0xff0000000b0f7812 */ /* 0x000fc400078ef824 */
[----:B------:R-:W-:Y:S02]  /*11f50*/  LOP3.LUT R27, R27, 0xff000000, R39, 0xf8, !PT ;  /* 0xff0000001b1b7812 */ /* 0x000fe400078ef827 */
        /* <DEDUP_REMOVED lines=91> */
.L_x_555:
[----:B------:R-:W-:Y:S05]  /*12510*/  BSYNC B1 ;  /* 0x0000000000017941 */ /* 0x000fea0003800000 */
.L_x_554:
[----:B------:R-:W-:Y:S04]  /*12520*/  BSSY B1, `(.L_x_556) ;  /* 0x000007c000017945 */ /* 0x000fe80003800000 */
[----:B------:R-:W-:Y:S05]  /*12530*/  @P2 BRA `(.L_x_557) ;  /* 0x0000000400e82947 */ /* 0x000fea0003800000 */
[----:B-123--:R-:W1:Y:S01]  /*12540*/  LDS.128 R4, [R0+0x20200] ;  /* 0x0202000000047984 */ /* 0x00ee620000000c00 */
        /* <DEDUP_REMOVED lines=121> */
.L_x_557:
[----:B------:R-:W-:Y:S05]  /*12ce0*/  BSYNC B1 ;  /* 0x0000000000017941 */ /* 0x000fea0003800000 */
.L_x_556:
[----:B------:R-:W-:Y:S04]  /*12cf0*/  BSSY B1, `(.L_x_558) ;  /* 0x0000078000017945 */ /* 0x000fe80003800000 */
[----:B------:R-:W-:Y:S05]  /*12d00*/  @P3 BRA `(.L_x_559) ;  /* 0x0000000400d83947 */ /* 0x000fea0003800000 */
[----:B-1234-:R-:W1:Y:S01]  /*12d10*/  LDS.128 R4, [R3+0x22200] ;  /* 0x0222000003047984 */ /* 0x01ee620000000c00 */
        /* <DEDUP_REMOVED lines=117> */
.L_x_559:
[----:B------:R-:W-:Y:S05]  /*13470*/  BSYNC B1 ;  /* 0x0000000000017941 */ /* 0x000fea0003800000 */
.L_x_558:
[----:B------:R-:W-:Y:S05]  /*13480*/  @P4 BRA `(.L_x_549) ;  /* 0x0000003800c84947 */ /* 0x000fea0003800000 */
[----:B-1234-:R-:W1:Y:S01]  /*13490*/  LDS.128 R4, [R0+0x22200] ;  /* 0x0222000000047984 */ /* 0x01ee620000000c00 */
[----:B-----5:R-:W-:Y:S02]  /*134a0*/  SHF.R.U32.HI R11, RZ, 0x8, R9 ;  /* 0x00000008ff0b7819 */ /* 0x020fe40000011609 */
[----:B------:R-:W-:Y:S02]  /*134b0*/  SHF.R.U32.HI R24, RZ, 0x8, R21 ;  /* 0x00000008ff187819 */ /* 0x000fe40000011615 */
[----:B------:R-:W-:Y:S02]  /*134c0*/  SHF.R.U32.HI R13, RZ, 0x8, R20 ;  /* 0x00000008ff0d7819 */ /* 0x000fe40000011614 */
[----:B------:R-:W-:Y:S02]  /*134d0*/  LOP3.LUT R12, R9, 0xff, RZ, 0xc0, !PT ;  /* 0x000000ff090c7812 */ /* 0x000fe400078ec0ff */
[----:B------:R-:W-:Y:S02]  /*134e0*/  LOP3.LUT R25, R21, 0xff, RZ, 0xc0, !PT ;  /* 0x000000ff15197812 */ /* 0x000fe400078ec0ff */
[----:B------:R-:W-:-:S02]  /*134f0*/  LOP3.LUT R11, R11, 0xff, RZ, 0xc0, !PT ;  /* 0x000000ff0b0b7812 */ /* 0x000fc400078ec0ff */
[----:B------:R-:W-:Y:S02]  /*13500*/  LOP3.LUT R24, R24, 0xff, RZ, 0xc0, !PT ;  /* 0x000000ff18187812 */ /* 0x000fe400078ec0ff */
[----:B------:R-:W-:Y:S02]  /*13510*/  SHF.R.U32.HI R3, RZ, 0x8, R8 ;  /* 0x00000008ff037819 */ /* 0x000fe40000011608 */
[----:B------:R-:W-:Y:S02]  /*13520*/  LOP3.LUT R14, R13, 0xff, RZ, 0xc0, !PT ;  /* 0x000000ff0d0e7812 */ /* 0x000fe400078ec0ff */
[----:B------:R-:W-:Y:S02]  /*13530*/  PRMT R13, R11, 0x7604, R12 ;  /* 0x000076040b0d7816 */ /* 0x000fe4000000000c */
[----:B------:R-:W-:Y:S02]  /*13540*/  PRMT R25, R24, 0x7604, R25 ;  /* 0x0000760418197816 */ /* 0x000fe40000000019 */
[----:B------:R-:W-:-:S02]  /*13550*/  SHF.R.U32.HI R12, RZ, 0x10, R9 ;  /* 0x00000010ff0c7819 */ /* 0x000fc40000011609 */
[----:B------:R-:W-:Y:S02]  /*13560*/  SHF.R.U32.HI R24, RZ, 0x10, R21 ;  /* 0x00000010ff187819 */ /* 0x000fe40000011615 */
[----:B------:R-:W-:Y:S02]  /*13570*/  LOP3.LUT R10, R8, 0xff, RZ, 0xc0, !PT ;  /* 0x000000ff080a7812 */ /* 0x000fe400078ec0ff */
[----:B------:R-:W-:Y:S02]  /*13580*/  LOP3.LUT R3, R3, 0xff, RZ, 0xc0, !PT ;  /* 0x000000ff03037812 */ /* 0x000fe400078ec0ff */
[----:B------:R-:W-:Y:S02]  /*13590*/  LOP3.LUT R12, R12, 0xff, RZ, 0xc0, !PT ;  /* 0x000000ff0c0c7812 */ /* 0x000fe400078ec0ff */
[----:B------:R-:W-:Y:S02]  /*135a0*/  LOP3.LUT R24, R24, 0xff, RZ, 0xc0, !PT ;  /* 0x000000ff18187812 */ /* 0x000fe400078ec0ff */
[----:B------:R-:W-:-:S02]  /*135b0*/  LOP3.LUT R15, R20, 0xff, RZ, 0xc0, !PT ;  /* 0x000000ff140f7812 */ /* 0x000fc400078ec0ff */
[----:B------:R-:W-:Y:S02]  /*135c0*/  PRMT R10, R3, 0x7604, R10 ;  /* 0x00007604030a7816 */ /* 0x000fe4000000000a */
[----:B------:R-:W-:Y:S02]  /*135d0*/  SHF.R.U32.HI R3, RZ, 0x10, R8 ;  /* 0x00000010ff037819 */ /* 0x000fe40000011608 */
[----:B------:R-:W-:Y:S02]  /*135e0*/  SHF.R.U32.HI R11, RZ, 0x10, R20 ;  /* 0x00000010ff0b7819 */ /* 0x000fe40000011614 */
[----:B------:R-:W-:Y:S02]  /*135f0*/  PRMT R13, R12, 0x7054, R13 ;  /* 0x000070540c0d7816 */ /* 0x000fe4000000000d */
[----:B------:R-:W-:Y:S02]  /*13600*/  PRMT R25, R24, 0x7054, R25 ;  /* 0x0000705418197816 */ /* 0x000fe40000000019 */
[----:B------:R-:W-:-:S02]  /*13610*/  PRMT R15, R14, 0x7604, R15 ;  /* 0x000076040e0f7816 */ /* 0x000fc4000000000f */
[----:B------:R-:W-:Y:S02]  /*13620*/  LOP3.LUT R3, R3, 0xff, RZ, 0xc0, !PT ;  /* 0x000000ff03037812 */ /* 0x000fe400078ec0ff */
[----:B------:R-:W-:Y:S02]  /*13630*/  LOP3.LUT R14, R11, 0xff, RZ, 0xc0, !PT ;  /* 0x000000ff0b0e7812 */ /* 0x000fe400078ec0ff */
[----:B------:R-:W-:Y:S02]  /*13640*/  LOP3.LUT R25, R25, 0xff000000, R21, 0xf8, !PT ;  /* 0xff00000019197812 */ /* 0x000fe400078ef815 */
[----:B------:R-:W-:Y:S02]  /*13650*/  LOP3.LUT R13, R13, 0xff000000, R9, 0xf8, !PT ;  /* 0xff0000000d0d7812 */ /* 0x000fe400078ef809 */
[----:B------:R-:W-:Y:S02]  /*13660*/  PRMT R11, R3, 0x7054, R10 ;  /* 0x00007054030b7816 */ /* 0x000fe4000000000a */
[----:B------:R-:W-:-:S02]  /*13670*/  PRMT R15, R14, 0x7054, R15 ;  /* 0x000070540e0f7816 */ /* 0x000fc4000000000f */
[-C--:B-1----:R-:W-:Y:S02]  /*13680*/  F2FP.F16.E4M3.UNPACK_B R3, R6.reuse.H1 ;  /* 0x00000006ff03723e */ /* 0x082fe400030006ff */
[----:B------:R-:W-:Y:S02]  /*13690*/  F2FP.F16.E4M3.UNPACK_B R21, R25 ;  /* 0x00000019ff15723e */ /* 0x000fe400020006ff */
[----:B------:R-:W-:Y:S01]  /*136a0*/  F2FP.F16.E4M3.UNPACK_B R14, R13 ;  /* 0x0000000dff0e723e */ /* 0x000fe200020006ff */
[--C-:B------:R-:W-:Y:S01]  /*136b0*/  HADD2.F32 R9, -RZ, R3.reuse.H0_H0 ;  /* 0x20000003ff097230 */ /* 0x100fe20000004100 */
[----:B------:R-:W-:Y:S01]  /*136c0*/  LOP3.LUT R12, R11, 0xff000000, R8, 0xf8, !PT ;  /* 0xff0000000b0c7812 */ /* 0x000fe200078ef808 */
[----:B------:R-:W-:Y:S01]  /*136d0*/  HADD2.F32 R8, -RZ, R3.H1_H1 ;  /* 0x30000003ff087230 */ /* 0x000fe20000004100 */
[----:B------:R-:W-:Y:S01]  /*136e0*/  LOP3.LUT R20, R15, 0xff000000, R20, 0xf8, !PT ;  /* 0xff0000000f147812 */ /* 0x000fe200078ef814 */
[--C-:B------:R-:W-:Y:S01]  /*136f0*/  HADD2.F32 R24, -RZ, R21.reuse.H1_H1 ;  /* 0x30000015ff187230 */ /* 0x100fe20000004100 */
[----:B------:R-:W-:Y:S01]  /*13700*/  F2FP.F16.E4M3.UNPACK_B R6, R6 ;  /* 0x00000006ff06723e */ /* 0x000fe200020006ff */
[--C-:B------:R-:W-:Y:S01]  /*13710*/  HADD2.F32 R15, -RZ, R14.reuse.H1_H1 ;  /* 0x3000000eff0f7230 */ /* 0x100fe20000004100 */
[-C--:B------:R-:W-:Y:S01]  /*13720*/  F2FP.F16.E4M3.UNPACK_B R10, R7.reuse ;  /* 0x00000007ff0a723e */ /* 0x080fe200020006ff */
[----:B------:R-:W-:Y:S01]  /*13730*/  HADD2.F32 R21, -RZ, R21.H0_H0 ;  /* 0x20000015ff157230 */ /* 0x000fe20000004100 */
[----:B------:R-:W-:Y:S01]  /*13740*/  F2FP.F16.E4M3.UNPACK_B R11, R7.H1 ;  /* 0x00000007ff0b723e */ /* 0x000fe200030006ff */
[C---:B------:R-:W-:Y:S01]  /*13750*/  FMUL.FTZ R26, R8.reuse, R24 ;  /* 0x00000018081a7220 */ /* 0x040fe20000410000 */
[----:B------:R-:W-:Y:S01]  /*13760*/  FMUL.FTZ R29, R8, R15 ;  /* 0x0000000f081d7220 */ /* 0x000fe20000410000 */
[-C--:B------:R-:W-:Y:S01]  /*13770*/  F2FP.F16.E4M3.UNPACK_B R7, R5.reuse ;  /* 0x00000005ff07723e */ /* 0x080fe200020006ff */
[----:B------:R-:W-:Y:S01]  /*13780*/  HADD2.F32 R14, -RZ, R14.H0_H0 ;  /* 0x2000000eff0e7230 */ /* 0x000fe20000004100 */
[----:B------:R-:W-:Y:S01]  /*13790*/  F2FP.F16.E4M3.UNPACK_B R8, R5.H1 ;  /* 0x00000005ff08723e */ /* 0x000fe200030006ff */
[----:B------:R-:W-:-:S02]  /*137a0*/  HADD2.F32 R5, -RZ, R6.H1_H1 ;  /* 0x30000006ff057230 */ /* 0x000fc40000004100 */
[C---:B------:R-:W-:Y:S01]  /*137b0*/  FFMA.FTZ R27, R9.reuse, R15, -R26 ;  /* 0x0000000f091b7223 */ /* 0x040fe2000001081a */
[----:B------:R-:W-:Y:S01]  /*137c0*/  FFMA.FTZ R28, R9, R24, R29 ;  /* 0x00000018091c7223 */ /* 0x000fe2000001001d */
[----:B------:R-:W-:Y:S01]  /*137d0*/  HADD2.F32 R6, -RZ, R6.H0_H0 ;  /* 0x20000006ff067230 */ /* 0x000fe20000004100 */
[----:B------:R-:W-:Y:S01]  /*137e0*/  F2FP.F16.E4M3.UNPACK_B R25, R25.H1 ;  /* 0x00000019ff19723e */ /* 0x000fe200030006ff */
[C---:B------:R-:W-:Y:S01]  /*137f0*/  FMUL.FTZ R9, R5.reuse, R21 ;  /* 0x0000001505097220 */ /* 0x040fe20000410000 */
[----:B------:R-:W-:Y:S01]  /*13800*/  F2FP.F16.E4M3.UNPACK_B R13, R13.H1 ;  /* 0x0000000dff0d723e */ /* 0x000fe200030006ff */
[-C--:B------:R-:W-:Y:S01]  /*13810*/  FMUL.FTZ R24, R5, R14.reuse ;  /* 0x0000000e05187220 */ /* 0x080fe20000410000 */
[----:B------:R-:W-:Y:S02]  /*13820*/  HADD2.F32 R5, -RZ, R10.H1_H1 ;  /* 0x3000000aff057230 */ /* 0x000fe40000004100 */
[----:B------:R-:W-:Y:S01]  /*13830*/  FFMA.FTZ R26, R6, R14, -R9 ;  /* 0x0000000e061a7223 */ /* 0x000fe20000010809 */
[----:B------:R-:W-:-:S02]  /*13840*/  HADD2.F32 R15, -RZ, R25.H0_H0 ;  /* 0x20000019ff0f7230 */ /* 0x000fc40000004100 */
[----:B------:R-:W-:Y:S01]  /*13850*/  FFMA.FTZ R21, R6, R21, R24 ;  /* 0x0000001506157223 */ /* 0x000fe20000010018 */
[----:B------:R-:W-:Y:S01]  /*13860*/  HADD2.F32 R9, -RZ, R13.H0_H0 ;  /* 0x2000000dff097230 */ /* 0x000fe20000004100 */
[----:B------:R-:W-:Y:S01]  /*13870*/  F2FP.F16.E4M3.UNPACK_B R3, R4 ;  /* 0x00000004ff03723e */ /* 0x000fe200020006ff */
[----:B------:R-:W-:Y:S02]  /*13880*/  HADD2.F32 R10, -RZ, R10.H0_H0 ;  /* 0x2000000aff0a7230 */ /* 0x000fe40000004100 */
[C---:B------:R-:W-:Y:S01]  /*13890*/  FMUL.FTZ R29, R5.reuse, R15 ;  /* 0x0000000f051d7220 */ /* 0x040fe20000410000 */
[----:B------:R-:W-:Y:S02]  /*138a0*/  HADD2.F32 R25, -RZ, R25.H1_H1 ;  /* 0x30000019ff197230 */ /* 0x000fe40000004100 */
[-C--:B------:R-:W-:Y:S01]  /*138b0*/  FMUL.FTZ R5, R5, R9.reuse ;  /* 0x0000000905057220 */ /* 0x080fe20000410000 */
[----:B------:R-:W-:Y:S02]  /*138c0*/  HADD2.F32 R6, -RZ, R11.H1_H1 ;  /* 0x3000000bff067230 */ /* 0x000fe40000004100 */
[----:B------:R-:W-:Y:S01]  /*138d0*/  FFMA.FTZ R29, R10, R9, -R29 ;  /* 0x000000090a1d7223 */ /* 0x000fe2000001081d */
[----:B------:R-:W-:-:S02]  /*138e0*/  HADD2.F32 R13, -RZ, R13.H1_H1 ;  /* 0x3000000dff0d7230 */ /* 0x000fc40000004100 */
[----:B------:R-:W-:Y:S01]  /*138f0*/  FFMA.FTZ R30, R10, R15, R5 ;  /* 0x0000000f0a1e7223 */ /* 0x000fe20000010005 */
[----:B------:R-:W-:Y:S02]  /*13900*/  HADD2.F32 R11, -RZ, R11.H0_H0 ;  /* 0x2000000bff0b7230 */ /* 0x000fe40000004100 */
[C---:B------:R-:W-:Y:S01]  /*13910*/  FMUL.FTZ R14, R6.reuse, R25 ;  /* 0x00000019060e7220 */ /* 0x040fe20000410000 */
[----:B------:R-:W-:Y:S01]  /*13920*/  F2FP.F16.E4M3.UNPACK_B R5, R20 ;  /* 0x00000014ff05723e */ /* 0x000fe200020006ff */
[-C--:B------:R-:W-:Y:S01]  /*13930*/  FMUL.FTZ R10, R6, R13.reuse ;  /* 0x0000000d060a7220 */ /* 0x080fe20000410000 */
[----:B------:R-:W-:Y:S01]  /*13940*/  F2FP.F16.E4M3.UNPACK_B R4, R4.H1 ;  /* 0x00000004ff04723e */ /* 0x000fe200030006ff */
[C---:B------:R-:W-:Y:S01]  /*13950*/  FFMA.FTZ R31, R11.reuse, R13, -R14 ;  /* 0x0000000d0b1f7223 */ /* 0x040fe2000001080e */
[-C--:B------:R-:W-:Y:S01]  /*13960*/  F2FP.F16.E4M3.UNPACK_B R9, R12.reuse ;  /* 0x0000000cff09723e */ /* 0x080fe200020006ff */
[----:B------:R-:W-:Y:S01]  /*13970*/  FFMA.FTZ R32, R11, R25, R10 ;  /* 0x000000190b207223 */ /* 0x000fe2000001000a */
[--C-:B------:R-:W-:Y:S01]  /*13980*/  HADD2.F32 R13, -RZ, R5.reuse.H1_H1 ;  /* 0x30000005ff0d7230 */ /* 0x100fe20000004100 */
[----:B------:R-:W-:Y:S01]  /*13990*/  F2FP.F16.E4M3.UNPACK_B R12, R12.H1 ;  /* 0x0000000cff0c723e */ /* 0x000fe200030006ff */
[----:B------:R-:W-:Y:S01]  /*139a0*/  HADD2.F32 R11, -RZ, R5.H0_H0 ;  /* 0x20000005ff0b7230 */ /* 0x000fe20000004100 */
[----:B------:R-:W-:Y:S01]  /*139b0*/  F2FP.F16.E4M3.UNPACK_B R20, R20.H1 ;  /* 0x00000014ff14723e */ /* 0x000fe200030006ff */
[----:B------:R-:W-:Y:S01]  /*139c0*/  HADD2.F32 R6, -RZ, R4.H1_H1 ;  /* 0x30000004ff067230 */ /* 0x000fe20000004100 */
[----:B------:R-:W-:Y:S01]  /*139d0*/  F2FP.SATFINITE.E4M3.F32.PACK_AB_MERGE_C R27, R28, R27, RZ ;  /* 0x0000001b1c1b723e */ /* 0x000fe200048070ff */
[----:B------:R-:W-:-:S02]  /*139e0*/  HADD2.F32 R10, -RZ, R9.H1_H1 ;  /* 0x30000009ff0a7230 */ /* 0x000fc40000004100 */
[----:B------:R-:W-:Y:S02]  /*139f0*/  HADD2.F32 R5, -RZ, R4.H0_H0 ;  /* 0x20000004ff057230 */ /* 0x000fe40000004100 */
[C---:B------:R-:W-:Y:S01]  /*13a00*/  FMUL.FTZ R14, R6.reuse, R13 ;  /* 0x0000000d060e7220 */ /* 0x040fe20000410000 */
[----:B------:R-:W-:Y:S02]  /*13a10*/  HADD2.F32 R4, -RZ, R3.H1_H1 ;  /* 0x30000003ff047230 */ /* 0x000fe40000004100 */
[-C--:B------:R-:W-:Y:S01]  /*13a20*/  FMUL.FTZ R24, R6, R10.reuse ;  /* 0x0000000a06187220 */ /* 0x080fe20000410000 */
[----:B------:R-:W-:Y:S02]  /*13a30*/  HADD2.F32 R9, -RZ, R9.H0_H0 ;  /* 0x20000009ff097230 */ /* 0x000fe40000004100 */
[C---:B------:R-:W-:Y:S01]  /*13a40*/  FFMA.FTZ R14, R5.reuse, R10, -R14 ;  /* 0x0000000a050e7223 */ /* 0x040fe2000001080e */
[----:B------:R-:W-:Y:S02]  /*13a50*/  HADD2.F32 R3, -RZ, R3.H0_H0 ;  /* 0x20000003ff037230 */ /* 0x000fe40000004100 */
[C---:B------:R-:W-:Y:S01]  /*13a60*/  FMUL.FTZ R6, R4.reuse, R11 ;  /* 0x0000000b04067220 */ /* 0x040fe20000410000 */
[----:B------:R-:W-:Y:S01]  /*13a70*/  FFMA.FTZ R13, R5, R13, R24 ;  /* 0x0000000d050d7223 */ /* 0x000fe20000010018 */
[----:B------:R-:W-:Y:S01]  /*13a80*/  FMUL.FTZ R4, R4, R9 ;  /* 0x0000000904047220 */ /* 0x000fe20000410000 */
[----:B------:R-:W-:-:S02]  /*13a90*/  HADD2.F32 R5, -RZ, R12.H1_H1 ;  /* 0x3000000cff057230 */ /* 0x000fc40000004100 */
[C---:B------:R-:W-:Y:S01]  /*13aa0*/  FFMA.FTZ R10, R3.reuse, R9, -R6 ;  /* 0x00000009030a7223 */ /* 0x040fe20000010806 */
[----:B------:R-:W-:Y:S02]  /*13ab0*/  HADD2.F32 R9, -RZ, R20.H1_H1 ;  /* 0x30000014ff097230 */ /* 0x000fe40000004100 */
[----:B------:R-:W-:Y:S01]  /*13ac0*/  FFMA.FTZ R11, R3, R11, R4 ;  /* 0x0000000b030b7223 */ /* 0x000fe20000010004 */
[----:B------:R-:W-:Y:S02]  /*13ad0*/  HADD2.F32 R4, -RZ, R8.H1_H1 ;  /* 0x30000008ff047230 */ /* 0x000fe40000004100 */
[----:B------:R-:W-:Y:S02]  /*13ae0*/  HADD2.F32 R20, -RZ, R20.H0_H0 ;  /* 0x20000014ff147230 */ /* 0x000fe40000004100 */
[----:B------:R-:W-:Y:S02]  /*13af0*/  HADD2.F32 R3, -RZ, R7.H1_H1 ;  /* 0x30000007ff037230 */ /* 0x000fe40000004100 */
[----:B------:R-:W-:Y:S01]  /*13b00*/  FMUL.FTZ R15, R4, R9 ;  /* 0x00000009040f7220 */ /* 0x000fe20000410000 */
[----:B------:R-:W-:-:S02]  /*13b10*/  HADD2.F32 R12, -RZ, R12.H0_H0 ;  /* 0x2000000cff0c7230 */ /* 0x000fc40000004100 */
[-C--:B------:R-:W-:Y:S01]  /*13b20*/  FMUL.FTZ R6, R4, R5.reuse ;  /* 0x0000000504067220 */ /* 0x080fe20000410000 */
        /* <DEDUP_REMOVED lines=11> */
[----:B------:R-:W-:Y:S02]  /*13be0*/  F2FP.SATFINITE.E4M3.F32.PACK_AB_MERGE_C R6, R21, R26, R27 ;  /* 0x0000001a1506723e */ /* 0x000fe4000480701b */
[----:B------:R-:W-:Y:S02]  /*13bf0*/  F2FP.SATFINITE.E4M3.F32.PACK_AB_MERGE_C R7, R30, R29, R7 ;  /* 0x0000001d1e07723e */ /* 0x000fe40004807007 */
[----:B------:R-:W-:Y:S02]  /*13c00*/  F2FP.SATFINITE.E4M3.F32.PACK_AB_MERGE_C R4, R11, R10, R4 ;  /* 0x0000000a0b04723e */ /* 0x000fe40004807004 */
[----:B------:R-:W-:-:S05]  /*13c10*/  F2FP.SATFINITE.E4M3.F32.PACK_AB_MERGE_C R5, R20, R5, R15 ;  /* 0x000000051405723e */ /* 0x000fca000480700f */
[----:B------:R1:W-:Y:S01]  /*13c20*/  STS.128 [R0+0x22200], R4 ;  /* 0x0222000400007388 */ /* 0x0003e20000000c00 */
[----:B------:R-:W-:Y:S05]  /*13c30*/  BRA `(.L_x_549) ;  /* 0x0000003000dc7947 */ /* 0x000fea0003800000 */
.L_x_540:
        /* <DEDUP_REMOVED lines=16> */
[----:B------:R-:W-:Y:S02]  /*13d40*/  CS2R R36, SRZ ;  /* 0x0000000000247805 */ /* 0x000fe4000001ff00 */
[----:B------:R-:W-:Y:S02]  /*13d50*/  ISETP.GE.AND P1, PT, R22, UR4, PT ;  /* 0x0000000416007c0c */ /* 0x000fe4000bf26270 */
[----:B------:R-:W-:Y:S02]  /*13d60*/  CS2R R38, SRZ ;  /* 0x0000000000267805 */ /* 0x000fe4000001ff00 */
[----:B------:R-:W-:Y:S02]  /*13d70*/  ISETP.GE.AND P2, PT, R221, UR4, PT ;  /* 0x00000004dd007c0c */ /* 0x000fe4000bf46270 */
[----:B------:R-:W-:Y:S02]  /*13d80*/  CS2R R40, SRZ ;  /* 0x0000000000287805 */ /* 0x000fe4000001ff00 */
[----:B------:R-:W-:-:S02]  /*13d90*/  ISETP.GE.AND P3, PT, R222, UR4, PT ;  /* 0x00000004de007c0c */ /* 0x000fc4000bf66270 */
        /* <DEDUP_REMOVED lines=9> */
[----:B------:R0:W5:Y:S04]  /*13e30*/  @!P1 LDG.E.128 R36, desc[UR54][R56.64] ;  /* 0x0000003638249981 */ /* 0x000168000c1e1d00 */
[----:B------:R0:W5:Y:S04]  /*13e40*/  @!P2 LDG.E.128 R40, desc[UR54][R56.64+0x20] ;  /* 0x000020363828a981 */ /* 0x000168000c1e1d00 */
[----:B------:R0:W5:Y:S04]  /*13e50*/  @!P3 LDG.E.128 R44, desc[UR54][R56.64+0x40] ;  /* 0x00004036382cb981 */ /* 0x000168000c1e1d00 */
[----:B------:R0:W5:Y:S04]  /*13e60*/  @!P1 LDG.E.128 R4, desc[UR54][R58.64] ;  /* 0x000000363a049981 */ /* 0x000168000c1e1d00 */
[----:B------:R0:W5:Y:S04]  /*13e70*/  @!P2 LDG.E.128 R28, desc[UR54][R58.64+0x20] ;  /* 0x000020363a1ca981 */ /* 0x000168000c1e1d00 */
[----:B------:R0:W5:Y:S02]  /*13e80*/  @!P3 LDG.E.128 R32, desc[UR54][R58.64+0x40] ;  /* 0x000040363a20b981 */ /* 0x000164000c1e1d00 */
.L_x_561:
[----:B------:R-:W-:Y:S05]  /*13e90*/  BSYNC B1 ;  /* 0x0000000000017941 */ /* 0x000fea0003800000 */
.L_x_560:
[----:B------:R-:W-:-:S03]  /*13ea0*/  UMOV UR4, 0xffffffff ;  /* 0xffffffff00047882 */ /* 0x000fc60000000000 */
[----:B------:R-:W-:Y:S05]  /*13eb0*/  BRA.DIV UR4, `(.L_x_562) ;  /* 0x0000014a04987947 */ /* 0x000fea000b800000 */
.L_x_769:
[----:B------:R-:W-:-:S03]  /*13ec0*/  UMOV UR4, 0xffffffff ;  /* 0xffffffff00047882 */ /* 0x000fc60000000000 */
[----:B------:R-:W-:Y:S05]  /*13ed0*/  BRA.DIV UR4, `(.L_x_563) ;  /* 0x0000014a04b87947 */ /* 0x000fea000b800000 */
.L_x_772:
[----:B------:R-:W-:-:S03]  /*13ee0*/  UMOV UR4, 0xffffffff ;  /* 0xffffffff00047882 */ /* 0x000fc60000000000 */
[----:B------:R-:W-:Y:S05]  /*13ef0*/  BRA.DIV UR4, `(.L_x_564) ;  /* 0x0000014a04d87947 */ /* 0x000fea000b800000 */
.L_x_775:
[----:B------:R-:W-:-:S03]  /*13f00*/  UMOV UR4, 0xffffffff ;  /* 0xffffffff00047882 */ /* 0x000fc60000000000 */
[----:B------:R-:W-:Y:S05]  /*13f10*/  BRA.DIV UR4, `(.L_x_565) ;  /* 0x0000014a04f87947 */ /* 0x000fea000b800000 */
.L_x_778:
        /* <DEDUP_REMOVED lines=8> */
.L_x_779:
[----:B------:R-:W-:Y:S05]  /*13fa0*/  BSYNC B1 ;  /* 0x0000000000017941 */ /* 0x000fea0003800000 */
.L_x_566:
[----:B------:R-:W-:Y:S05]  /*13fb0*/  @P0 BRA `(.L_x_549) ;  /* 0x0000002c00fc0947 */ /* 0x000fea0003800000 */
[----:B-1----:R-:W1:Y:S01]  /*13fc0*/  LDC R3, c[0x0][0x3d4] ;  /* 0x0000f500ff037b82 */ /* 0x002e620000000800 */
[----:B------:R-:W-:Y:S01]  /*13fd0*/  BSSY B1, `(.L_x_568) ;  /* 0x0000101000017945 */ /* 0x000fe20003800000 */
[-C--:B-1----:R-:W-:Y:S02]  /*13fe0*/  ISETP.GE.AND P0, PT, R22, R3.reuse, PT ;  /* 0x000000031600720c */ /* 0x082fe40003f06270 */
[-C--:B------:R-:W-:Y:S02]  /*13ff0*/  ISETP.GE.AND P1, PT, R221, R3.reuse, PT ;  /* 0x00000003dd00720c */ /* 0x080fe40003f26270 */
[----:B------:R-:W-:-:S09]  /*14000*/  ISETP.GE.AND P2, PT, R222, R3, PT ;  /* 0x00000003de00720c */ /* 0x000fd20003f46270 */
[----:B------:R-:W-:Y:S05]  /*14010*/  @P0 BRA `(.L_x_569) ;  /* 0x0000000c00f00947 */ /* 0x000fea0003800000 */
[----:B------:R-:W2:Y:S01]  /*14020*/  LDL R70, [R1+0x30] ;  /* 0x0000300001467983 */ /* 0x000ea20000100800 */
[----:B------:R-:W1:Y:S01]  /*14030*/  S2R R8, SR_TID.X ;  /* 0x0000000000087919 */ /* 0x000e620000002100 */
[----:B-----5:R-:W-:Y:S02]  /*14040*/  SHF.R.U32.HI R0, RZ, 0x8, R36 ;  /* 0x00000008ff007819 */ /* 0x020fe40000011624 */
[----:B------:R-:W-:Y:S02]  /*14050*/  SHF.R.U32.HI R13, RZ, 0x8, R38 ;  /* 0x00000008ff0d7819 */ /* 0x000fe40000011626 */
[----:B------:R-:W-:Y:S02]  /*14060*/  LOP3.LUT R12, R38, 0xff, RZ, 0xc0, !PT ;  /* 0x000000ff260c7812 */ /* 0x000fe400078ec0ff */
[----:B------:R-:W-:Y:S01]  /*14070*/  LOP3.LUT R13, R13, 0xff, RZ, 0xc0, !PT ;  /* 0x000000ff0d0d7812 */ /* 0x000fe200078ec0ff */
[----:B-1----:R-:W-:-:S05]  /*14080*/  VIADD R9, R8, 0xffffff80 ;  /* 0xffffff8008097836 */ /* 0x002fca0000000000 */
[----:B------:R-:W-:-:S04]  /*14090*/  LEA.HI R14, R9, R9, RZ, 0x1 ;  /* 0x00000009090e7211 */ /* 0x000fc800078f08ff */
[----:B------:R-:W-:-:S04]  /*140a0*/  LOP3.LUT R14, R14, 0xfffffffe, RZ, 0xc0, !PT ;  /* 0xfffffffe0e0e7812 */ /* 0x000fc800078ec0ff */
[----:B------:R-:W-:Y:S02]  /*140b0*/  IADD3 R14, R9, -R14, RZ ;  /* 0x8000000e090e7210 */ /* 0x000fe40007ffe0ff */
[----:B------:R-:W-:Y:S02]  /*140c0*/  LOP3.LUT R8, R36, 0xff, RZ, 0xc0, !PT ;  /* 0x000000ff24087812 */ /* 0x000fe400078ec0ff */
[----:B------:R-:W-:Y:S02]  /*140d0*/  LOP3.LUT R9, R0, 0xff, RZ, 0xc0, !PT ;  /* 0x000000ff00097812 */ /* 0x000fe400078ec0ff */
[----:B------:R-:W-:Y:S02]  /*140e0*/  LEA.HI R0, R3, R14, RZ, 0x1c ;  /* 0x0000000e03007211 */ /* 0x000fe400078fe0ff */
[----:B------:R-:W-:Y:S02]  /*140f0*/  PRMT R21, R9, 0x7604, R8 ;  /* 0x0000760409157816 */ /* 0x000fe40000000008 */
[----:B------:R-:W-:-:S04]  /*14100*/  SHF.R.S32.HI R9, RZ, 0x1f, R0 ;  /* 0x0000001fff097819 */ /* 0x000fc80000011400 */
[----:B------:R-:W-:Y:S01]  /*14110*/  LEA.HI R8, R9, R0, RZ, 0x2 ;  /* 0x0000000009087211 */ /* 0x000fe200078f10ff */
[----:B------:R-:W-:Y:S01]  /*14120*/  IMAD.SHL.U32 R9, R0, 0x10, RZ ;  /* 0x0000001000097824 */ /* 0x000fe200078e00ff */
[----:B------:R-:W-:Y:S02]  /*14130*/  PRMT R27, R13, 0x7604, R12 ;  /* 0x000076040d1b7816 */ /* 0x000fe4000000000c */
[----:B------:R-:W-:Y:S01]  /*14140*/  SHF.R.U32.HI R13, RZ, 0x8, R39 ;  /* 0x00000008ff0d7819 */ /* 0x000fe20000011627 */
[----:B------:R-:W-:Y:S01]  /*14150*/  IMAD.SHL.U32 R8, R8, 0x800, RZ ;  /* 0x0000080008087824 */ /* 0x000fe200078e00ff */
[----:B------:R-:W-:Y:S02]  /*14160*/  LOP3.LUT R0, R224, 0x30, R9, 0xf8, !PT ;  /* 0x00000030e0007812 */ /* 0x000fe400078ef809 */
[----:B------:R-:W-:Y:S02]  /*14170*/  SHF.R.U32.HI R11, RZ, 0x8, R37 ;  /* 0x00000008ff0b7819 */ /* 0x000fe40000011625 */
[----:B------:R-:W-:-:S02]  /*14180*/  LOP3.LUT R9, R13, 0xff, RZ, 0xc0, !PT ;  /* 0x000000ff0d097812 */ /* 0x000fc400078ec0ff */
[----:B------:R-:W-:Y:S02]  /*14190*/  LOP3.LUT R0, R0, R225, RZ, 0x3c, !PT ;  /* 0x000000e100007212 */ /* 0x000fe400078e3cff */
[----:B------:R-:W-:Y:S02]  /*141a0*/  LOP3.LUT R13, R8, 0xffffe000, RZ, 0xc0, !PT ;  /* 0xffffe000080d7812 */ /* 0x000fe400078ec0ff */
[----:B------:R-:W-:Y:S02]  /*141b0*/  LOP3.LUT R10, R37, 0xff, RZ, 0xc0, !PT ;  /* 0x000000ff250a7812 */ /* 0x000fe400078ec0ff */
[----:B------:R-:W-:Y:S02]  /*141c0*/  LOP3.LUT R11, R11, 0xff, RZ, 0xc0, !PT ;  /* 0x000000ff0b0b7812 */ /* 0x000fe400078ec0ff */
[----:B------:R-:W-:Y:S02]  /*141d0*/  SHF.R.U32.HI R12, RZ, 0x8, R4 ;  /* 0x00000008ff0c7819 */ /* 0x000fe40000011604 */
[----:B------:R-:W-:-:S02]  /*141e0*/  IADD3 R13, R0, R226, R13 ;  /* 0x000000e2000d7210 */ /* 0x000fc40007ffe00d */
[----:B------:R-:W-:Y:S02]  /*141f0*/  PRMT R20, R11, 0x7604, R10 ;  /* 0x000076040b147816 */ /* 0x000fe4000000000a */
[----:B------:R-:W-:Y:S02]  /*14200*/  LOP3.LUT R10, R39, 0xff, RZ, 0xc0, !PT ;  /* 0x000000ff270a7812 */ /* 0x000fe400078ec0ff */
[----:B------:R-:W-:Y:S02]  /*14210*/  LOP3.LUT R11, R4, 0xff, RZ, 0xc0, !PT ;  /* 0x000000ff040b7812 */ /* 0x000fe400078ec0ff */
[----:B------:R-:W-:Y:S01]  /*14220*/  LOP3.LUT R12, R12, 0xff, RZ, 0xc0, !PT ;  /* 0x000000ff0c0c7812 */ /* 0x000fe200078ec0ff */
[----:B------:R-:W-:Y:S01]  /*14230*/  IMAD.IADD R0, R18, 0x1, R13 ;  /* 0x0000000112007824 */ /* 0x000fe200078e020d */
[----:B------:R-:W-:Y:S02]  /*14240*/  PRMT R24, R9, 0x7604, R10 ;  /* 0x0000760409187816 */ /* 0x000fe4000000000a */
[----:B------:R-:W-:-:S02]  /*14250*/  PRMT R51, R12, 0x7604, R11 ;  /* 0x000076040c337816 */ /* 0x000fc4000000000b */
[----:B------:R-:W1:Y:S01]  /*14260*/  LDS.128 R12, [R0+0x1e200] ;  /* 0x01e20000000c7984 */ /* 0x000e620000000c00 */
[----:B------:R-:W-:Y:S02]  /*14270*/  SHF.R.U32.HI R26, RZ, 0x8, R5 ;  /* 0x00000008ff1a7819 */ /* 0x000fe40000011605 */
[----:B------:R-:W-:Y:S02]  /*14280*/  SHF.R.U32.HI R49, RZ, 0x8, R6 ;  /* 0x00000008ff317819 */ /* 0x000fe40000011606 */
[----:B------:R-:W-:Y:S02]  /*14290*/  LOP3.LUT R25, R5, 0xff, RZ, 0xc0, !PT ;  /* 0x000000ff05197812 */ /* 0x000fe400078ec0ff */
[----:B------:R-:W-:Y:S02]  /*142a0*/  LOP3.LUT R26, R26, 0xff, RZ, 0xc0, !PT ;  /* 0x000000ff1a1a7812 */ /* 0x000fe400078ec0ff */
[----:B------:R-:W-:Y:S02]  /*142b0*/  LOP3.LUT R48, R6, 0xff, RZ, 0xc0, !PT ;  /* 0x000000ff06307812 */ /* 0x000fe400078ec0ff */
[----:B------:R-:W-:-:S02]  /*142c0*/  LOP3.LUT R49, R49, 0xff, RZ, 0xc0, !PT ;  /* 0x000000ff31317812 */ /* 0x000fc400078ec0ff */
[----:B------:R-:W-:Y:S02]  /*142d0*/  PRMT R26, R26, 0x7604, R25 ;  /* 0x000076041a1a7816 */ /* 0x000fe40000000019 */
[----:B------:R-:W-:Y:S02]  /*142e0*/  SHF.R.U32.HI R25, RZ, 0x10, R37 ;  /* 0x00000010ff197819 */ /* 0x000fe40000011625 */
[----:B------:R-:W-:Y:S02]  /*142f0*/  SHF.R.U32.HI R55, RZ, 0x10, R5 ;  /* 0x00000010ff377819 */ /* 0x000fe40000011605 */
[----:B0-----:R-:W-:Y:S02]  /*14300*/  PRMT R57, R49, 0x7604, R48 ;  /* 0x0000760431397816 */ /* 0x001fe40000000030 */
[----:B------:R-:W-:Y:S01]  /*14310*/  SHF.R.U32.HI R49, RZ, 0x10, R39 ;  /* 0x00000010ff317819 */ /* 0x000fe20000011627 */
[----:B------:R-:W-:Y:S01]  /*14320*/  IMAD.U32 R25, R25, 0x10000, RZ ;  /* 0x0001000019197824 */ /* 0x000fe200078e00ff */
[----:B------:R-:W-:-:S02]  /*14330*/  SHF.R.U32.HI R53, RZ, 0x8, R7 ;  /* 0x00000008ff357819 */ /* 0x000fc40000011607 */
[----:B------:R-:W-:Y:S02]  /*14340*/  SHF.L.U32 R55, R55, 0x10, RZ ;  /* 0x0000001037377819 */ /* 0x000fe400000006ff */
[----:B------:R-:W-:Y:S01]  /*14350*/  LOP3.LUT R21, R21, 0xff0000, R36, 0xf8, !PT ;  /* 0x00ff000015157812 */ /* 0x000fe200078ef824 */
[----:B------:R-:W-:Y:S01]  /*14360*/  IMAD.U32 R49, R49, 0x10000, RZ ;  /* 0x0001000031317824 */ /* 0x000fe200078e00ff */
[----:B------:R-:W-:Y:S02]  /*14370*/  LOP3.LUT R52, R7, 0xff, RZ, 0xc0, !PT ;  /* 0x000000ff07347812 */ /* 0x000fe400078ec0ff */
[----:B------:R-:W-:Y:S02]  /*14380*/  LOP3.LUT R53, R53, 0xff, RZ, 0xc0, !PT ;  /* 0x000000ff35357812 */ /* 0x000fe400078ec0ff */
[----:B------:R-:W-:Y:S02]  /*14390*/  SHF.R.U32.HI R59, RZ, 0x10, R7 ;  /* 0x00000010ff3b7819 */ /* 0x000fe40000011607 */
[----:B------:R-:W-:-:S02]  /*143a0*/  LOP3.LUT R55, R26, 0xff0000, R55, 0xf8, !PT ;  /* 0x00ff00001a377812 */ /* 0x000fc400078ef837 */
[----:B------:R-:W-:Y:S02]  /*143b0*/  LOP3.LUT R48, R21, 0xff000000, R36, 0xf8, !PT ;  /* 0xff00000015307812 */ /* 0x000fe400078ef824 */
[----:B------:R-:W-:Y:S02]  /*143c0*/  LOP3.LUT R25, R20, 0xff0000, R25, 0xf8, !PT ;  /* 0x00ff000014197812 */ /* 0x000fe400078ef819 */
[----:B------:R-:W-:Y:S02]  /*143d0*/  LOP3.LUT R21, R51, 0xff0000, R4, 0xf8, !PT ;  /* 0x00ff000033157812 */ /* 0x000fe400078ef804 */
[----:B------:R-:W-:Y:S01]  /*143e0*/  PRMT R52, R53, 0x7604, R52 ;  /* 0x0000760435347816 */ /* 0x000fe20000000034 */
[----:B------:R-:W-:Y:S01]  /*143f0*/  IMAD.U32 R59, R59, 0x10000, RZ ;  /* 0x000100003b3b7824 */ /* 0x000fe200078e00ff */
[----:B------:R-:W-:Y:S02]  /*14400*/  LOP3.LUT R53, R24, 0xff0000, R49, 0xf8, !PT ;  /* 0x00ff000018357812 */ /* 0x000fe400078ef831 */
[----:B------:R-:W-:-:S02]  /*14410*/  LOP3.LUT R27, R27, 0xff0000, R38, 0xf8, !PT ;  /* 0x00ff00001b1b7812 */ /* 0x000fc400078ef826 */
[----:B------:R-:W-:Y:S02]  /*14420*/  LOP3.LUT R55, R55, 0xff000000, R5, 0xf8, !PT ;  /* 0xff00000037377812 */ /* 0x000fe400078ef805 */
[----:B------:R-:W-:Y:S02]  /*14430*/  LOP3.LUT R49, R25, 0xff000000, R37, 0xf8, !PT ;  /* 0xff00000019317812 */ /* 0x000fe400078ef825 */
[----:B------:R-:W-:Y:S02]  /*14440*/  LOP3.LUT R54, R21, 0xff000000, R4, 0xf8, !PT ;  /* 0xff00000015367812 */ /* 0x000fe400078ef804 */
[----:B------:R-:W-:Y:S02]  /*14450*/  LOP3.LUT R57, R57, 0xff0000, R6, 0xf8, !PT ;  /* 0x00ff000039397812 */ /* 0x000fe400078ef806 */
[----:B------:R-:W-:Y:S02]  /*14460*/  LOP3.LUT R51, R27, 0xff000000, R38, 0xf8, !PT ;  /* 0xff0000001b337812 */ /* 0x000fe400078ef826 */
[----:B------:R-:W-:-:S02]  /*14470*/  F2FP.F16.E4M3.UNPACK_B R56, R55 ;  /* 0x00000037ff38723e */ /* 0x000fc400020006ff */
[----:B------:R-:W-:Y:S02]  /*14480*/  F2FP.F16.E4M3.UNPACK_B R38, R49 ;  /* 0x00000031ff26723e */ /* 0x000fe400020006ff */
[----:B------:R-:W-:Y:S02]  /*14490*/  LOP3.LUT R61, R52, 0xff0000, R59, 0xf8, !PT ;  /* 0x00ff0000343d7812 */ /* 0x000fe400078ef83b */
[----:B------:R-:W-:Y:S01]  /*144a0*/  LOP3.LUT R59, R57, 0xff000000, R6, 0xf8, !PT ;  /* 0xff000000393b7812 */ /* 0x000fe200078ef806 */
[----:B------:R-:W-:Y:S01]  /*144b0*/  HADD2.F32 R58, -RZ, R56.H0_H0 ;  /* 0x20000038ff3a7230 */ /* 0x000fe20000004100 */
[----:B------:R-:W-:Y:S01]  /*144c0*/  LOP3.LUT R61, R61, 0xff000000, R7, 0xf8, !PT ;  /* 0xff0000003d3d7812 */ /* 0x000fe200078ef807 */
[----:B------:R-:W-:Y:S01]  /*144d0*/  HADD2.F32 R52, -RZ, R38.H0_H0 ;  /* 0x20000026ff347230 */ /* 0x000fe20000004100 */
[-C--:B-1----:R-:W-:Y:S02]  /*144e0*/  F2FP.F16.E4M3.UNPACK_B R36, R15.reuse ;  /* 0x0000000fff24723e */ /* 0x082fe400020006ff */
[----:B------:R-:W-:-:S02]  /*144f0*/  F2FP.F16.E4M3.UNPACK_B R37, R15.H1 ;  /* 0x0000000fff25723e */ /* 0x000fc400030006ff */
[----:B------:R-:W-:Y:S02]  /*14500*/  F2FP.F16.E4M3.UNPACK_B R25, R13.H1 ;  /* 0x0000000dff19723e */ /* 0x000fe400030006ff */
[----:B------:R-:W-:Y:S02]  /*14510*/  F2FP.F16.E4M3.UNPACK_B R55, R55.H1 ;  /* 0x00000037ff37723e */ /* 0x000fe400030006ff */
[----:B------:R-:W-:Y:S01]  /*14520*/  F2FP.F16.E4M3.UNPACK_B R49, R49.H1 ;  /* 0x00000031ff31723e */ /* 0x000fe200030006ff */
[----:B------:R-:W-:Y:S01]  /*14530*/  HADD2.F32 R57, -RZ, R56.H1_H1 ;  /* 0x30000038ff397230 */ /* 0x000fe20000004100 */
[-C--:B------:R-:W-:Y:S02]  /*14540*/  F2FP.F16.E4M3.UNPACK_B R26, R14.reuse ;  /* 0x0000000eff1a723e */ /* 0x080fe400020006ff */
[----:B------:R-:W-:Y:S02]  /*14550*/  F2FP.F16.E4M3.UNPACK_B R27, R14.H1 ;  /* 0x0000000eff1b723e */ /* 0x000fe400030006ff */
[----:B------:R-:W-:Y:S01]  /*14560*/  LOP3.LUT R53, R53, 0xff000000, R39, 0xf8, !PT ;  /* 0xff00000035357812 */ /* 0x000fe200078ef827 */
[----:B------:R-:W-:-:S02]  /*14570*/  HADD2.F32 R39, -RZ, R38.H1_H1 ;  /* 0x30000026ff277230 */ /* 0x000fc40000004100 */
[----:B------:R-:W-:Y:S01]  /*14580*/  HADD2.F32 R38, -RZ, R49.H0_H0 ;  /* 0x20000031ff267230 */ /* 0x000fe20000004100 */
[----:B--2---:R-:W0:Y:S02]  /*14590*/  LDS.128 R8, [R70+0x1e200] ;  /* 0x01e2000046087984 */ /* 0x004e240000000c00 */
[-C--:B0-----:R-:W-:Y:S02]  /*145a0*/  F2FP.F16.E4M3.UNPACK_B R21, R11.reuse ;  /* 0x0000000bff15723e */ /* 0x081fe400020006ff */
[----:B------:R-:W-:Y:S02]  /*145b0*/  F2FP.F16.E4M3.UNPACK_B R24, R11.H1 ;  /* 0x0000000bff18723e */ /* 0x000fe400030006ff */
[-C--:B------:R-:W-:Y:S02]  /*145c0*/  F2FP.F16.E4M3.UNPACK_B R11, R10.reuse ;  /* 0x0000000aff0b723e */ /* 0x080fe400020006ff */
[----:B------:R-:W-:Y:S02]  /*145d0*/  F2FP.F16.E4M3.UNPACK_B R20, R10.H1 ;  /* 0x0000000aff14723e */ /* 0x000fe400030006ff */
[----:B------:R-:W-:-:S02]  /*145e0*/  F2FP.F16.E4M3.UNPACK_B R10, R13 ;  /* 0x0000000dff0a723e */ /* 0x000fc400020006ff */
[----:B------:R-:W-:-:S03]  /*145f0*/  F2FP.F16.E4M3.UNPACK_B R6, R9 ;  /* 0x00000009ff06723e */ /* 0x000fc600020006ff */
[----:B------:R-:W-:Y:S01]  /*14600*/  HADD2.F32 R5, -RZ, R10.H0_H0 ;  /* 0x2000000aff057230 */ /* 0x000fe20000004100 */
[----:B------:R-:W-:Y:S01]  /*14610*/  F2FP.F16.E4M3.UNPACK_B R7, R9.H1 ;  /* 0x00000009ff07723e */ /* 0x000fe200030006ff */
[----:B------:R-:W-:-:S03]  /*14620*/  HADD2.F32 R9, -RZ, R6.H0_H0 ;  /* 0x20000006ff097230 */ /* 0x000fc60000004100 */
[C---:B------:R-:W-:Y:S01]  /*14630*/  FMUL.FTZ R60, R5.reuse, R58 ;  /* 0x0000003a053c7220 */ /* 0x040fe20000410000 */
[-C--:B------:R-:W-:Y:S01]  /*14640*/  FMUL.FTZ R15, R5, R52.reuse ;  /* 0x00000034050f7220 */ /* 0x080fe20000410000 */
[----:B------:R-:W-:Y:S02]  /*14650*/  HADD2.F32 R14, -RZ, R10.H1_H1 ;  /* 0x3000000aff0e7230 */ /* 0x000fe40000004100 */
[C---:B------:R-:W-:Y:S01]  /*14660*/  FFMA.FTZ R5, R9.reuse, R52, -R60 ;  /* 0x0000003409057223 */ /* 0x040fe2000001083c */
[----:B------:R-:W-:Y:S01]  /*14670*/  FFMA.FTZ R9, R9, R58, R15 ;  /* 0x0000003a09097223 */ /* 0x000fe2000001000f */
[----:B------:R-:W-:Y:S02]  /*14680*/  HADD2.F32 R52, -RZ, R55.H0_H0 ;  /* 0x20000037ff347230 */ /* 0x000fe40000004100 */
[----:B------:R-:W-:Y:S02]  /*14690*/  HADD2.F32 R15, -RZ, R25.H0_H0 ;  /* 0x20000019ff0f7230 */ /* 0x000fe40000004100 */
[----:B------:R-:W-:Y:S01]  /*146a0*/  FMUL.FTZ R63, R14, R57 ;  /* 0x000000390e3f7220 */ /* 0x000fe20000410000 */
[----:B------:R-:W-:-:S02]  /*146b0*/  HADD2.F32 R6, -RZ, R6.H1_H1 ;  /* 0x30000006ff067230 */ /* 0x000fc40000004100 */
[----:B------:R-:W-:Y:S01]  /*146c0*/  FMUL.FTZ R14, R14, R39 ;  /* 0x000000270e0e7220 */ /* 0x000fe20000410000 */
[----:B------:R-:W-:Y:S02]  /*146d0*/  HADD2.F32 R10, -RZ, R7.H0_H0 ;  /* 0x20000007ff0a7230 */ /* 0x000fe40000004100 */
[C---:B------:R-:W-:Y:S01]  /*146e0*/  FMUL.FTZ R65, R15.reuse, R52 ;  /* 0x000000340f417220 */ /* 0x040fe20000410000 */
[-C--:B------:R-:W-:Y:S01]  /*146f0*/  FMUL.FTZ R15, R15, R38.reuse ;  /* 0x000000260f0f7220 */ /* 0x080fe20000410000 */
[----:B------:R-:W-:Y:S01]  /*14700*/  FFMA.FTZ R58, R6, R57, R14 ;  /* 0x00000039063a7223 */ /* 0x000fe2000001000e */
[----:B------:R-:W-:Y:S02]  /*14710*/  HADD2.F32 R14, -RZ, R49.H1_H1 ;  /* 0x30000031ff0e7230 */ /* 0x000fe40000004100 */
[C---:B------:R-:W-:Y:S01]  /*14720*/  FFMA.FTZ R65, R10.reuse, R38, -R65 ;  /* 0x000000260a417223 */ /* 0x040fe20000010841 */
[----:B------:R-:W-:Y:S01]  /*14730*/  FFMA.FTZ R52, R10, R52, R15 ;  /* 0x000000340a347223 */ /* 0x000fe2000001000f */
[----:B------:R-:W-:Y:S01]  /*14740*/  F2FP.F16.E4M3.UNPACK_B R49, R61 ;  /* 0x0000003dff31723e */ /* 0x000fe200020006ff */
[----:B------:R-:W-:Y:S01]  /*14750*/  HADD2.F32 R38, -RZ, R55.H1_H1 ;  /* 0x30000037ff267230 */ /* 0x000fe20000004100 */
[----:B------:R-:W-:Y:S01]  /*14760*/  F2FP.F16.E4M3.UNPACK_B R15, R53 ;  /* 0x00000035ff0f723e */ /* 0x000fe200020006ff */
[----:B------:R-:W-:-:S02]  /*14770*/  HADD2.F32 R25, -RZ, R25.H1_H1 ;  /* 0x30000019ff197230 */ /* 0x000fc40000004100 */
[----:B------:R-:W-:Y:S01]  /*14780*/  FFMA.FTZ R56, R6, R39, -R63 ;  /* 0x0000002706387223 */ /* 0x000fe2000001083f */
[----:B------:R-:W-:Y:S02]  /*14790*/  HADD2.F32 R55, -RZ, R49.H0_H0 ;  /* 0x20000031ff377230 */ /* 0x000fe40000004100 */
[----:B------:R-:W-:Y:S02]  /*147a0*/  HADD2.F32 R10, -RZ, R36.H0_H0 ;  /* 0x20000024ff0a7230 */ /* 0x000fe40000004100 */
[C---:B------:R-:W-:Y:S01]  /*147b0*/  FMUL.FTZ R60, R25.reuse, R38 ;  /* 0x00000026193c7220 */ /* 0x040fe20000410000 */
[----:B------:R-:W-:Y:S02]  /*147c0*/  HADD2.F32 R7, -RZ, R7.H1_H1 ;  /* 0x30000007ff077230 */ /* 0x000fe40000004100 */
[----:B------:R-:W-:Y:S01]  /*147d0*/  FMUL.FTZ R25, R25, R14 ;  /* 0x0000000e19197220 */ /* 0x000fe20000410000 */
[----:B------:R-:W-:Y:S01]  /*147e0*/  HADD2.F32 R39, -RZ, R15.H0_H0 ;  /* 0x2000000fff277230 */ /* 0x000fe20000004100 */
[----:B------:R-:W-:Y:S01]  /*147f0*/  F2FP.F16.E4M3.UNPACK_B R61, R61.H1 ;  /* 0x0000003dff3d723e */ /* 0x000fe200030006ff */
[----:B------:R-:W-:-:S02]  /*14800*/  HADD2.F32 R6, -RZ, R21.H0_H0 ;  /* 0x20000015ff067230 */ /* 0x000fc40000004100 */
[C---:B------:R-:W-:Y:S01]  /*14810*/  FMUL.FTZ R63, R10.reuse, R55 ;  /* 0x000000370a3f7220 */ /* 0x040fe20000410000 */
[C---:B------:R-:W-:Y:S01]  /*14820*/  FFMA.FTZ R60, R7.reuse, R14, -R60 ;  /* 0x0000000e073c7223 */ /* 0x040fe2000001083c */
[----:B------:R-:W-:Y:S01]  /*14830*/  FMUL.FTZ R10, R10, R39 ;  /* 0x000000270a0a7220 */ /* 0x000fe20000410000 */
[----:B------:R-:W-:Y:S01]  /*14840*/  FFMA.FTZ R57, R7, R38, R25 ;  /* 0x0000002607397223 */ /* 0x000fe20000010019 */
[----:B------:R-:W-:Y:S01]  /*14850*/  F2FP.F16.E4M3.UNPACK_B R53, R53.H1 ;  /* 0x00000035ff35723e */ /* 0x000fe200030006ff */
[----:B------:R-:W-:Y:S02]  /*14860*/  HADD2.F32 R14, -RZ, R61.H0_H0 ;  /* 0x2000003dff0e7230 */ /* 0x000fe40000004100 */
[----:B------:R-:W-:Y:S02]  /*14870*/  HADD2.F32 R7, -RZ, R37.H0_H0 ;  /* 0x20000025ff077230 */ /* 0x000fe40000004100 */
[C---:B------:R-:W-:Y:S01]  /*14880*/  FFMA.FTZ R63, R6.reuse, R39, -R63 ;  /* 0x00000027063f7223 */ /* 0x040fe2000001083f */
[----:B------:R-:W-:Y:S01]  /*14890*/  FFMA.FTZ R55, R6, R55, R10 ;  /* 0x0000003706377223 */ /* 0x000fe2000001000a */
[----:B------:R-:W-:-:S02]  /*148a0*/  HADD2.F32 R49, -RZ, R49.H1_H1 ;  /* 0x30000031ff317230 */ /* 0x000fc40000004100 */
[----:B------:R-:W-:Y:S02]  /*148b0*/  HADD2.F32 R36, -RZ, R36.H1_H1 ;  /* 0x30000024ff247230 */ /* 0x000fe40000004100 */
[----:B------:R-:W-:Y:S01]  /*148c0*/  FMUL.FTZ R25, R7, R14 ;  /* 0x0000000e07197220 */ /* 0x000fe20000410000 */
[----:B------:R-:W-:Y:S02]  /*148d0*/  HADD2.F32 R10, -RZ, R53.H0_H0 ;  /* 0x20000035ff0a7230 */ /* 0x000fe40000004100 */
[----:B------:R-:W-:Y:S01]  /*148e0*/  HADD2.F32 R6, -RZ, R24.H0_H0 ;  /* 0x20000018ff067230 */ /* 0x000fe20000004100 */
[----:B------:R-:W-:Y:S01]  /*148f0*/  F2FP.F16.E4M3.UNPACK_B R13, R12 ;  /* 0x0000000cff0d723e */ /* 0x000fe200020006ff */
[----:B------:R-:W-:Y:S02]  /*14900*/  HADD2.F32 R15, -RZ, R15.H1_H1 ;  /* 0x3000000fff0f7230 */ /* 0x000fe40000004100 */
[----:B------:R-:W-:Y:S01]  /*14910*/  FMUL.FTZ R38, R36, R49 ;  /* 0x0000003124267220 */ /* 0x000fe20000410000 */
[----:B------:R-:W-:-:S02]  /*14920*/  HADD2.F32 R21, -RZ, R21.H1_H1 ;  /* 0x30000015ff157230 */ /* 0x000fc40000004100 */
[-C--:B------:R-:W-:Y:S01]  /*14930*/  FMUL.FTZ R7, R7, R10.reuse ;  /* 0x0000000a07077220 */ /* 0x080fe20000410000 */
[----:B------:R-:W-:Y:S01]  /*14940*/  FFMA.FTZ R66, R6, R10, -R25 ;  /* 0x0000000a06427223 */ /* 0x000fe20000010819 */
[----:B------:R-:W-:Y:S02]  /*14950*/  F2FP.F16.E4M3.UNPACK_B R12, R12.H1 ;  /* 0x0000000cff0c723e */ /* 0x000fe400030006ff */
[----:B------:R-:W-:Y:S01]  /*14960*/  F2FP.F16.E4M3.UNPACK_B R10, R48.H1 ;  /* 0x00000030ff0a723e */ /* 0x000fe200030006ff */
[-C--:B------:R-:W-:Y:S01]  /*14970*/  FMUL.FTZ R36, R36, R15.reuse ;  /* 0x0000000f24247220 */ /* 0x080fe20000410000 */
[-C--:B------:R-:W-:Y:S01]  /*14980*/  F2FP.F16.E4M3.UNPACK_B R4, R8.reuse ;  /* 0x00000008ff04723e */ /* 0x080fe200020006ff */
[----:B------:R-:W-:Y:S01]  /*14990*/  FFMA.FTZ R62, R21, R15, -R38 ;  /* 0x0000000f153e7223 */ /* 0x000fe20000010826 */
[----:B------:R-:W-:Y:S01]  /*149a0*/  F2FP.F16.E4M3.UNPACK_B R8, R8.H1 ;  /* 0x00000008ff08723e */ /* 0x000fe200030006ff */
[----:B------:R-:W-:Y:S01]  /*149b0*/  FFMA.FTZ R67, R6, R14, R7 ;  /* 0x0000000e06437223 */ /* 0x000fe20000010007 */
[----:B------:R-:W-:Y:S01]  /*149c0*/  F2FP.F16.E4M3.UNPACK_B R15, R54.H1 ;  /* 0x00000036ff0f723e */ /* 0x000fe200030006ff */
[----:B------:R-:W-:-:S02]  /*149d0*/  HADD2.F32 R7, -RZ, R12.H0_H0 ;  /* 0x2000000cff077230 */ /* 0x000fc40000004100 */
[----:B------:R-:W-:Y:S02]  /*149e0*/  HADD2.F32 R14, -RZ, R10.H0_H0 ;  /* 0x2000000aff0e7230 */ /* 0x000fe40000004100 */
[----:B------:R-:W-:Y:S01]  /*149f0*/  FFMA.FTZ R64, R21, R49, R36 ;  /* 0x0000003115407223 */ /* 0x000fe20000010024 */
[----:B------:R-:W-:Y:S02]  /*14a00*/  HADD2.F32 R21, -RZ, R15.H0_H0 ;  /* 0x2000000fff157230 */ /* 0x000fe40000004100 */
[----:B------:R-:W-:Y:S02]  /*14a10*/  HADD2.F32 R6, -RZ, R8.H0_H0 ;  /* 0x20000008ff067230 */ /* 0x000fe40000004100 */
[C---:B------:R-:W-:Y:S01]  /*14a20*/  FMUL.FTZ R36, R7.reuse, R14 ;  /* 0x0000000e07247220 */ /* 0x040fe20000410000 */
[----:B------:R-:W-:Y:S02]  /*14a30*/  HADD2.F32 R61, -RZ, R61.H1_H1 ;  /* 0x3000003dff3d7230 */ /* 0x000fe40000004100 */
[----:B------:R-:W-:Y:S01]  /*14a40*/  FMUL.FTZ R25, R7, R21 ;  /* 0x0000001507197220 */ /* 0x000fe20000410000 */
[----:B------:R-:W-:-:S02]  /*14a50*/  HADD2.F32 R37, -RZ, R37.H1_H1 ;  /* 0x30000025ff257230 */ /* 0x000fc40000004100 */
[C---:B------:R-:W-:Y:S01]  /*14a60*/  FFMA.FTZ R36, R6.reuse, R21, R36 ;  /* 0x0000001506247223 */ /* 0x040fe20000010024 */
[----:B------:R-:W-:Y:S02]  /*14a70*/  HADD2.F32 R21, -RZ, R15.H1_H1 ;  /* 0x3000000fff157230 */ /* 0x000fe40000004100 */
[----:B------:R-:W-:Y:S01]  /*14a80*/  HADD2.F32 R12, -RZ, R12.H1_H1 ;  /* 0x3000000cff0c7230 */ /* 0x000fe20000004100 */
[----:B------:R-:W-:Y:S01]  /*14a90*/  F2FP.F16.E4M3.UNPACK_B R54, R54 ;  /* 0x00000036ff36723e */ /* 0x000fe200020006ff */
[----:B------:R-:W-:Y:S02]  /*14aa0*/  HADD2.F32 R15, -RZ, R10.H1_H1 ;  /* 0x3000000aff0f7230 */ /* 0x000fe40000004100 */
[----:B------:R-:W-:Y:S01]  /*14ab0*/  FFMA.FTZ R14, R6, R14, -R25 ;  /* 0x0000000e060e7223 */ /* 0x000fe20000010819 */
[----:B------:R-:W-:Y:S02]  /*14ac0*/  HADD2.F32 R53, -RZ, R53.H1_H1 ;  /* 0x30000035ff357230 */ /* 0x000fe40000004100 */
[----:B------:R-:W-:Y:S01]  /*14ad0*/  FMUL.FTZ R39, R37, R61 ;  /* 0x0000003d25277220 */ /* 0x000fe20000410000 */
[----:B------:R-:W-:-:S02]  /*14ae0*/  HADD2.F32 R24, -RZ, R24.H1_H1 ;  /* 0x30000018ff187230 */ /* 0x000fc40000004100 */
[C---:B------:R-:W-:Y:S01]  /*14af0*/  FMUL.FTZ R25, R12.reuse, R21 ;  /* 0x000000150c197220 */ /* 0x040fe20000410000 */
[----:B------:R-:W-:Y:S01]  /*14b00*/  HADD2.F32 R8, -RZ, R8.H1_H1 ;  /* 0x30000008ff087230 */ /* 0x000fe20000004100 */
[----:B------:R-:W-:Y:S01]  /*14b10*/  F2FP.F16.E4M3.UNPACK_B R48, R48 ;  /* 0x00000030ff30723e */ /* 0x000fe200020006ff */
[----:B------:R-:W-:Y:S01]  /*14b20*/  FMUL.FTZ R12, R12, R15 ;  /* 0x0000000f0c0c7220 */ /* 0x000fe20000410000 */
[----:B------:R-:W-:Y:S02]  /*14b30*/  HADD2.F32 R10, -RZ, R54.H0_H0 ;  /* 0x20000036ff0a7230 */ /* 0x000fe40000004100 */
[----:B------:R-:W-:Y:S02]  /*14b40*/  HADD2.F32 R7, -RZ, R13.H0_H0 ;  /* 0x2000000dff077230 */ /* 0x000fe40000004100 */
[-C--:B------:R-:W-:Y:S01]  /*14b50*/  FMUL.FTZ R38, R37, R53.reuse ;  /* 0x0000003525267220 */ /* 0x080fe20000410000 */
[----:B------:R-:W-:Y:S01]  /*14b60*/  FFMA.FTZ R69, R24, R53, -R39 ;  /* 0x0000003518457223 */ /* 0x000fe20000010827 */
[C---:B------:R-:W-:Y:S01]  /*14b70*/  FFMA.FTZ R37, R8.reuse, R15, -R25 ;  /* 0x0000000f08257223 */ /* 0x040fe20000010819 */
[----:B------:R-:W-:Y:S01]  /*14b80*/  FFMA.FTZ R39, R8, R21, R12 ;  /* 0x0000001508277223 */ /* 0x000fe2000001000c */
[----:B------:R-:W-:-:S02]  /*14b90*/  HADD2.F32 R8, -RZ, R48.H0_H0 ;  /* 0x20000030ff087230 */ /* 0x000fc40000004100 */
[C---:B------:R-:W-:Y:S01]  /*14ba0*/  FMUL.FTZ R15, R7.reuse, R10 ;  /* 0x0000000a070f7220 */ /* 0x040fe20000410000 */
[----:B------:R-:W-:Y:S02]  /*14bb0*/  HADD2.F32 R6, -RZ, R4.H0_H0 ;  /* 0x20000004ff067230 */ /* 0x000fe40000004100 */
[----:B------:R-:W-:Y:S02]  /*14bc0*/  HADD2.F32 R54, -RZ, R54.H1_H1 ;  /* 0x30000036ff367230 */ /* 0x000fe40000004100 */
[----:B------:R-:W-:Y:S02]  /*14bd0*/  HADD2.F32 R13, -RZ, R13.H1_H1 ;  /* 0x3000000dff0d7230 */ /* 0x000fe40000004100 */
[-C--:B------:R-:W-:Y:S01]  /*14be0*/  FMUL.FTZ R7, R7, R8.reuse ;  /* 0x0000000807077220 */ /* 0x080fe20000410000 */
[----:B------:R-:W-:Y:S01]  /*14bf0*/  FFMA.FTZ R12, R6, R8, -R15 ;  /* 0x00000008060c7223 */ /* 0x000fe2000001080f */
[----:B------:R-:W-:Y:S01]  /*14c00*/  HADD2.F32 R48, -RZ, R48.H1_H1 ;  /* 0x30000030ff307230 */ /* 0x000fe20000004100 */
[----:B------:R-:W-:Y:S01]  /*14c10*/  F2FP.F16.E4M3.UNPACK_B R8, R59.H1 ;  /* 0x0000003bff08723e */ /* 0x000fe200030006ff */
[----:B------:R-:W-:-:S02]  /*14c20*/  HADD2.F32 R4, -RZ, R4.H1_H1 ;  /* 0x30000004ff047230 */ /* 0x000fc40000004100 */
[C---:B------:R-:W-:Y:S01]  /*14c30*/  FMUL.FTZ R15, R13.reuse, R54 ;  /* 0x000000360d0f7220 */ /* 0x040fe20000410000 */
[----:B------:R-:W-:Y:S01]  /*14c40*/  FFMA.FTZ R10, R6, R10, R7 ;  /* 0x0000000a060a7223 */ /* 0x000fe20000010007 */
[----:B------:R-:W-:Y:S01]  /*14c50*/  F2FP.F16.E4M3.UNPACK_B R7, R51.H1 ;  /* 0x00000033ff07723e */ /* 0x000fe200030006ff */
[-C--:B------:R-:W-:Y:S01]  /*14c60*/  FMUL.FTZ R13, R13, R48.reuse ;  /* 0x000000300d0d7220 */ /* 0x080fe20000410000 */
[C---:B------:R-:W-:Y:S01]  /*14c70*/  FFMA.FTZ R21, R4.reuse, R48, -R15 ;  /* 0x0000003004157223 */ /* 0x040fe2000001080f */
[----:B------:R-:W-:Y:S02]  /*14c80*/  HADD2.F32 R15, -RZ, R8.H0_H0 ;  /* 0x20000008ff0f7230 */ /* 0x000fe40000004100 */
[----:B------:R-:W-:Y:S02]  /*14c90*/  HADD2.F32 R6, -RZ, R27.H0_H0 ;  /* 0x2000001bff067230 */ /* 0x000fe40000004100 */
[----:B------:R-:W-:Y:S01]  /*14ca0*/  FFMA.FTZ R25, R4, R54, R13 ;  /* 0x0000003604197223 */ /* 0x000fe2000001000d */
[----:B------:R-:W-:-:S02]  /*14cb0*/  HADD2.F32 R13, -RZ, R7.H0_H0 ;  /* 0x20000007ff0d7230 */ /* 0x000fc40000004100 */
[----:B------:R-:W-:Y:S02]  /*14cc0*/  HADD2.F32 R4, -RZ, R20.H0_H0 ;  /* 0x20000014ff047230 */ /* 0x000fe40000004100 */
[C---:B------:R-:W-:Y:S01]  /*14cd0*/  FMUL.FTZ R49, R6.reuse, R15 ;  /* 0x0000000f06317220 */ /* 0x040fe20000410000 */
[----:B------:R-:W-:Y:S02]  /*14ce0*/  HADD2.F32 R8, -RZ, R8.H1_H1 ;  /* 0x30000008ff087230 */ /* 0x000fe40000004100 */
[----:B------:R-:W-:Y:S02]  /*14cf0*/  HADD2.F32 R27, -RZ, R27.H1_H1 ;  /* 0x3000001bff1b7230 */ /* 0x000fe40000004100 */
[-C--:B------:R-:W-:Y:S01]  /*14d00*/  FMUL.FTZ R53, R6, R13.reuse ;  /* 0x0000000d06357220 */ /* 0x080fe20000410000 */
[----:B------:R-:W-:Y:S02]  /*14d10*/  HADD2.F32 R7, -RZ, R7.H1_H1 ;  /* 0x30000007ff077230 */ /* 0x000fe40000004100 */
[----:B------:R-:W-:Y:S01]  /*14d20*/  FFMA.FTZ R49, R4, R13, -R49 ;  /* 0x0000000d04317223 */ /* 0x000fe20000010831 */
[----:B------:R-:W-:-:S02]  /*14d30*/  HADD2.F32 R20, -RZ, R20.H1_H1 ;  /* 0x30000014ff147230 */ /* 0x000fc40000004100 */
[C---:B------:R-:W-:Y:S01]  /*14d40*/  FMUL.FTZ R13, R27.reuse, R8 ;  /* 0x000000081b0d7220 */ /* 0x040fe20000410000 */
[----:B------:R-:W-:Y:S02]  /*14d50*/  F2FP.F16.E4M3.UNPACK_B R59, R59 ;  /* 0x0000003bff3b723e */ /* 0x000fe400020006ff */
[----:B------:R-:W-:Y:S01]  /*14d60*/  F2FP.F16.E4M3.UNPACK_B R51, R51 ;  /* 0x00000033ff33723e */ /* 0x000fe200020006ff */
[----:B------:R-:W-:Y:S01]  /*14d70*/  FFMA.FTZ R68, R24, R61, R38 ;  /* 0x0000003d18447223 */ /* 0x000fe20000010026 */
[-C--:B------:R-:W-:Y:S01]  /*14d80*/  FFMA.FTZ R24, R20, R7.reuse, -R13 ;  /* 0x0000000714187223 */ /* 0x080fe2000001080d */
[----:B------:R-:W-:Y:S01]  /*14d90*/  FMUL.FTZ R27, R27, R7 ;  /* 0x000000071b1b7220 */ /* 0x000fe20000410000 */
[----:B------:R-:W-:Y:S02]  /*14da0*/  HADD2.F32 R13, -RZ, R59.H0_H0 ;  /* 0x2000003bff0d7230 */ /* 0x000fe40000004100 */
[----:B------:R-:W-:Y:S02]  /*14db0*/  HADD2.F32 R6, -RZ, R26.H0_H0 ;  /* 0x2000001aff067230 */ /* 0x000fe40000004100 */
[----:B------:R-:W-:-:S02]  /*14dc0*/  HADD2.F32 R7, -RZ, R51.H0_H0 ;  /* 0x20000033ff077230 */ /* 0x000fc40000004100 */
[----:B------:R-:W-:Y:S02]  /*14dd0*/  HADD2.F32 R59, -RZ, R59.H1_H1 ;  /* 0x3000003bff3b7230 */ /* 0x000fe40000004100 */
[----:B------:R-:W-:Y:S02]  /*14de0*/  HADD2.F32 R26, -RZ, R26.H1_H1 ;  /* 0x3000001aff1a7230 */ /* 0x000fe40000004100 */
[----:B------:R-:W-:Y:S01]  /*14df0*/  FFMA.FTZ R53, R4, R15, R53 ;  /* 0x0000000f04357223 */ /* 0x000fe20000010035 */
[----:B------:R-:W-:Y:S02]  /*14e00*/  HADD2.F32 R51, -RZ, R51.H1_H1 ;  /* 0x30000033ff337230 */ /* 0x000fe40000004100 */
[----:B------:R-:W-:Y:S01]  /*14e10*/  FFMA.FTZ R38, R20, R8, R27 ;  /* 0x0000000814267223 */ /* 0x000fe2000001001b */
[--C-:B------:R-:W-:Y:S02]  /*14e20*/  HADD2.F32 R4, -RZ, R11.reuse.H0_H0 ;  /* 0x2000000bff047230 */ /* 0x100fe40000004100 */
[----:B------:R-:W-:Y:S01]  /*14e30*/  FMUL.FTZ R15, R6, R13 ;  /* 0x0000000d060f7220 */ /* 0x000fe20000410000 */
[----:B------:R-:W-:-:S02]  /*14e40*/  HADD2.F32 R11, -RZ, R11.H1_H1 ;  /* 0x3000000bff0b7230 */ /* 0x000fc40000004100 */
[----:B------:R-:W-:Y:S01]  /*14e50*/  FMUL.FTZ R8, R6, R7 ;  /* 0x0000000706087220 */ /* 0x000fe20000410000 */
[C---:B------:R-:W-:Y:S01]  /*14e60*/  FMUL.FTZ R20, R26.reuse, R59 ;  /* 0x0000003b1a147220 */ /* 0x040fe20000410000 */
[----:B------:R-:W-:Y:S01]  /*14e70*/  FMUL.FTZ R26, R26, R51 ;  /* 0x000000331a1a7220 */ /* 0x000fe20000410000 */
[C---:B------:R-:W-:Y:S01]  /*14e80*/  FFMA.FTZ R6, R4.reuse, R7, -R15 ;  /* 0x0000000704067223 */ /* 0x040fe2000001080f */
[----:B------:R-:W-:Y:S01]  /*14e90*/  FFMA.FTZ R13, R4, R13, R8 ;  /* 0x0000000d040d7223 */ /* 0x000fe20000010008 */
[C---:B------:R-:W-:Y:S01]  /*14ea0*/  FFMA.FTZ R51, R11.reuse, R51, -R20 ;  /* 0x000000330b337223 */ /* 0x040fe20000010814 */
[----:B------:R-:W-:Y:S01]  /*14eb0*/  FFMA.FTZ R26, R11, R59, R26 ;  /* 0x0000003b0b1a7223 */ /* 0x000fe2000001001a */
[----:B------:R-:W-:Y:S02]  /*14ec0*/  F2FP.SATFINITE.E4M3.F32.PACK_AB_MERGE_C R60, R60, R65, RZ ;  /* 0x000000413c3c723e */ /* 0x000fe400048070ff */
[----:B------:R-:W-:Y:S02]  /*14ed0*/  F2FP.SATFINITE.E4M3.F32.PACK_AB_MERGE_C R7, R69, R66, RZ ;  /* 0x000000424507723e */ /* 0x000fe400048070ff */
[----:B------:R-:W-:-:S02]  /*14ee0*/  F2FP.SATFINITE.E4M3.F32.PACK_AB_MERGE_C R4, R37, R14, RZ ;  /* 0x0000000e2504723e */ /* 0x000fc400048070ff */
[----:B------:R-:W-:Y:S02]  /*14ef0*/  F2FP.SATFINITE.E4M3.F32.PACK_AB_MERGE_C R8, R39, R36, RZ ;  /* 0x000000242708723e */ /* 0x000fe400048070ff */
[----:B------:R-:W-:Y:S02]  /*14f00*/  F2FP.SATFINITE.E4M3.F32.PACK_AB_MERGE_C R24, R24, R49, RZ ;  /* 0x000000311818723e */ /* 0x000fe400048070ff */
[----:B------:R-:W-:Y:S02]  /*14f10*/  F2FP.SATFINITE.E4M3.F32.PACK_AB_MERGE_C R52, R57, R52, RZ ;  /* 0x000000343934723e */ /* 0x000fe400048070ff */
[----:B------:R-:W-:Y:S02]  /*14f20*/  F2FP.SATFINITE.E4M3.F32.PACK_AB_MERGE_C R11, R68, R67, RZ ;  /* 0x00000043440b723e */ /* 0x000fe400048070ff */
[----:B------:R-:W-:Y:S02]  /*14f30*/  F2FP.SATFINITE.E4M3.F32.PACK_AB_MERGE_C R38, R38, R53, RZ ;  /* 0x000000352626723e */ /* 0x000fe400048070ff */
[----:B------:R-:W-:-:S02]  /*14f40*/  F2FP.SATFINITE.E4M3.F32.PACK_AB_MERGE_C R5, R56, R5, R60 ;  /* 0x000000053805723e */ /* 0x000fc4000480703c */
[----:B------:R-:W-:Y:S02]  /*14f50*/  F2FP.SATFINITE.E4M3.F32.PACK_AB_MERGE_C R7, R62, R63, R7 ;  /* 0x0000003f3e07723e */ /* 0x000fe40004807007 */
[----:B------:R-:W-:Y:S02]  /*14f60*/  F2FP.SATFINITE.E4M3.F32.PACK_AB_MERGE_C R4, R21, R12, R4 ;  /* 0x0000000c1504723e */ /* 0x000fe40004807004 */
[----:B------:R-:W-:Y:S02]  /*14f70*/  F2FP.SATFINITE.E4M3.F32.PACK_AB_MERGE_C R8, R25, R10, R8 ;  /* 0x0000000a1908723e */ /* 0x000fe40004807008 */
[----:B------:R-:W-:Y:S02]  /*14f80*/  F2FP.SATFINITE.E4M3.F32.PACK_AB_MERGE_C R6, R51, R6, R24 ;  /* 0x000000063306723e */ /* 0x000fe40004807018 */
[----:B------:R-:W-:Y:S02]  /*14f90*/  F2FP.SATFINITE.E4M3.F32.PACK_AB_MERGE_C R9, R58, R9, R52 ;  /* 0x000000093a09723e */ /* 0x000fe40004807034 */
[----:B------:R-:W-:-:S02]  /*14fa0*/  F2FP.SATFINITE.E4M3.F32.PACK_AB_MERGE_C R11, R64, R55, R11 ;  /* 0x00000037400b723e */ /* 0x000fc4000480700b */
[----:B------:R-:W-:Y:S01]  /*14fb0*/  F2FP.SATFINITE.E4M3.F32.PACK_AB_MERGE_C R10, R26, R13, R38 ;  /* 0x0000000d1a0a723e */ /* 0x000fe20004807026 */
[----:B------:R1:W-:Y:S04]  /*14fc0*/  STS.128 [R70+0x1e200], R4 ;  /* 0x01e2000446007388 */ /* 0x0003e80000000c00 */
[----:B------:R1:W-:Y:S02]  /*14fd0*/  STS.128 [R0+0x1e200], R8 ;  /* 0x01e2000800007388 */ /* 0x0003e40000000c00 */
.L_x_569:
[----:B------:R-:W-:Y:S05]  /*14fe0*/  BSYNC B1 ;  /* 0x0000000000017941 */ /* 0x000fea0003800000 */
.L_x_568:
[----:B------:R-:W-:Y:S04]  /*14ff0*/  BSSY B1, `(.L_x_570) ;  /* 0x0000102000017945 */ /* 0x000fe80003800000 */
[----:B------:R-:W-:Y:S05]  /*15000*/  @P1 BRA `(.L_x_571) ;  /* 0x0000001000001947 */ /* 0x000fea0003800000 */
[----:B-1----:R-:W2:Y:S04]  /*15010*/  LDL R8, [R1+0x3c] ;  /* 0x00003c0001087983 */ /* 0x002ea80000100800 */
[----:B------:R-:W3:Y:S01]  /*15020*/  LDL R60, [R1+0x2c] ;  /* 0x00002c00013c7983 */ /* 0x000ee20000100800 */
[----:B-----5:R-:W-:Y:S02]  /*15030*/  SHF.R.U32.HI R0, RZ, 0x8, R40 ;  /* 0x00000008ff007819 */ /* 0x020fe40000011628 */
[----:B------:R-:W-:Y:S02]  /*15040*/  LOP3.LUT R5, R40, 0xff, RZ, 0xc0, !PT ;  /* 0x000000ff28057812 */ /* 0x000fe400078ec0ff */
[----:B------:R-:W-:Y:S02]  /*15050*/  LOP3.LUT R4, R0, 0xff, RZ, 0xc0, !PT ;  /* 0x000000ff00047812 */ /* 0x000fe400078ec0ff */
[----:B------:R-:W-:-:S02]  /*15060*/  LOP3.LUT R9, R43, 0xff, RZ, 0xc0, !PT ;  /* 0x000000ff2b097812 */ /* 0x000fc400078ec0ff */
[----:B------:R-:W-:Y:S02]  /*15070*/  PRMT R13, R4, 0x7604, R5 ;  /* 0x00007604040d7816 */ /* 0x000fe40000000005 */
[----:B------:R-:W-:Y:S02]  /*15080*/  SHF.R.U32.HI R10, RZ, 0x8, R28 ;  /* 0x00000008ff0a7819 */ /* 0x000fe4000001161c */
[----:B------:R-:W-:Y:S02]  /*15090*/  SHF.R.U32.HI R6, RZ, 0x8, R41 ;  /* 0x00000008ff067819 */ /* 0x000fe40000011629 */
[----:B------:R-:W-:Y:S02]  /*150a0*/  LOP3.LUT R11, R28, 0xff, RZ, 0xc0, !PT ;  /* 0x000000ff1c0b7812 */ /* 0x000fe400078ec0ff */
[----:B------:R-:W-:Y:S02]  /*150b0*/  LOP3.LUT R10, R10, 0xff, RZ, 0xc0, !PT ;  /* 0x000000ff0a0a7812 */ /* 0x000fe400078ec0ff */
[----:B------:R-:W-:-:S02]  /*150c0*/  LOP3.LUT R7, R41, 0xff, RZ, 0xc0, !PT ;  /* 0x000000ff29077812 */ /* 0x000fc400078ec0ff */
[----:B------:R-:W-:Y:S02]  /*150d0*/  LOP3.LUT R6, R6, 0xff, RZ, 0xc0, !PT ;  /* 0x000000ff06067812 */ /* 0x000fe400078ec0ff */
[----:B------:R-:W-:Y:S02]  /*150e0*/  PRMT R27, R10, 0x7604, R11 ;  /* 0x000076040a1b7816 */ /* 0x000fe4000000000b */
[----:B------:R-:W-:Y:S02]  /*150f0*/  LOP3.LUT R11, R29, 0xff, RZ, 0xc0, !PT ;  /* 0x000000ff1d0b7812 */ /* 0x000fe400078ec0ff */
[----:B------:R-:W-:Y:S02]  /*15100*/  SHF.R.U32.HI R10, RZ, 0x8, R31 ;  /* 0x00000008ff0a7819 */ /* 0x000fe4000001161f */
[----:B------:R-:W-:Y:S02]  /*15110*/  PRMT R15, R6, 0x7604, R7 ;  /* 0x00007604060f7816 */ /* 0x000fe40000000007 */
[----:B------:R-:W-:-:S02]  /*15120*/  SHF.R.U32.HI R6, RZ, 0x8, R42 ;  /* 0x00000008ff067819 */ /* 0x000fc4000001162a */
[----:B------:R-:W-:Y:S02]  /*15130*/  LOP3.LUT R10, R10, 0xff, RZ, 0xc0, !PT ;  /* 0x000000ff0a0a7812 */ /* 0x000fe400078ec0ff */
[----:B------:R-:W-:Y:S02]  /*15140*/  LOP3.LUT R39, R30, 0xff, RZ, 0xc0, !PT ;  /* 0x000000ff1e277812 */ /* 0x000fe400078ec0ff */
[----:B------:R-:W-:Y:S02]  /*15150*/  LOP3.LUT R51, R31, 0xff, RZ, 0xc0, !PT ;  /* 0x000000ff1f337812 */ /* 0x000fe400078ec0ff */
[----:B------:R-:W-:Y:S02]  /*15160*/  LOP3.LUT R7, R42, 0xff, RZ, 0xc0, !PT ;  /* 0x000000ff2a077812 */ /* 0x000fe400078ec0ff */
[----:B------:R-:W-:Y:S02]  /*15170*/  LOP3.LUT R6, R6, 0xff, RZ, 0xc0, !PT ;  /* 0x000000ff06067812 */ /* 0x000fe400078ec0ff */
[----:B------:R-:W-:-:S02]  /*15180*/  PRMT R51, R10, 0x7604, R51 ;  /* 0x000076040a337816 */ /* 0x000fc40000000033 */
[----:B------:R-:W-:Y:S02]  /*15190*/  PRMT R21, R6, 0x7604, R7 ;  /* 0x0000760406157816 */ /* 0x000fe40000000007 */
[----:B------:R-:W-:Y:S02]  /*151a0*/  SHF.R.U32.HI R14, RZ, 0x10, R41 ;  /* 0x00000010ff0e7819 */ /* 0x000fe40000011629 */
[----:B------:R-:W-:Y:S02]  /*151b0*/  SHF.R.U32.HI R12, RZ, 0x10, R40 ;  /* 0x00000010ff0c7819 */ /* 0x000fe40000011628 */
[----:B------:R-:W-:Y:S02]  /*151c0*/  SHF.R.U32.HI R20, RZ, 0x10, R42 ;  /* 0x00000010ff147819 */ /* 0x000fe4000001162a */
[----:B------:R-:W-:Y:S02]  /*151d0*/  LOP3.LUT R14, R14, 0xff, RZ, 0xc0, !PT ;  /* 0x000000ff0e0e7812 */ /* 0x000fe400078ec0ff */
[----:B------:R-:W-:-:S02]  /*151e0*/  LOP3.LUT R12, R12, 0xff, RZ, 0xc0, !PT ;  /* 0x000000ff0c0c7812 */ /* 0x000fc400078ec0ff */
[----:B------:R-:W-:Y:S02]  /*151f0*/  LOP3.LUT R20, R20, 0xff, RZ, 0xc0, !PT ;  /* 0x000000ff14147812 */ /* 0x000fe400078ec0ff */
[----:B------:R-:W-:Y:S02]  /*15200*/  SHF.R.U32.HI R24, RZ, 0x10, R43 ;  /* 0x00000010ff187819 */ /* 0x000fe4000001162b */
[----:B------:R-:W-:Y:S02]  /*15210*/  PRMT R15, R14, 0x7054, R15 ;  /* 0x000070540e0f7816 */ /* 0x000fe4000000000f */
[----:B------:R-:W-:Y:S02]  /*15220*/  SHF.R.U32.HI R14, RZ, 0x10, R29 ;  /* 0x00000010ff0e7819 */ /* 0x000fe4000001161d */
[----:B------:R-:W-:Y:S02]  /*15230*/  PRMT R13, R12, 0x7054, R13 ;  /* 0x000070540c0d7816 */ /* 0x000fe4000000000d */
[----:B------:R-:W-:-:S02]  /*15240*/  PRMT R21, R20, 0x7054, R21 ;  /* 0x0000705414157816 */ /* 0x000fc40000000015 */
[----:B------:R-:W-:Y:S02]  /*15250*/  SHF.R.U32.HI R12, RZ, 0x10, R28 ;  /* 0x00000010ff0c7819 */ /* 0x000fe4000001161c */
[----:B------:R-:W-:Y:S02]  /*15260*/  LOP3.LUT R24, R24, 0xff, RZ, 0xc0, !PT ;  /* 0x000000ff18187812 */ /* 0x000fe400078ec0ff */
[----:B------:R-:W-:Y:S02]  /*15270*/  SHF.R.U32.HI R20, RZ, 0x10, R30 ;  /* 0x00000010ff147819 */ /* 0x000fe4000001161e */
[----:B------:R-:W-:Y:S02]  /*15280*/  LOP3.LUT R14, R14, 0xff, RZ, 0xc0, !PT ;  /* 0x000000ff0e0e7812 */ /* 0x000fe400078ec0ff */
[----:B------:R-:W-:Y:S02]  /*15290*/  LOP3.LUT R12, R12, 0xff, RZ, 0xc0, !PT ;  /* 0x000000ff0c0c7812 */ /* 0x000fe400078ec0ff */
[----:B------:R-:W-:-:S02]  /*152a0*/  LOP3.LUT R20, R20, 0xff, RZ, 0xc0, !PT ;  /* 0x000000ff14147812 */ /* 0x000fc400078ec0ff */
[----:B------:R-:W-:Y:S02]  /*152b0*/  PRMT R27, R12, 0x7054, R27 ;  /* 0x000070540c1b7816 */ /* 0x000fe4000000001b */
[----:B------:R-:W-:Y:S02]  /*152c0*/  LOP3.LUT R36, R13, 0xff000000, R40, 0xf8, !PT ;  /* 0xff0000000d247812 */ /* 0x000fe400078ef828 */
[----:B------:R-:W-:Y:S02]  /*152d0*/  LOP3.LUT R40, R15, 0xff000000, R41, 0xf8, !PT ;  /* 0xff0000000f287812 */ /* 0x000fe400078ef829 */
[----:B------:R-:W-:Y:S02]  /*152e0*/  LOP3.LUT R38, R27, 0xff000000, R28, 0xf8, !PT ;  /* 0xff0000001b267812 */ /* 0x000fe400078ef81c */
[-C--:B------:R-:W-:Y:S02]  /*152f0*/  F2FP.F16.E4M3.UNPACK_B R28, R40.reuse ;  /* 0x00000028ff1c723e */ /* 0x080fe400020006ff */
[----:B------:R-:W-:-:S02]  /*15300*/  F2FP.F16.E4M3.UNPACK_B R40, R40.H1 ;  /* 0x00000028ff28723e */ /* 0x000fc400030006ff */
[----:B--2---:R-:W-:Y:S02]  /*15310*/  LEA.HI R0, R3, R8, RZ, 0x1c ;  /* 0x0000000803007211 */ /* 0x004fe400078fe0ff */
[----:B------:R-:W-:Y:S02]  /*15320*/  SHF.R.U32.HI R8, RZ, 0x8, R43 ;  /* 0x00000008ff087819 */ /* 0x000fe4000001162b */
[----:B------:R-:W-:Y:S02]  /*15330*/  SHF.R.S32.HI R5, RZ, 0x1f, R0 ;  /* 0x0000001fff057819 */ /* 0x000fe40000011400 */
[----:B------:R-:W-:Y:S02]  /*15340*/  LOP3.LUT R8, R8, 0xff, RZ, 0xc0, !PT ;  /* 0x000000ff08087812 */ /* 0x000fe400078ec0ff */
[----:B------:R-:W-:Y:S01]  /*15350*/  LEA.HI R4, R5, R0, RZ, 0x2 ;  /* 0x0000000005047211 */ /* 0x000fe200078f10ff */
[----:B------:R-:W-:Y:S01]  /*15360*/  IMAD.SHL.U32 R5, R0, 0x10, RZ ;  /* 0x0000001000057824 */ /* 0x000fe200078e00ff */
[----:B------:R-:W-:-:S02]  /*15370*/  PRMT R25, R8, 0x7604, R9 ;  /* 0x0000760408197816 */ /* 0x000fc40000000009 */
[----:B------:R-:W-:Y:S01]  /*15380*/  SHF.R.U32.HI R8, RZ, 0x8, R30 ;  /* 0x00000008ff087819 */ /* 0x000fe2000001161e */
[----:B------:R-:W-:Y:S01]  /*15390*/  IMAD.SHL.U32 R4, R4, 0x800, RZ ;  /* 0x0000080004047824 */ /* 0x000fe200078e00ff */
[----:B------:R-:W-:Y:S02]  /*153a0*/  LOP3.LUT R0, R224, 0x30, R5, 0xf8, !PT ;  /* 0x00000030e0007812 */ /* 0x000fe400078ef805 */
[----:B------:R-:W-:Y:S02]  /*153b0*/  LOP3.LUT R8, R8, 0xff, RZ, 0xc0, !PT ;  /* 0x000000ff08087812 */ /* 0x000fe400078ec0ff */
[----:B------:R-:W-:Y:S02]  /*153c0*/  LOP3.LUT R0, R0, R225, RZ, 0x3c, !PT ;  /* 0x000000e100007212 */ /* 0x000fe400078e3cff */
[----:B------:R-:W-:Y:S02]  /*153d0*/  LOP3.LUT R5, R4, 0xffffe000, RZ, 0xc0, !PT ;  /* 0xffffe00004057812 */ /* 0x000fe400078ec0ff */
[----:B------:R-:W-:-:S02]  /*153e0*/  PRMT R49, R8, 0x7604, R39 ;  /* 0x0000760408317816 */ /* 0x000fc40000000027 */
[----:B------:R-:W-:Y:S02]  /*153f0*/  IADD3 R9, R0, R226, R5 ;  /* 0x000000e200097210 */ /* 0x000fe40007ffe005 */
[----:B------:R-:W-:Y:S01]  /*15400*/  SHF.R.U32.HI R0, RZ, 0x8, R29 ;  /* 0x00000008ff007819 */ /* 0x000fe2000001161d */
[----:B---3--:R-:W1:Y:S01]  /*15410*/  LDS.128 R4, [R60+0x1e200] ;  /* 0x01e200003c047984 */ /* 0x008e620000000c00 */
[----:B------:R-:W-:Y:S02]  /*15420*/  PRMT R25, R24, 0x7054, R25 ;  /* 0x0000705418197816 */ /* 0x000fe40000000019 */
[----:B------:R-:W-:Y:S02]  /*15430*/  LOP3.LUT R0, R0, 0xff, RZ, 0xc0, !PT ;  /* 0x000000ff00007812 */ /* 0x000fe400078ec0ff */
[----:B------:R-:W-:Y:S02]  /*15440*/  SHF.R.U32.HI R24, RZ, 0x10, R31 ;  /* 0x00000010ff187819 */ /* 0x000fe4000001161f */
[----:B------:R-:W-:Y:S01]  /*15450*/  PRMT R37, R0, 0x7604, R11 ;  /* 0x0000760400257816 */ /* 0x000fe2000000000b */
[----:B------:R-:W-:Y:S01]  /*15460*/  IMAD.IADD R0, R18, 0x1, R9 ;  /* 0x0000000112007824 */ /* 0x000fe200078e0209 */
[----:B------:R-:W-:-:S02]  /*15470*/  PRMT R49, R20, 0x7054, R49 ;  /* 0x0000705414317816 */ /* 0x000fc40000000031 */
[----:B------:R-:W-:Y:S02]  /*15480*/  PRMT R39, R14, 0x7054, R37 ;  /* 0x000070540e277816 */ /* 0x000fe40000000025 */
[----:B------:R-:W2:Y:S01]  /*15490*/  LDS.128 R8, [R0+0x1e200] ;  /* 0x01e2000000087984 */ /* 0x000ea20000000c00 */
[----:B------:R-:W-:Y:S02]  /*154a0*/  LOP3.LUT R24, R24, 0xff, RZ, 0xc0, !PT ;  /* 0x000000ff18187812 */ /* 0x000fe400078ec0ff */
[----:B------:R-:W-:Y:S01]  /*154b0*/  LOP3.LUT R39, R39, 0xff000000, R29, 0xf8, !PT ;  /* 0xff00000027277812 */ /* 0x000fe200078ef81d */
[--C-:B------:R-:W-:Y:S01]  /*154c0*/  HADD2.F32 R29, -RZ, R28.reuse.H0_H0 ;  /* 0x2000001cff1d7230 */ /* 0x100fe20000004100 */
[----:B------:R-:W-:Y:S01]  /*154d0*/  LOP3.LUT R37, R21, 0xff000000, R42, 0xf8, !PT ;  /* 0xff00000015257812 */ /* 0x000fe200078ef82a */
[----:B------:R-:W-:Y:S01]  /*154e0*/  HADD2.F32 R28, -RZ, R28.H1_H1 ;  /* 0x3000001cff1c7230 */ /* 0x000fe20000004100 */
[----:B------:R-:W-:Y:S02]  /*154f0*/  LOP3.LUT R49, R49, 0xff000000, R30, 0xf8, !PT ;  /* 0xff00000031317812 */ /* 0x000fe400078ef81e */
[----:B------:R-:W-:-:S02]  /*15500*/  PRMT R51, R24, 0x7054, R51 ;  /* 0x0000705418337816 */ /* 0x000fc40000000033 */
[-C--:B------:R-:W-:Y:S02]  /*15510*/  F2FP.F16.E4M3.UNPACK_B R30, R39.reuse ;  /* 0x00000027ff1e723e */ /* 0x080fe400020006ff */
[----:B------:R-:W-:Y:S02]  /*15520*/  LOP3.LUT R42, R25, 0xff000000, R43, 0xf8, !PT ;  /* 0xff000000192a7812 */ /* 0x000fe400078ef82b */
[----:B------:R-:W-:Y:S01]  /*15530*/  LOP3.LUT R51, R51, 0xff000000, R31, 0xf8, !PT ;  /* 0xff00000033337812 */ /* 0x000fe200078ef81f */
[--C-:B------:R-:W-:Y:S01]  /*15540*/  HADD2.F32 R31, -RZ, R30.reuse.H0_H0 ;  /* 0x2000001eff1f7230 */ /* 0x100fe20000004100 */
[----:B------:R-:W-:Y:S01]  /*15550*/  F2FP.F16.E4M3.UNPACK_B R39, R39.H1 ;  /* 0x00000027ff27723e */ /* 0x000fe200030006ff */
[----:B------:R-:W-:Y:S01]  /*15560*/  HADD2.F32 R30, -RZ, R30.H1_H1 ;  /* 0x3000001eff1e7230 */ /* 0x000fe20000004100 */
[----:B-1----:R-:W-:Y:S02]  /*15570*/  F2FP.F16.E4M3.UNPACK_B R12, R5 ;  /* 0x00000005ff0c723e */ /* 0x002fe400020006ff */
[----:B------:R-:W-:-:S02]  /*15580*/  F2FP.F16.E4M3.UNPACK_B R15, R7 ;  /* 0x00000007ff0f723e */ /* 0x000fc400020006ff */
[----:B------:R-:W-:Y:S02]  /*15590*/  F2FP.F16.E4M3.UNPACK_B R20, R7.H1 ;  /* 0x00000007ff14723e */ /* 0x000fe400030006ff */
[-C--:B------:R-:W-:Y:S02]  /*155a0*/  F2FP.F16.E4M3.UNPACK_B R7, R6.reuse ;  /* 0x00000006ff07723e */ /* 0x080fe400020006ff */
[----:B------:R-:W-:Y:S01]  /*155b0*/  F2FP.F16.E4M3.UNPACK_B R14, R6.H1 ;  /* 0x00000006ff0e723e */ /* 0x000fe200030006ff */
[--C-:B------:R-:W-:Y:S01]  /*155c0*/  HADD2.F32 R6, -RZ, R12.reuse.H0_H0 ;  /* 0x2000000cff067230 */ /* 0x100fe20000004100 */
[----:B------:R-:W-:Y:S01]  /*155d0*/  F2FP.F16.E4M3.UNPACK_B R13, R5.H1 ;  /* 0x00000005ff0d723e */ /* 0x000fe200030006ff */
[----:B------:R-:W-:Y:S01]  /*155e0*/  HADD2.F32 R12, -RZ, R12.H1_H1 ;  /* 0x3000000cff0c7230 */ /* 0x000fe20000004100 */
[----:B------:R-:W-:Y:S02]  /*155f0*/  F2FP.F16.E4M3.UNPACK_B R5, R4 ;  /* 0x00000004ff05723e */ /* 0x000fe400020006ff */
[----:B--2---:R-:W-:-:S02]  /*15600*/  F2FP.F16.E4M3.UNPACK_B R21, R9 ;  /* 0x00000009ff15723e */ /* 0x004fc400020006ff */
[----:B------:R-:W-:Y:S02]  /*15610*/  F2FP.F16.E4M3.UNPACK_B R24, R9.H1 ;  /* 0x00000009ff18723e */ /* 0x000fe400030006ff */
[-C--:B------:R-:W-:Y:S01]  /*15620*/  F2FP.F16.E4M3.UNPACK_B R26, R11.reuse ;  /* 0x0000000bff1a723e */ /* 0x080fe200020006ff */
[--C-:B------:R-:W-:Y:S01]  /*15630*/  HADD2.F32 R25, -RZ, R21.reuse.H0_H0 ;  /* 0x20000015ff197230 */ /* 0x100fe20000004100 */
[----:B------:R-:W-:Y:S01]  /*15640*/  F2FP.F16.E4M3.UNPACK_B R27, R11.H1 ;  /* 0x0000000bff1b723e */ /* 0x000fe200030006ff */
[----:B------:R-:W-:Y:S01]  /*15650*/  HADD2.F32 R21, -RZ, R21.H1_H1 ;  /* 0x30000015ff157230 */ /* 0x000fe20000004100 */
[-C--:B------:R-:W-:Y:S02]  /*15660*/  F2FP.F16.E4M3.UNPACK_B R11, R10.reuse ;  /* 0x0000000aff0b723e */ /* 0x080fe400020006ff */
[C---:B------:R-:W-:Y:S01]  /*15670*/  FMUL.FTZ R48, R25.reuse, R29 ;  /* 0x0000001d19307220 */ /* 0x040fe20000410000 */
[----:B------:R-:W-:Y:S01]  /*15680*/  FMUL.FTZ R41, R25, R31 ;  /* 0x0000001f19297220 */ /* 0x000fe20000410000 */
[----:B------:R-:W-:Y:S01]  /*15690*/  F2FP.F16.E4M3.UNPACK_B R25, R10.H1 ;  /* 0x0000000aff19723e */ /* 0x000fe200030006ff */
[----:B------:R-:W-:-:S02]  /*156a0*/  HADD2.F32 R10, -RZ, R24.H0_H0 ;  /* 0x20000018ff0a7230 */ /* 0x000fc40000004100 */
[C---:B------:R-:W-:Y:S01]  /*156b0*/  FFMA.FTZ R48, R6.reuse, R31, R48 ;  /* 0x0000001f06307223 */ /* 0x040fe20000010030 */
[----:B------:R-:W-:Y:S01]  /*156c0*/  FFMA.FTZ R41, R6, R29, -R41 ;  /* 0x0000001d06297223 */ /* 0x000fe20000010829 */
[----:B------:R-:W-:Y:S02]  /*156d0*/  HADD2.F32 R31, -RZ, R39.H0_H0 ;  /* 0x20000027ff1f7230 */ /* 0x000fe40000004100 */
[C---:B------:R-:W-:Y:S01]  /*156e0*/  FMUL.FTZ R43, R21.reuse, R30 ;  /* 0x0000001e152b7220 */ /* 0x040fe20000410000 */
[----:B------:R-:W-:Y:S02]  /*156f0*/  HADD2.F32 R29, -RZ, R40.H0_H0 ;  /* 0x20000028ff1d7230 */ /* 0x000fe40000004100 */
[-C--:B------:R-:W-:Y:S01]  /*15700*/  FMUL.FTZ R21, R21, R28.reuse ;  /* 0x0000001c15157220 */ /* 0x080fe20000410000 */
[----:B------:R-:W-:Y:S02]  /*15710*/  HADD2.F32 R6, -RZ, R13.H0_H0 ;  /* 0x2000000dff067230 */ /* 0x000fe40000004100 */
[----:B------:R-:W-:Y:S01]  /*15720*/  FMUL.FTZ R53, R10, R31 ;  /* 0x0000001f0a357220 */ /* 0x000fe20000410000 */
[----:B------:R-:W-:Y:S01]  /*15730*/  FFMA.FTZ R52, R12, R28, -R43 ;  /* 0x0000001c0c347223 */ /* 0x000fe2000001082b */
[----:B------:R-:W-:Y:S01]  /*15740*/  FMUL.FTZ R10, R10, R29 ;  /* 0x0000001d0a0a7220 */ /* 0x000fe20000410000 */
[----:B------:R-:W-:Y:S01]  /*15750*/  FFMA.FTZ R43, R12, R30, R21 ;  /* 0x0000001e0c2b7223 */ /* 0x000fe20000010015 */
[----:B------:R-:W-:Y:S01]  /*15760*/  F2FP.F16.E4M3.UNPACK_B R28, R51 ;  /* 0x00000033ff1c723e */ /* 0x000fe200020006ff */
[C---:B------:R-:W-:Y:S01]  /*15770*/  FFMA.FTZ R53, R6.reuse, R29, -R53 ;  /* 0x0000001d06357223 */ /* 0x040fe20000010835 */
[-C--:B------:R-:W-:Y:S01]  /*15780*/  F2FP.F16.E4M3.UNPACK_B R12, R42.reuse ;  /* 0x0000002aff0c723e */ /* 0x080fe200020006ff */
[----:B------:R-:W-:Y:S01]  /*15790*/  FFMA.FTZ R30, R6, R31, R10 ;  /* 0x0000001f061e7223 */ /* 0x000fe2000001000a */
[----:B------:R-:W-:Y:S01]  /*157a0*/  HADD2.F32 R39, -RZ, R39.H1_H1 ;  /* 0x30000027ff277230 */ /* 0x000fe20000004100 */
[----:B------:R-:W-:Y:S01]  /*157b0*/  F2FP.F16.E4M3.UNPACK_B R51, R51.H1 ;  /* 0x00000033ff33723e */ /* 0x000fe200030006ff */
[----:B------:R-:W-:Y:S01]  /*157c0*/  HADD2.F32 R24, -RZ, R24.H1_H1 ;  /* 0x30000018ff187230 */ /* 0x000fe20000004100 */
[----:B------:R-:W-:Y:S01]  /*157d0*/  F2FP.F16.E4M3.UNPACK_B R42, R42.H1 ;  /* 0x0000002aff2a723e */ /* 0x000fe200030006ff */
[----:B------:R-:W-:Y:S01]  /*157e0*/  HADD2.F32 R29, -RZ, R28.H0_H0 ;  /* 0x2000001cff1d7230 */ /* 0x000fe20000004100 */
[----:B------:R-:W-:Y:S01]  /*157f0*/  F2FP.F16.E4M3.UNPACK_B R9, R8 ;  /* 0x00000008ff09723e */ /* 0x000fe200020006ff */
[----:B------:R-:W-:-:S02]  /*15800*/  HADD2.F32 R10, -RZ, R26.H0_H0 ;  /* 0x2000001aff0a7230 */ /* 0x000fc40000004100 */
[----:B------:R-:W-:Y:S01]  /*15810*/  FMUL.FTZ R54, R24, R39 ;  /* 0x0000002718367220 */ /* 0x000fe20000410000 */
[----:B------:R-:W-:Y:S01]  /*15820*/  HADD2.F32 R21, -RZ, R12.H0_H0 ;  /* 0x2000000cff157230 */ /* 0x000fe20000004100 */
[----:B------:R-:W-:Y:S01]  /*15830*/  F2FP.F16.E4M3.UNPACK_B R8, R8.H1 ;  /* 0x00000008ff08723e */ /* 0x000fe200030006ff */
[----:B------:R-:W-:Y:S02]  /*15840*/  HADD2.F32 R40, -RZ, R40.H1_H1 ;  /* 0x30000028ff287230 */ /* 0x000fe40000004100 */
[C---:B------:R-:W-:Y:S01]  /*15850*/  FMUL.FTZ R31, R10.reuse, R29 ;  /* 0x0000001d0a1f7220 */ /* 0x040fe20000410000 */
[----:B------:R-:W-:Y:S02]  /*15860*/  HADD2.F32 R13, -RZ, R13.H1_H1 ;  /* 0x3000000dff0d7230 */ /* 0x000fe40000004100 */
[----:B------:R-:W-:Y:S01]  /*15870*/  FMUL.FTZ R10, R10, R21 ;  /* 0x000000150a0a7220 */ /* 0x000fe20000410000 */
[----:B------:R-:W-:Y:S02]  /*15880*/  HADD2.F32 R6, -RZ, R15.H0_H0 ;  /* 0x2000000fff067230 */ /* 0x000fe40000004100 */
[----:B------:R-:W-:Y:S01]  /*15890*/  FMUL.FTZ R24, R24, R40 ;  /* 0x0000002818187220 */ /* 0x000fe20000410000 */
[----:B------:R-:W-:-:S02]  /*158a0*/  HADD2.F32 R12, -RZ, R12.H1_H1 ;  /* 0x3000000cff0c7230 */ /* 0x000fc40000004100 */
[C---:B------:R-:W-:Y:S01]  /*158b0*/  FFMA.FTZ R54, R13.reuse, R40, -R54 ;  /* 0x000000280d367223 */ /* 0x040fe20000010836 */
[----:B------:R-:W-:Y:S02]  /*158c0*/  HADD2.F32 R28, -RZ, R28.H1_H1 ;  /* 0x3000001cff1c7230 */ /* 0x000fe40000004100 */
[C---:B------:R-:W-:Y:S01]  /*158d0*/  FFMA.FTZ R40, R6.reuse, R21, -R31 ;  /* 0x0000001506287223 */ /* 0x040fe2000001081f */
[----:B------:R-:W-:Y:S02]  /*158e0*/  HADD2.F32 R26, -RZ, R26.H1_H1 ;  /* 0x3000001aff1a7230 */ /* 0x000fe40000004100 */
[----:B------:R-:W-:Y:S01]  /*158f0*/  FFMA.FTZ R55, R6, R29, R10 ;  /* 0x0000001d06377223 */ /* 0x000fe2000001000a */
[----:B------:R-:W-:Y:S01]  /*15900*/  FFMA.FTZ R39, R13, R39, R24 ;  /* 0x000000270d277223 */ /* 0x000fe20000010018 */
[----:B------:R-:W-:Y:S01]  /*15910*/  HADD2.F32 R15, -RZ, R15.H1_H1 ;  /* 0x3000000fff0f7230 */ /* 0x000fe20000004100 */
[----:B------:R-:W-:Y:S01]  /*15920*/  F2FP.F16.E4M3.UNPACK_B R4, R4.H1 ;  /* 0x00000004ff04723e */ /* 0x000fe200030006ff */
[----:B------:R-:W-:-:S02]  /*15930*/  HADD2.F32 R21, -RZ, R51.H0_H0 ;  /* 0x20000033ff157230 */ /* 0x000fc40000004100 */
[C---:B------:R-:W-:Y:S01]  /*15940*/  FMUL.FTZ R24, R26.reuse, R28 ;  /* 0x0000001c1a187220 */ /* 0x040fe20000410000 */
[----:B------:R-:W-:Y:S02]  /*15950*/  HADD2.F32 R10, -RZ, R27.H0_H0 ;  /* 0x2000001bff0a7230 */ /* 0x000fe40000004100 */
[-C--:B------:R-:W-:Y:S01]  /*15960*/  FMUL.FTZ R29, R26, R12.reuse ;  /* 0x0000000c1a1d7220 */ /* 0x080fe20000410000 */
[----:B------:R-:W-:Y:S02]  /*15970*/  HADD2.F32 R13, -RZ, R42.H0_H0 ;  /* 0x2000002aff0d7230 */ /* 0x000fe40000004100 */
[C---:B0-----:R-:W-:Y:S01]  /*15980*/  FFMA.FTZ R57, R15.reuse, R12, -R24 ;  /* 0x0000000c0f397223 */ /* 0x041fe20000010818 */
[----:B------:R-:W-:Y:S02]  /*15990*/  HADD2.F32 R6, -RZ, R20.H0_H0 ;  /* 0x20000014ff067230 */ /* 0x000fe40000004100 */
[C---:B------:R-:W-:Y:S01]  /*159a0*/  FMUL.FTZ R31, R10.reuse, R21 ;  /* 0x000000150a1f7220 */ /* 0x040fe20000410000 */
[----:B------:R-:W-:Y:S01]  /*159b0*/  FFMA.FTZ R56, R15, R28, R29 ;  /* 0x0000001c0f387223 */ /* 0x000fe2000001001d */
[----:B------:R-:W-:Y:S01]  /*159c0*/  FMUL.FTZ R10, R10, R13 ;  /* 0x0000000d0a0a7220 */ /* 0x000fe20000410000 */
[----:B------:R-:W-:Y:S01]  /*159d0*/  F2FP.F16.E4M3.UNPACK_B R15, R38.H1 ;  /* 0x00000026ff0f723e */ /* 0x000fe200030006ff */
[----:B------:R-:W-:Y:S01]  /*159e0*/  HADD2.F32 R42, -RZ, R42.H1_H1 ;  /* 0x3000002aff2a7230 */ /* 0x000fe20000004100 */
[----:B------:R-:W-:Y:S01]  /*159f0*/  F2FP.F16.E4M3.UNPACK_B R12, R36.H1 ;  /* 0x00000024ff0c723e */ /* 0x000fe200030006ff */
[----:B------:R-:W-:Y:S01]  /*15a00*/  FFMA.FTZ R59, R6, R21, R10 ;  /* 0x00000015063b7223 */ /* 0x000fe2000001000a */
[----:B------:R-:W-:-:S02]  /*15a10*/  HADD2.F32 R51, -RZ, R51.H1_H1 ;  /* 0x30000033ff337230 */ /* 0x000fc40000004100 */
[----:B------:R-:W-:Y:S01]  /*15a20*/  FFMA.FTZ R58, R6, R13, -R31 ;  /* 0x0000000d063a7223 */ /* 0x000fe2000001081f */
[----:B------:R-:W-:Y:S01]  /*15a30*/  HADD2.F32 R27, -RZ, R27.H1_H1 ;  /* 0x3000001bff1b7230 */ /* 0x000fe20000004100 */
[----:B------:R-:W-:Y:S01]  /*15a40*/  F2FP.F16.E4M3.UNPACK_B R38, R38 ;  /* 0x00000026ff26723e */ /* 0x000fe200020006ff */
[----:B------:R-:W-:Y:S01]  /*15a50*/  HADD2.F32 R21, -RZ, R15.H0_H0 ;  /* 0x2000000fff157230 */ /* 0x000fe20000004100 */
[----:B------:R-:W-:Y:S01]  /*15a60*/  F2FP.F16.E4M3.UNPACK_B R36, R36 ;  /* 0x00000024ff24723e */ /* 0x000fe200020006ff */
[----:B------:R-:W-:Y:S02]  /*15a70*/  HADD2.F32 R10, -RZ, R8.H0_H0 ;  /* 0x20000008ff0a7230 */ /* 0x000fe40000004100 */
[C---:B------:R-:W-:Y:S01]  /*15a80*/  FMUL.FTZ R29, R27.reuse, R51 ;  /* 0x000000331b1d7220 */ /* 0x040fe20000410000 */
[----:B------:R-:W-:Y:S02]  /*15a90*/  HADD2.F32 R13, -RZ, R12.H0_H0 ;  /* 0x2000000cff0d7230 */ /* 0x000fe40000004100 */
[----:B------:R-:W-:Y:S01]  /*15aa0*/  FMUL.FTZ R24, R27, R42 ;  /* 0x0000002a1b187220 */ /* 0x000fe20000410000 */
[----:B------:R-:W-:-:S02]  /*15ab0*/  HADD2.F32 R20, -RZ, R20.H1_H1 ;  /* 0x30000014ff147230 */ /* 0x000fc40000004100 */
[C---:B------:R-:W-:Y:S01]  /*15ac0*/  FMUL.FTZ R27, R10.reuse, R21 ;  /* 0x000000150a1b7220 */ /* 0x040fe20000410000 */
[----:B------:R-:W-:Y:S02]  /*15ad0*/  HADD2.F32 R6, -RZ, R4.H0_H0 ;  /* 0x20000004ff067230 */ /* 0x000fe40000004100 */
[----:B------:R-:W-:Y:S01]  /*15ae0*/  FMUL.FTZ R10, R10, R13 ;  /* 0x0000000d0a0a7220 */ /* 0x000fe20000410000 */
[----:B------:R-:W-:Y:S02]  /*15af0*/  HADD2.F32 R8, -RZ, R8.H1_H1 ;  /* 0x30000008ff087230 */ /* 0x000fe40000004100 */
[C---:B------:R-:W-:Y:S01]  /*15b00*/  FFMA.FTZ R61, R20.reuse, R42, -R29 ;  /* 0x0000002a143d7223 */ /* 0x040fe2000001081d */
[----:B------:R-:W-:Y:S01]  /*15b10*/  FFMA.FTZ R42, R20, R51, R24 ;  /* 0x00000033142a7223 */ /* 0x000fe20000010018 */
[C---:B------:R-:W-:Y:S01]  /*15b20*/  FFMA.FTZ R24, R6.reuse, R21, R10 ;  /* 0x0000001506187223 */ /* 0x040fe2000001000a */
[----:B------:R-:W-:Y:S02]  /*15b30*/  HADD2.F32 R21, -RZ, R15.H1_H1 ;  /* 0x3000000fff157230 */ /* 0x000fe40000004100 */
[----:B------:R-:W-:Y:S01]  /*15b40*/  FFMA.FTZ R20, R6, R13, -R27 ;  /* 0x0000000d06147223 */ /* 0x000fe2000001081b */
[----:B------:R-:W-:Y:S01]  /*15b50*/  HADD2.F32 R13, -RZ, R12.H1_H1 ;  /* 0x3000000cff0d7230 */ /* 0x000fe20000004100 */
[----:B------:R-:W-:Y:S01]  /*15b60*/  F2FP.F16.E4M3.UNPACK_B R10, R49.H1 ;  /* 0x00000031ff0a723e */ /* 0x000fe200030006ff */
[----:B------:R-:W-:-:S02]  /*15b70*/  HADD2.F32 R4, -RZ, R4.H1_H1 ;  /* 0x30000004ff047230 */ /* 0x000fc40000004100 */
[C---:B------:R-:W-:Y:S01]  /*15b80*/  FMUL.FTZ R27, R8.reuse, R21 ;  /* 0x00000015081b7220 */ /* 0x040fe20000410000 */
[----:B------:R-:W-:Y:S02]  /*15b90*/  HADD2.F32 R15, -RZ, R38.H0_H0 ;  /* 0x20000026ff0f7230 */ /* 0x000fe40000004100 */
[-C--:B------:R-:W-:Y:S01]  /*15ba0*/  FMUL.FTZ R8, R8, R13.reuse ;  /* 0x0000000d08087220 */ /* 0x080fe20000410000 */
[----:B------:R-:W-:Y:S02]  /*15bb0*/  HADD2.F32 R6, -RZ, R9.H0_H0 ;  /* 0x20000009ff067230 */ /* 0x000fe40000004100 */
[C---:B------:R-:W-:Y:S01]  /*15bc0*/  FFMA.FTZ R29, R4.reuse, R13, -R27 ;  /* 0x0000000d041d7223 */ /* 0x040fe2000001081b */
[----:B------:R-:W-:Y:S02]  /*15bd0*/  HADD2.F32 R13, -RZ, R36.H0_H0 ;  /* 0x20000024ff0d7230 */ /* 0x000fe40000004100 */
[----:B------:R-:W-:Y:S01]  /*15be0*/  FFMA.FTZ R31, R4, R21, R8 ;  /* 0x00000015041f7223 */ /* 0x000fe20000010008 */
[----:B------:R-:W-:-:S02]  /*15bf0*/  HADD2.F32 R38, -RZ, R38.H1_H1 ;  /* 0x30000026ff267230 */ /* 0x000fc40000004100 */
[C---:B------:R-:W-:Y:S01]  /*15c00*/  FMUL.FTZ R21, R6.reuse, R15 ;  /* 0x0000000f06157220 */ /* 0x040fe20000410000 */
[----:B------:R-:W-:Y:S02]  /*15c10*/  HADD2.F32 R9, -RZ, R9.H1_H1 ;  /* 0x30000009ff097230 */ /* 0x000fe40000004100 */
[----:B------:R-:W-:Y:S01]  /*15c20*/  FMUL.FTZ R27, R6, R13 ;  /* 0x0000000d061b7220 */ /* 0x000fe20000410000 */
[--C-:B------:R-:W-:Y:S01]  /*15c30*/  HADD2.F32 R4, -RZ, R5.reuse.H0_H0 ;  /* 0x20000005ff047230 */ /* 0x100fe20000004100 */
[----:B------:R-:W-:Y:S01]  /*15c40*/  F2FP.F16.E4M3.UNPACK_B R49, R49 ;  /* 0x00000031ff31723e */ /* 0x000fe200020006ff */
[----:B------:R-:W-:Y:S02]  /*15c50*/  HADD2.F32 R36, -RZ, R36.H1_H1 ;  /* 0x30000024ff247230 */ /* 0x000fe40000004100 */
[C---:B------:R-:W-:Y:S01]  /*15c60*/  FMUL.FTZ R6, R9.reuse, R38 ;  /* 0x0000002609067220 */ /* 0x040fe20000410000 */
[----:B------:R-:W-:Y:S02]  /*15c70*/  HADD2.F32 R5, -RZ, R5.H1_H1 ;  /* 0x30000005ff057230 */ /* 0x000fe40000004100 */
[C---:B------:R-:W-:Y:S01]  /*15c80*/  FFMA.FTZ R21, R4.reuse, R13, -R21 ;  /* 0x0000000d04157223 */ /* 0x040fe20000010815 */
[----:B------:R-:W-:Y:S01]  /*15c90*/  FFMA.FTZ R27, R4, R15, R27 ;  /* 0x0000000f041b7223 */ /* 0x000fe2000001001b */
[-C--:B------:R-:W-:Y:S01]  /*15ca0*/  F2FP.F16.E4M3.UNPACK_B R4, R37.reuse.H1 ;  /* 0x00000025ff04723e */ /* 0x080fe200030006ff */
[-C--:B------:R-:W-:Y:S01]  /*15cb0*/  FMUL.FTZ R13, R9, R36.reuse ;  /* 0x00000024090d7220 */ /* 0x080fe20000410000 */
[----:B------:R-:W-:Y:S01]  /*15cc0*/  FFMA.FTZ R36, R5, R36, -R6 ;  /* 0x0000002405247223 */ /* 0x000fe20000010806 */
[----:B------:R-:W-:Y:S01]  /*15cd0*/  HADD2.F32 R9, -RZ, R10.H0_H0 ;  /* 0x2000000aff097230 */ /* 0x000fe20000004100 */
[----:B------:R-:W-:Y:S01]  /*15ce0*/  F2FP.F16.E4M3.UNPACK_B R37, R37 ;  /* 0x00000025ff25723e */ /* 0x000fe200020006ff */
[----:B------:R-:W-:-:S02]  /*15cf0*/  HADD2.F32 R6, -RZ, R25.H0_H0 ;  /* 0x20000019ff067230 */ /* 0x000fc40000004100 */
[----:B------:R-:W-:Y:S01]  /*15d00*/  FFMA.FTZ R38, R5, R38, R13 ;  /* 0x0000002605267223 */ /* 0x000fe2000001000d */
[--C-:B------:R-:W-:Y:S02]  /*15d10*/  HADD2.F32 R5, -RZ, R4.reuse.H0_H0 ;  /* 0x20000004ff057230 */ /* 0x100fe40000004100 */
[----:B------:R-:W-:Y:S02]  /*15d20*/  HADD2.F32 R8, -RZ, R4.H1_H1 ;  /* 0x30000004ff087230 */ /* 0x000fe40000004100 */
[C---:B------:R-:W-:Y:S01]  /*15d30*/  FMUL.FTZ R13, R6.reuse, R9 ;  /* 0x00000009060d7220 */ /* 0x040fe20000410000 */
[----:B------:R-:W-:Y:S02]  /*15d40*/  HADD2.F32 R4, -RZ, R14.H0_H0 ;  /* 0x2000000eff047230 */ /* 0x000fe40000004100 */
[----:B------:R-:W-:Y:S01]  /*15d50*/  FMUL.FTZ R15, R6, R5 ;  /* 0x00000005060f7220 */ /* 0x000fe20000410000 */
[----:B------:R-:W-:Y:S02]  /*15d60*/  HADD2.F32 R10, -RZ, R10.H1_H1 ;  /* 0x3000000aff0a7230 */ /* 0x000fe40000004100 */
[----:B------:R-:W-:-:S02]  /*15d70*/  HADD2.F32 R25, -RZ, R25.H1_H1 ;  /* 0x30000019ff197230 */ /* 0x000fc40000004100 */
[C---:B------:R-:W-:Y:S01]  /*15d80*/  FFMA.FTZ R26, R4.reuse, R5, -R13 ;  /* 0x00000005041a7223 */ /* 0x040fe2000001080d */
[----:B------:R-:W-:Y:S02]  /*15d90*/  HADD2.F32 R14, -RZ, R14.H1_H1 ;  /* 0x3000000eff0e7230 */ /* 0x000fe40000004100 */
[----:B------:R-:W-:Y:S02]  /*15da0*/  HADD2.F32 R6, -RZ, R37.H0_H0 ;  /* 0x20000025ff067230 */ /* 0x000fe40000004100 */
[C---:B------:R-:W-:Y:S01]  /*15db0*/  FMUL.FTZ R5, R25.reuse, R10 ;  /* 0x0000000a19057220 */ /* 0x040fe20000410000 */
[-C--:B------:R-:W-:Y:S01]  /*15dc0*/  FMUL.FTZ R13, R25, R8.reuse ;  /* 0x00000008190d7220 */ /* 0x080fe20000410000 */
[----:B------:R-:W-:Y:S01]  /*15dd0*/  FFMA.FTZ R25, R4, R9, R15 ;  /* 0x0000000904197223 */ /* 0x000fe2000001000f */
[----:B------:R-:W-:Y:S02]  /*15de0*/  HADD2.F32 R9, -RZ, R49.H0_H0 ;  /* 0x20000031ff097230 */ /* 0x000fe40000004100 */
[C---:B------:R-:W-:Y:S01]  /*15df0*/  FFMA.FTZ R51, R14.reuse, R8, -R5 ;  /* 0x000000080e337223 */ /* 0x040fe20000010805 */
[----:B------:R-:W-:Y:S01]  /*15e00*/  FFMA.FTZ R28, R14, R10, R13 ;  /* 0x0000000a0e1c7223 */ /* 0x000fe2000001000d */
[----:B------:R-:W-:-:S02]  /*15e10*/  HADD2.F32 R5, -RZ, R11.H0_H0 ;  /* 0x2000000bff057230 */ /* 0x000fc40000004100 */
[----:B------:R-:W-:Y:S01]  /*15e20*/  HADD2.F32 R10, -RZ, R49.H1_H1 ;  /* 0x30000031ff0a7230 */ /* 0x000fe20000004100 */
[----:B------:R-:W-:Y:S01]  /*15e30*/  F2FP.SATFINITE.E4M3.F32.PACK_AB_MERGE_C R26, R51, R26, RZ ;  /* 0x0000001a331a723e */ /* 0x000fe200048070ff */
[----:B------:R-:W-:Y:S02]  /*15e40*/  HADD2.F32 R11, -RZ, R11.H1_H1 ;  /* 0x3000000bff0b7230 */ /* 0x000fe40000004100 */
[C---:B------:R-:W-:Y:S01]  /*15e50*/  FMUL.FTZ R13, R5.reuse, R9 ;  /* 0x00000009050d7220 */ /* 0x040fe20000410000 */
[----:B------:R-:W-:Y:S02]  /*15e60*/  HADD2.F32 R8, -RZ, R37.H1_H1 ;  /* 0x30000025ff087230 */ /* 0x000fe40000004100 */
[----:B------:R-:W-:Y:S01]  /*15e70*/  FMUL.FTZ R12, R5, R6 ;  /* 0x00000006050c7220 */ /* 0x000fe20000410000 */
[--C-:B------:R-:W-:Y:S02]  /*15e80*/  HADD2.F32 R4, -RZ, R7.reuse.H0_H0 ;  /* 0x20000007ff047230 */ /* 0x100fe40000004100 */
[----:B------:R-:W-:Y:S01]  /*15e90*/  FMUL.FTZ R14, R11, R10 ;  /* 0x0000000a0b0e7220 */ /* 0x000fe20000410000 */
[----:B------:R-:W-:-:S02]  /*15ea0*/  HADD2.F32 R7, -RZ, R7.H1_H1 ;  /* 0x30000007ff077230 */ /* 0x000fc40000004100 */
[----:B------:R-:W-:Y:S01]  /*15eb0*/  FMUL.FTZ R11, R11, R8 ;  /* 0x000000080b0b7220 */ /* 0x000fe20000410000 */
[----:B------:R-:W-:Y:S01]  /*15ec0*/  F2FP.SATFINITE.E4M3.F32.PACK_AB_MERGE_C R5, R54, R53, RZ ;  /* 0x000000353605723e */ /* 0x000fe200048070ff */
        /* <DEDUP_REMOVED lines=10> */
[----:B------:R-:W-:Y:S02]  /*15f70*/  F2FP.SATFINITE.E4M3.F32.PACK_AB_MERGE_C R5, R52, R41, R5 ;  /* 0x000000293405723e */ /* 0x000fe40004807005 */
[----:B------:R-:W-:Y:S02]  /*15f80*/  F2FP.SATFINITE.E4M3.F32.PACK_AB_MERGE_C R7, R57, R40, R7 ;  /* 0x000000283907723e */ /* 0x000fe40004807007 */
[----:B------:R-:W-:-:S02]  /*15f90*/  F2FP.SATFINITE.E4M3.F32.PACK_AB_MERGE_C R4, R36, R21, R4 ;  /* 0x000000152404723e */ /* 0x000fc40004807004 */
[----:B------:R-:W-:Y:S02]  /*15fa0*/  F2FP.SATFINITE.E4M3.F32.PACK_AB_MERGE_C R6, R13, R6, R26 ;  /* 0x000000060d06723e */ /* 0x000fe4000480701a */
[----:B------:R-:W-:Y:S02]  /*15fb0*/  F2FP.SATFINITE.E4M3.F32.PACK_AB_MERGE_C R9, R43, R48, R9 ;  /* 0x000000302b09723e */ /* 0x000fe40004807009 */
[----:B------:R-:W-:Y:S01]  /*15fc0*/  F2FP.SATFINITE.E4M3.F32.PACK_AB_MERGE_C R11, R56, R55, R11 ;  /* 0x00000037380b723e */ /* 0x000fe2000480700b */
[----:B------:R2:W-:Y:S01]  /*15fd0*/  STS.128 [R60+0x1e200], R4 ;  /* 0x01e200043c007388 */ /* 0x0005e20000000c00 */
[----:B------:R-:W-:Y:S02]  /*15fe0*/  F2FP.SATFINITE.E4M3.F32.PACK_AB_MERGE_C R8, R38, R27, R8 ;  /* 0x0000001b2608723e */ /* 0x000fe40004807008 */
[----:B------:R-:W-:-:S05]  /*15ff0*/  F2FP.SATFINITE.E4M3.F32.PACK_AB_MERGE_C R10, R15, R12, R10 ;  /* 0x0000000c0f0a723e */ /* 0x000fca000480700a */
[----:B------:R2:W-:Y:S02]  /*16000*/  STS.128 [R0+0x1e200], R8 ;  /* 0x01e2000800007388 */ /* 0x0005e40000000c00 */
.L_x_571:
[----:B------:R-:W-:Y:S05]  /*16010*/  BSYNC B1 ;  /* 0x0000000000017941 */ /* 0x000fea0003800000 */
.L_x_570:
[----:B------:R-:W-:Y:S05]  /*16020*/  @P2 BRA `(.L_x_549) ;  /* 0x0000000c00e02947 */ /* 0x000fea0003800000 */
[----:B-12---:R-:W2:Y:S04]  /*16030*/  LDL R0, [R1+0x38] ;  /* 0x0000380001007983 */ /* 0x006ea80000100800 */
[----:B------:R-:W3:Y:S01]  /*16040*/  LDL R49, [R1+0x28] ;  /* 0x0000280001317983 */ /* 0x000ee20000100800 */
[----:B-----5:R-:W-:Y:S02]  /*16050*/  SHF.R.U32.HI R4, RZ, 0x8, R44 ;  /* 0x00000008ff047819 */ /* 0x020fe4000001162c */
[----:B------:R-:W-:Y:S02]  /*16060*/  SHF.R.U32.HI R8, RZ, 0x8, R46 ;  /* 0x00000008ff087819 */ /* 0x000fe4000001162e */
[----:B------:R-:W-:Y:S02]  /*16070*/  LOP3.LUT R5, R4, 0xff, RZ, 0xc0, !PT ;  /* 0x000000ff04057812 */ /* 0x000fe400078ec0ff */
[----:B------:R-:W-:-:S02]  /*16080*/  LOP3.LUT R4, R46, 0xff, RZ, 0xc0, !PT ;  /* 0x000000ff2e047812 */ /* 0x000fc400078ec0ff */
[----:B------:R-:W-:Y:S02]  /*16090*/  LOP3.LUT R9, R8, 0xff, RZ, 0xc0, !PT ;  /* 0x000000ff08097812 */ /* 0x000fe400078ec0ff */
[----:B------:R-:W-:Y:S02]  /*160a0*/  SHF.R.U32.HI R7, RZ, 0x8, R45 ;  /* 0x00000008ff077819 */ /* 0x000fe4000001162d */
[----:B------:R-:W-:Y:S02]  /*160b0*/  PRMT R15, R9, 0x7604, R4 ;  /* 0x00007604090f7816 */ /* 0x000fe40000000004 */
[----:B------:R-:W-:Y:S02]  /*160c0*/  LOP3.LUT R6, R45, 0xff, RZ, 0xc0, !PT ;  /* 0x000000ff2d067812 */ /* 0x000fe400078ec0ff */
[----:B------:R-:W-:Y:S02]  /*160d0*/  LOP3.LUT R7, R7, 0xff, RZ, 0xc0, !PT ;  /* 0x000000ff07077812 */ /* 0x000fe400078ec0ff */
[----:B------:R-:W-:-:S02]  /*160e0*/  SHF.R.U32.HI R8, RZ, 0x8, R32 ;  /* 0x00000008ff087819 */ /* 0x000fc40000011620 */
[----:B------:R-:W-:Y:S02]  /*160f0*/  PRMT R12, R7, 0x7604, R6 ;  /* 0x00007604070c7816 */ /* 0x000fe40000000006 */
[----:B------:R-:W-:Y:S02]  /*16100*/  LOP3.LUT R7, R32, 0xff, RZ, 0xc0, !PT ;  /* 0x000000ff20077812 */ /* 0x000fe400078ec0ff */
[----:B------:R-:W-:Y:S02]  /*16110*/  LOP3.LUT R8, R8, 0xff, RZ, 0xc0, !PT ;  /* 0x000000ff08087812 */ /* 0x000fe400078ec0ff */
[----:B------:R-:W-:Y:S02]  /*16120*/  SHF.R.U32.HI R6, RZ, 0x8, R47 ;  /* 0x00000008ff067819 */ /* 0x000fe4000001162f */
[----:B------:R-:W-:Y:S02]  /*16130*/  PRMT R25, R8, 0x7604, R7 ;  /* 0x0000760408197816 */ /* 0x000fe40000000007 */
[----:B------:R-:W-:-:S02]  /*16140*/  SHF.R.U32.HI R8, RZ, 0x8, R33 ;  /* 0x00000008ff087819 */ /* 0x000fc40000011621 */
[----:B------:R-:W-:Y:S02]  /*16150*/  LOP3.LUT R6, R6, 0xff, RZ, 0xc0, !PT ;  /* 0x000000ff06067812 */ /* 0x000fe400078ec0ff */
[----:B------:R-:W-:Y:S02]  /*16160*/  SHF.R.U32.HI R27, RZ, 0x8, R35 ;  /* 0x00000008ff1b7819 */ /* 0x000fe40000011623 */
[----:B------:R-:W-:Y:S02]  /*16170*/  LOP3.LUT R20, R33, 0xff, RZ, 0xc0, !PT ;  /* 0x000000ff21147812 */ /* 0x000fe400078ec0ff */
[----:B------:R-:W-:Y:S02]  /*16180*/  LOP3.LUT R26, R35, 0xff, RZ, 0xc0, !PT ;  /* 0x000000ff231a7812 */ /* 0x000fe400078ec0ff */
[----:B------:R-:W-:Y:S02]  /*16190*/  LOP3.LUT R27, R27, 0xff, RZ, 0xc0, !PT ;  /* 0x000000ff1b1b7812 */ /* 0x000fe400078ec0ff */
[----:B------:R-:W-:-:S02]  /*161a0*/  SHF.R.U32.HI R24, RZ, 0x8, R34 ;  /* 0x00000008ff187819 */ /* 0x000fc40000011622 */
[----:B------:R-:W-:Y:S02]  /*161b0*/  PRMT R26, R27, 0x7604, R26 ;  /* 0x000076041b1a7816 */ /* 0x000fe4000000001a */
[----:B------:R-:W-:Y:S02]  /*161c0*/  SHF.R.U32.HI R27, RZ, 0x10, R33 ;  /* 0x00000010ff1b7819 */ /* 0x000fe40000011621 */
[----:B------:R-:W-:Y:S02]  /*161d0*/  LOP3.LUT R21, R34, 0xff, RZ, 0xc0, !PT ;  /* 0x000000ff22157812 */ /* 0x000fe400078ec0ff */
[----:B------:R-:W-:Y:S01]  /*161e0*/  LOP3.LUT R24, R24, 0xff, RZ, 0xc0, !PT ;  /* 0x000000ff18187812 */ /* 0x000fe200078ec0ff */
[----:B------:R-:W-:Y:S01]  /*161f0*/  IMAD.U32 R27, R27, 0x10000, RZ ;  /* 0x000100001b1b7824 */ /* 0x000fe200078e00ff */
[----:B------:R-:W-:Y:S02]  /*16200*/  SHF.R.U32.HI R37, RZ, 0x10, R35 ;  /* 0x00000010ff257819 */ /* 0x000fe40000011623 */
[----:B------:R-:W-:-:S02]  /*16210*/  PRMT R31, R24, 0x7604, R21 ;  /* 0x00007604181f7816 */ /* 0x000fc40000000015 */
[----:B------:R-:W-:Y:S01]  /*16220*/  SHF.R.U32.HI R21, RZ, 0x10, R47 ;  /* 0x00000010ff157819 */ /* 0x000fe2000001162f */
[----:B------:R-:W-:Y:S01]  /*16230*/  IMAD.U32 R37, R37, 0x10000, RZ ;  /* 0x0001000025257824 */ /* 0x000fe200078e00ff */
[----:B------:R-:W-:Y:S02]  /*16240*/  LOP3.LUT R31, R31, 0xff0000, R34, 0xf8, !PT ;  /* 0x00ff00001f1f7812 */ /* 0x000fe400078ef822 */
[----:B------:R-:W-:Y:S01]  /*16250*/  LOP3.LUT R15, R15, 0xff0000, R46, 0xf8, !PT ;  /* 0x00ff00000f0f7812 */ /* 0x000fe200078ef82e */
[----:B------:R-:W-:Y:S01]  /*16260*/  IMAD.U32 R21, R21, 0x10000, RZ ;  /* 0x0001000015157824 */ /* 0x000fe200078e00ff */
[----:B------:R-:W-:Y:S02]  /*16270*/  LOP3.LUT R34, R31, 0xff000000, R34, 0xf8, !PT ;  /* 0xff0000001f227812 */ /* 0x000fe400078ef822 */
[----:B------:R-:W-:Y:S02]  /*16280*/  LOP3.LUT R37, R26, 0xff0000, R37, 0xf8, !PT ;  /* 0x00ff00001a257812 */ /* 0x000fe400078ef825 */
[----:B------:R-:W-:-:S02]  /*16290*/  LOP3.LUT R30, R15, 0xff000000, R46, 0xf8, !PT ;  /* 0xff0000000f1e7812 */ /* 0x000fc400078ef82e */
[----:B------:R-:W-:Y:S02]  /*162a0*/  LOP3.LUT R36, R37, 0xff000000, R35, 0xf8, !PT ;  /* 0xff00000025247812 */ /* 0x000fe400078ef823 */
[----:B------:R-:W-:-:S04]  /*162b0*/  LOP3.LUT R25, R25, 0xff0000, R32, 0xf8, !PT ;  /* 0x00ff000019197812 */ /* 0x000fc800078ef820 */
[----:B------:R-:W-:Y:S02]  /*162c0*/  LOP3.LUT R32, R25, 0xff000000, R32, 0xf8, !PT ;  /* 0xff00000019207812 */ /* 0x000fe400078ef820 */
[----:B--2---:R-:W-:Y:S02]  /*162d0*/  LEA.HI R3, R3, R0, RZ, 0x1c ;  /* 0x0000000003037211 */ /* 0x004fe400078fe0ff */
[----:B------:R-:W-:-:S04]  /*162e0*/  LOP3.LUT R0, R44, 0xff, RZ, 0xc0, !PT ;  /* 0x000000ff2c007812 */ /* 0x000fc800078ec0ff */
[----:B------:R-:W-:Y:S02]  /*162f0*/  PRMT R13, R5, 0x7604, R0 ;  /* 0x00007604050d7816 */ /* 0x000fe40000000000 */
[----:B------:R-:W-:Y:S02]  /*16300*/  SHF.R.S32.HI R0, RZ, 0x1f, R3 ;  /* 0x0000001fff007819 */ /* 0x000fe40000011403 */
[----:B------:R-:W-:Y:S02]  /*16310*/  LOP3.LUT R5, R47, 0xff, RZ, 0xc0, !PT ;  /* 0x000000ff2f057812 */ /* 0x000fe400078ec0ff */
[----:B------:R-:W-:Y:S01]  /*16320*/  LEA.HI R4, R0, R3, RZ, 0x2 ;  /* 0x0000000300047211 */ /* 0x000fe200078f10ff */
[----:B------:R-:W-:Y:S01]  /*16330*/  IMAD.SHL.U32 R3, R3, 0x10, RZ ;  /* 0x0000001003037824 */ /* 0x000fe200078e00ff */
[----:B------:R-:W-:Y:S02]  /*16340*/  PRMT R14, R6, 0x7604, R5 ;  /* 0x00007604060e7816 */ /* 0x000fe40000000005 */
[----:B------:R-:W-:-:S02]  /*16350*/  SHF.L.U32 R4, R4, 0xb, RZ ;  /* 0x0000000b04047819 */ /* 0x000fc400000006ff */
[----:B------:R-:W-:Y:S02]  /*16360*/  LOP3.LUT R0, R224, 0x30, R3, 0xf8, !PT ;  /* 0x00000030e0007812 */ /* 0x000fe400078ef803 */
[----:B------:R-:W-:Y:S02]  /*16370*/  LOP3.LUT R3, R4, 0xffffe000, RZ, 0xc0, !PT ;  /* 0xffffe00004037812 */ /* 0x000fe400078ec0ff */
[----:B------:R-:W-:Y:S01]  /*16380*/  LOP3.LUT R0, R0, R225, RZ, 0x3c, !PT ;  /* 0x000000e100007212 */ /* 0x000fe200078e3cff */
[----:B---3--:R-:W1:Y:S01]  /*16390*/  LDS.128 R4, [R49+0x1e200] ;  /* 0x01e2000031047984 */ /* 0x008e620000000c00 */
[----:B------:R-:W-:Y:S02]  /*163a0*/  LOP3.LUT R13, R13, 0xff0000, R44, 0xf8, !PT ;  /* 0x00ff00000d0d7812 */ /* 0x000fe400078ef82c */
[----:B------:R-:W-:Y:S02]  /*163b0*/  IADD3 R3, R0, R226, R3 ;  /* 0x000000e200037210 */ /* 0x000fe40007ffe003 */
[----:B------:R-:W-:-:S03]  /*163c0*/  LOP3.LUT R21, R14, 0xff0000, R21, 0xf8, !PT ;  /* 0x00ff00000e157812 */ /* 0x000fc600078ef815 */
[----:B------:R-:W-:Y:S01]  /*163d0*/  IMAD.IADD R0, R18, 0x1, R3 ;  /* 0x0000000112007824 */ /* 0x000fe200078e0203 */
[----:B------:R-:W-:Y:S02]  /*163e0*/  LOP3.LUT R3, R8, 0xff, RZ, 0xc0, !PT ;  /* 0x000000ff08037812 */ /* 0x000fe400078ec0ff */
[----:B------:R-:W-:Y:S02]  /*163f0*/  LOP3.LUT R46, R21, 0xff000000, R47, 0xf8, !PT ;  /* 0xff000000152e7812 */ /* 0x000fe400078ef82f */
[----:B------:R-:W2:Y:S01]  /*16400*/  LDS.128 R8, [R0+0x1e200] ;  /* 0x01e2000000087984 */ /* 0x000ea20000000c00 */
[----:B------:R-:W-:Y:S02]  /*16410*/  PRMT R20, R3, 0x7604, R20 ;  /* 0x0000760403147816 */ /* 0x000fe40000000014 */
[----:B------:R-:W-:Y:S02]  /*16420*/  SHF.R.U32.HI R3, RZ, 0x10, R45 ;  /* 0x00000010ff037819 */ /* 0x000fe4000001162d */
[----:B------:R-:W-:-:S02]  /*16430*/  LOP3.LUT R29, R20, 0xff0000, R27, 0xf8, !PT ;  /* 0x00ff0000141d7812 */ /* 0x000fc400078ef81b */
[----:B------:R-:W-:Y:S01]  /*16440*/  LOP3.LUT R27, R13, 0xff000000, R44, 0xf8, !PT ;  /* 0xff0000000d1b7812 */ /* 0x000fe200078ef82c */
[----:B------:R-:W-:Y:S01]  /*16450*/  IMAD.U32 R3, R3, 0x10000, RZ ;  /* 0x0001000003037824 */ /* 0x000fe200078e00ff */
[----:B------:R-:W-:-:S04]  /*16460*/  LOP3.LUT R33, R29, 0xff000000, R33, 0xf8, !PT ;  /* 0xff0000001d217812 */ /* 0x000fc800078ef821 */
[----:B------:R-:W-:Y:S02]  /*16470*/  LOP3.LUT R3, R12, 0xff0000, R3, 0xf8, !PT ;  /* 0x00ff00000c037812 */ /* 0x000fe400078ef803 */
[-C--:B------:R-:W-:Y:S02]  /*16480*/  F2FP.F16.E4M3.UNPACK_B R31, R33.reuse ;  /* 0x00000021ff1f723e */ /* 0x080fe400020006ff */
[----:B------:R-:W-:Y:S02]  /*16490*/  LOP3.LUT R44, R3, 0xff000000, R45, 0xf8, !PT ;  /* 0xff000000032c7812 */ /* 0x000fe400078ef82d */
[----:B------:R-:W-:Y:S01]  /*164a0*/  F2FP.F16.E4M3.UNPACK_B R33, R33.H1 ;  /* 0x00000021ff21723e */ /* 0x000fe200030006ff */
[----:B------:R-:W-:Y:S01]  /*164b0*/  HADD2.F32 R35, -RZ, R31.H0_H0 ;  /* 0x2000001fff237230 */ /* 0x000fe20000004100 */
[-C--:B------:R-:W-:Y:S02]  /*164c0*/  F2FP.F16.E4M3.UNPACK_B R28, R44.reuse ;  /* 0x0000002cff1c723e */ /* 0x080fe400020006ff */
[----:B------:R-:W-:-:S03]  /*164d0*/  F2FP.F16.E4M3.UNPACK_B R44, R44.H1 ;  /* 0x0000002cff2c723e */ /* 0x000fc600030006ff */
[----:B------:R-:W-:Y:S01]  /*164e0*/  HADD2.F32 R29, -RZ, R28.H0_H0 ;  /* 0x2000001cff1d7230 */ /* 0x000fe20000004100 */
[----:B-1----:R-:W-:Y:S02]  /*164f0*/  F2FP.F16.E4M3.UNPACK_B R12, R5 ;  /* 0x00000005ff0c723e */ /* 0x002fe400020006ff */
[-C--:B------:R-:W-:Y:S02]  /*16500*/  F2FP.F16.E4M3.UNPACK_B R14, R7.reuse ;  /* 0x00000007ff0e723e */ /* 0x080fe400020006ff */
[----:B------:R-:W-:Y:S02]  /*16510*/  F2FP.F16.E4M3.UNPACK_B R15, R7.H1 ;  /* 0x00000007ff0f723e */ /* 0x000fe400030006ff */
[-C--:B------:R-:W-:Y:S02]  /*16520*/  F2FP.F16.E4M3.UNPACK_B R7, R6.reuse ;  /* 0x00000006ff07723e */ /* 0x080fe400020006ff */
[----:B------:R-:W-:Y:S01]  /*16530*/  F2FP.F16.E4M3.UNPACK_B R13, R6.H1 ;  /* 0x00000006ff0d723e */ /* 0x000fe200030006ff */
[--C-:B------:R-:W-:Y:S01]  /*16540*/  HADD2.F32 R6, -RZ, R12.reuse.H0_H0 ;  /* 0x2000000cff067230 */ /* 0x100fe20000004100 */
[----:B------:R-:W-:Y:S01]  /*16550*/  F2FP.F16.E4M3.UNPACK_B R5, R5.H1 ;  /* 0x00000005ff05723e */ /* 0x000fe200030006ff */
[----:B------:R-:W-:Y:S01]  /*16560*/  HADD2.F32 R12, -RZ, R12.H1_H1 ;  /* 0x3000000cff0c7230 */ /* 0x000fe20000004100 */
[----:B------:R-:W-:-:S02]  /*16570*/  F2FP.F16.E4M3.UNPACK_B R3, R4 ;  /* 0x00000004ff03723e */ /* 0x000fc400020006ff */
[-C--:B--2---:R-:W-:Y:S02]  /*16580*/  F2FP.F16.E4M3.UNPACK_B R20, R9.reuse ;  /* 0x00000009ff14723e */ /* 0x084fe400020006ff */
        /* <DEDUP_REMOVED lines=12> */
[----:B------:R-:W-:Y:S01]  /*16650*/  HADD2.F32 R35, -RZ, R31.H1_H1 ;  /* 0x3000001fff237230 */ /* 0x000fe20000004100 */
[----:B------:R-:W-:Y:S01]  /*16660*/  F2FP.F16.E4M3.UNPACK_B R9, R8 ;  /* 0x00000008ff09723e */ /* 0x000fe200020006ff */
[----:B------:R-:W-:Y:S01]  /*16670*/  HADD2.F32 R29, -RZ, R28.H1_H1 ;  /* 0x3000001cff1d7230 */ /* 0x000fe20000004100 */
[----:B------:R-:W-:Y:S01]  /*16680*/  F2FP.F16.E4M3.UNPACK_B R28, R36 ;  /* 0x00000024ff1c723e */ /* 0x000fe200020006ff */
[----:B------:R-:W-:Y:S02]  /*16690*/  HADD2.F32 R37, -RZ, R33.H0_H0 ;  /* 0x20000021ff257230 */ /* 0x000fe40000004100 */
[C---:B------:R-:W-:Y:S01]  /*166a0*/  FMUL.FTZ R39, R20.reuse, R35 ;  /* 0x0000002314277220 */ /* 0x040fe20000410000 */
[----:B------:R-:W-:Y:S02]  /*166b0*/  HADD2.F32 R31, -RZ, R44.H0_H0 ;  /* 0x2000002cff1f7230 */ /* 0x000fe40000004100 */
[----:B------:R-:W-:Y:S01]  /*166c0*/  FMUL.FTZ R20, R20, R29 ;  /* 0x0000001d14147220 */ /* 0x000fe20000410000 */
[----:B------:R-:W-:-:S02]  /*166d0*/  HADD2.F32 R6, -RZ, R5.H0_H0 ;  /* 0x20000005ff067230 */ /* 0x000fc40000004100 */
[----:B------:R-:W-:Y:S01]  /*166e0*/  FMUL.FTZ R41, R10, R37 ;  /* 0x000000250a297220 */ /* 0x000fe20000410000 */
[----:B------:R-:W-:Y:S01]  /*166f0*/  FFMA.FTZ R39, R12, R29, -R39 ;  /* 0x0000001d0c277223 */ /* 0x000fe20000010827 */
[----:B------:R-:W-:Y:S01]  /*16700*/  FMUL.FTZ R10, R10, R31 ;  /* 0x0000001f0a0a7220 */ /* 0x000fe20000410000 */
[----:B------:R-:W-:Y:S01]  /*16710*/  FFMA.FTZ R35, R12, R35, R20 ;  /* 0x000000230c237223 */ /* 0x000fe20000010014 */
[----:B------:R-:W-:Y:S01]  /*16720*/  F2FP.F16.E4M3.UNPACK_B R12, R46 ;  /* 0x0000002eff0c723e */ /* 0x000fe200020006ff */
[C---:B------:R-:W-:Y:S01]  /*16730*/  FFMA.FTZ R41, R6.reuse, R31, -R41 ;  /* 0x0000001f06297223 */ /* 0x040fe20000010829 */
[----:B------:R-:W-:Y:S01]  /*16740*/  FFMA.FTZ R37, R6, R37, R10 ;  /* 0x0000002506257223 */ /* 0x000fe2000001000a */
[----:B------:R-:W-:Y:S01]  /*16750*/  HADD2.F32 R20, -RZ, R33.H1_H1 ;  /* 0x30000021ff147230 */ /* 0x000fe20000004100 */
[----:B------:R-:W-:Y:S01]  /*16760*/  F2FP.F16.E4M3.UNPACK_B R36, R36.H1 ;  /* 0x00000024ff24723e */ /* 0x000fe200030006ff */
[----:B------:R-:W-:Y:S01]  /*16770*/  HADD2.F32 R21, -RZ, R21.H1_H1 ;  /* 0x30000015ff157230 */ /* 0x000fe20000004100 */
[----:B------:R-:W-:Y:S01]  /*16780*/  F2FP.F16.E4M3.UNPACK_B R46, R46.H1 ;  /* 0x0000002eff2e723e */ /* 0x000fe200030006ff */
[----:B------:R-:W-:Y:S01]  /*16790*/  HADD2.F32 R31, -RZ, R28.H0_H0 ;  /* 0x2000001cff1f7230 */ /* 0x000fe20000004100 */
[----:B------:R-:W-:Y:S01]  /*167a0*/  F2FP.F16.E4M3.UNPACK_B R8, R8.H1 ;  /* 0x00000008ff08723e */ /* 0x000fe200030006ff */
[----:B------:R-:W-:-:S02]  /*167b0*/  HADD2.F32 R10, -RZ, R25.H0_H0 ;  /* 0x20000019ff0a7230 */ /* 0x000fc40000004100 */
[C---:B------:R-:W-:Y:S01]  /*167c0*/  FMUL.FTZ R42, R21.reuse, R20 ;  /* 0x00000014152a7220 */ /* 0x040fe20000410000 */
[----:B------:R-:W-:Y:S01]  /*167d0*/  HADD2.F32 R44, -RZ, R44.H1_H1 ;  /* 0x3000002cff2c7230 */ /* 0x000fe20000004100 */
[----:B------:R-:W-:Y:S01]  /*167e0*/  F2FP.F16.E4M3.UNPACK_B R4, R4.H1 ;  /* 0x00000004ff04723e */ /* 0x000fe200030006ff */
[----:B------:R-:W-:Y:S02]  /*167f0*/  HADD2.F32 R29, -RZ, R12.H0_H0 ;  /* 0x2000000cff1d7230 */ /* 0x000fe40000004100 */
[C---:B------:R-:W-:Y:S01]  /*16800*/  FMUL.FTZ R33, R10.reuse, R31 ;  /* 0x0000001f0a217220 */ /* 0x040fe20000410000 */
[----:B------:R-:W-:Y:S02]  /*16810*/  HADD2.F32 R5, -RZ, R5.H1_H1 ;  /* 0x30000005ff057230 */ /* 0x000fe40000004100 */
[----:B------:R-:W-:Y:S01]  /*16820*/  FMUL.FTZ R21, R21, R44 ;  /* 0x0000002c15157220 */ /* 0x000fe20000410000 */
[----:B------:R-:W-:Y:S02]  /*16830*/  HADD2.F32 R6, -RZ, R14.H0_H0 ;  /* 0x2000000eff067230 */ /* 0x000fe40000004100 */
[----:B------:R-:W-:Y:S01]  /*16840*/  FMUL.FTZ R10, R10, R29 ;  /* 0x0000001d0a0a7220 */ /* 0x000fe20000410000 */
[----:B------:R-:W-:-:S02]  /*16850*/  HADD2.F32 R28, -RZ, R28.H1_H1 ;  /* 0x3000001cff1c7230 */ /* 0x000fc40000004100 */
[C---:B------:R-:W-:Y:S01]  /*16860*/  FFMA.FTZ R42, R5.reuse, R44, -R42 ;  /* 0x0000002c052a7223 */ /* 0x040fe2000001082a */
[----:B------:R-:W-:Y:S01]  /*16870*/  FFMA.FTZ R44, R5, R20, R21 ;  /* 0x00000014052c7223 */ /* 0x000fe20000010015 */
[C---:B------:R-:W-:Y:S01]  /*16880*/  FFMA.FTZ R33, R6.reuse, R29, -R33 ;  /* 0x0000001d06217223 */ /* 0x040fe20000010821 */
[----:B------:R-:W-:Y:S01]  /*16890*/  FFMA.FTZ R43, R6, R31, R10 ;  /* 0x0000001f062b7223 */ /* 0x000fe2000001000a */
[----:B------:R-:W-:Y:S02]  /*168a0*/  HADD2.F32 R20, -RZ, R36.H0_H0 ;  /* 0x20000024ff147230 */ /* 0x000fe40000004100 */
[----:B------:R-:W-:Y:S02]  /*168b0*/  HADD2.F32 R6, -RZ, R26.H0_H0 ;  /* 0x2000001aff067230 */ /* 0x000fe40000004100 */
[----:B------:R-:W-:Y:S02]  /*168c0*/  HADD2.F32 R25, -RZ, R25.H1_H1 ;  /* 0x30000019ff197230 */ /* 0x000fe40000004100 */
[----:B------:R-:W-:-:S02]  /*168d0*/  HADD2.F32 R12, -RZ, R12.H1_H1 ;  /* 0x3000000cff0c7230 */ /* 0x000fc40000004100 */
[C---:B------:R-:W-:Y:S01]  /*168e0*/  FMUL.FTZ R54, R6.reuse, R20 ;  /* 0x0000001406367220 */ /* 0x040fe20000410000 */
[----:B------:R-:W-:Y:S02]  /*168f0*/  HADD2.F32 R10, -RZ, R46.H0_H0 ;  /* 0x2000002eff0a7230 */ /* 0x000fe40000004100 */
[C---:B------:R-:W-:Y:S01]  /*16900*/  FMUL.FTZ R21, R25.reuse, R28 ;  /* 0x0000001c19157220 */ /* 0x040fe20000410000 */
[----:B------:R-:W-:Y:S02]  /*16910*/  HADD2.F32 R5, -RZ, R15.H0_H0 ;  /* 0x2000000fff057230 */ /* 0x000fe40000004100 */
[----:B------:R-:W-:Y:S01]  /*16920*/  FMUL.FTZ R25, R25, R12 ;  /* 0x0000000c19197220 */ /* 0x000fe20000410000 */
[----:B------:R-:W-:Y:S02]  /*16930*/  HADD2.F32 R14, -RZ, R14.H1_H1 ;  /* 0x3000000eff0e7230 */ /* 0x000fe40000004100 */
[----:B------:R-:W-:Y:S01]  /*16940*/  FMUL.FTZ R29, R6, R10 ;  /* 0x0000000a061d7220 */ /* 0x000fe20000410000 */
[----:B------:R-:W-:-:S02]  /*16950*/  HADD2.F32 R46, -RZ, R46.H1_H1 ;  /* 0x3000002eff2e7230 */ /* 0x000fc40000004100 */
[C---:B------:R-:W-:Y:S01]  /*16960*/  FFMA.FTZ R54, R5.reuse, R10, -R54 ;  /* 0x0000000a05367223 */ /* 0x040fe20000010836 */
[-C--:B------:R-:W-:Y:S01]  /*16970*/  F2FP.F16.E4M3.UNPACK_B R10, R27.reuse.H1 ;  /* 0x0000001bff0a723e */ /* 0x080fe200030006ff */
[C---:B------:R-:W-:Y:S01]  /*16980*/  FFMA.FTZ R48, R14.reuse, R12, -R21 ;  /* 0x0000000c0e307223 */ /* 0x040fe20000010815 */
[----:B------:R-:W-:Y:S01]  /*16990*/  FFMA.FTZ R52, R14, R28, R25 ;  /* 0x0000001c0e347223 */ /* 0x000fe20000010019 */
[----:B------:R-:W-:Y:S01]  /*169a0*/  F2FP.F16.E4M3.UNPACK_B R14, R32.H1 ;  /* 0x00000020ff0e723e */ /* 0x000fe200030006ff */
[----:B------:R-:W-:Y:S02]  /*169b0*/  HADD2.F32 R36, -RZ, R36.H1_H1 ;  /* 0x30000024ff247230 */ /* 0x000fe40000004100 */
[----:B------:R-:W-:Y:S01]  /*169c0*/  FFMA.FTZ R45, R5, R20, R29 ;  /* 0x00000014052d7223 */ /* 0x000fe2000001001d */
[----:B------:R-:W-:Y:S01]  /*169d0*/  HADD2.F32 R26, -RZ, R26.H1_H1 ;  /* 0x3000001aff1a7230 */ /* 0x000fe20000004100 */
[----:B------:R-:W-:Y:S01]  /*169e0*/  F2FP.F16.E4M3.UNPACK_B R32, R32 ;  /* 0x00000020ff20723e */ /* 0x000fe200020006ff */
[----:B------:R-:W-:Y:S01]  /*169f0*/  HADD2.F32 R6, -RZ, R8.H0_H0 ;  /* 0x20000008ff067230 */ /* 0x000fe20000004100 */
[----:B------:R-:W-:Y:S01]  /*16a00*/  F2FP.F16.E4M3.UNPACK_B R27, R27 ;  /* 0x0000001bff1b723e */ /* 0x000fe200020006ff */
[----:B------:R-:W-:-:S02]  /*16a10*/  HADD2.F32 R12, -RZ, R10.H0_H0 ;  /* 0x2000000aff0c7230 */ /* 0x000fc40000004100 */
[C---:B------:R-:W-:Y:S01]  /*16a20*/  FMUL.FTZ R28, R26.reuse, R36 ;  /* 0x000000241a1c7220 */ /* 0x040fe20000410000 */
[----:B------:R-:W-:Y:S02]  /*16a30*/  HADD2.F32 R20, -RZ, R14.H0_H0 ;  /* 0x2000000eff147230 */ /* 0x000fe40000004100 */
[----:B------:R-:W-:Y:S01]  /*16a40*/  FMUL.FTZ R25, R26, R46 ;  /* 0x0000002e1a197220 */ /* 0x000fe20000410000 */
[----:B------:R-:W-:Y:S02]  /*16a50*/  HADD2.F32 R15, -RZ, R15.H1_H1 ;  /* 0x3000000fff0f7230 */ /* 0x000fe40000004100 */
[C---:B------:R-:W-:Y:S01]  /*16a60*/  FMUL.FTZ R21, R6.reuse, R12 ;  /* 0x0000000c06157220 */ /* 0x040fe20000410000 */
[----:B------:R-:W-:Y:S02]  /*16a70*/  HADD2.F32 R5, -RZ, R4.H0_H0 ;  /* 0x20000004ff057230 */ /* 0x000fe40000004100 */
[----:B------:R-:W-:Y:S01]  /*16a80*/  FMUL.FTZ R26, R6, R20 ;  /* 0x00000014061a7220 */ /* 0x000fe20000410000 */
[----:B------:R-:W-:-:S02]  /*16a90*/  HADD2.F32 R8, -RZ, R8.H1_H1 ;  /* 0x30000008ff087230 */ /* 0x000fc40000004100 */
[C---:B------:R-:W-:Y:S01]  /*16aa0*/  FFMA.FTZ R47, R15.reuse, R46, -R28 ;  /* 0x0000002e0f2f7223 */ /* 0x040fe2000001081c */
[----:B------:R-:W-:Y:S01]  /*16ab0*/  FFMA.FTZ R36, R15, R36, R25 ;  /* 0x000000240f247223 */ /* 0x000fe20000010019 */
[C---:B------:R-:W-:Y:S01]  /*16ac0*/  FFMA.FTZ R20, R5.reuse, R20, R21 ;  /* 0x0000001405147223 */ /* 0x040fe20000010015 */
[----:B------:R-:W-:Y:S02]  /*16ad0*/  HADD2.F32 R21, -RZ, R14.H1_H1 ;  /* 0x3000000eff157230 */ /* 0x000fe40000004100 */
[----:B------:R-:W-:Y:S01]  /*16ae0*/  FFMA.FTZ R26, R5, R12, -R26 ;  /* 0x0000000c051a7223 */ /* 0x000fe2000001081a */
[----:B------:R-:W-:Y:S01]  /*16af0*/  HADD2.F32 R15, -RZ, R10.H1_H1 ;  /* 0x3000000aff0f7230 */ /* 0x000fe20000004100 */
[----:B------:R-:W-:Y:S01]  /*16b00*/  F2FP.F16.E4M3.UNPACK_B R10, R34.H1 ;  /* 0x00000022ff0a723e */ /* 0x000fe200030006ff */
[----:B------:R-:W-:Y:S02]  /*16b10*/  HADD2.F32 R4, -RZ, R4.H1_H1 ;  /* 0x30000004ff047230 */ /* 0x000fe40000004100 */
[----:B------:R-:W-:Y:S01]  /*16b20*/  FMUL.FTZ R25, R8, R21 ;  /* 0x0000001508197220 */ /* 0x000fe20000410000 */
[----:B------:R-:W-:-:S02]  /*16b30*/  HADD2.F32 R5, -RZ, R9.H0_H0 ;  /* 0x20000009ff057230 */ /* 0x000fc40000004100 */
[-C--:B------:R-:W-:Y:S01]  /*16b40*/  FMUL.FTZ R6, R8, R15.reuse ;  /* 0x0000000f08067220 */ /* 0x080fe20000410000 */
[--C-:B------:R-:W-:Y:S02]  /*16b50*/  HADD2.F32 R8, -RZ, R32.reuse.H0_H0 ;  /* 0x20000020ff087230 */ /* 0x100fe40000004100 */
[C---:B------:R-:W-:Y:S01]  /*16b60*/  FFMA.FTZ R25, R4.reuse, R15, -R25 ;  /* 0x0000000f04197223 */ /* 0x040fe20000010819 */
[----:B------:R-:W-:Y:S02]  /*16b70*/  HADD2.F32 R32, -RZ, R32.H1_H1 ;  /* 0x30000020ff207230 */ /* 0x000fe40000004100 */
[----:B------:R-:W-:Y:S01]  /*16b80*/  FFMA.FTZ R29, R4, R21, R6 ;  /* 0x00000015041d7223 */ /* 0x000fe20000010006 */
[----:B------:R-:W-:Y:S02]  /*16b90*/  HADD2.F32 R6, -RZ, R27.H0_H0 ;  /* 0x2000001bff067230 */ /* 0x000fe40000004100 */
[----:B------:R-:W-:Y:S01]  /*16ba0*/  FMUL.FTZ R15, R5, R8 ;  /* 0x00000008050f7220 */ /* 0x000fe20000410000 */
[----:B------:R-:W-:Y:S01]  /*16bb0*/  HADD2.F32 R4, -RZ, R3.H0_H0 ;  /* 0x20000003ff047230 */ /* 0x000fe20000004100 */
[----:B------:R-:W-:Y:S01]  /*16bc0*/  F2FP.F16.E4M3.UNPACK_B R34, R34 ;  /* 0x00000022ff22723e */ /* 0x000fe200020006ff */
[----:B------:R-:W-:-:S02]  /*16bd0*/  HADD2.F32 R9, -RZ, R9.H1_H1 ;  /* 0x30000009ff097230 */ /* 0x000fc40000004100 */
[-C--:B------:R-:W-:Y:S01]  /*16be0*/  FMUL.FTZ R5, R5, R6.reuse ;  /* 0x0000000605057220 */ /* 0x080fe20000410000 */
[----:B------:R-:W-:Y:S02]  /*16bf0*/  HADD2.F32 R3, -RZ, R3.H1_H1 ;  /* 0x30000003ff037230 */ /* 0x000fe40000004100 */
[C---:B------:R-:W-:Y:S01]  /*16c00*/  FFMA.FTZ R15, R4.reuse, R6, -R15 ;  /* 0x00000006040f7223 */ /* 0x040fe2000001080f */
[----:B------:R-:W-:Y:S02]  /*16c10*/  HADD2.F32 R6, -RZ, R27.H1_H1 ;  /* 0x3000001bff067230 */ /* 0x000fe40000004100 */
[C---:B------:R-:W-:Y:S01]  /*16c20*/  FMUL.FTZ R14, R9.reuse, R32 ;  /* 0x00000020090e7220 */ /* 0x040fe20000410000 */
[----:B------:R-:W-:Y:S01]  /*16c30*/  FFMA.FTZ R12, R4, R8, R5 ;  /* 0x00000008040c7223 */ /* 0x000fe20000010005 */
[----:B------:R-:W-:Y:S01]  /*16c40*/  F2FP.F16.E4M3.UNPACK_B R5, R30.H1 ;  /* 0x0000001eff05723e */ /* 0x000fe200030006ff */
[----:B------:R-:W-:Y:S02]  /*16c50*/  HADD2.F32 R8, -RZ, R10.H0_H0 ;  /* 0x2000000aff087230 */ /* 0x000fe40000004100 */
[----:B------:R-:W-:Y:S01]  /*16c60*/  FMUL.FTZ R9, R9, R6 ;  /* 0x0000000609097220 */ /* 0x000fe20000410000 */
[----:B------:R-:W-:-:S02]  /*16c70*/  HADD2.F32 R4, -RZ, R24.H0_H0 ;  /* 0x20000018ff047230 */ /* 0x000fc40000004100 */
[C---:B------:R-:W-:Y:S01]  /*16c80*/  FFMA.FTZ R14, R3.reuse, R6, -R14 ;  /* 0x00000006030e7223 */ /* 0x040fe2000001080e */
[----:B------:R-:W-:Y:S02]  /*16c90*/  HADD2.F32 R6, -RZ, R5.H0_H0 ;  /* 0x20000005ff067230 */ /* 0x000fe40000004100 */
[----:B------:R-:W-:Y:S01]  /*16ca0*/  FFMA.FTZ R21, R3, R32, R9 ;  /* 0x0000002003157223 */ /* 0x000fe20000010009 */
[----:B------:R-:W-:Y:S02]  /*16cb0*/  HADD2.F32 R3, -RZ, R13.H0_H0 ;  /* 0x2000000dff037230 */ /* 0x000fe40000004100 */
[C---:B------:R-:W-:Y:S01]  /*16cc0*/  FMUL.FTZ R28, R4.reuse, R8 ;  /* 0x00000008041c7220 */ /* 0x040fe20000410000 */
[----:B------:R-:W-:Y:S02]  /*16cd0*/  HADD2.F32 R10, -RZ, R10.H1_H1 ;  /* 0x3000000aff0a7230 */ /* 0x000fe40000004100 */
[----:B------:R-:W-:Y:S01]  /*16ce0*/  FMUL.FTZ R4, R4, R6 ;  /* 0x0000000604047220 */ /* 0x000fe20000410000 */
[----:B------:R-:W-:-:S02]  /*16cf0*/  HADD2.F32 R24, -RZ, R24.H1_H1 ;  /* 0x30000018ff187230 */ /* 0x000fc40000004100 */
[C---:B------:R-:W-:Y:S01]  /*16d00*/  FFMA.FTZ R28, R3.reuse, R6, -R28 ;  /* 0x00000006031c7223 */ /* 0x040fe2000001081c */
[----:B------:R-:W-:Y:S01]  /*16d10*/  HADD2.F32 R5, -RZ, R5.H1_H1 ;  /* 0x30000005ff057230 */ /* 0x000fe20000004100 */
[----:B------:R-:W-:Y:S01]  /*16d20*/  F2FP.F16.E4M3.UNPACK_B R30, R30 ;  /* 0x0000001eff1e723e */ /* 0x000fe200020006ff */
[----:B------:R-:W-:Y:S02]  /*16d30*/  HADD2.F32 R13, -RZ, R13.H1_H1 ;  /* 0x3000000dff0d7230 */ /* 0x000fe40000004100 */
[C---:B------:R-:W-:Y:S01]  /*16d40*/  FMUL.FTZ R6, R24.reuse, R10 ;  /* 0x0000000a18067220 */ /* 0x040fe20000410000 */
[-C--:B------:R-:W-:Y:S01]  /*16d50*/  FMUL.FTZ R9, R24, R5.reuse ;  /* 0x0000000518097220 */ /* 0x080fe20000410000 */
[----:B------:R-:W-:Y:S02]  /*16d60*/  FFMA.FTZ R24, R3, R8, R4 ;  /* 0x0000000803187223 */ /* 0x000fe40000010004 */
[----:B------:R-:W-:Y:S01]  /*16d70*/  FFMA.FTZ R27, R13, R5, -R6 ;  /* 0x000000050d1b7223 */ /* 0x000fe20000010806 */
[----:B------:R-:W-:-:S02]  /*16d80*/  HADD2.F32 R5, -RZ, R30.H0_H0 ;  /* 0x2000001eff057230 */ /* 0x000fc40000004100 */
[----:B------:R-:W-:Y:S01]  /*16d90*/  FFMA.FTZ R31, R13, R10, R9 ;  /* 0x0000000a0d1f7223 */ /* 0x000fe20000010009 */
[--C-:B------:R-:W-:Y:S02]  /*16da0*/  HADD2.F32 R6, -RZ, R34.reuse.H0_H0 ;  /* 0x20000022ff067230 */ /* 0x100fe40000004100 */
[--C-:B------:R-:W-:Y:S02]  /*16db0*/  HADD2.F32 R4, -RZ, R11.reuse.H0_H0 ;  /* 0x2000000bff047230 */ /* 0x100fe40000004100 */
[----:B------:R-:W-:Y:S01]  /*16dc0*/  HADD2.F32 R34, -RZ, R34.H1_H1 ;  /* 0x30000022ff227230 */ /* 0x000fe20000004100 */
[----:B------:R-:W-:Y:S01]  /*16dd0*/  F2FP.SATFINITE.E4M3.F32.PACK_AB_MERGE_C R24, R31, R24, RZ ;  /* 0x000000181f18723e */ /* 0x000fe200048070ff */
[----:B------:R-:W-:Y:S02]  /*16de0*/  HADD2.F32 R11, -RZ, R11.H1_H1 ;  /* 0x3000000bff0b7230 */ /* 0x000fe40000004100 */
[----:B------:R-:W-:Y:S01]  /*16df0*/  FMUL.FTZ R8, R4, R6 ;  /* 0x0000000604087220 */ /* 0x000fe20000410000 */
[----:B------:R-:W-:-:S02]  /*16e00*/  HADD2.F32 R30, -RZ, R30.H1_H1 ;  /* 0x3000001eff1e7230 */ /* 0x000fc40000004100 */
[-C--:B------:R-:W-:Y:S01]  /*16e10*/  FMUL.FTZ R9, R4, R5.reuse ;  /* 0x0000000504097220 */ /* 0x080fe20000410000 */
[--C-:B------:R-:W-:Y:S02]  /*16e20*/  HADD2.F32 R3, -RZ, R7.reuse.H0_H0 ;  /* 0x20000007ff037230 */ /* 0x100fe40000004100 */
[C---:B------:R-:W-:Y:S01]  /*16e30*/  FMUL.FTZ R4, R11.reuse, R34 ;  /* 0x000000220b047220 */ /* 0x040fe20000410000 */
[----:B------:R-:W-:Y:S02]  /*16e40*/  HADD2.F32 R7, -RZ, R7.H1_H1 ;  /* 0x30000007ff077230 */ /* 0x000fe40000004100 */
[----:B------:R-:W-:Y:S01]  /*16e50*/  FMUL.FTZ R11, R11, R30 ;  /* 0x0000001e0b0b7220 */ /* 0x000fe20000410000 */
        /* <DEDUP_REMOVED lines=8> */
[----:B------:R-:W-:Y:S02]  /*16ee0*/  F2FP.SATFINITE.E4M3.F32.PACK_AB_MERGE_C R9, R44, R37, RZ ;  /* 0x000000252c09723e */ /* 0x000fe400048070ff */
[----:B------:R-:W-:Y:S02]  /*16ef0*/  F2FP.SATFINITE.E4M3.F32.PACK_AB_MERGE_C R11, R36, R45, RZ ;  /* 0x0000002d240b723e */ /* 0x000fe400048070ff */
[----:B------:R-:W-:-:S02]  /*16f00*/  F2FP.SATFINITE.E4M3.F32.PACK_AB_MERGE_C R8, R29, R20, RZ ;  /* 0x000000141d08723e */ /* 0x000fc400048070ff */
[----:B------:R-:W-:Y:S02]  /*16f10*/  F2FP.SATFINITE.E4M3.F32.PACK_AB_MERGE_C R5, R39, R38, R5 ;  /* 0x000000262705723e */ /* 0x000fe40004807005 */
[----:B------:R-:W-:Y:S02]  /*16f20*/  F2FP.SATFINITE.E4M3.F32.PACK_AB_MERGE_C R7, R48, R33, R7 ;  /* 0x000000213007723e */ /* 0x000fe40004807007 */
[----:B------:R-:W-:Y:S02]  /*16f30*/  F2FP.SATFINITE.E4M3.F32.PACK_AB_MERGE_C R4, R14, R15, R4 ;  /* 0x0000000f0e04723e */ /* 0x000fe40004807004 */
[----:B------:R-:W-:Y:S02]  /*16f40*/  F2FP.SATFINITE.E4M3.F32.PACK_AB_MERGE_C R6, R13, R10, R6 ;  /* 0x0000000a0d06723e */ /* 0x000fe40004807006 */
[----:B------:R-:W-:Y:S02]  /*16f50*/  F2FP.SATFINITE.E4M3.F32.PACK_AB_MERGE_C R9, R35, R40, R9 ;  /* 0x000000282309723e */ /* 0x000fe40004807009 */
[----:B------:R-:W-:Y:S01]  /*16f60*/  F2FP.SATFINITE.E4M3.F32.PACK_AB_MERGE_C R11, R52, R43, R11 ;  /* 0x0000002b340b723e */ /* 0x000fe2000480700b */
[----:B------:R3:W-:Y:S01]  /*16f70*/  STS.128 [R49+0x1e200], R4 ;  /* 0x01e2000431007388 */ /* 0x0007e20000000c00 */
[----:B------:R-:W-:-:S02]  /*16f80*/  F2FP.SATFINITE.E4M3.F32.PACK_AB_MERGE_C R8, R21, R12, R8 ;  /* 0x0000000c1508723e */ /* 0x000fc40004807008 */
[----:B------:R-:W-:-:S05]  /*16f90*/  F2FP.SATFINITE.E4M3.F32.PACK_AB_MERGE_C R10, R34, R3, R24 ;  /* 0x00000003220a723e */ /* 0x000fca0004807018 */
[----:B------:R3:W-:Y:S02]  /*16fa0*/  STS.128 [R0+0x1e200], R8 ;  /* 0x01e2000800007388 */ /* 0x0007e40000000c00 */
.L_x_549:
[----:B------:R-:W-:Y:S05]  /*16fb0*/  BSYNC B0 ;  /* 0x0000000000007941 */ /* 0x000fea0003800000 */
.L_x_539:
[----:B------:R-:W-:Y:S01]  /*16fc0*/  @!PT LDS RZ, [RZ] ;  /* 0x00000000fffff984 */ /* 0x000fe20000000800 */
[----:B------:R-:W-:Y:S01]  /*16fd0*/  @!PT LDS RZ, [RZ] ;  /* 0x00000000fffff984 */ /* 0x000fe20000000800 */
[----:B------:R-:W-:Y:S01]  /*16fe0*/  @!PT LDS RZ, [RZ] ;  /* 0x00000000fffff984 */ /* 0x000fe20000000800 */
[----:B------:R-:W-:Y:S01]  /*16ff0*/  @!PT LDS RZ, [RZ] ;  /* 0x00000000fffff984 */ /* 0x000fe20000000800 */
[----:B------:R0:W-:Y:S06]  /*17000*/  MEMBAR.ALL.CTA ;  /* 0x0000000000007992 */ /* 0x0001ec0000008000 */
[----:B0-----:R-:W0:Y:S01]  /*17010*/  FENCE.VIEW.ASYNC.S ;  /* 0x00000000000073c6 */ /* 0x001e220000000000 */
[----:B------:R-:W-:Y:S05]  /*17020*/  WARPSYNC.ALL ;  /* 0x0000000000007948 */ /* 0x000fea0003800000 */
[----:B0-----:R-:W-:Y:S06]  /*17030*/  BAR.SYNC.DEFER_BLOCKING 0xd, 0x100 ;  /* 0x0344000000007b1d */ /* 0x001fec0000010000 */
.L_x_537:
[----:B-1234-:R-:W-:-:S04]  /*17040*/  MOV R0, UR53 ;  /* 0x0000003500007c02 */ /* 0x01efc80008000f00 */
[----:B------:R-:W-:-:S13]  /*17050*/  ISETP.NE.AND P0, PT, R0, 0x3, PT ;  /* 0x000000030000780c */ /* 0x000fda0003f05270 */
[----:B------:R-:W-:Y:S05]  /*17060*/  @!P0 BRA `(.L_x_572) ;  /* 0x0000000000048947 */ /* 0x000fea0003800000 */
[----:B------:R-:W-:Y:S01]  /*17070*/  BPT.TRAP 0x1 ;  /* 0x000000040000795c */ /* 0x000fe20000300000 */
.L_x_572:
[----:B------:R-:W-:Y:S01]  /*17080*/  IMAD R0, R148, 0x8, R18 ;  /* 0x0000000894007824 */ /* 0x000fe200078e0212 */
[----:B0-----:R-:W-:-:S04]  /*17090*/  SHF.L.U32 R3, R227, 0x1f, RZ ;  /* 0x0000001fe3037819 */ /* 0x001fc800000006ff */
[----:B------:R0:W1:Y:S01]  /*170a0*/  SYNCS.PHASECHK.TRANS64.TRYWAIT P2, [R0+URZ+0x33430], R3 ;  /* 0x03343003000075a7 */ /* 0x000062000804017f */
[----:B------:R-:W-:Y:S05]  /*170b0*/  @!P0 BRA `(.L_x_573) ;  /* 0x0000000000048947 */ /* 0x000fea0003800000 */
[----:B------:R-:W-:Y:S01]  /*170c0*/  BPT.TRAP 0x1 ;  /* 0x000000040000795c */ /* 0x000fe20000300000 */
.L_x_573:
[----:B-----5:R-:W2:Y:S01]  /*170d0*/  S2R R4, SR_TID.X ;  /* 0x0000000000047919 */ /* 0x020ea20000002100 */
[----:B------:R-:W-:Y:S01]  /*170e0*/  IMAD.MOV.U32 R119, RZ, RZ, RZ ;  /* 0x000000ffff777224 */ /* 0x000fe200078e00ff */
[----:B--2---:R-:W-:-:S04]  /*170f0*/  LOP3.LUT R4, R4, 0x7f, RZ, 0xc0, !PT ;  /* 0x0000007f04047812 */ /* 0x004fc800078ec0ff */
[----:B------:R-:W-:Y:S01]  /*17100*/  ISETP.NE.AND P1, PT, R4, RZ, PT ;  /* 0x000000ff0400720c */ /* 0x000fe20003f25270 */
[----:B-1----:R-:W-:-:S12]  /*17110*/  @P2 BRA `(.L_x_574) ;  /* 0x0000000000082947 */ /* 0x002fd80003800000 */
[----:B------:R-:W1:Y:S02]  /*17120*/  SYNCS.PHASECHK.TRANS64.TRYWAIT P2, [R0+URZ+0x33430], R3 ;  /* 0x03343003000075a7 */ /* 0x000e64000804017f */
[----:B-1----:R-:W-:Y:S05]  /*17130*/  @!P2 BRA `(.L_x_575) ;  /* 0x0000011800aca947 */ /* 0x002fea0003800000 */
.L_x_574:
[----:B------:R-:W-:Y:S05]  /*17140*/  WARPSYNC.ALL ;  /* 0x0000000000007948 */ /* 0x000fea0003800000 */
[----:B01----:R-:W-:Y:S01]  /*17150*/  VIADD R3, R18, 0x24200 ;  /* 0x0002420012037836 */ /* 0x003fe20000000000 */
[----:B------:R-:W2:Y:S01]  /*17160*/  LDL R12, [R1+0x40] ;  /* 0x00004000010c7983 */ /* 0x000ea20000100800 */
[----:B------:R-:W-:Y:S01]  /*17170*/  R2UR UR28, R50 ;  /* 0x00000000321c72ca */ /* 0x000fe200000e0000 */
[----:B------:R-:W-:Y:S01]  /*17180*/  IMAD.MOV.U32 R7, RZ, RZ, -0x7fffffe0 ;  /* 0x80000020ff077424 */ /* 0x000fe200078e00ff */
[----:B------:R-:W-:Y:S01]  /*17190*/  WARPGROUP.ARRIVE ;  /* 0x00000000000079c5 */ /* 0x000fe20000000000 */
[----:B------:R-:W-:Y:S01]  /*171a0*/  SHF.R.U32.HI R3, RZ, 0x4, R3 ;  /* 0x00000004ff037819 */ /* 0x000fe20000011603 */
[----:B------:R-:W-:Y:S01]  /*171b0*/  UMOV UR29, 0x80000020 ;  /* 0x80000020001d7882 */ /* 0x000fe20000000000 */
[----:B------:R-:W-:Y:S01]  /*171c0*/  MOV R5, 0x80000020 ;  /* 0x8000002000057802 */ /* 0x000fe20000000f00 */
[----:B------:R-:W-:Y:S01]  /*171d0*/  UMOV UR9, UR29 ;  /* 0x0000001d00097c82 */ /* 0x000fe20008000000 */
[----:B------:R-:W-:Y:S01]  /*171e0*/  LOP3.LUT R3, R3, 0x3fff, RZ, 0xc0, !PT ;  /* 0x00003fff03037812 */ /* 0x000fe200078ec0ff */
[----:B------:R-:W-:Y:S01]  /*171f0*/  UMOV UR5, UR29 ;  /* 0x0000001d00057c82 */ /* 0x000fe20008000000 */
[----:B------:R-:W-:Y:S01]  /*17200*/  R2UR UR31, R7 ;  /* 0x00000000071f72ca */ /* 0x000fe200000e0000 */
[----:B------:R-:W-:Y:S01]  /*17210*/  UMOV UR13, UR29 ;  /* 0x0000001d000d7c82 */ /* 0x000fe20008000000 */
[----:B------:R-:W-:Y:S01]  /*17220*/  LOP3.LUT R14, R3, 0x10000, RZ, 0xfc, !PT ;  /* 0x00010000030e7812 */ /* 0x000fe200078efcff */
[----:B------:R-:W-:Y:S01]  /*17230*/  IMAD.MOV.U32 R11, RZ, RZ, -0x7fffffe0 ;  /* 0x80000020ff0b7424 */ /* 0x000fe200078e00ff */
[----:B------:R-:W-:Y:S01]  /*17240*/  ULOP3.LUT UR28, UR28, 0x10000, URZ, 0xfc, !UPT ;  /* 0x000100001c1c7892 */ /* 0x000fe2000f8efc3f */
[----:B------:R-:W-:Y:S01]  /*17250*/  R2UR UR11, R5 ;  /* 0x00000000050b72ca */ /* 0x000fe200000e0000 */
[----:B------:R-:W-:Y:S01]  /*17260*/  IMAD.MOV.U32 R5, RZ, RZ, -0x7fffffe0 ;  /* 0x80000020ff057424 */ /* 0x000fe200078e00ff */
[----:B------:R-:W-:Y:S01]  /*17270*/  MOV R9, 0x80000020 ;  /* 0x8000002000097802 */ /* 0x000fe20000000f00 */
[----:B------:R-:W-:Y:S01]  /*17280*/  IMAD R6, R148, 0x780, R14 ;  /* 0x0000078094067824 */ /* 0x000fe200078e020e */
[----:B------:R-:W-:Y:S01]  /*17290*/  R2UR UR51, R11 ;  /* 0x000000000b3372ca */ /* 0x000fe200000e0000 */
[----:B------:R-:W-:Y:S01]  /*172a0*/  UIADD3 UR48, UR28, 0x2, URZ ;  /* 0x000000021c307890 */ /* 0x000fe2000fffe03f */
[----:B------:R-:W-:Y:S01]  /*172b0*/  R2UR UR7, R5 ;  /* 0x00000000050772ca */ /* 0x000fe200000e0000 */
[C---:B------:R-:W-:Y:S01]  /*172c0*/  VIADD R4, R6.reuse, 0x80 ;  /* 0x0000008006047836 */ /* 0x040fe20000000000 */
[C---:B------:R-:W-:Y:S01]  /*172d0*/  R2UR UR30, R6.reuse ;  /* 0x00000000061e72ca */ /* 0x040fe200000e0000 */
[----:B------:R-:W-:Y:S01]  /*172e0*/  UMOV UR8, UR28 ;  /* 0x0000001c00087c82 */ /* 0x000fe20008000000 */
[----:B------:R-:W-:Y:S01]  /*172f0*/  UMOV UR4, UR28 ;  /* 0x0000001c00047c82 */ /* 0x000fe20008000000 */
[----:B------:R-:W-:Y:S01]  /*17300*/  VIADD R8, R6, 0x180 ;  /* 0x0000018006087836 */ /* 0x000fe20000000000 */
[----:B------:R-:W-:Y:S01]  /*17310*/  R2UR UR10, R4 ;  /* 0x00000000040a72ca */ /* 0x000fe200000e0000 */
[C---:B------:R-:W-:Y:S01]  /*17320*/  VIADD R4, R6.reuse, 0x100 ;  /* 0x0000010006047836 */ /* 0x040fe20000000000 */
[----:B------:R-:W-:Y:S01]  /*17330*/  UMOV UR12, UR28 ;  /* 0x0000001c000c7c82 */ /* 0x000fe20008000000 */
[----:B------:R-:W-:Y:S01]  /*17340*/  IMAD.MOV.U32 R5, RZ, RZ, -0x7fffffe0 ;  /* 0x80000020ff057424 */ /* 0x000fe200078e00ff */
[----:B------:R-:W-:Y:S01]  /*17350*/  UMOV UR49, 0x80000020 ;  /* 0x8000002000317882 */ /* 0x000fe20000000000 */
[----:B------:R-:W-:Y:S01]  /*17360*/  VIADD R10, R6, 0x2 ;  /* 0x00000002060a7836 */ /* 0x000fe20000000000 */
[----:B------:R-:W-:Y:S01]  /*17370*/  R2UR UR6, R4 ;  /* 0x00000000040672ca */ /* 0x000fe200000e0000 */
[----:B------:R-:W-:Y:S01]  /*17380*/  VIADD R4, R6, 0x200 ;  /* 0x0000020006047836 */ /* 0x000fe20000000000 */
[----:B------:R-:W-:Y:S01]  /*17390*/  R2UR UR15, R5 ;  /* 0x00000000050f72ca */ /* 0x000fe200000e0000 */
[----:B------:R-:W-:Y:S01]  /*173a0*/  QGMMA.64x32x32.F32.E4M3.E4M3 R88, gdesc[UR28], RZ, !UPT, gsb0 ;  /* 0x006000001c5879f3 */ /* 0x000fe2000c0008ff */
[----:B------:R-:W-:Y:S01]  /*173b0*/  R2UR UR50, R10 ;  /* 0x000000000a3272ca */ /* 0x000fe200000e0000 */
[----:B------:R-:W-:Y:S01]  /*173c0*/  IMAD.MOV.U32 R5, RZ, RZ, -0x7fffffe0 ;  /* 0x80000020ff057424 */ /* 0x000fe200078e00ff */
[----:B------:R-:W-:Y:S01]  /*173d0*/  R2UR UR14, R4 ;  /* 0x00000000040e72ca */ /* 0x000fe200000e0000 */
[C---:B------:R-:W-:Y:S01]  /*173e0*/  VIADD R4, R6.reuse, 0x82 ;  /* 0x0000008206047836 */ /* 0x040fe20000000000 */
[----:B------:R-:W-:Y:S01]  /*173f0*/  MOV R11, 0x80000020 ;  /* 0x80000020000b7802 */ /* 0x000fe20000000f00 */
[C---:B------:R-:W-:Y:S01]  /*17400*/  VIADD R10, R6.reuse, 0x280 ;  /* 0x00000280060a7836 */ /* 0x040fe20000000000 */
[----:B------:R-:W-:Y:S01]  /*17410*/  IADD3 R20, R6, 0x682, RZ ;  /* 0x0000068206147810 */ /* 0x000fe20007ffe0ff */
[----:B------:R-:W-:Y:S01]  /*17420*/  IMAD.MOV.U32 R21, RZ, RZ, -0x7fffffe0 ;  /* 0x80000020ff157424 */ /* 0x000fe200078e00ff */
[----:B------:R-:W-:Y:S01]  /*17430*/  P2R R106, PR, RZ, 0x2 ;  /* 0x00000002ff6a7803 */ /* 0x000fe20000000000 */
[----:B------:R-:W-:Y:S01]  /*17440*/  IMAD.MOV.U32 R13, RZ, RZ, -0x7fffffe0 ;  /* 0x80000020ff0d7424 */ /* 0x000fe200078e00ff */
[----:B------:R-:W-:Y:S01]  /*17450*/  P2R R104, PR, RZ, 0x1 ;  /* 0x00000001ff687803 */ /* 0x000fe20000000000 */
[----:B------:R-:W-:-:S02]  /*17460*/  IMAD.MOV.U32 R118, RZ, RZ, R119 ;  /* 0x000000ffff767224 */ /* 0x000fc400078e0077 */
[--C-:B------:R-:W-:Y:S02]  /*17470*/  IMAD.MOV.U32 R116, RZ, RZ, R119.reuse ;  /* 0x000000ffff747224 */ /* 0x100fe400078e0077 */
[--C-:B------:R-:W-:Y:S02]  /*17480*/  IMAD.MOV.U32 R114, RZ, RZ, R119.reuse ;  /* 0x000000ffff727224 */ /* 0x100fe400078e0077 */
[--C-:B------:R-:W-:Y:S02]  /*17490*/  IMAD.MOV.U32 R112, RZ, RZ, R119.reuse ;  /* 0x000000ffff707224 */ /* 0x100fe400078e0077 */
[--C-:B------:R-:W-:Y:S02]  /*174a0*/  IMAD.MOV.U32 R110, RZ, RZ, R119.reuse ;  /* 0x000000ffff6e7224 */ /* 0x100fe400078e0077 */
[----:B------:R-:W-:Y:S01]  /*174b0*/  IMAD.MOV.U32 R108, RZ, RZ, R119 ;  /* 0x000000ffff6c7224 */ /* 0x000fe200078e0077 */
[----:B------:R-:W-:Y:S02]  /*174c0*/  WARPGROUP.DEPBAR.LE gsb0, 0x0 ;  /* 0x00008000000079c5 */ /* 0x000fe40000010000 */
[----:B------:R-:W-:-:S06]  /*174d0*/  WARPGROUP.ARRIVE ;  /* 0x00000000000079c5 */ /* 0x000fcc0000000000 */
[----:B------:R-:W-:Y:S01]  /*174e0*/  QGMMA.64x32x32.F32.E4M3.E4M3 R72, gdesc[UR8], RZ, !UPT, gsb0 ;  /* 0x00600000084879f3 */ /* 0x000fe2000c0008ff */
[----:B------:R-:W-:Y:S01]  /*174f0*/  R2UR UR10, R8 ;  /* 0x00000000080a72ca */ /* 0x000fe200000e0000 */
[----:B------:R-:W-:Y:S01]  /*17500*/  UMOV UR8, UR28 ;  /* 0x0000001c00087c82 */ /* 0x000fe20008000000 */
[----:B------:R-:W-:Y:S01]  /*17510*/  R2UR UR11, R9 ;  /* 0x00000000090b72ca */ /* 0x000fe200000e0000 */
[----:B------:R-:W-:Y:S01]  /*17520*/  UMOV UR9, UR29 ;  /* 0x0000001d00097c82 */ /* 0x000fe20008000000 */
[----:B------:R-:W-:Y:S01]  /*17530*/  IMAD.MOV.U32 R9, RZ, RZ, -0x7fffffe0 ;  /* 0x80000020ff097424 */ /* 0x000fe200078e00ff */
[----:B------:R-:W-:Y:S01]  /*17540*/  IADD3 R8, R6, 0x182, RZ ;  /* 0x0000018206087810 */ /* 0x000fe20007ffe0ff */
[----:B------:R-:W-:Y:S02]  /*17550*/  WARPGROUP.DEPBAR.LE gsb0, 0x0 ;  /* 0x00008000000079c5 */ /* 0x000fe40000010000 */
[----:B------:R-:W-:-:S06]  /*17560*/  WARPGROUP.ARRIVE ;  /* 0x00000000000079c5 */ /* 0x000fcc0000000000 */
[----:B------:R-:W-:Y:S01]  /*17570*/  QGMMA.64x32x32.F32.E4M3.E4M3 R56, gdesc[UR4], RZ, !UPT, gsb0 ;  /* 0x00600000043879f3 */ /* 0x000fe2000c0008ff */
[----:B------:R-:W-:Y:S01]  /*17580*/  R2UR UR6, R4 ;  /* 0x00000000040672ca */ /* 0x000fe200000e0000 */
[----:B------:R-:W-:Y:S01]  /*17590*/  UMOV UR4, UR48 ;  /* 0x0000003000047c82 */ /* 0x000fe20008000000 */
[----:B------:R-:W-:Y:S01]  /*175a0*/  R2UR UR7, R5 ;  /* 0x00000000050772ca */ /* 0x000fe200000e0000 */
[----:B------:R-:W-:Y:S01]  /*175b0*/  UMOV UR5, UR49 ;  /* 0x0000003100057c82 */ /* 0x000fe20008000000 */
[----:B------:R-:W-:Y:S02]  /*175c0*/  VIADD R4, R6, 0x102 ;  /* 0x0000010206047836 */ /* 0x000fe40000000000 */
[----:B------:R-:W-:Y:S01]  /*175d0*/  IMAD.MOV.U32 R5, RZ, RZ, -0x7fffffe0 ;  /* 0x80000020ff057424 */ /* 0x000fe200078e00ff */
        /* <DEDUP_REMOVED lines=12> */
[----:B------:R-:W-:Y:S01]  /*176a0*/  UMOV UR12, UR48 ;  /* 0x00000030000c7c82 */ /* 0x000fe20008000000 */
[----:B------:R-:W-:Y:S01]  /*176b0*/  UMOV UR13, UR49 ;  /* 0x00000031000d7c82 */ /* 0x000fe20008000000 */
[----:B------:R-:W-:Y:S02]  /*176c0*/  WARPGROUP.DEPBAR.LE gsb0, 0x0 ;  /* 0x00008000000079c5 */ /* 0x000fe40000010000 */
[----:B------:R-:W-:-:S06]  /*176d0*/  WARPGROUP.ARRIVE ;  /* 0x00000000000079c5 */ /* 0x000fcc0000000000 */
[----:B------:R-:W-:Y:S01]  /*176e0*/  QGMMA.64x32x32.F32.E4M3.E4M3 R88, gdesc[UR48], R88, gsb0 ;  /* 0x00600000305879f3 */ /* 0x000fe20008000858 */
[----:B------:R-:W-:Y:S01]  /*176f0*/  R2UR UR50, R4 ;  /* 0x00000000043272ca */ /* 0x000fe200000e0000 */
[----:B------:R-:W-:Y:S01]  /*17700*/  VIADD R4, R6, 0x202 ;  /* 0x0000020206047836 */ /* 0x000fe20000000000 */
[----:B------:R-:W-:Y:S01]  /*17710*/  R2UR UR51, R5 ;  /* 0x00000000053372ca */ /* 0x000fe200000e0000 */
[----:B------:R-:W-:-:S03]  /*17720*/  IMAD.MOV.U32 R5, RZ, RZ, -0x7fffffe0 ;  /* 0x80000020ff057424 */ /* 0x000fc600078e00ff */
[----:B------:R-:W-:Y:S01]  /*17730*/  R2UR UR14, R4 ;  /* 0x00000000040e72ca */ /* 0x000fe200000e0000 */
[----:B------:R-:W-:Y:S01]  /*17740*/  VIADD R4, R6, 0x300 ;  /* 0x0000030006047836 */ /* 0x000fe20000000000 */
[----:B------:R-:W-:Y:S01]  /*17750*/  R2UR UR15, R5 ;  /* 0x00000000050f72ca */ /* 0x000fe200000e0000 */
[----:B------:R-:W-:Y:S01]  /*17760*/  IMAD.MOV.U32 R5, RZ, RZ, -0x7fffffe0 ;  /* 0x80000020ff057424 */ /* 0x000fe200078e00ff */
[----:B------:R-:W-:Y:S02]  /*17770*/  WARPGROUP.DEPBAR.LE gsb0, 0x0 ;  /* 0x00008000000079c5 */ /* 0x000fe40000010000 */
[----:B------:R-:W-:-:S06]  /*17780*/  WARPGROUP.ARRIVE ;  /* 0x00000000000079c5 */ /* 0x000fcc0000000000 */
[----:B------:R-:W-:Y:S01]  /*17790*/  QGMMA.64x32x32.F32.E4M3.E4M3 R72, gdesc[UR4], R72, gsb0 ;  /* 0x00600000044879f3 */ /* 0x000fe20008000848 */
[----:B------:R-:W-:Y:S01]  /*177a0*/  R2UR UR6, R10 ;  /* 0x000000000a0672ca */ /* 0x000fe200000e0000 */
[----:B------:R-:W-:Y:S01]  /*177b0*/  UIADD3 UR4, UR28, 0x200, URZ ;  /* 0x000002001c047890 */ /* 0x000fe2000fffe03f */
[----:B------:R-:W-:Y:S01]  /*177c0*/  R2UR UR7, R11 ;  /* 0x000000000b0772ca */ /* 0x000fe200000e0000 */
[----:B------:R-:W-:Y:S01]  /*177d0*/  UMOV UR5, 0x80000020 ;  /* 0x8000002000057882 */ /* 0x000fe20000000000 */
[----:B------:R-:W-:Y:S01]  /*177e0*/  VIADD R10, R6, 0x282 ;  /* 0x00000282060a7836 */ /* 0x000fe20000000000 */
[----:B------:R-:W-:Y:S01]  /*177f0*/  UMOV UR17, UR5 ;  /* 0x0000000500117c82 */ /* 0x000fe20008000000 */
[----:B------:R-:W-:Y:S02]  /*17800*/  IMAD.MOV.U32 R11, RZ, RZ, -0x7fffffe0 ;  /* 0x80000020ff0b7424 */ /* 0x000fe400078e00ff */
[----:B------:R-:W-:Y:S01]  /*17810*/  UMOV UR16, UR4 ;  /* 0x0000000400107c82 */ /* 0x000fe20008000000 */
[----:B------:R-:W-:-:S02]  /*17820*/  WARPGROUP.DEPBAR.LE gsb0, 0x0 ;  /* 0x00008000000079c5 */ /* 0x000fc40000010000 */
[----:B------:R-:W-:-:S06]  /*17830*/  WARPGROUP.ARRIVE ;  /* 0x00000000000079c5 */ /* 0x000fcc0000000000 */
[----:B------:R-:W-:Y:S03]  /*17840*/  QGMMA.64x32x32.F32.E4M3.E4M3 R56, gdesc[UR48], R56, gsb0 ;  /* 0x00600000303879f3 */ /* 0x000fe60008000838 */
[----:B------:R-:W-:Y:S02]  /*17850*/  WARPGROUP.DEPBAR.LE gsb0, 0x0 ;  /* 0x00008000000079c5 */ /* 0x000fe40000010000 */
[----:B------:R-:W-:-:S06]  /*17860*/  WARPGROUP.ARRIVE ;  /* 0x00000000000079c5 */ /* 0x000fcc0000000000 */
[----:B------:R-:W-:Y:S01]  /*17870*/  QGMMA.64x32x32.F32.E4M3.E4M3 R40, gdesc[UR8], R40, gsb0 ;  /* 0x00600000082879f3 */ /* 0x000fe20008000828 */
        /* <DEDUP_REMOVED lines=8> */
[----:B------:R-:W-:Y:S01]  /*17900*/  QGMMA.64x32x32.F32.E4M3.E4M3 R24, gdesc[UR12], R24, gsb0 ;  /* 0x006000000c1879f3 */ /* 0x000fe20008000818 */
[----:B------:R-:W-:Y:S01]  /*17910*/  R2UR UR14, R8 ;  /* 0x00000000080e72ca */ /* 0x000fe200000e0000 */
[----:B------:R-:W-:Y:S01]  /*17920*/  UMOV UR12, UR4 ;  /* 0x00000004000c7c82 */ /* 0x000fe20008000000 */
[----:B------:R-:W-:Y:S01]  /*17930*/  R2UR UR15, R9 ;  /* 0x00000000090f72ca */ /* 0x000fe200000e0000 */
[----:B------:R-:W-:Y:S01]  /*17940*/  UMOV UR13, UR5 ;  /* 0x00000005000d7c82 */ /* 0x000fe20008000000 */
[----:B------:R-:W-:Y:S01]  /*17950*/  VIADD R8, R6, 0x402 ;  /* 0x0000040206087836 */ /* 0x000fe20000000000 */
[----:B------:R-:W-:Y:S01]  /*17960*/  MOV R9, 0x80000020 ;  /* 0x8000002000097802 */ /* 0x000fe20000000f00 */
[----:B------:R-:W-:Y:S02]  /*17970*/  WARPGROUP.DEPBAR.LE gsb0, 0x0 ;  /* 0x00008000000079c5 */ /* 0x000fe40000010000 */
[----:B------:R-:W-:-:S06]  /*17980*/  WARPGROUP.ARRIVE ;  /* 0x00000000000079c5 */ /* 0x000fcc0000000000 */
[----:B------:R-:W-:Y:S01]  /*17990*/  QGMMA.64x32x32.F32.E4M3.E4M3 R88, gdesc[UR4], R88, gsb0 ;  /* 0x00600000045879f3 */ /* 0x000fe20008000858 */
[----:B------:R-:W-:Y:S02]  /*179a0*/  R2UR UR6, R4 ;  /* 0x00000000040672ca */ /* 0x000fe400000e0000 */
[----:B------:R-:W-:Y:S01]  /*179b0*/  R2UR UR7, R5 ;  /* 0x00000000050772ca */ /* 0x000fe200000e0000 */
[----:B------:R-:W-:Y:S01]  /*179c0*/  IMAD.MOV.U32 R5, RZ, RZ, -0x7fffffe0 ;  /* 0x80000020ff057424 */ /* 0x000fe200078e00ff */
[----:B------:R-:W-:-:S04]  /*179d0*/  IADD3 R4, R6, 0x480, RZ ;  /* 0x0000048006047810 */ /* 0x000fc80007ffe0ff */
[----:B------:R-:W-:Y:S01]  /*179e0*/  R2UR UR18, R4 ;  /* 0x00000000041272ca */ /* 0x000fe200000e0000 */
[----:B------:R-:W-:Y:S01]  /*179f0*/  VIADD R4, R6, 0x302 ;  /* 0x0000030206047836 */ /* 0x000fe20000000000 */
[----:B------:R-:W-:Y:S02]  /*17a00*/  R2UR UR19, R5 ;  /* 0x00000000051372ca */ /* 0x000fe400000e0000 */
[----:B------:R-:W-:Y:S01]  /*17a10*/  MOV R5, 0x80000020 ;  /* 0x8000002000057802 */ /* 0x000fe20000000f00 */
        /* <DEDUP_REMOVED lines=52> */
[----:B------:R-:W-:Y:S02]  /*17d60*/  MOV R11, 0x80000020 ;  /* 0x80000020000b7802 */ /* 0x000fe40000000f00 */
        /* <DEDUP_REMOVED lines=40> */
[----:B------:R-:W-:Y:S02]  /*17ff0*/  WARPGROUP.DEPBAR.LE gsb0, 0x0 ;  /* 0x00008000000079c5 */ /* 0x000fe40000010000 */
[----:B------:R-:W-:-:S06]  /*18000*/  WARPGROUP.ARRIVE ;  /* 0x00000000000079c5 */ /* 0x000fcc0000000000 */
[----:B------:R-:W-:Y:S03]  /*18010*/  QGMMA.64x32x32.F32.E4M3.E4M3 R56, gdesc[UR12], R56, gsb0 ;  /* 0x006000000c3879f3 */ /* 0x000fe60008000838 */
[----:B------:R-:W-:Y:S02]  /*18020*/  WARPGROUP.DEPBAR.LE gsb0, 0x0 ;  /* 0x00008000000079c5 */ /* 0x000fe40000010000 */
[----:B------:R-:W-:-:S06]  /*18030*/  WARPGROUP.ARRIVE ;  /* 0x00000000000079c5 */ /* 0x000fcc0000000000 */
[----:B------:R-:W-:Y:S01]  /*18040*/  QGMMA.64x32x32.F32.E4M3.E4M3 R40, gdesc[UR20], R40, gsb0 ;  /* 0x00600000142879f3 */ /* 0x000fe20008000828 */
[----:B------:R-:W-:Y:S01]  /*18050*/  R2UR UR23, R13 ;  /* 0x000000000d1772ca */ /* 0x000fe200000e0000 */
[----:B------:R-:W-:Y:S01]  /*18060*/  UMOV UR20, UR16 ;  /* 0x0000001000147c82 */ /* 0x000fe20008000000 */
[----:B------:R-:W-:Y:S01]  /*18070*/  UMOV UR21, UR17 ;  /* 0x0000001100157c82 */ /* 0x000fe20008000000 */
[----:B------:R-:W-:Y:S02]  /*18080*/  WARPGROUP.DEPBAR.LE gsb0, 0x0 ;  /* 0x00008000000079c5 */ /* 0x000fe40000010000 */
[----:B------:R-:W-:-:S06]  /*18090*/  WARPGROUP.ARRIVE ;  /* 0x00000000000079c5 */ /* 0x000fcc0000000000 */
[----:B------:R-:W-:Y:S03]  /*180a0*/  QGMMA.64x32x32.F32.E4M3.E4M3 R24, gdesc[UR24], R24, gsb0 ;  /* 0x00600000181879f3 */ /* 0x000fe60008000818 */
[----:B------:R-:W-:Y:S02]  /*180b0*/  WARPGROUP.DEPBAR.LE gsb0, 0x0 ;  /* 0x00008000000079c5 */ /* 0x000fe40000010000 */
[----:B------:R-:W-:-:S06]  /*180c0*/  WARPGROUP.ARRIVE ;  /* 0x00000000000079c5 */ /* 0x000fcc0000000000 */
[----:B------:R-:W-:Y:S01]  /*180d0*/  QGMMA.64x32x32.F32.E4M3.E4M3 R88, gdesc[UR16], R88, gsb0 ;  /* 0x00600000105879f3 */ /* 0x000fe20008000858 */
[----:B------:R-:W-:Y:S01]  /*180e0*/  R2UR UR18, R4 ;  /* 0x00000000041272ca */ /* 0x000fe200000e0000 */
[----:B--2---:R-:W-:Y:S01]  /*180f0*/  IMAD.IADD R4, R12, 0x1, R149 ;  /* 0x000000010c047824 */ /* 0x004fe200078e0295 */
[----:B------:R-:W-:Y:S01]  /*18100*/  R2UR UR19, R5 ;  /* 0x00000000051372ca */ /* 0x000fe200000e0000 */
[----:B------:R-:W-:Y:S02]  /*18110*/  VIADD R12, R6, 0x702 ;  /* 0x00000702060c7836 */ /* 0x000fe40000000000 */
[----:B------:R-:W-:-:S03]  /*18120*/  IMAD R4, R157, -0xa0, R4 ;  /* 0xffffff609d047824 */ /* 0x000fc600078e0204 */
[----:B------:R-:W-:Y:S02]  /*18130*/  R2UR UR22, R12 ;  /* 0x000000000c1672ca */ /* 0x000fe400000e0000 */
[C---:B------:R-:W-:Y:S02]  /*18140*/  ISETP.GT.AND P4, PT, R4.reuse, RZ, PT ;  /* 0x000000ff0400720c */ /* 0x040fe40003f84270 */
[C---:B------:R-:W-:Y:S02]  /*18150*/  ISETP.GT.AND P5, PT, R4.reuse, 0x1, PT ;  /* 0x000000010400780c */ /* 0x040fe40003fa4270 */
[C---:B------:R-:W-:Y:S02]  /*18160*/  ISETP.GT.AND P2, PT, R4.reuse, 0x8, PT ;  /* 0x000000080400780c */ /* 0x040fe40003f44270 */
[C---:B------:R-:W-:Y:S02]  /*18170*/  ISETP.GT.AND P3, PT, R4.reuse, 0x9, PT ;  /* 0x000000090400780c */ /* 0x040fe40003f64270 */
[----:B------:R-:W-:-:S02]  /*18180*/  ISETP.GT.AND P6, PT, R4, 0x80, PT ;  /* 0x000000800400780c */ /* 0x000fc40003fc4270 */
[C---:B------:R-:W-:Y:S02]  /*18190*/  ISETP.GT.AND P1, PT, R4.reuse, 0x81, PT ;  /* 0x000000810400780c */ /* 0x040fe40003f24270 */
[----:B------:R-:W-:-:S04]  /*181a0*/  ISETP.GT.AND P0, PT, R4, 0x88, PT ;  /* 0x000000880400780c */ /* 0x000fc80003f04270 */
[----:B------:R-:W-:Y:S01]  /*181b0*/  P2R R12, PR, RZ, 0x1 ;  /* 0x00000001ff0c7803 */ /* 0x000fe20000000000 */
[----:B------:R-:W-:Y:S02]  /*181c0*/  WARPGROUP.DEPBAR.LE gsb0, 0x0 ;  /* 0x00008000000079c5 */ /* 0x000fe40000010000 */
[----:B------:R-:W-:Y:S01]  /*181d0*/  WARPGROUP.ARRIVE ;  /* 0x00000000000079c5 */ /* 0x000fe20000000000 */
[----:B------:R-:W-:Y:S01]  /*181e0*/  FSEL R11, R88, -INF , P4 ;  /* 0xff800000580b7808 */ /* 0x000fe20002000000 */
[--C-:B------:R-:W-:Y:S01]  /*181f0*/  IMAD.MOV.U32 R88, RZ, RZ, R119.reuse ;  /* 0x000000ffff587224 */ /* 0x100fe200078e0077 */
[----:B------:R-:W-:Y:S02]  /*18200*/  FSEL R89, R89, -INF , P5 ;  /* 0xff80000059597808 */ /* 0x000fe40002800000 */
[----:B------:R-:W-:Y:S01]  /*18210*/  FSEL R105, R92, -INF , P2 ;  /* 0xff8000005c697808 */ /* 0x000fe20001000000 */
[----:B------:R-:W-:Y:S01]  /*18220*/  QGMMA.64x32x32.F32.E4M3.E4M3 R72, gdesc[UR16], R72, gsb0 ;  /* 0x00600000104879f3 */ /* 0x000fe20008000848 */
[----:B------:R-:W-:Y:S01]  /*18230*/  R2UR UR18, R8 ;  /* 0x00000000081272ca */ /* 0x000fe200000e0000 */
[----:B------:R-:W-:Y:S01]  /*18240*/  IMAD.MOV.U32 R92, RZ, RZ, R119 ;  /* 0x000000ffff5c7224 */ /* 0x000fe200078e0077 */
[----:B------:R-:W-:-:S02]  /*18250*/  R2UR UR19, R9 ;  /* 0x00000000091372ca */ /* 0x000fc400000e0000 */
[----:B------:R-:W-:Y:S02]  /*18260*/  FMNMX.FTZ R8, R11, R89, !PT ;  /* 0x000000590b087209 */ /* 0x000fe40007810000 */
[----:B------:R-:W-:Y:S01]  /*18270*/  FSEL R3, R90, -INF , P4 ;  /* 0xff8000005a037808 */ /* 0x000fe20002000000 */
[----:B------:R-:W-:Y:S01]  /*18280*/  IMAD.MOV.U32 R90, RZ, RZ, R119 ;  /* 0x000000ffff5a7224 */ /* 0x000fe200078e0077 */
[----:B------:R-:W-:Y:S02]  /*18290*/  ISETP.GT.AND P4, PT, R4, 0x10, PT ;  /* 0x000000100400780c */ /* 0x000fe40003f84270 */
[----:B------:R-:W-:Y:S02]  /*182a0*/  FSEL R93, R93, -INF , P3 ;  /* 0xff8000005d5d7808 */ /* 0x000fe40001800000 */
[----:B------:R-:W-:Y:S02]  /*182b0*/  FMNMX.FTZ R8, R105, R8, !PT ;  /* 0x0000000869087209 */ /* 0x000fe40007810000 */
[----:B------:R-:W-:-:S02]  /*182c0*/  FSEL R91, R91, -INF , P5 ;  /* 0xff8000005b5b7808 */ /* 0x000fc40002800000 */
[----:B------:R-:W-:Y:S02]  /*182d0*/  ISETP.GT.AND P5, PT, R4, 0x11, PT ;  /* 0x000000110400780c */ /* 0x000fe40003fa4270 */
[----:B------:R-:W-:Y:S01]  /*182e0*/  FSEL R107, R96, -INF , P4 ;  /* 0xff800000606b7808 */ /* 0x000fe20002000000 */
[--C-:B------:R-:W-:Y:S01]  /*182f0*/  IMAD.MOV.U32 R96, RZ, RZ, R119.reuse ;  /* 0x000000ffff607224 */ /* 0x100fe200078e0077 */
[----:B------:R-:W-:Y:S02]  /*18300*/  FMNMX.FTZ R8, R93, R8, !PT ;  /* 0x000000085d087209 */ /* 0x000fe40007810000 */
[----:B------:R-:W-:Y:S01]  /*18310*/  FSEL R5, R94, -INF , P2 ;  /* 0xff8000005e057808 */ /* 0x000fe20001000000 */
[----:B------:R-:W-:Y:S01]  /*18320*/  IMAD.MOV.U32 R94, RZ, RZ, R119 ;  /* 0x000000ffff5e7224 */ /* 0x000fe200078e0077 */
[----:B------:R-:W-:Y:S02]  /*18330*/  ISETP.GT.AND P2, PT, R4, 0x18, PT ;  /* 0x000000180400780c */ /* 0x000fe40003f44270 */
[----:B------:R-:W-:-:S02]  /*18340*/  FSEL R97, R97, -INF , P5 ;  /* 0xff80000061617808 */ /* 0x000fc40002800000 */
[----:B------:R-:W-:Y:S02]  /*18350*/  FMNMX.FTZ R8, R107, R8, !PT ;  /* 0x000000086b087209 */ /* 0x000fe40007810000 */
[----:B------:R-:W-:Y:S02]  /*18360*/  FSEL R95, R95, -INF , P3 ;  /* 0xff8000005f5f7808 */ /* 0x000fe40001800000 */
[----:B------:R-:W-:Y:S02]  /*18370*/  ISETP.GT.AND P3, PT, R4, 0x19, PT ;  /* 0x000000190400780c */ /* 0x000fe40003f64270 */
[----:B------:R-:W-:Y:S01]  /*18380*/  FSEL R109, R100, -INF , P2 ;  /* 0xff800000646d7808 */ /* 0x000fe20001000000 */
[----:B------:R-:W-:Y:S01]  /*18390*/  IMAD.MOV.U32 R100, RZ, RZ, R119 ;  /* 0x000000ffff647224 */ /* 0x000fe200078e0077 */
[----:B------:R-:W-:Y:S02]  /*183a0*/  FMNMX.FTZ R8, R97, R8, !PT ;  /* 0x0000000861087209 */ /* 0x000fe40007810000 */
[----:B------:R-:W-:-:S02]  /*183b0*/  FSEL R99, R99, -INF , P5 ;  /* 0xff80000063637808 */ /* 0x000fc40002800000 */
[----:B------:R-:W-:Y:S02]  /*183c0*/  FSEL R101, R101, -INF , P3 ;  /* 0xff80000065657808 */ /* 0x000fe40001800000 */
[----:B------:R-:W-:Y:S02]  /*183d0*/  ISETP.GT.AND P5, PT, R4, 0x20, PT ;  /* 0x000000200400780c */ /* 0x000fe40003fa4270 */
[----:B------:R-:W-:Y:S02]  /*183e0*/  FMNMX.FTZ R8, R109, R8, !PT ;  /* 0x000000086d087209 */ /* 0x000fe40007810000 */
[----:B------:R-:W-:Y:S01]  /*183f0*/  FSEL R7, R98, -INF , P4 ;  /* 0xff80000062077808 */ /* 0x000fe20002000000 */
[----:B------:R-:W-:Y:S01]  /*18400*/  IMAD.MOV.U32 R98, RZ, RZ, R119 ;  /* 0x000000ffff627224 */ /* 0x000fe200078e0077 */
[----:B------:R-:W-:Y:S02]  /*18410*/  ISETP.GT.AND P4, PT, R4, 0x21, PT ;  /* 0x000000210400780c */ /* 0x000fe40003f84270 */
[----:B------:R-:W-:-:S02]  /*18420*/  FMNMX.FTZ R8, R101, R8, !PT ;  /* 0x0000000865087209 */ /* 0x000fc40007810000 */
[----:B------:R-:W-:Y:S02]  /*18430*/  FSEL R103, R103, -INF , P3 ;  /* 0xff80000067677808 */ /* 0x000fe40001800000 */
[----:B------:R-:W-:Y:S02]  /*18440*/  ISETP.GT.AND P3, PT, R4, 0x28, PT ;  /* 0x000000280400780c */ /* 0x000fe40003f64270 */
[----:B------:R-:W-:Y:S01]  /*18450*/  FSEL R9, R102, -INF , P2 ;  /* 0xff80000066097808 */ /* 0x000fe20001000000 */
[----:B------:R-:W-:Y:S01]  /*18460*/  IMAD.MOV.U32 R102, RZ, RZ, R119 ;  /* 0x000000ffff667224 */ /* 0x000fe200078e0077 */
[----:B------:R-:W-:Y:S01]  /*18470*/  ISETP.GT.AND P2, PT, R4, 0x29, PT ;  /* 0x000000290400780c */ /* 0x000fe20003f44270 */
[----:B------:R-:W-:Y:S02]  /*18480*/  WARPGROUP.DEPBAR.LE gsb0, 0x0 ;  /* 0x00008000000079c5 */ /* 0x000fe40000010000 */
[----:B------:R-:W-:Y:S01]  /*18490*/  WARPGROUP.ARRIVE ;  /* 0x00000000000079c5 */ /* 0x000fe20000000000 */
[----:B------:R-:W-:-:S02]  /*184a0*/  FSEL R145, R72, -INF , P5 ;  /* 0xff80000048917808 */ /* 0x000fc40002800000 */
[----:B------:R-:W-:Y:S02]  /*184b0*/  FSEL R137, R73, -INF , P4 ;  /* 0xff80000049897808 */ /* 0x000fe40002000000 */
[----:B------:R-:W-:Y:S01]  /*184c0*/  FMNMX.FTZ R8, R145, R8, !PT ;  /* 0x0000000891087209 */ /* 0x000fe20007810000 */
[----:B------:R-:W-:Y:S01]  /*184d0*/  QGMMA.64x32x32.F32.E4M3.E4M3 R56, gdesc[UR16], R56, gsb0 ;  /* 0x00600000103879f3 */ /* 0x000fe20008000838 */
[----:B------:R-:W-:Y:S02]  /*184e0*/  R2UR UR18, R20 ;  /* 0x00000000141272ca */ /* 0x000fe400000e0000 */
[----:B------:R-:W-:Y:S02]  /*184f0*/  R2UR UR19, R21 ;  /* 0x00000000151372ca */ /* 0x000fe400000e0000 */
[----:B------:R-:W-:Y:S02]  /*18500*/  FSEL R127, R76, -INF , P3 ;  /* 0xff8000004c7f7808 */ /* 0x000fe40001800000 */
[----:B------:R-:W-:-:S02]  /*18510*/  FMNMX.FTZ R8, R137, R8, !PT ;  /* 0x0000000889087209 */ /* 0x000fc40007810000 */
[----:B------:R-:W-:Y:S02]  /*18520*/  FSEL R13, R74, -INF , P5 ;  /* 0xff8000004a0d7808 */ /* 0x000fe40002800000 */
[C---:B------:R-:W-:Y:S02]  /*18530*/  ISETP.GT.AND P5, PT, R4.reuse, 0x30, PT ;  /* 0x000000300400780c */ /* 0x040fe40003fa4270 */
        /* <DEDUP_REMOVED lines=20> */
[----:B------:R-:W-:Y:S02]  /*18680*/  FMNMX.FTZ R8, R139, R8, !PT ;  /* 0x000000088b087209 */ /* 0x000fe40007810000 */
[----:B------:R-:W-:-:S02]  /*18690*/  FSEL R73, R86, -INF , P3 ;  /* 0xff80000056497808 */ /* 0x000fc40001800000 */
[----:B------:R-:W-:Y:S02]  /*186a0*/  ISETP.GT.AND P3, PT, R4, 0x48, PT ;  /* 0x000000480400780c */ /* 0x000fe40003f64270 */
[----:B------:R-:W-:Y:S01]  /*186b0*/  FSEL R87, R87, -INF , P2 ;  /* 0xff80000057577808 */ /* 0x000fe20001000000 */
[----:B------:R-:W-:Y:S02]  /*186c0*/  WARPGROUP.DEPBAR.LE gsb0, 0x0 ;  /* 0x00008000000079c5 */ /* 0x000fe40000010000 */
[----:B------:R-:W-:Y:S01]  /*186d0*/  WARPGROUP.ARRIVE ;  /* 0x00000000000079c5 */ /* 0x000fe20000000000 */
[----:B------:R-:W-:Y:S02]  /*186e0*/  FSEL R131, R56, -INF , P5 ;  /* 0xff80000038837808 */ /* 0x000fe40002800000 */
[----:B------:R-:W-:Y:S02]  /*186f0*/  FSEL R117, R57, -INF , P4 ;  /* 0xff80000039757808 */ /* 0x000fe40002000000 */
[----:B------:R-:W-:Y:S01]  /*18700*/  FMNMX.FTZ R8, R131, R8, !PT ;  /* 0x0000000883087209 */ /* 0x000fe20007810000 */
[----:B------:R-:W-:Y:S01]  /*18710*/  QGMMA.64x32x32.F32.E4M3.E4M3 R40, gdesc[UR16], R40, gsb0 ;  /* 0x00600000102879f3 */ /* 0x000fe20008000828 */
        /* <DEDUP_REMOVED lines=25> */
[----:B------:R-:W-:Y:S02]  /*188b0*/  FMNMX.FTZ R8, R121, R8, !PT ;  /* 0x0000000879087209 */ /* 0x000fe40007810000 */
[----:B------:R-:W-:Y:S02]  /*188c0*/  FSEL R69, R70, -INF , P3 ;  /* 0xff80000046457808 */ /* 0x000fe40001800000 */
[C---:B------:R-:W-:Y:S02]  /*188d0*/  ISETP.GT.AND P3, PT, R4.reuse, 0x68, PT ;  /* 0x000000680400780c */ /* 0x040fe40003f64270 */
[----:B------:R-:W-:Y:S02]  /*188e0*/  FSEL R71, R71, -INF , P2 ;  /* 0xff80000047477808 */ /* 0x000fe40001000000 */
[----:B------:R-:W-:Y:S01]  /*188f0*/  ISETP.GT.AND P2, PT, R4, 0x69, PT ;  /* 0x000000690400780c */ /* 0x000fe20003f44270 */
[----:B------:R-:W-:Y:S02]  /*18900*/  WARPGROUP.DEPBAR.LE gsb0, 0x0 ;  /* 0x00008000000079c5 */ /* 0x000fe40000010000 */
[----:B------:R-:W-:Y:S01]  /*18910*/  WARPGROUP.ARRIVE ;  /* 0x00000000000079c5 */ /* 0x000fe20000000000 */
[----:B------:R-:W-:-:S02]  /*18920*/  FSEL R77, R40, -INF , P5 ;  /* 0xff800000284d7808 */ /* 0x000fc40002800000 */
[----:B------:R-:W-:Y:S02]  /*18930*/  FSEL R111, R41, -INF , P4 ;  /* 0xff800000296f7808 */ /* 0x000fe40002000000 */
[----:B------:R-:W-:Y:S01]  /*18940*/  FMNMX.FTZ R8, R77, R8, !PT ;  /* 0x000000084d087209 */ /* 0x000fe20007810000 */
[----:B------:R-:W-:Y:S01]  /*18950*/  QGMMA.64x32x32.F32.E4M3.E4M3 R24, gdesc[UR20], R24, gsb0 ;  /* 0x00600000141879f3 */ /* 0x000fe20008000818 */
        /* <DEDUP_REMOVED lines=19> */
[----:B------:R-:W-:Y:S02]  /*18a90*/  FMNMX.FTZ R8, R153, R8, !PT ;  /* 0x0000000899087209 */ /* 0x000fe40007810000 */
[----:B------:R-:W-:Y:S02]  /*18aa0*/  FSEL R55, R55, -INF , P2 ;  /* 0xff80000037377808 */ /* 0x000fe40001000000 */
[----:B------:R-:W-:-:S02]  /*18ab0*/  FMNMX.FTZ R8, R155, R8, !PT ;  /* 0x000000089b087209 */ /* 0x000fc40007810000 */
[----:B------:R-:W-:Y:S02]  /*18ac0*/  ISETP.GT.AND P2, PT, R4, 0x89, PT ;  /* 0x000000890400780c */ /* 0x000fe40003f44270 */
[----:B------:R-:W-:Y:S02]  /*18ad0*/  FSEL R53, R54, -INF , P3 ;  /* 0xff80000036357808 */ /* 0x000fe40001800000 */
[C---:B------:R-:W-:Y:S02]  /*18ae0*/  ISETP.GT.AND P3, PT, R4.reuse, 0x90, PT ;  /* 0x000000900400780c */ /* 0x040fe40003f64270 */
[----:B------:R-:W-:Y:S02]  /*18af0*/  FSEL R51, R51, -INF , P4 ;  /* 0xff80000033337808 */ /* 0x000fe40002000000 */
[----:B------:R-:W-:Y:S02]  /*18b00*/  ISETP.GT.AND P4, PT, R4, 0x91, PT ;  /* 0x000000910400780c */ /* 0x000fe40003f84270 */
[----:B------:R-:W-:-:S02]  /*18b10*/  FSEL R49, R50, -INF , P5 ;  /* 0xff80000032317808 */ /* 0x000fc40002800000 */
[----:B------:R-:W-:Y:S01]  /*18b20*/  ISETP.GT.AND P5, PT, R4, 0x98, PT ;  /* 0x000000980400780c */ /* 0x000fe20003fa4270 */
[----:B------:R-:W-:Y:S02]  /*18b30*/  WARPGROUP.DEPBAR.LE gsb0, 0x0 ;  /* 0x00008000000079c5 */ /* 0x000fe40000010000 */
[----:B------:R-:W-:Y:S02]  /*18b40*/  FSEL R159, R24, -INF , P6 ;  /* 0xff800000189f7808 */ /* 0x000fe40003000000 */
        /* <DEDUP_REMOVED lines=12> */
[----:B------:R-:W-:Y:S02]  /*18c10*/  ISETP.GT.AND P6, PT, R4, 0x99, PT ;  /* 0x000000990400780c */ /* 0x000fe40003fc4270 */
[----:B------:R-:W-:Y:S02]  /*18c20*/  FMNMX.FTZ R8, R169, R8, !PT ;  /* 0x00000008a9087209 */ /* 0x000fe40007810000 */
[----:B------:R-:W-:Y:S02]  /*18c30*/  FSEL R173, R37, -INF , P6 ;  /* 0xff80000025ad7808 */ /* 0x000fe40003000000 */
[----:B------:R-:W-:-:S02]  /*18c40*/  P2R R24, PR, RZ, 0x2 ;  /* 0x00000002ff187803 */ /* 0x000fc40000000000 */
[----:B------:R-:W-:Y:S02]  /*18c50*/  FMNMX.FTZ R8, R173, R8, !PT ;  /* 0x00000008ad087209 */ /* 0x000fe40007810000 */
[----:B------:R-:W-:Y:S02]  /*18c60*/  ISETP.GT.AND P1, PT, R4, 0x80, PT ;  /* 0x000000800400780c */ /* 0x000fe40003f24270 */
[----:B------:R-:W-:Y:S01]  /*18c70*/  FSEL R31, R31, -INF , P2 ;  /* 0xff8000001f1f7808 */ /* 0x000fe20001000000 */
[----:B------:R-:W0:Y:S01]  /*18c80*/  SHFL.BFLY PT, R25, R8, 0x2, 0x1f ;  /* 0x0c401f0008197f89 */ /* 0x000e2200000e0000 */
[----:B------:R-:W-:Y:S02]  /*18c90*/  FSEL R35, R35, -INF , P4 ;  /* 0xff80000023237808 */ /* 0x000fe40002000000 */
[----:B0-----:R-:W-:-:S05]  /*18ca0*/  FMNMX.FTZ R6, R8, R25, !PT ;  /* 0x0000001908067209 */ /* 0x001fca0007810000 */
[----:B------:R-:W0:Y:S02]  /*18cb0*/  SHFL.BFLY PT, R25, R6, 0x1, 0x1f ;  /* 0x0c201f0006197f89 */ /* 0x000e2400000e0000 */
[----:B0-----:R-:W-:Y:S02]  /*18cc0*/  FMNMX.FTZ R10, R6, R25, !PT ;  /* 0x00000019060a7209 */ /* 0x001fe40007810000 */
[----:B------:R-:W-:Y:S02]  /*18cd0*/  FSEL R25, R26, -INF , P1 ;  /* 0xff8000001a197808 */ /* 0x000fe40000800000 */
[----:B------:R-:W-:Y:S01]  /*18ce0*/  ISETP.NE.AND P1, PT, R24, RZ, PT ;  /* 0x000000ff1800720c */ /* 0x000fe20003f25270 */
[----:B------:R-:W-:-:S01]  /*18cf0*/  FFMA.FTZ R20, R2, R10, -8 ;  /* 0xc100000002147423 */ /* 0x000fc2000001000a */
[----:B------:R-:W-:Y:S02]  /*18d00*/  FMNMX.FTZ R24, R3, R91, !PT ;  /* 0x0000005b03187209 */ /* 0x000fe40007810000 */
[----:B------:R-:W-:-:S02]  /*18d10*/  FSETP.NEU.FTZ.AND P0, PT, R10, -INF , PT ;  /* 0xff8000000a00780b */ /* 0x000fc40003f1d000 */
[----:B------:R-:W-:Y:S02]  /*18d20*/  FMNMX.FTZ R24, R5, R24, !PT ;  /* 0x0000001805187209 */ /* 0x000fe40007810000 */
[----:B------:R-:W-:Y:S02]  /*18d30*/  FSEL R20, R20, RZ, P0 ;  /* 0x000000ff14147208 */ /* 0x000fe40000000000 */
[----:B------:R-:W-:Y:S02]  /*18d40*/  FMNMX.FTZ R26, R95, R24, !PT ;  /* 0x000000185f1a7209 */ /* 0x000fe40007810000 */
[----:B------:R-:W-:Y:S01]  /*18d50*/  ISETP.NE.AND P0, PT, R12, RZ, PT ;  /* 0x000000ff0c00720c */ /* 0x000fe20003f05270 */
[C-C-:B------:R-:W-:Y:S01]  /*18d60*/  FFMA.FTZ R115, R2.reuse, R115, -R20.reuse ;  /* 0x0000007302737223 */ /* 0x140fe20000010814 */
[----:B------:R-:W-:Y:S01]  /*18d70*/  FMNMX.FTZ R26, R7, R26, !PT ;  /* 0x0000001a071a7209 */ /* 0x000fe20007810000 */
[--C-:B------:R-:W-:Y:S01]  /*18d80*/  FFMA.FTZ R4, R2, R11, -R20.reuse ;  /* 0x0000000b02047223 */ /* 0x100fe20000010814 */
[----:B------:R-:W-:Y:S01]  /*18d90*/  FSEL R29, R30, -INF , P0 ;  /* 0xff8000001e1d7808 */ /* 0x000fe20000000000 */
[C-C-:B------:R-:W-:Y:S01]  /*18da0*/  FFMA.FTZ R11, R2.reuse, R81, -R20.reuse ;  /* 0x00000051020b7223 */ /* 0x140fe20000010814 */
[----:B------:R-:W-:Y:S01]  /*18db0*/  FMNMX.FTZ R26, R99, R26, !PT ;  /* 0x0000001a631a7209 */ /* 0x000fe20007810000 */
[C-C-:B------:R-:W-:Y:S01]  /*18dc0*/  FFMA.FTZ R12, R2.reuse, R109, -R20.reuse ;  /* 0x0000006d020c7223 */ /* 0x140fe20000010814 */
        /* <DEDUP_REMOVED lines=8> */
[----:B------:R-:W-:-:S01]  /*18e50*/  FFMA.FTZ R46, R2, R111, -R20 ;  /* 0x0000006f022e7223 */ /* 0x000fc20000010814 */
        /* <DEDUP_REMOVED lines=8> */
[----:B------:R-:W-:Y:S01]  /*18ee0*/  MUFU.EX2 R26, R127 ;  /* 0x0000007f001a7308 */ /* 0x000fe20000000800 */
[----:B------:R-:W-:Y:S01]  /*18ef0*/  FMNMX.FTZ R28, R15, R28, !PT ;  /* 0x0000001c0f1c7209 */ /* 0x000fe20007810000 */
[C-C-:B------:R-:W-:Y:S01]  /*18f00*/  FFMA.FTZ R81, R2.reuse, R123, -R20.reuse ;  /* 0x0000007b02517223 */ /* 0x140fe20000010814 */
[----:B------:R-:W-:-:S01]  /*18f10*/  FFMA.FTZ R145, R2, R145, -R20 ;  /* 0x0000009102917223 */ /* 0x000fc20000010814 */
[C-C-:B------:R-:W-:Y:S01]  /*18f20*/  FFMA.FTZ R97, R2.reuse, R137, -R20.reuse ;  /* 0x0000008902617223 */ /* 0x140fe20000010814 */
[----:B------:R-:W-:Y:S01]  /*18f30*/  FMNMX.FTZ R30, R79, R28, !PT ;  /* 0x0000001c4f1e7209 */ /* 0x000fe20007810000 */
[C-C-:B------:R-:W-:Y:S01]  /*18f40*/  FFMA.FTZ R101, R2.reuse, R141, -R20.reuse ;  /* 0x0000008d02657223 */ /* 0x140fe20000010814 */
[----:B------:R-:W-:-:S01]  /*18f50*/  FFMA.FTZ R135, R2, R135, -R20 ;  /* 0x0000008702877223 */ /* 0x000fc20000010814 */
[----:B------:R0:W-:Y:S01]  /*18f60*/  MUFU.EX2 R39, R46 ;  /* 0x0000002e00277308 */ /* 0x0001e20000000800 */
        /* <DEDUP_REMOVED lines=9> */
[C-C-:B0-----:R-:W-:Y:S01]  /*19000*/  FFMA.FTZ R46, R2.reuse, R153, -R20.reuse ;  /* 0x00000099022e7223 */ /* 0x141fe20000010814 */
[----:B------:R-:W-:-:S01]  /*19010*/  FFMA.FTZ R127, R2, R165, -R20 ;  /* 0x000000a5027f7223 */ /* 0x000fc20000010814 */
[----:B------:R-:W-:Y:S01]  /*19020*/  FFMA.FTZ R52, R2, R167, -R20 ;  /* 0x000000a702347223 */ /* 0x000fe20000010814 */
[----:B------:R-:W-:Y:S01]  /*19030*/  FMNMX.FTZ R32, R87, R30, !PT ;  /* 0x0000001e57207209 */ /* 0x000fe20007810000 */
[----:B------:R-:W-:Y:S01]  /*19040*/  MUFU.EX2 R4, R4 ;  /* 0x0000000400047308 */ /* 0x000fe20000000800 */
[----:B------:R-:W-:Y:S01]  /*19050*/  ISETP.NE.AND P1, PT, R106, RZ, PT ;  /* 0x000000ff6a00720c */ /* 0x000fe20003f25270 */
[----:B------:R-:W-:Y:S01]  /*19060*/  IMAD.MOV.U32 R106, RZ, RZ, R119 ;  /* 0x000000ffff6a7224 */ /* 0x000fe200078e0077 */
[----:B------:R-:W-:-:S02]  /*19070*/  FMNMX.FTZ R32, R57, R32, !PT ;  /* 0x0000002039207209 */ /* 0x000fc40007810000 */
[----:B------:R-:W-:Y:S01]  /*19080*/  ISETP.NE.AND P0, PT, R104, RZ, PT ;  /* 0x000000ff6800720c */ /* 0x000fe20003f05270 */
[----:B------:R-:W-:Y:S01]  /*19090*/  IMAD.MOV.U32 R104, RZ, RZ, R119 ;  /* 0x000000ffff687224 */ /* 0x000fe200078e0077 */
[----:B------:R-:W-:Y:S01]  /*190a0*/  FMNMX.FTZ R32, R59, R32, !PT ;  /* 0x000000203b207209 */ /* 0x000fe20007810000 */
[----:B------:R0:W-:Y:S03]  /*190b0*/  MUFU.EX2 R30, R129 ;  /* 0x00000081001e7308 */ /* 0x0001e60000000800 */
[----:B------:R-:W-:-:S04]  /*190c0*/  FMNMX.FTZ R32, R61, R32, !PT ;  /* 0x000000203d207209 */ /* 0x000fc80007810000 */
[----:B------:R-:W-:Y:S01]  /*190d0*/  FMNMX.FTZ R36, R63, R32, !PT ;  /* 0x000000203f247209 */ /* 0x000fe20007810000 */
[----:B------:R-:W-:Y:S01]  /*190e0*/  MUFU.EX2 R33, R33 ;  /* 0x0000002100217308 */ /* 0x000fe20000000800 */
[----:B0-----:R-:W-:-:S02]  /*190f0*/  FFMA.FTZ R129, R2, R171, -R20 ;  /* 0x000000ab02817223 */ /* 0x001fc40000010814 */
[----:B------:R-:W-:-:S04]  /*19100*/  FMNMX.FTZ R36, R65, R36, !PT ;  /* 0x0000002441247209 */ /* 0x000fc80007810000 */
        /* <DEDUP_REMOVED lines=11> */
[----:B------:R-:W1:Y:S01]  /*191c0*/  MUFU.EX2 R37, R37 ;  /* 0x0000002500257308 */ /* 0x000e620000000800 */
[----:B0-----:R-:W-:-:S01]  /*191d0*/  FFMA.FTZ R11, R2, R85, -R20 ;  /* 0x00000055020b7223 */ /* 0x001fc20000010814 */
[C-C-:B------:R-:W-:Y:S01]  /*191e0*/  FFMA.FTZ R85, R2.reuse, R121, -R20.reuse ;  /* 0x0000007902557223 */ /* 0x140fe20000010814 */
[----:B------:R-:W-:Y:S01]  /*191f0*/  FMNMX.FTZ R42, R49, R42, !PT ;  /* 0x0000002a312a7209 */ /* 0x000fe20007810000 */
[----:B------:R-:W-:-:S03]  /*19200*/  FFMA.FTZ R121, R2, R151, -R20 ;  /* 0x0000009702797223 */ /* 0x000fc60000010814 */
[----:B------:R-:W-:Y:S01]  /*19210*/  FMNMX.FTZ R42, R51, R42, !PT ;  /* 0x0000002a332a7209 */ /* 0x000fe20007810000 */
[----:B------:R0:W-:Y:S03]  /*19220*/  MUFU.EX2 R40, R115 ;  /* 0x0000007300287308 */ /* 0x0001e60000000800 */
[----:B------:R-:W-:-:S04]  /*19230*/  FMNMX.FTZ R42, R53, R42, !PT ;  /* 0x0000002a352a7209 */ /* 0x000fc80007810000 */
[----:B------:R-:W-:Y:S01]  /*19240*/  FMNMX.FTZ R44, R55, R42, !PT ;  /* 0x0000002a372c7209 */ /* 0x000fe20007810000 */
[----:B------:R-:W-:Y:S01]  /*19250*/  MUFU.EX2 R8, R8 ;  /* 0x0000000800087308 */ /* 0x000fe20000000800 */
[----:B0-----:R-:W-:Y:S01]  /*19260*/  FSEL R115, R34, -INF , P3 ;  /* 0xff80000022737808 */ /* 0x001fe20001800000 */
[--C-:B------:R-:W-:Y:S01]  /*19270*/  FFMA.FTZ R34, R2, R77, -R20.reuse ;  /* 0x0000004d02227223 */ /* 0x100fe20000010814 */
[----:B------:R-:W-:Y:S02]  /*19280*/  FMNMX.FTZ R44, R25, R44, !PT ;  /* 0x0000002c192c7209 */ /* 0x000fe40007810000 */
[----:B------:R-:W-:Y:S01]  /*19290*/  FSEL R77, R38, -INF , P5 ;  /* 0xff800000264d7808 */ /* 0x000fe20002800000 */
[----:B------:R-:W-:-:S01]  /*192a0*/  FFMA.FTZ R38, R2, R125, -R20 ;  /* 0x0000007d02267223 */ /* 0x000fc20000010814 */
[----:B------:R-:W-:Y:S01]  /*192b0*/  FMNMX.FTZ R44, R27, R44, !PT ;  /* 0x0000002c1b2c7209 */ /* 0x000fe20007810000 */
[----:B------:R0:W-:Y:S01]  /*192c0*/  MUFU.EX2 R42, R11 ;  /* 0x0000000b002a7308 */ /* 0x0001e20000000800 */
[----:B------:R-:W-:-:S01]  /*192d0*/  FFMA.FTZ R125, R2, R161, -R20 ;  /* 0x000000a1027d7223 */ /* 0x000fc20000010814 */
[----:B-1----:R-:W-:-:S02]  /*192e0*/  F2FP.SATFINITE.E4M3.F32.PACK_AB_MERGE_C R200, R37, R6, RZ ;  /* 0x0000000625c8723e */ /* 0x002fc400048070ff */
[----:B------:R-:W-:Y:S02]  /*192f0*/  FMNMX.FTZ R44, R29, R44, !PT ;  /* 0x0000002c1d2c7209 */ /* 0x000fe40007810000 */
[----:B------:R-:W-:Y:S02]  /*19300*/  F2FP.SATFINITE.E4M3.F32.PACK_AB_MERGE_C R200, R33, R4, R200 ;  /* 0x0000000421c8723e */ /* 0x000fe400048070c8 */
[----:B------:R-:W-:Y:S01]  /*19310*/  FMNMX.FTZ R44, R31, R44, !PT ;  /* 0x0000002c1f2c7209 */ /* 0x000fe20007810000 */
[----:B------:R-:W-:Y:S03]  /*19320*/  MUFU.EX2 R89, R89 ;  /* 0x0000005900597308 */ /* 0x000fe60000000800 */
[----:B------:R-:W-:-:S04]  /*19330*/  FMNMX.FTZ R44, R115, R44, !PT ;  /* 0x0000002c732c7209 */ /* 0x000fc80007810000 */
[----:B------:R-:W-:Y:S01]  /*19340*/  FMNMX.FTZ R44, R35, R44, !PT ;  /* 0x0000002c232c7209 */ /* 0x000fe20007810000 */
[----:B------:R-:W-:Y:S03]  /*19350*/  MUFU.EX2 R12, R12 ;  /* 0x0000000c000c7308 */ /* 0x000fe60000000800 */
[----:B------:R-:W-:-:S04]  /*19360*/  FMNMX.FTZ R44, R77, R44, !PT ;  /* 0x0000002c4d2c7209 */ /* 0x000fc80007810000 */
[----:B0-----:R-:W-:Y:S01]  /*19370*/  FMNMX.FTZ R11, R117, R44, !PT ;  /* 0x0000002c750b7209 */ /* 0x001fe20007810000 */
[----:B------:R-:W-:-:S01]  /*19380*/  FFMA.FTZ R44, R2, R147, -R20 ;  /* 0x00000093022c7223 */ /* 0x000fc20000010814 */
[----:B------:R-:W0:Y:S03]  /*19390*/  MUFU.EX2 R93, R93 ;  /* 0x0000005d005d7308 */ /* 0x000e260000000800 */
[----:B------:R-:W1:Y:S05]  /*193a0*/  SHFL.BFLY PT, R48, R11, 0x2, 0x1f ;  /* 0x0c401f000b307f89 */ /* 0x000e6a00000e0000 */
[----:B------:R-:W-:Y:S08]  /*193b0*/  MUFU.EX2 R24, R145 ;  /* 0x0000009100187308 */ /* 0x000ff00000000800 */
[----:B------:R-:W-:Y:S01]  /*193c0*/  MUFU.EX2 R97, R97 ;  /* 0x0000006100617308 */ /* 0x000fe20000000800 */
[----:B0-----:R-:W-:-:S04]  /*193d0*/  F2FP.SATFINITE.E4M3.F32.PACK_AB_MERGE_C R202, R93, R12, RZ ;  /* 0x0000000c5dca723e */ /* 0x001fc800048070ff */
[----:B------:R-:W-:-:S03]  /*193e0*/  F2FP.SATFINITE.E4M3.F32.PACK_AB_MERGE_C R202, R89, R8, R202 ;  /* 0x0000000859ca723e */ /* 0x000fc600048070ca */
[----:B------:R-:W0:Y:S01]  /*193f0*/  MUFU.EX2 R101, R101 ;  /* 0x0000006500657308 */ /* 0x000e220000000800 */
[----:B-1----:R-:W-:Y:S01]  /*19400*/  FMNMX.FTZ R54, R11, R48, !PT ;  /* 0x000000300b367209 */ /* 0x002fe20007810000 */
[----:B------:R-:W-:-:S04]  /*19410*/  FFMA.FTZ R48, R2, R159, -R20 ;  /* 0x0000009f02307223 */ /* 0x000fc80000010814 */
[----:B------:R-:W1:Y:S02]  /*19420*/  SHFL.BFLY PT, R11, R54, 0x1, 0x1f ;  /* 0x0c201f00360b7f89 */ /* 0x000e6400000e0000 */
[----:B------:R-:W-:Y:S08]  /*19430*/  MUFU.EX2 R28, R135 ;  /* 0x00000087001c7308 */ /* 0x000ff00000000800 */
[----:B------:R-:W-:Y:S01]  /*19440*/  MUFU.EX2 R105, R105 ;  /* 0x0000006900697308 */ /* 0x000fe20000000800 */
[----:B0-----:R-:W-:-:S04]  /*19450*/  F2FP.SATFINITE.E4M3.F32.PACK_AB_MERGE_C R204, R101, R26, RZ ;  /* 0x0000001a65cc723e */ /* 0x001fc800048070ff */
[----:B------:R-:W-:-:S03]  /*19460*/  F2FP.SATFINITE.E4M3.F32.PACK_AB_MERGE_C R204, R97, R24, R204 ;  /* 0x0000001861cc723e */ /* 0x000fc600048070cc */
[----:B------:R-:W0:Y:S01]  /*19470*/  MUFU.EX2 R107, R107 ;  /* 0x0000006b006b7308 */ /* 0x000e220000000800 */
[----:B-1----:R-:W-:Y:S01]  /*19480*/  FMNMX.FTZ R11, R54, R11, !PT ;  /* 0x0000000b360b7209 */ /* 0x002fe20007810000 */
[----:B------:R-:W-:-:S06]  /*19490*/  FFMA.FTZ R54, R2, R169, -R20 ;  /* 0x000000a902367223 */ /* 0x000fcc0000010814 */
[----:B------:R-:W-:Y:S01]  /*194a0*/  MUFU.EX2 R109, R109 ;  /* 0x0000006d006d7308 */ /* 0x000fe20000000800 */
[----:B------:R-:W-:Y:S01]  /*194b0*/  FSETP.NEU.FTZ.AND P2, PT, R11, -INF , PT ;  /* 0xff8000000b00780b */ /* 0x000fe20003f5d000 */
[----:B------:R-:W-:-:S05]  /*194c0*/  FFMA.FTZ R56, R2, R11, -8 ;  /* 0xc100000002387423 */ /* 0x000fca000001000b */
[----:B------:R-:W-:Y:S01]  /*194d0*/  FSEL R70, R56, RZ, P2 ;  /* 0x000000ff38467208 */ /* 0x000fe20001000000 */
[----:B------:R-:W-:Y:S01]  /*194e0*/  MUFU.EX2 R81, R81 ;  /* 0x0000005100517308 */ /* 0x000fe20000000800 */
[----:B0-----:R-:W-:Y:S02]  /*194f0*/  F2FP.SATFINITE.E4M3.F32.PACK_AB_MERGE_C R206, R107, R30, RZ ;  /* 0x0000001e6bce723e */ /* 0x001fe400048070ff */
[----:B------:R-:W-:Y:S01]  /*19500*/  ISETP.GE.AND P2, PT, R149, 0xa1, PT ;  /* 0x000000a19500780c */ /* 0x000fe20003f46270 */
[----:B------:R-:W-:-:S01]  /*19510*/  FFMA.FTZ R3, R2, R3, -R70 ;  /* 0x0000000302037223 */ /* 0x000fc20000010846 */
[C-C-:B------:R-:W-:Y:S01]  /*19520*/  FFMA.FTZ R20, R2.reuse, R91, -R70.reuse ;  /* 0x0000005b02147223 */ /* 0x140fe20000010846 */
[----:B------:R-:W-:-:S01]  /*19530*/  FFMA.FTZ R60, R2, R5, -R70 ;  /* 0x00000005023c7223 */ /* 0x000fc20000010846 */
[C-C-:B------:R-:W-:Y:S01]  /*19540*/  FFMA.FTZ R91, R2.reuse, R95, -R70.reuse ;  /* 0x0000005f025b7223 */ /* 0x140fe20000010846 */
[----:B------:R-:W-:-:S01]  /*19550*/  FFMA.FTZ R5, R2, R7, -R70 ;  /* 0x0000000702057223 */ /* 0x000fc20000010846 */
[C-C-:B------:R-:W-:Y:S01]  /*19560*/  FFMA.FTZ R56, R2.reuse, R99, -R70.reuse ;  /* 0x0000006302387223 */ /* 0x140fe20000010846 */
[----:B------:R-:W-:Y:S01]  /*19570*/  MUFU.EX2 R3, R3 ;  /* 0x0000000300037308 */ /* 0x000fe20000000800 */
[----:B------:R-:W-:-:S01]  /*19580*/  FFMA.FTZ R68, R2, R9, -R70 ;  /* 0x0000000902447223 */ /* 0x000fc20000010846 */
[C-C-:B------:R-:W-:Y:S01]  /*19590*/  FFMA.FTZ R7, R2.reuse, R13, -R70.reuse ;  /* 0x0000000d02077223 */ /* 0x140fe20000010846 */
[----:B------:R-:W-:-:S01]  /*195a0*/  FFMA.FTZ R9, R2, R21, -R70 ;  /* 0x0000001502097223 */ /* 0x000fc20000010846 */
[----:B------:R-:W-:Y:S01]  /*195b0*/  FFMA.FTZ R13, R2, R57, -R70 ;  /* 0x00000039020d7223 */ /* 0x000fe20000010846 */
[----:B------:R-:W-:-:S01]  /*195c0*/  FADD.FTZ R21, R4, R33 ;  /* 0x0000002104157221 */ /* 0x000fc20000010000 */
[C-C-:B------:R-:W-:Y:S01]  /*195d0*/  FFMA.FTZ R103, R2.reuse, R103, -R70.reuse ;  /* 0x0000006702677223 */ /* 0x140fe20000010846 */
[----:B------:R-:W-:-:S01]  /*195e0*/  FFMA.FTZ R58, R2, R75, -R70 ;  /* 0x0000004b023a7223 */ /* 0x000fc20000010846 */
[----:B------:R-:W0:Y:S01]  /*195f0*/  MUFU.EX2 R20, R20 ;  /* 0x0000001400147308 */ /* 0x000e220000000800 */
[----:B------:R-:W-:-:S01]  /*19600*/  FADD.FTZ R80, R6, R21 ;  /* 0x0000001506507221 */ /* 0x000fc20000010000 */
[C-C-:B------:R-:W-:Y:S01]  /*19610*/  FFMA.FTZ R64, R2.reuse, R59, -R70.reuse ;  /* 0x0000003b02407223 */ /* 0x140fe20000010846 */
[----:B------:R-:W-:-:S01]  /*19620*/  FFMA.FTZ R15, R2, R15, -R70 ;  /* 0x0000000f020f7223 */ /* 0x000fc20000010846 */
[C-C-:B------:R-:W-:Y:S01]  /*19630*/  FFMA.FTZ R79, R2.reuse, R79, -R70.reuse ;  /* 0x0000004f024f7223 */ /* 0x140fe20000010846 */
[----:B------:R-:W-:-:S01]  /*19640*/  FFMA.FTZ R41, R2, R41, -R70 ;  /* 0x0000002902297223 */ /* 0x000fc20000010846 */
[----:B------:R-:W-:-:S02]  /*19650*/  @!P1 VIADD R21, R0, 0x33440 ;  /* 0x0003344000159836 */ /* 0x000fc40000000000 */
[----:B------:R-:W-:-:S01]  /*19660*/  FFMA.FTZ R62, R2, R83, -R70 ;  /* 0x00000053023e7223 */ /* 0x000fc20000010846 */
[----:B------:R-:W1:Y:S01]  /*19670*/  MUFU.EX2 R60, R60 ;  /* 0x0000003c003c7308 */ /* 0x000e620000000800 */
[----:B------:R-:W-:-:S01]  /*19680*/  FFMA.FTZ R43, R2, R43, -R70 ;  /* 0x0000002b022b7223 */ /* 0x000fc20000010846 */
[C-C-:B------:R-:W-:Y:S01]  /*19690*/  FFMA.FTZ R73, R2.reuse, R73, -R70.reuse ;  /* 0x0000004902497223 */ /* 0x140fe20000010846 */
[----:B------:R-:W-:Y:S01]  /*196a0*/  @!P1 PRMT R21, RZ, 0x654, R21 ;  /* 0x00000654ff159816 */ /* 0x000fe20000000015 */
[C-C-:B------:R-:W-:Y:S01]  /*196b0*/  FFMA.FTZ R87, R2.reuse, R87, -R70.reuse ;  /* 0x0000005702577223 */ /* 0x140fe20000010846 */
[----:B------:R-:W-:-:S01]  /*196c0*/  FFMA.FTZ R47, R2, R47, -R70 ;  /* 0x0000002f022f7223 */ /* 0x000fc20000010846 */
[----:B------:R-:W-:Y:S01]  /*196d0*/  FFMA.FTZ R61, R2, R61, -R70 ;  /* 0x0000003d023d7223 */ /* 0x000fe20000010846 */
[----:B------:R2:W-:Y:S01]  /*196e0*/  @!P1 SYNCS.ARRIVE.TRANS64.RED.A1T0 RZ, [R21+URZ], RZ ;  /* 0x000000ff15ff99a7 */ /* 0x0005e2000810043f */
[----:B------:R-:W3:Y:S01]  /*196f0*/  MUFU.EX2 R91, R91 ;  /* 0x0000005b005b7308 */ /* 0x000ee20000000800 */
[----:B0-----:R-:W-:-:S01]  /*19700*/  FADD.FTZ R57, R3, R20 ;  /* 0x0000001403397221 */ /* 0x001fc20000010000 */
[C-C-:B------:R-:W-:Y:S01]  /*19710*/  FFMA.FTZ R63, R2.reuse, R63, -R70.reuse ;  /* 0x0000003f023f7223 */ /* 0x140fe20000010846 */
[----:B------:R-:W-:-:S01]  /*19720*/  FFMA.FTZ R66, R2, R67, -R70 ;  /* 0x0000004302427223 */ /* 0x000fc20000010846 */
[C-C-:B------:R-:W-:Y:S01]  /*19730*/  FFMA.FTZ R69, R2.reuse, R69, -R70.reuse ;  /* 0x0000004502457223 */ /* 0x140fe20000010846 */
[----:B------:R-:W-:-:S01]  /*19740*/  FFMA.FTZ R71, R2, R71, -R70 ;  /* 0x0000004702477223 */ /* 0x000fc20000010846 */
[----:B------:R-:W-:Y:S01]  /*19750*/  F2FP.SATFINITE.E4M3.F32.PACK_AB_MERGE_C R208, R81, R36, RZ ;  /* 0x0000002451d0723e */ /* 0x000fe200048070ff */
[----:B------:R-:W-:-:S01]  /*19760*/  FFMA.FTZ R45, R2, R45, -R70 ;  /* 0x0000002d022d7223 */ /* 0x000fc20000010846 */
[----:B------:R-:W0:Y:S01]  /*19770*/  MUFU.EX2 R5, R5 ;  /* 0x0000000500057308 */ /* 0x000e220000000800 */
[----:B-1----:R-:W-:-:S01]  /*19780*/  FADD.FTZ R82, R60, R57 ;  /* 0x000000393c527221 */ /* 0x002fc20000010000 */
[----:B------:R-:W-:Y:S01]  /*19790*/  FADD.FTZ R57, R37, R80 ;  /* 0x0000005025397221 */ /* 0x000fe20000010000 */
[----:B------:R-:W-:-:S01]  /*197a0*/  FFMA.FTZ R49, R2, R49, -R70 ;  /* 0x0000003102317223 */ /* 0x000fc20000010846 */
[C-C-:B------:R-:W-:Y:S01]  /*197b0*/  FFMA.FTZ R27, R2.reuse, R27, -R70.reuse ;  /* 0x0000001b021b7223 */ /* 0x140fe20000010846 */
[----:B------:R-:W-:-:S01]  /*197c0*/  FFMA.FTZ R51, R2, R51, -R70 ;  /* 0x0000003302337223 */ /* 0x000fc20000010846 */
[----:B------:R-:W-:Y:S01]  /*197d0*/  FADD.FTZ R80, R8, R57 ;  /* 0x0000003908507221 */ /* 0x000fe20000010000 */
[----:B------:R-:W-:-:S01]  /*197e0*/  FFMA.FTZ R53, R2, R53, -R70 ;  /* 0x0000003502357223 */ /* 0x000fc20000010846 */
[----:B------:R-:W1:Y:S01]  /*197f0*/  MUFU.EX2 R56, R56 ;  /* 0x0000003800387308 */ /* 0x000e620000000800 */
[----:B---3--:R-:W-:-:S01]  /*19800*/  FADD.FTZ R82, R91, R82 ;  /* 0x000000525b527221 */ /* 0x008fc20000010000 */
[----:B------:R-:W-:Y:S01]  /*19810*/  FADD.FTZ R59, R89, R80 ;  /* 0x00000050593b7221 */ /* 0x000fe20000010000 */
[----:B------:R-:W-:-:S01]  /*19820*/  FFMA.FTZ R55, R2, R55, -R70 ;  /* 0x0000003702377223 */ /* 0x000fc20000010846 */
[C-C-:B------:R-:W-:Y:S01]  /*19830*/  FFMA.FTZ R31, R2.reuse, R31, -R70.reuse ;  /* 0x0000001f021f7223 */ /* 0x140fe20000010846 */
[----:B------:R-:W-:-:S01]  /*19840*/  FFMA.FTZ R29, R2, R29, -R70 ;  /* 0x0000001d021d7223 */ /* 0x000fc20000010846 */
[----:B------:R-:W-:Y:S01]  /*19850*/  FADD.FTZ R80, R12, R59 ;  /* 0x0000003b0c507221 */ /* 0x000fe20000010000 */
[----:B------:R-:W-:-:S01]  /*19860*/  FFMA.FTZ R115, R2, R115, -R70 ;  /* 0x0000007302737223 */ /* 0x000fc20000010846 */
[----:B------:R-:W3:Y:S01]  /*19870*/  MUFU.EX2 R68, R68 ;  /* 0x0000004400447308 */ /* 0x000ee20000000800 */
[----:B0-----:R-:W-:-:S01]  /*19880*/  FADD.FTZ R57, R5, R82 ;  /* 0x0000005205397221 */ /* 0x001fc20000010000 */
[----:B------:R-:W-:Y:S01]  /*19890*/  F2FP.SATFINITE.E4M3.F32.PACK_AB_MERGE_C R201, R91, R60, RZ ;  /* 0x0000003c5bc9723e */ /* 0x000fe200048070ff */
[----:B------:R-:W-:-:S01]  /*198a0*/  FFMA.FTZ R35, R2, R35, -R70 ;  /* 0x0000002302237223 */ /* 0x000fc20000010846 */
[----:B------:R-:W-:Y:S01]  /*198b0*/  FFMA.FTZ R77, R2, R77, -R70 ;  /* 0x0000004d024d7223 */ /* 0x000fe20000010846 */
[----:B------:R-:W-:Y:S01]  /*198c0*/  F2FP.SATFINITE.E4M3.F32.PACK_AB_MERGE_C R206, R105, R28, R206 ;  /* 0x0000001c69ce723e */ /* 0x000fe200048070ce */
[----:B------:R-:W-:Y:S01]  /*198d0*/  IMAD.MOV.U32 R95, RZ, RZ, R119 ;  /* 0x000000ffff5f7224 */ /* 0x000fe200078e0077 */
[----:B------:R-:W-:Y:S01]  /*198e0*/  F2FP.SATFINITE.E4M3.F32.PACK_AB_MERGE_C R201, R20, R3, R201 ;  /* 0x0000000314c9723e */ /* 0x000fe200048070c9 */
[----:B------:R-:W0:Y:S01]  /*198f0*/  MUFU.EX2 R103, R103 ;  /* 0x0000006700677308 */ /* 0x000e220000000800 */
[----:B-1----:R-:W-:-:S01]  /*19900*/  FADD.FTZ R57, R56, R57 ;  /* 0x0000003938397221 */ /* 0x002fc20000010000 */
[----:B------:R-:W-:Y:S01]  /*19910*/  F2FP.SATFINITE.E4M3.F32.PACK_AB_MERGE_C R208, R109, R32, R208 ;  /* 0x000000206dd0723e */ /* 0x000fe200048070d0 */
[--C-:B------:R-:W-:Y:S01]  /*19920*/  IMAD.MOV.U32 R91, RZ, RZ, R119.reuse ;  /* 0x000000ffff5b7224 */ /* 0x100fe200078e0077 */
[-C--:B------:R-:W-:Y:S01]  /*19930*/  MOV R99, R119.reuse ;  /* 0x0000007700637202 */ /* 0x080fe20000000f00 */
[--C-:B------:R-:W-:Y:S01]  /*19940*/  IMAD.MOV.U32 R89, RZ, RZ, R119.reuse ;  /* 0x000000ffff597224 */ /* 0x100fe200078e0077 */
[----:B------:R-:W-:Y:S01]  /*19950*/  MOV R75, R119 ;  /* 0x00000077004b7202 */ /* 0x000fe20000000f00 */
[----:B------:R-:W-:Y:S01]  /*19960*/  IMAD.MOV.U32 R83, RZ, RZ, R119 ;  /* 0x000000ffff537224 */ /* 0x000fe200078e0077 */
[----:B------:R-:W1:Y:S01]  /*19970*/  MUFU.EX2 R7, R7 ;  /* 0x0000000700077308 */ /* 0x000e620000000800 */
[----:B---3--:R-:W-:-:S01]  /*19980*/  FADD.FTZ R82, R68, R57 ;  /* 0x0000003944527221 */ /* 0x008fc20000010000 */
[----:B------:R-:W-:-:S02]  /*19990*/  IMAD.MOV.U32 R67, RZ, RZ, R119 ;  /* 0x000000ffff437224 */ /* 0x000fc400078e0077 */
[--C-:B------:R-:W-:Y:S02]  /*199a0*/  IMAD.MOV.U32 R60, RZ, RZ, R119.reuse ;  /* 0x000000ffff3c7224 */ /* 0x100fe400078e0077 */
[----:B------:R-:W-:Y:S02]  /*199b0*/  IMAD.MOV.U32 R59, RZ, RZ, R119 ;  /* 0x000000ffff3b7224 */ /* 0x000fe400078e0077 */
[----:B------:R-:W3:Y:S01]  /*199c0*/  MUFU.EX2 R58, R58 ;  /* 0x0000003a003a7308 */ /* 0x000ee20000000800 */
[----:B0-----:R-:W-:-:S01]  /*199d0*/  FADD.FTZ R82, R103, R82 ;  /* 0x0000005267527221 */ /* 0x001fc20000010000 */
[----:B------:R-:W-:Y:S01]  /*199e0*/  F2FP.SATFINITE.E4M3.F32.PACK_AB_MERGE_C R68, R103, R68, RZ ;  /* 0x000000446744723e */ /* 0x000fe200048070ff */
[----:B------:R-:W-:-:S03]  /*199f0*/  IMAD.MOV.U32 R103, RZ, RZ, R119 ;  /* 0x000000ffff677224 */ /* 0x000fc600078e0077 */
[----:B------:R-:W-:Y:S01]  /*19a00*/  F2FP.SATFINITE.E4M3.F32.PACK_AB_MERGE_C R203, R56, R5, R68 ;  /* 0x0000000538cb723e */ /* 0x000fe20004807044 */
[--C-:B------:R-:W-:Y:S01]  /*19a10*/  IMAD.MOV.U32 R68, RZ, RZ, R119.reuse ;  /* 0x000000ffff447224 */ /* 0x100fe200078e0077 */
[----:B------:R0:W4:Y:S01]  /*19a20*/  MUFU.EX2 R72, R15 ;  /* 0x0000000f00487308 */ /* 0x0001220000000800 */
[----:B------:R-:W-:-:S07]  /*19a30*/  IMAD.MOV.U32 R56, RZ, RZ, R119 ;  /* 0x000000ffff387224 */ /* 0x000fce00078e0077 */
[----:B------:R5:W-:Y:S01]  /*19a40*/  MUFU.EX2 R0, R41 ;  /* 0x0000002900007308 */ /* 0x000be20000000800 */
[----:B0-----:R-:W-:-:S01]  /*19a50*/  FFMA.FTZ R15, R2, R65, -R70 ;  /* 0x00000041020f7223 */ /* 0x001fc20000010846 */
[----:B------:R-:W-:-:S06]  /*19a60*/  IMAD.MOV.U32 R65, RZ, RZ, R119 ;  /* 0x000000ffff417224 */ /* 0x000fcc00078e0077 */
[----:B------:R-:W0:Y:S01]  /*19a70*/  MUFU.EX2 R79, R79 ;  /* 0x0000004f004f7308 */ /* 0x000e220000000800 */
[----:B-----5:R-:W-:-:S01]  /*19a80*/  FADD.FTZ R41, R93, R80 ;  /* 0x000000505d297221 */ /* 0x020fc20000010000 */
[----:B------:R-:W-:-:S03]  /*19a90*/  MOV R93, R119 ;  /* 0x00000077005d7202 */ /* 0x000fc60000000f00 */
[----:B------:R-:W-:Y:S01]  /*19aa0*/  FADD.FTZ R80, R24, R41 ;  /* 0x0000002918507221 */ /* 0x000fe20000010000 */
[----:B-1----:R-:W-:-:S02]  /*19ab0*/  FADD.FTZ R41, R7, R82 ;  /* 0x0000005207297221 */ /* 0x002fc40000010000 */
[----:B------:R-:W1:Y:S02]  /*19ac0*/  MUFU.EX2 R9, R9 ;  /* 0x0000000900097308 */ /* 0x000e640000000800 */
[----:B---3--:R-:W-:-:S01]  /*19ad0*/  FADD.FTZ R57, R58, R41 ;  /* 0x000000293a397221 */ /* 0x008fc20000010000 */
[C-C-:B------:R-:W-:Y:S01]  /*19ae0*/  FFMA.FTZ R41, R2.reuse, R25, -R70.reuse ;  /* 0x0000001902297223 */ /* 0x140fe20000010846 */
[----:B------:R-:W-:-:S01]  /*19af0*/  FFMA.FTZ R70, R2, R117, -R70 ;  /* 0x0000007502467223 */ /* 0x000fc20000010846 */
[----:B------:R-:W-:Y:S01]  /*19b00*/  MOV R117, R119 ;  /* 0x0000007700757202 */ /* 0x000fe20000000f00 */
[----:B----4-:R-:W-:-:S01]  /*19b10*/  FADD.FTZ R84, R72, R57 ;  /* 0x0000003948547221 */ /* 0x010fc20000010000 */
[----:B------:R-:W-:Y:S01]  /*19b20*/  MOV R57, R119 ;  /* 0x0000007700397202 */ /* 0x000fe20000000f00 */
[----:B--2---:R2:W-:Y:S01]  /*19b30*/  MUFU.EX2 R21, R43 ;  /* 0x0000002b00157308 */ /* 0x0045e20000000800 */
[C---:B0-----:R-:W-:Y:S01]  /*19b40*/  F2FP.SATFINITE.E4M3.F32.PACK_AB_MERGE_C R72, R79.reuse, R72, RZ ;  /* 0x000000484f48723e */ /* 0x041fe200048070ff */
[----:B------:R-:W-:Y:S01]  /*19b50*/  FADD.FTZ R84, R79, R84 ;  /* 0x000000544f547221 */ /* 0x000fe20000010000 */
[----:B------:R-:W-:-:S02]  /*19b60*/  IMAD.MOV.U32 R79, RZ, RZ, R119 ;  /* 0x000000ffff4f7224 */ /* 0x000fc400078e0077 */
[----:B------:R-:W-:Y:S01]  /*19b70*/  F2FP.SATFINITE.E4M3.F32.PACK_AB_MERGE_C R205, R58, R7, R72 ;  /* 0x000000073acd723e */ /* 0x000fe20004807048 */
[----:B------:R-:W-:Y:S02]  /*19b80*/  IMAD.MOV.U32 R72, RZ, RZ, R119 ;  /* 0x000000ffff487224 */ /* 0x000fe400078e0077 */
[----:B------:R-:W0:Y:S01]  /*19b90*/  MUFU.EX2 R62, R62 ;  /* 0x0000003e003e7308 */ /* 0x000e220000000800 */
[----:B--2---:R-:W-:-:S01]  /*19ba0*/  FADD.FTZ R43, R97, R80 ;  /* 0x00000050612b7221 */ /* 0x004fc20000010000 */
[--C-:B------:R-:W-:Y:S02]  /*19bb0*/  IMAD.MOV.U32 R97, RZ, RZ, R119.reuse ;  /* 0x000000ffff617224 */ /* 0x100fe400078e0077 */
[----:B------:R-:W-:Y:S02]  /*19bc0*/  IMAD.MOV.U32 R58, RZ, RZ, R119 ;  /* 0x000000ffff3a7224 */ /* 0x000fe400078e0077 */
[----:B------:R-:W-:Y:S02]  /*19bd0*/  FADD.FTZ R82, R26, R43 ;  /* 0x0000002b1a527221 */ /* 0x000fe40000010000 */
[----:B------:R-:W2:Y:S02]  /*19be0*/  MUFU.EX2 R73, R73 ;  /* 0x0000004900497308 */ /* 0x000ea40000000800 */
[----:B------:R-:W-:-:S01]  /*19bf0*/  FADD.FTZ R43, R101, R82 ;  /* 0x00000052652b7221 */ /* 0x000fc20000010000 */
[----:B------:R-:W-:-:S03]  /*19c00*/  IMAD.MOV.U32 R101, RZ, RZ, R119 ;  /* 0x000000ffff657224 */ /* 0x000fc600078e0077 */
[----:B------:R-:W-:Y:S01]  /*19c10*/  FADD.FTZ R82, R28, R43 ;  /* 0x0000002b1c527221 */ /* 0x000fe20000010000 */
[----:B-1----:R-:W-:-:S01]  /*19c20*/  FADD.FTZ R43, R9, R84 ;  /* 0x00000054092b7221 */ /* 0x002fc20000010000 */
[----:B------:R-:W-:Y:S01]  /*19c30*/  IMAD.MOV.U32 R28, RZ, RZ, R119 ;  /* 0x000000ffff1c7224 */ /* 0x000fe200078e0077 */
[----:B------:R1:W3:Y:S02]  /*19c40*/  MUFU.EX2 R74, R87 ;  /* 0x00000057004a7308 */ /* 0x0002e40000000800 */
[----:B0-----:R-:W-:-:S06]  /*19c50*/  FADD.FTZ R84, R62, R43 ;  /* 0x0000002b3e547221 */ /* 0x001fcc0000010000 */
[----:B------:R-:W0:Y:S01]  /*19c60*/  MUFU.EX2 R13, R13 ;  /* 0x0000000d000d7308 */ /* 0x000e220000000800 */
[----:B--2---:R-:W-:-:S01]  /*19c70*/  FADD.FTZ R43, R73, R84 ;  /* 0x00000054492b7221 */ /* 0x004fc20000010000 */
[----:B-1----:R-:W-:-:S06]  /*19c80*/  MOV R87, R119 ;  /* 0x0000007700577202 */ /* 0x002fcc0000000f00 */
[----:B------:R1:W-:Y:S01]  /*19c90*/  MUFU.EX2 R80, R47 ;  /* 0x0000002f00507308 */ /* 0x0003e20000000800 */
[----:B---3--:R-:W-:-:S01]  /*19ca0*/  FADD.FTZ R6, R74, R43 ;  /* 0x0000002b4a067221 */ /* 0x008fc20000010000 */
[----:B------:R-:W-:Y:S01]  /*19cb0*/  F2FP.SATFINITE.E4M3.F32.PACK_AB_MERGE_C R73, R74, R73, RZ ;  /* 0x000000494a49723e */ /* 0x000fe200048070ff */
[----:B------:R-:W-:-:S03]  /*19cc0*/  IMAD.MOV.U32 R74, RZ, RZ, R119 ;  /* 0x000000ffff4a7224 */ /* 0x000fc600078e0077 */
[----:B------:R-:W-:Y:S01]  /*19cd0*/  F2FP.SATFINITE.E4M3.F32.PACK_AB_MERGE_C R207, R62, R9, R73 ;  /* 0x000000093ecf723e */ /* 0x000fe20004807049 */
[----:B------:R-:W-:Y:S01]  /*19ce0*/  IMAD.MOV.U32 R73, RZ, RZ, R119 ;  /* 0x000000ffff497224 */ /* 0x000fe200078e0077 */
[----:B------:R-:W2:Y:S01]  /*19cf0*/  MUFU.EX2 R64, R64 ;  /* 0x0000004000407308 */ /* 0x000ea20000000800 */
[----:B-1----:R-:W-:-:S01]  /*19d00*/  FADD.FTZ R47, R105, R82 ;  /* 0x00000052692f7221 */ /* 0x002fc20000010000 */
[----:B0-----:R-:W-:Y:S01]  /*19d10*/  FADD.FTZ R37, R13, R6 ;  /* 0x000000060d257221 */ /* 0x001fe20000010000 */
[----:B------:R-:W-:Y:S01]  /*19d20*/  MOV R105, R119 ;  /* 0x0000007700697202 */ /* 0x000fe20000000f00 */
[----:B------:R-:W-:Y:S02]  /*19d30*/  IMAD.MOV.U32 R62, RZ, RZ, R119 ;  /* 0x000000ffff3e7224 */ /* 0x000fe400078e0077 */
[----:B------:R-:W-:-:S02]  /*19d40*/  FADD.FTZ R86, R30, R47 ;  /* 0x0000002f1e567221 */ /* 0x000fc40000010000 */
[----:B------:R-:W0:Y:S02]  /*19d50*/  MUFU.EX2 R61, R61 ;  /* 0x0000003d003d7308 */ /* 0x000e240000000800 */
[----:B------:R-:W-:-:S01]  /*19d60*/  FADD.FTZ R47, R107, R86 ;  /* 0x000000566b2f7221 */ /* 0x000fc20000010000 */
[----:B------:R-:W-:-:S02]  /*19d70*/  IMAD.MOV.U32 R107, RZ, RZ, R119 ;  /* 0x000000ffff6b7224 */ /* 0x000fc400078e0077 */
[----:B------:R-:W-:Y:S02]  /*19d80*/  IMAD.MOV.U32 R86, RZ, RZ, R119 ;  /* 0x000000ffff567224 */ /* 0x000fe400078e0077 */
[----:B------:R-:W-:Y:S01]  /*19d90*/  FADD.FTZ R84, R32, R47 ;  /* 0x0000002f20547221 */ /* 0x000fe20000010000 */
[----:B------:R-:W-:Y:S01]  /*19da0*/  IMAD.MOV.U32 R47, RZ, RZ, R119 ;  /* 0x000000ffff2f7224 */ /* 0x000fe200078e0077 */
[----:B------:R1:W3:Y:S02]  /*19db0*/  MUFU.EX2 R76, R63 ;  /* 0x0000003f004c7308 */ /* 0x0002e40000000800 */
[----:B------:R-:W-:-:S01]  /*19dc0*/  FADD.FTZ R43, R109, R84 ;  /* 0x000000546d2b7221 */ /* 0x000fc20000010000 */
[----:B--2---:R-:W-:Y:S01]  /*19dd0*/  FADD.FTZ R12, R64, R37 ;  /* 0x00000025400c7221 */ /* 0x004fe20000010000 */
[----:B------:R-:W-:Y:S02]  /*19de0*/  IMAD.MOV.U32 R109, RZ, RZ, R119 ;  /* 0x000000ffff6d7224 */ /* 0x000fe400078e0077 */
[----:B------:R-:W-:Y:S01]  /*19df0*/  FADD.FTZ R26, R36, R43 ;  /* 0x0000002b241a7221 */ /* 0x000fe20000010000 */
[----:B------:R-:W-:Y:S01]  /*19e00*/  IMAD.MOV.U32 R84, RZ, RZ, R119 ;  /* 0x000000ffff547224 */ /* 0x000fe200078e0077 */
[----:B------:R-:W2:Y:S01]  /*19e10*/  MUFU.EX2 R15, R15 ;  /* 0x0000000f000f7308 */ /* 0x000ea20000000800 */
[----:B0-----:R-:W-:-:S01]  /*19e20*/  FADD.FTZ R37, R61, R12 ;  /* 0x0000000c3d257221 */ /* 0x001fc20000010000 */
[----:B------:R-:W-:Y:S01]  /*19e30*/  FADD.FTZ R81, R81, R26 ;  /* 0x0000001a51517221 */ /* 0x000fe20000010000 */
[----:B-1----:R-:W-:Y:S01]  /*19e40*/  MOV R63, R119 ;  /* 0x00000077003f7202 */ /* 0x002fe20000000f00 */
[----:B------:R-:W-:-:S02]  /*19e50*/  IMAD.MOV.U32 R36, RZ, RZ, R119 ;  /* 0x000000ffff247224 */ /* 0x000fc400078e0077 */
[----:B------:R-:W-:-:S01]  /*19e60*/  FADD.FTZ R26, R40, R81 ;  /* 0x00000051281a7221 */ /* 0x000fc20000010000 */
[----:B------:R-:W-:Y:S01]  /*19e70*/  MOV R81, R119 ;  /* 0x0000007700517202 */ /* 0x000fe20000000f00 */
[----:B------:R-:W0:Y:S01]  /*19e80*/  MUFU.EX2 R113, R113 ;  /* 0x0000007100717308 */ /* 0x000e220000000800 */
[----:B---3--:R-:W-:-:S01]  /*19e90*/  FADD.FTZ R12, R76, R37 ;  /* 0x000000254c0c7221 */ /* 0x008fc20000010000 */
[----:B------:R-:W-:Y:S01]  /*19ea0*/  F2FP.SATFINITE.E4M3.F32.PACK_AB_MERGE_C R61, R76, R61, RZ ;  /* 0x0000003d4c3d723e */ /* 0x000fe200048070ff */
[--C-:B------:R-:W-:Y:S02]  /*19eb0*/  IMAD.MOV.U32 R76, RZ, RZ, R119.reuse ;  /* 0x000000ffff4c7224 */ /* 0x100fe400078e0077 */
[----:B------:R-:W-:Y:S01]  /*19ec0*/  IMAD.MOV.U32 R32, RZ, RZ, R119 ;  /* 0x000000ffff207224 */ /* 0x000fe200078e0077 */
[----:B------:R-:W-:Y:S01]  /*19ed0*/  F2FP.SATFINITE.E4M3.F32.PACK_AB_MERGE_C R209, R64, R13, R61 ;  /* 0x0000000d40d1723e */ /* 0x000fe2000480703d */
[----:B------:R-:W-:Y:S01]  /*19ee0*/  IMAD.MOV.U32 R64, RZ, RZ, R119 ;  /* 0x000000ffff407224 */ /* 0x000fe200078e0077 */
[----:B------:R-:W1:Y:S01]  /*19ef0*/  MUFU.EX2 R66, R66 ;  /* 0x0000004200427308 */ /* 0x000e620000000800 */
[----:B--2---:R-:W-:-:S01]  /*19f00*/  FADD.FTZ R37, R15, R12 ;  /* 0x0000000c0f257221 */ /* 0x004fc20000010000 */
[----:B------:R-:W-:-:S06]  /*19f10*/  IMAD.MOV.U32 R61, RZ, RZ, R119 ;  /* 0x000000ffff3d7224 */ /* 0x000fcc00078e0077 */
[----:B------:R-:W2:Y:S01]  /*19f20*/  MUFU.EX2 R69, R69 ;  /* 0x0000004500457308 */ /* 0x000ea20000000800 */
[----:B0-----:R-:W-:-:S04]  /*19f30*/  FADD.FTZ R43, R113, R26 ;  /* 0x0000001a712b7221 */ /* 0x001fc80000010000 */
[----:B------:R-:W-:Y:S01]  /*19f40*/  FADD.FTZ R30, R42, R43 ;  /* 0x0000002b2a1e7221 */ /* 0x000fe20000010000 */
[----:B------:R-:W-:Y:S02]  /*19f50*/  IMAD.MOV.U32 R43, RZ, RZ, R119 ;  /* 0x000000ffff2b7224 */ /* 0x000fe400078e0077 */
[----:B------:R-:W0:Y:S01]  /*19f60*/  MUFU.EX2 R85, R85 ;  /* 0x0000005500557308 */ /* 0x000e220000000800 */
[----:B-1----:R-:W-:-:S01]  /*19f70*/  FADD.FTZ R26, R66, R37 ;  /* 0x00000025421a7221 */ /* 0x002fc20000010000 */
[----:B------:R-:W-:-:S06]  /*19f80*/  IMAD.MOV.U32 R37, RZ, RZ, R119 ;  /* 0x000000ffff257224 */ /* 0x000fcc00078e0077 */
[----:B------:R1:W3:Y:S01]  /*19f90*/  MUFU.EX2 R78, R71 ;  /* 0x00000047004e7308 */ /* 0x0002e20000000800 */
[----:B--2---:R-:W-:-:S01]  /*19fa0*/  FADD.FTZ R33, R69, R26 ;  /* 0x0000001a45217221 */ /* 0x004fc20000010000 */
[----:B------:R-:W-:-:S06]  /*19fb0*/  IMAD.MOV.U32 R26, RZ, RZ, R119 ;  /* 0x000000ffff1a7224 */ /* 0x000fcc00078e0077 */
[----:B------:R-:W2:Y:S01]  /*19fc0*/  MUFU.EX2 R34, R34 ;  /* 0x0000002200227308 */ /* 0x000ea20000000800 */
[C---:B0-----:R-:W-:Y:S01]  /*19fd0*/  F2FP.SATFINITE.E4M3.F32.PACK_AB_MERGE_C R210, R85.reuse, R42, RZ ;  /* 0x0000002a55d2723e */ /* 0x041fe200048070ff */
[----:B------:R-:W-:Y:S01]  /*19fe0*/  FADD.FTZ R85, R85, R30 ;  /* 0x0000001e55557221 */ /* 0x000fe20000010000 */
[--C-:B-1----:R-:W-:Y:S02]  /*19ff0*/  IMAD.MOV.U32 R71, RZ, RZ, R119.reuse ;  /* 0x000000ffff477224 */ /* 0x102fe400078e0077 */
[----:B------:R-:W-:Y:S01]  /*1a000*/  F2FP.SATFINITE.E4M3.F32.PACK_AB_MERGE_C R210, R113, R40, R210 ;  /* 0x0000002871d2723e */ /* 0x000fe200048070d2 */
[----:B------:R-:W-:Y:S02]  /*1a010*/  IMAD.MOV.U32 R113, RZ, RZ, R119 ;  /* 0x000000ffff717224 */ /* 0x000fe400078e0077 */
[----:B------:R-:W-:Y:S01]  /*1a020*/  MUFU.EX2 R38, R38 ;  /* 0x0000002600267308 */ /* 0x000fe20000000800 */
[----:B---3--:R-:W-:-:S01]  /*1a030*/  FADD.FTZ R33, R78, R33 ;  /* 0x000000214e217221 */ /* 0x008fc20000010000 */
[----:B------:R-:W-:Y:S01]  /*1a040*/  F2FP.SATFINITE.E4M3.F32.PACK_AB_MERGE_C R69, R78, R69, RZ ;  /* 0x000000454e45723e */ /* 0x000fe200048070ff */
[----:B------:R-:W-:-:S02]  /*1a050*/  IMAD.MOV.U32 R78, RZ, RZ, R119 ;  /* 0x000000ffff4e7224 */ /* 0x000fc400078e0077 */
[----:B------:R-:W-:Y:S01]  /*1a060*/  FADD.FTZ R8, R0, R33 ;  /* 0x0000002100087221 */ /* 0x000fe20000010000 */
[----:B------:R-:W-:Y:S01]  /*1a070*/  F2FP.SATFINITE.E4M3.F32.PACK_AB_MERGE_C R211, R66, R15, R69 ;  /* 0x0000000f42d3723e */ /* 0x000fe20004807045 */
[----:B------:R-:W-:Y:S01]  /*1a080*/  IMAD.MOV.U32 R66, RZ, RZ, R119 ;  /* 0x000000ffff427224 */ /* 0x000fe200078e0077 */
[----:B------:R-:W-:Y:S01]  /*1a090*/  MUFU.EX2 R45, R45 ;  /* 0x0000002d002d7308 */ /* 0x000fe20000000800 */
[----:B--2---:R-:W-:-:S01]  /*1a0a0*/  FADD.FTZ R4, R34, R85 ;  /* 0x0000005522047221 */ /* 0x004fc20000010000 */
[----:B------:R-:W-:Y:S01]  /*1a0b0*/  FADD.FTZ R8, R21, R8 ;  /* 0x0000000815087221 */ /* 0x000fe20000010000 */
[--C-:B------:R-:W-:Y:S01]  /*1a0c0*/  IMAD.MOV.U32 R85, RZ, RZ, R119.reuse ;  /* 0x000000ffff557224 */ /* 0x100fe200078e0077 */
[-C--:B------:R-:W-:Y:S01]  /*1a0d0*/  MOV R69, R119.reuse ;  /* 0x0000007700457202 */ /* 0x080fe20000000f00 */
[--C-:B------:R-:W-:Y:S01]  /*1a0e0*/  IMAD.MOV.U32 R42, RZ, RZ, R119.reuse ;  /* 0x000000ffff2a7224 */ /* 0x100fe200078e0077 */
[----:B------:R-:W-:Y:S01]  /*1a0f0*/  MOV R33, R119 ;  /* 0x0000007700217202 */ /* 0x000fe20000000f00 */
[--C-:B------:R-:W-:Y:S01]  /*1a100*/  IMAD.MOV.U32 R40, RZ, RZ, R119.reuse ;  /* 0x000000ffff287224 */ /* 0x100fe200078e0077 */
[----:B------:R-:W0:Y:S01]  /*1a110*/  MUFU.EX2 R111, R111 ;  /* 0x0000006f006f7308 */ /* 0x000e220000000800 */
[----:B------:R-:W-:-:S07]  /*1a120*/  IMAD.MOV.U32 R30, RZ, RZ, R119 ;  /* 0x000000ffff1e7224 */ /* 0x000fce00078e0077 */
[----:B------:R-:W1:Y:S08]  /*1a130*/  MUFU.EX2 R44, R44 ;  /* 0x0000002c002c7308 */ /* 0x000e700000000800 */
[----:B------:R2:W3:Y:S01]  /*1a140*/  MUFU.EX2 R25, R49 ;  /* 0x0000003100197308 */ /* 0x0004e20000000800 */
[----:B0-----:R-:W-:-:S04]  /*1a150*/  F2FP.SATFINITE.E4M3.F32.PACK_AB_MERGE_C R212, R111, R38, RZ ;  /* 0x000000266fd4723e */ /* 0x001fc800048070ff */
[----:B------:R-:W-:Y:S01]  /*1a160*/  F2FP.SATFINITE.E4M3.F32.PACK_AB_MERGE_C R212, R39, R34, R212 ;  /* 0x0000002227d4723e */ /* 0x000fe200048070d4 */
[--C-:B------:R-:W-:Y:S02]  /*1a170*/  IMAD.MOV.U32 R34, RZ, RZ, R119.reuse ;  /* 0x000000ffff227224 */ /* 0x100fe400078e0077 */
[----:B------:R0:W-:Y:S01]  /*1a180*/  MUFU.EX2 R12, R27 ;  /* 0x0000001b000c7308 */ /* 0x0001e20000000800 */
[----:B--2---:R-:W-:-:S07]  /*1a190*/  IMAD.MOV.U32 R49, RZ, RZ, R119 ;  /* 0x000000ffff317224 */ /* 0x004fce00078e0077 */
[----:B------:R-:W-:Y:S01]  /*1a1a0*/  MUFU.EX2 R121, R121 ;  /* 0x0000007900797308 */ /* 0x000fe20000000800 */
[----:B0-----:R-:W-:-:S01]  /*1a1b0*/  FADD.FTZ R27, R39, R4 ;  /* 0x00000004271b7221 */ /* 0x001fc20000010000 */
[----:B------:R-:W-:-:S03]  /*1a1c0*/  MOV R39, R119 ;  /* 0x0000007700277202 */ /* 0x000fc60000000f00 */
[----:B------:R-:W-:Y:S01]  /*1a1d0*/  FADD.FTZ R24, R38, R27 ;  /* 0x0000001b26187221 */ /* 0x000fe20000010000 */
[----:B------:R-:W-:-:S01]  /*1a1e0*/  FADD.FTZ R27, R45, R8 ;  /* 0x000000082d1b7221 */ /* 0x000fc20000010000 */
[----:B------:R-:W-:Y:S01]  /*1a1f0*/  F2FP.SATFINITE.E4M3.F32.PACK_AB_MERGE_C R45, R80, R45, RZ ;  /* 0x0000002d502d723e */ /* 0x000fe200048070ff */
[----:B------:R0:W2:Y:S01]  /*1a200*/  MUFU.EX2 R82, R51 ;  /* 0x0000003300527308 */ /* 0x0000a20000000800 */
[----:B------:R-:W-:-:S01]  /*1a210*/  FADD.FTZ R111, R111, R24 ;  /* 0x000000186f6f7221 */ /* 0x000fc20000010000 */
[----:B------:R-:W-:Y:S01]  /*1a220*/  FADD.FTZ R80, R80, R27 ;  /* 0x0000001b50507221 */ /* 0x000fe20000010000 */
[----:B------:R-:W-:Y:S01]  /*1a230*/  F2FP.SATFINITE.E4M3.F32.PACK_AB_MERGE_C R213, R21, R0, R45 ;  /* 0x0000000015d5723e */ /* 0x000fe2000480702d */
[----:B------:R-:W-:Y:S02]  /*1a240*/  IMAD.MOV.U32 R38, RZ, RZ, R119 ;  /* 0x000000ffff267224 */ /* 0x000fe400078e0077 */
[----:B-1----:R-:W-:-:S01]  /*1a250*/  FADD.FTZ R8, R44, R111 ;  /* 0x0000006f2c087221 */ /* 0x002fc20000010000 */
[----:B---3--:R-:W-:Y:S01]  /*1a260*/  FADD.FTZ R27, R25, R80 ;  /* 0x00000050191b7221 */ /* 0x008fe20000010000 */
[-C--:B------:R-:W-:Y:S01]  /*1a270*/  MOV R111, R119.reuse ;  /* 0x00000077006f7202 */ /* 0x080fe20000000f00 */
[----:B------:R-:W-:Y:S01]  /*1a280*/  MUFU.EX2 R46, R46 ;  /* 0x0000002e002e7308 */ /* 0x000fe20000000800 */
[----:B------:R-:W-:Y:S01]  /*1a290*/  IMAD.MOV.U32 R80, RZ, RZ, R119 ;  /* 0x000000ffff507224 */ /* 0x000fe200078e0077 */
[----:B0-----:R-:W-:-:S02]  /*1a2a0*/  MOV R51, R119 ;  /* 0x0000007700337202 */ /* 0x001fc40000000f00 */
[----:B------:R-:W-:-:S04]  /*1a2b0*/  MOV R45, R119 ;  /* 0x00000077002d7202 */ /* 0x000fc80000000f00 */
[----:B------:R-:W0:Y:S01]  /*1a2c0*/  MUFU.EX2 R123, R123 ;  /* 0x0000007b007b7308 */ /* 0x000e220000000800 */
[----:B--2---:R-:W-:-:S07]  /*1a2d0*/  FADD.FTZ R24, R82, R27 ;  /* 0x0000001b52187221 */ /* 0x004fce0000010000 */
[----:B------:R-:W1:Y:S08]  /*1a2e0*/  MUFU.EX2 R53, R53 ;  /* 0x0000003500357308 */ /* 0x000e700000000800 */
[----:B------:R2:W3:Y:S01]  /*1a2f0*/  MUFU.EX2 R6, R55 ;  /* 0x0000003700067308 */ /* 0x0004e20000000800 */
[----:B0-----:R-:W-:-:S04]  /*1a300*/  F2FP.SATFINITE.E4M3.F32.PACK_AB_MERGE_C R214, R123, R46, RZ ;  /* 0x0000002e7bd6723e */ /* 0x001fc800048070ff */
[----:B------:R-:W-:Y:S01]  /*1a310*/  F2FP.SATFINITE.E4M3.F32.PACK_AB_MERGE_C R214, R121, R44, R214 ;  /* 0x0000002c79d6723e */ /* 0x000fe200048070d6 */
[----:B------:R-:W-:Y:S02]  /*1a320*/  IMAD.MOV.U32 R44, RZ, RZ, R119 ;  /* 0x000000ffff2c7224 */ /* 0x000fe400078e0077 */
[----:B------:R-:W-:Y:S01]  /*1a330*/  MUFU.EX2 R50, R50 ;  /* 0x0000003200327308 */ /* 0x000fe20000000800 */
[----:B-1----:R-:W-:-:S01]  /*1a340*/  FADD.FTZ R27, R53, R24 ;  /* 0x00000018351b7221 */ /* 0x002fc20000010000 */
[----:B--2---:R-:W-:-:S06]  /*1a350*/  IMAD.MOV.U32 R55, RZ, RZ, R119 ;  /* 0x000000ffff377224 */ /* 0x004fcc00078e0077 */
[----:B------:R-:W0:Y:S01]  /*1a360*/  MUFU.EX2 R127, R127 ;  /* 0x0000007f007f7308 */ /* 0x000e220000000800 */
[C---:B---3--:R-:W-:Y:S01]  /*1a370*/  F2FP.SATFINITE.E4M3.F32.PACK_AB_MERGE_C R53, R6.reuse, R53, RZ ;  /* 0x000000350635723e */ /* 0x048fe200048070ff */
[----:B------:R-:W-:Y:S01]  /*1a380*/  FADD.FTZ R6, R6, R27 ;  /* 0x0000001b06067221 */ /* 0x000fe20000010000 */
[----:B------:R-:W-:Y:S02]  /*1a390*/  MOV R27, R119 ;  /* 0x00000077001b7202 */ /* 0x000fe40000000f00 */
[----:B------:R-:W-:Y:S01]  /*1a3a0*/  F2FP.SATFINITE.E4M3.F32.PACK_AB_MERGE_C R215, R82, R25, R53 ;  /* 0x0000001952d7723e */ /* 0x000fe20004807035 */
[--C-:B------:R-:W-:Y:S02]  /*1a3b0*/  IMAD.MOV.U32 R82, RZ, RZ, R119.reuse ;  /* 0x000000ffff527224 */ /* 0x100fe400078e0077 */
[----:B------:R-:W-:Y:S01]  /*1a3c0*/  MUFU.EX2 R48, R48 ;  /* 0x0000003000307308 */ /* 0x000fe20000000800 */
[--C-:B------:R-:W-:Y:S02]  /*1a3d0*/  IMAD.MOV.U32 R53, RZ, RZ, R119.reuse ;  /* 0x000000ffff357224 */ /* 0x100fe400078e0077 */
[----:B------:R-:W-:-:S05]  /*1a3e0*/  IMAD.MOV.U32 R25, RZ, RZ, R119 ;  /* 0x000000ffff197224 */ /* 0x000fca00078e0077 */
[----:B------:R-:W1:Y:S01]  /*1a3f0*/  MUFU.EX2 R41, R41 ;  /* 0x0000002900297308 */ /* 0x000e620000000800 */
[----:B0-----:R-:W-:-:S07]  /*1a400*/  F2FP.SATFINITE.E4M3.F32.PACK_AB_MERGE_C R24, R127, R50, RZ ;  /* 0x000000327f18723e */ /* 0x001fce00048070ff */
[----:B------:R-:W0:Y:S08]  /*1a410*/  MUFU.EX2 R125, R125 ;  /* 0x0000007d007d7308 */ /* 0x000e300000000800 */
[----:B------:R2:W-:Y:S01]  /*1a420*/  MUFU.EX2 R4, R31 ;  /* 0x0000001f00047308 */ /* 0x0005e20000000800 */
[----:B-1----:R-:W-:-:S04]  /*1a430*/  FADD.FTZ R3, R41, R6 ;  /* 0x0000000629037221 */ /* 0x002fc80000010000 */
[----:B------:R-:W-:-:S03]  /*1a440*/  FADD.FTZ R6, R12, R3 ;  /* 0x000000030c067221 */ /* 0x000fc60000010000 */
[----:B------:R-:W1:Y:S01]  /*1a450*/  MUFU.EX2 R29, R29 ;  /* 0x0000001d001d7308 */ /* 0x000e620000000800 */
[----:B--2---:R-:W-:-:S01]  /*1a460*/  FADD.FTZ R31, R121, R8 ;  /* 0x00000008791f7221 */ /* 0x004fc20000010000 */
[----:B0-----:R-:W-:Y:S01]  /*1a470*/  F2FP.SATFINITE.E4M3.F32.PACK_AB_MERGE_C R216, R125, R48, R24 ;  /* 0x000000307dd8723e */ /* 0x001fe20004807018 */
[----:B------:R-:W-:Y:S02]  /*1a480*/  IMAD.MOV.U32 R24, RZ, RZ, R119 ;  /* 0x000000ffff187224 */ /* 0x000fe400078e0077 */
[----:B------:R-:W-:Y:S01]  /*1a490*/  FADD.FTZ R46, R46, R31 ;  /* 0x0000001f2e2e7221 */ /* 0x000fe20000010000 */
[----:B------:R-:W-:Y:S02]  /*1a4a0*/  IMAD.MOV.U32 R31, RZ, RZ, R119 ;  /* 0x000000ffff1f7224 */ /* 0x000fe400078e0077 */
[----:B------:R-:W-:Y:S01]  /*1a4b0*/  MUFU.EX2 R54, R54 ;  /* 0x0000003600367308 */ /* 0x000fe20000000800 */
[----:B------:R-:W-:-:S01]  /*1a4c0*/  FADD.FTZ R123, R123, R46 ;  /* 0x0000002e7b7b7221 */ /* 0x000fc20000010000 */
[----:B------:R-:W-:-:S03]  /*1a4d0*/  IMAD.MOV.U32 R46, RZ, RZ, R119 ;  /* 0x000000ffff2e7224 */ /* 0x000fc600078e0077 */
[----:B------:R-:W-:Y:S01]  /*1a4e0*/  FADD.FTZ R20, R48, R123 ;  /* 0x0000007b30147221 */ /* 0x000fe20000010000 */
[----:B------:R-:W-:Y:S02]  /*1a4f0*/  IMAD.MOV.U32 R48, RZ, RZ, R119 ;  /* 0x000000ffff307224 */ /* 0x000fe400078e0077 */
[----:B------:R-:W0:Y:S01]  /*1a500*/  MUFU.EX2 R131, R131 ;  /* 0x0000008300837308 */ /* 0x000e220000000800 */
[----:B------:R-:W-:-:S01]  /*1a510*/  FADD.FTZ R125, R125, R20 ;  /* 0x000000147d7d7221 */ /* 0x000fc20000010000 */
[----:B-1----:R-:W-:Y:S01]  /*1a520*/  FADD.FTZ R3, R29, R6 ;  /* 0x000000061d037221 */ /* 0x002fe20000010000 */
[----:B------:R-:W-:Y:S02]  /*1a530*/  F2FP.SATFINITE.E4M3.F32.PACK_AB_MERGE_C R29, R4, R29, RZ ;  /* 0x0000001d041d723e */ /* 0x000fe400048070ff */
[----:B------:R-:W-:Y:S01]  /*1a540*/  FADD.FTZ R50, R50, R125 ;  /* 0x0000007d32327221 */ /* 0x000fe20000010000 */
[----:B------:R-:W-:-:S01]  /*1a550*/  FADD.FTZ R4, R4, R3 ;  /* 0x0000000304047221 */ /* 0x000fc20000010000 */
[----:B------:R-:W-:Y:S01]  /*1a560*/  F2FP.SATFINITE.E4M3.F32.PACK_AB_MERGE_C R217, R12, R41, R29 ;  /* 0x000000290cd9723e */ /* 0x000fe2000480701d */
[----:B------:R-:W1:Y:S01]  /*1a570*/  MUFU.EX2 R52, R52 ;  /* 0x0000003400347308 */ /* 0x000e620000000800 */
[----:B------:R-:W-:-:S01]  /*1a580*/  FADD.FTZ R127, R127, R50 ;  /* 0x000000327f7f7221 */ /* 0x000fc20000010000 */
[----:B------:R-:W-:-:S02]  /*1a590*/  IMAD.MOV.U32 R50, RZ, RZ, R119 ;  /* 0x000000ffff327224 */ /* 0x000fc400078e0077 */
[--C-:B------:R-:W-:Y:S02]  /*1a5a0*/  IMAD.MOV.U32 R41, RZ, RZ, R119.reuse ;  /* 0x000000ffff297224 */ /* 0x100fe400078e0077 */
[----:B------:R-:W-:Y:S02]  /*1a5b0*/  IMAD.MOV.U32 R29, RZ, RZ, R119 ;  /* 0x000000ffff1d7224 */ /* 0x000fe400078e0077 */
[----:B------:R-:W2:Y:S01]  /*1a5c0*/  MUFU.EX2 R115, R115 ;  /* 0x0000007300737308 */ /* 0x000ea20000000800 */
[----:B0-----:R-:W-:-:S07]  /*1a5d0*/  F2FP.SATFINITE.E4M3.F32.PACK_AB_MERGE_C R5, R131, R54, RZ ;  /* 0x000000368305723e */ /* 0x001fce00048070ff */
[----:B------:R-:W0:Y:S01]  /*1a5e0*/  MUFU.EX2 R129, R129 ;  /* 0x0000008100817308 */ /* 0x000e220000000800 */
[----:B-1----:R-:W-:-:S07]  /*1a5f0*/  FADD.FTZ R6, R52, R127 ;  /* 0x0000007f34067221 */ /* 0x002fce0000010000 */
[----:B------:R1:W3:Y:S01]  /*1a600*/  MUFU.EX2 R8, R35 ;  /* 0x0000002300087308 */ /* 0x0002e20000000800 */
[----:B--2---:R-:W-:-:S07]  /*1a610*/  FADD.FTZ R3, R115, R4 ;  /* 0x0000000473037221 */ /* 0x004fce0000010000 */
[----:B------:R-:W2:Y:S01]  /*1a620*/  MUFU.EX2 R77, R77 ;  /* 0x0000004d004d7308 */ /* 0x000ea20000000800 */
[C---:B0-----:R-:W-:Y:S01]  /*1a630*/  F2FP.SATFINITE.E4M3.F32.PACK_AB_MERGE_C R218, R129.reuse, R52, R5 ;  /* 0x0000003481da723e */ /* 0x041fe20004807005 */
[----:B------:R-:W-:Y:S01]  /*1a640*/  FADD.FTZ R129, R129, R6 ;  /* 0x0000000681817221 */ /* 0x000fe20000010000 */
[--C-:B------:R-:W-:Y:S02]  /*1a650*/  IMAD.MOV.U32 R52, RZ, RZ, R119.reuse ;  /* 0x000000ffff347224 */ /* 0x100fe400078e0077 */
[----:B-1----:R-:W-:Y:S02]  /*1a660*/  IMAD.MOV.U32 R35, RZ, RZ, R119 ;  /* 0x000000ffff237224 */ /* 0x002fe400078e0077 */
[----:B------:R-:W-:-:S01]  /*1a670*/  FADD.FTZ R54, R54, R129 ;  /* 0x0000008136367221 */ /* 0x000fc20000010000 */
[----:B------:R-:W0:Y:S01]  /*1a680*/  MUFU.EX2 R70, R70 ;  /* 0x0000004600467308 */ /* 0x000e220000000800 */
[----:B---3--:R-:W-:-:S04]  /*1a690*/  FADD.FTZ R0, R8, R3 ;  /* 0x0000000308007221 */ /* 0x008fc80000010000 */
[----:B--2---:R-:W-:Y:S01]  /*1a6a0*/  FADD.FTZ R3, R77, R0 ;  /* 0x000000004d037221 */ /* 0x004fe20000010000 */
[----:B------:R-:W-:-:S01]  /*1a6b0*/  FADD.FTZ R0, R131, R54 ;  /* 0x0000003683007221 */ /* 0x000fc20000010000 */
[----:B------:R-:W-:Y:S01]  /*1a6c0*/  IMAD.MOV.U32 R54, RZ, RZ, R119 ;  /* 0x000000ffff367224 */ /* 0x000fe200078e0077 */
[C---:B0-----:R-:W-:Y:S01]  /*1a6d0*/  F2FP.SATFINITE.E4M3.F32.PACK_AB_MERGE_C R4, R70.reuse, R77, RZ ;  /* 0x0000004d4604723e */ /* 0x041fe200048070ff */
[----:B------:R-:W-:Y:S01]  /*1a6e0*/  FADD.FTZ R3, R70, R3 ;  /* 0x0000000346037221 */ /* 0x000fe20000010000 */
[--C-:B------:R-:W-:Y:S02]  /*1a6f0*/  IMAD.MOV.U32 R77, RZ, RZ, R119.reuse ;  /* 0x000000ffff4d7224 */ /* 0x100fe400078e0077 */
[----:B------:R-:W-:Y:S01]  /*1a700*/  F2FP.SATFINITE.E4M3.F32.PACK_AB_MERGE_C R219, R8, R115, R4 ;  /* 0x0000007308db723e */ /* 0x000fe20004807004 */
[--C-:B------:R-:W-:Y:S02]  /*1a710*/  IMAD.MOV.U32 R115, RZ, RZ, R119.reuse ;  /* 0x000000ffff737224 */ /* 0x100fe400078e0077 */
[----:B------:R-:W-:Y:S01]  /*1a720*/  IMAD.MOV.U32 R70, RZ, RZ, R119 ;  /* 0x000000ffff467224 */ /* 0x000fe200078e0077 */
[----:B------:R-:W-:Y:S06]  /*1a730*/  @!P2 BRA `(.L_x_576) ;  /* 0x0000003400dca947 */ /* 0x000fec0003800000 */
[----:B------:R-:W-:Y:S01]  /*1a740*/  VIADD R4, R157, 0xfffffffe ;  /* 0xfffffffe9d047836 */ /* 0x000fe20000000000 */
[----:B------:R-:W-:Y:S01]  /*1a750*/  MOV R6, R10 ;  /* 0x0000000a00067202 */ /* 0x000fe20000000f00 */
[----:B------:R-:W-:Y:S01]  /*1a760*/  IMAD.MOV.U32 R5, RZ, RZ, R11 ;  /* 0x000000ffff057224 */ /* 0x000fe200078e000b */
[----:B------:R-:W-:Y:S01]  /*1a770*/  CS2R R118, SRZ ;  /* 0x0000000000767805 */ /* 0x000fe2000001ff00 */
[----:B------:R-:W-:Y:S01]  /*1a780*/  IMAD.MOV.U32 R7, RZ, RZ, R227 ;  /* 0x000000ffff077224 */ /* 0x000fe200078e00e3 */
[----:B------:R-:W-:Y:S01]  /*1a790*/  CS2R R116, SRZ ;  /* 0x0000000000747805 */ /* 0x000fe2000001ff00 */
[----:B------:R-:W-:Y:S01]  /*1a7a0*/  IMAD.MOV.U32 R8, RZ, RZ, R148 ;  /* 0x000000ffff087224 */ /* 0x000fe200078e0094 */
        /* <DEDUP_REMOVED lines=45> */
[----:B------:R-:W-:-:S07]  /*1aa80*/  CS2R R24, SRZ ;  /* 0x0000000000187805 */ /* 0x000fce000001ff00 */
.L_x_587:
[----:B------:R-:W-:Y:S01]  /*1aa90*/  ISETP.NE.AND P1, PT, R8, 0x1, PT ;  /* 0x000000010800780c */ /* 0x000fe20003f25270 */
[----:B------:R-:W-:Y:S05]  /*1aaa0*/  YIELD ;  /* 0x0000000000007946 */ /* 0x000fea0003800000 */
[----:B------:R-:W-:Y:S02]  /*1aab0*/  SEL R10, RZ, 0x1, P1 ;  /* 0x00000001ff0a7807 */ /* 0x000fe40000800000 */
[----:B------:R-:W-:Y:S02]  /*1aac0*/  ISETP.NE.AND P1, PT, R231, RZ, PT ;  /* 0x000000ffe700720c */ /* 0x000fe40003f25270 */
[----:B------:R-:W-:-:S11]  /*1aad0*/  LOP3.LUT R227, R7, R10, RZ, 0x3c, !PT ;  /* 0x0000000a07e37212 */ /* 0x000fd600078e3cff */
[----:B------:R-:W-:Y:S05]  /*1aae0*/  @P1 BRA `(.L_x_577) ;  /* 0x00000000003c1947 */ /* 0x000fea0003800000 */
[----:B------:R-:W-:Y:S05]  /*1aaf0*/  @!P0 BRA `(.L_x_578) ;  /* 0x0000000000048947 */ /* 0x000fea0003800000 */
[----:B------:R-:W-:Y:S01]  /*1ab00*/  BPT.TRAP 0x1 ;  /* 0x000000040000795c */ /* 0x000fe20000300000 */
.L_x_578:
[----:B------:R-:W-:Y:S01]  /*1ab10*/  VIADD R9, R8, 0x1 ;  /* 0x0000000108097836 */ /* 0x000fe20000000000 */
[----:B------:R-:W-:-:S04]  /*1ab20*/  SHF.L.U32 R10, R227, 0x1f, RZ ;  /* 0x0000001fe30a7819 */ /* 0x000fc800000006ff */
[----:B------:R-:W-:-:S04]  /*1ab30*/  ISETP.NE.AND P2, PT, R9, 0x2, PT ;  /* 0x000000020900780c */ /* 0x000fc80003f45270 */
[----:B------:R-:W-:-:S05]  /*1ab40*/  SEL R9, R9, RZ, P2 ;  /* 0x000000ff09097207 */ /* 0x000fca0001000000 */
[----:B------:R-:W-:-:S04]  /*1ab50*/  IMAD R9, R9, 0x8, R18 ;  /* 0x0000000809097824 */ /* 0x000fc800078e0212 */
[----:B------:R0:W1:Y:S01]  /*1ab60*/  SYNCS.PHASECHK.TRANS64.TRYWAIT P2, [R9+URZ+0x33430], R10 ;  /* 0x0334300a090075a7 */ /* 0x000062000804017f */
[----:B------:R-:W-:Y:S05]  /*1ab70*/  @!P0 BRA `(.L_x_579) ;  /* 0x0000000000048947 */ /* 0x000fea0003800000 */
[----:B------:R-:W-:Y:S01]  /*1ab80*/  BPT.TRAP 0x1 ;  /* 0x000000040000795c */ /* 0x000fe20000300000 */
.L_x_579:
[----:B------:R-:W-:Y:S04]  /*1ab90*/  BSSY B0, `(.L_x_577) ;  /* 0x0000004000007945 */ /* 0x000fe80003800000 */
[----:B-1----:R-:W-:Y:S05]  /*1aba0*/  @P2 BRA `(.L_x_580) ;  /* 0x0000000000082947 */ /* 0x002fea0003800000 */
[----:B------:R-:W1:Y:S02]  /*1abb0*/  SYNCS.PHASECHK.TRANS64.TRYWAIT P2, [R9+URZ+0x33430], R10 ;  /* 0x0334300a090075a7 */ /* 0x000e64000804017f */
[----:B-1----:R-:W-:Y:S05]  /*1abc0*/  @!P2 BRA `(.L_x_581) ;  /* 0x000000e0001ca947 */ /* 0x002fea0003800000 */
.L_x_580:
[----:B------:R-:W-:Y:S05]  /*1abd0*/  BSYNC B0 ;  /* 0x0000000000007941 */ /* 0x000fea0003800000 */
.L_x_577:
[----:B01----:R-:W0:Y:S01]  /*1abe0*/  S2R R9, SR_TID.X ;  /* 0x0000000000097919 */ /* 0x003e220000002100 */
[----:B------:R-:W-:Y:S05]  /*1abf0*/  WARPSYNC.ALL ;  /* 0x0000000000007948 */ /* 0x000fea0003800000 */
[----:B------:R-:W-:Y:S01]  /*1ac00*/  IMAD.MOV.U32 R11, RZ, RZ, -0x7fffffe0 ;  /* 0x80000020ff0b7424 */ /* 0x000fe200078e00ff */
[----:B------:R-:W-:Y:S01]  /*1ac10*/  UMOV UR20, UR28 ;  /* 0x0000001c00147c82 */ /* 0x000fe20008000000 */
[----:B------:R-:W-:Y:S01]  /*1ac20*/  UMOV UR21, UR29 ;  /* 0x0000001d00157c82 */ /* 0x000fe20008000000 */
[----:B------:R-:W-:Y:S01]  /*1ac30*/  IMAD.MOV.U32 R13, RZ, RZ, -0x7fffffe0 ;  /* 0x80000020ff0d7424 */ /* 0x000fe200078e00ff */
[----:B------:R-:W-:Y:S01]  /*1ac40*/  UMOV UR24, UR28 ;  /* 0x0000001c00187c82 */ /* 0x000fe20008000000 */
[----:B------:R-:W-:Y:S01]  /*1ac50*/  R2UR UR23, R11 ;  /* 0x000000000b1772ca */ /* 0x000fe200000e0000 */
[----:B------:R-:W-:Y:S01]  /*1ac60*/  UMOV UR25, UR29 ;  /* 0x0000001d00197c82 */ /* 0x000fe20008000000 */
[----:B------:R-:W-:Y:S01]  /*1ac70*/  IMAD.MOV.U32 R21, RZ, RZ, -0x7fffffe0 ;  /* 0x80000020ff157424 */ /* 0x000fe200078e00ff */
[C---:B------:R-:W-:Y:S01]  /*1ac80*/  R2UR UR27, R13.reuse ;  /* 0x000000000d1b72ca */ /* 0x040fe200000e0000 */
[----:B------:R-:W-:Y:S01]  /*1ac90*/  UMOV UR32, UR28 ;  /* 0x0000001c00207c82 */ /* 0x000fe20008000000 */
[----:B------:R-:W-:Y:S01]  /*1aca0*/  R2UR UR35, R13 ;  /* 0x000000000d2372ca */ /* 0x000fe200000e0000 */
[----:B------:R-:W-:Y:S01]  /*1acb0*/  UMOV UR33, UR29 ;  /* 0x0000001d00217c82 */ /* 0x000fe20008000000 */
[C---:B------:R-:W-:Y:S01]  /*1acc0*/  R2UR UR31, R21.reuse ;  /* 0x00000000151f72ca */ /* 0x040fe200000e0000 */
[----:B------:R-:W-:Y:S01]  /*1acd0*/  IMAD.MOV.U32 R121, RZ, RZ, -0x7fffffe0 ;  /* 0x80000020ff797424 */ /* 0x000fe200078e00ff */
[----:B------:R-:W-:Y:S01]  /*1ace0*/  UMOV UR44, UR28 ;  /* 0x0000001c002c7c82 */ /* 0x000fe20008000000 */
[----:B------:R-:W-:Y:S01]  /*1acf0*/  UMOV UR45, UR29 ;  /* 0x0000001d002d7c82 */ /* 0x000fe20008000000 */
[----:B------:R-:W-:Y:S01]  /*1ad00*/  R2UR UR51, R21 ;  /* 0x00000000153372ca */ /* 0x000fe200000e0000 */
[----:B------:R-:W-:Y:S01]  /*1ad10*/  IMAD.MOV.U32 R13, RZ, RZ, -0x7fffffe0 ;  /* 0x80000020ff0d7424 */ /* 0x000fe200078e00ff */
[----:B------:R-:W-:Y:S01]  /*1ad20*/  R2UR UR47, R121 ;  /* 0x00000000792f72ca */ /* 0x000fe200000e0000 */
[----:B------:R-:W-:Y:S01]  /*1ad30*/  IMAD.MOV.U32 R11, RZ, RZ, -0x7fffffe0 ;  /* 0x80000020ff0b7424 */ /* 0x000fe200078e00ff */
[----:B------:R-:W-:-:S02]  /*1ad40*/  MOV R21, 0x80000020 ;  /* 0x8000002000157802 */ /* 0x000fc40000000f00 */
[----:B0-----:R-:W-:Y:S01]  /*1ad50*/  SHF.R.U32.HI R10, RZ, 0x7, R9 ;  /* 0x00000007ff0a7819 */ /* 0x001fe20000011609 */
[----:B------:R-:W-:-:S03]  /*1ad60*/  VIADD R9, R8, 0x1 ;  /* 0x0000000108097836 */ /* 0x000fc60000000000 */
[----:B------:R-:W-:-:S05]  /*1ad70*/  IADD3 R15, R10, 0x8, RZ ;  /* 0x000000080a0f7810 */ /* 0x000fca0007ffe0ff */
[----:B------:R0:W-:Y:S01]  /*1ad80*/  BAR.SYNC.DEFER_BLOCKING R15, 0x100 ;  /* 0x0004000f0000751d */ /* 0x0001e20000010000 */
[----:B------:R-:W-:-:S04]  /*1ad90*/  ISETP.NE.AND P2, PT, R9, 0x2, PT ;  /* 0x000000020900780c */ /* 0x000fc80003f45270 */
[----:B------:R-:W-:-:S05]  /*1ada0*/  SEL R9, R9, RZ, P2 ;  /* 0x000000ff09097207 */ /* 0x000fca0001000000 */
[----:B------:R-:W-:-:S04]  /*1adb0*/  IMAD R10, R9, 0x780, R14 ;  /* 0x00000780090a7824 */ /* 0x000fc800078e020e */
[C---:B------:R-:W-:Y:S01]  /*1adc0*/  VIADD R12, R10.reuse, 0x80 ;  /* 0x000000800a0c7836 */ /* 0x040fe20000000000 */
[C---:B------:R-:W-:Y:S01]  /*1add0*/  R2UR UR22, R10.reuse ;  /* 0x000000000a1672ca */ /* 0x040fe200000e0000 */
[C---:B------:R-:W-:Y:S01]  /*1ade0*/  VIADD R20, R10.reuse, 0x100 ;  /* 0x000001000a147836 */ /* 0x040fe20000000000 */
[----:B------:R-:W-:Y:S02]  /*1adf0*/  IADD3 R120, R10, 0x200, RZ ;  /* 0x000002000a787810 */ /* 0x000fe40007ffe0ff */
[----:B------:R-:W-:Y:S01]  /*1ae00*/  R2UR UR26, R12 ;  /* 0x000000000c1a72ca */ /* 0x000fe200000e0000 */
[----:B------:R-:W-:Y:S01]  /*1ae10*/  VIADD R12, R10, 0x180 ;  /* 0x000001800a0c7836 */ /* 0x000fe20000000000 */
[----:B------:R-:W-:Y:S01]  /*1ae20*/  R2UR UR30, R20 ;  /* 0x00000000141e72ca */ /* 0x000fe200000e0000 */
[----:B------:R-:W-:Y:S01]  /*1ae30*/  VIADD R20, R10, 0x2 ;  /* 0x000000020a147836 */ /* 0x000fe20000000000 */
[----:B------:R-:W-:Y:S01]  /*1ae40*/  R2UR UR46, R120 ;  /* 0x00000000782e72ca */ /* 0x000fe200000e0000 */
[----:B------:R-:W-:Y:S01]  /*1ae50*/  WARPGROUP.ARRIVE ;  /* 0x00000000000079c5 */ /* 0x000fe20000000000 */
[----:B------:R-:W-:Y:S01]  /*1ae60*/  R2UR UR34, R12 ;  /* 0x000000000c2272ca */ /* 0x000fe200000e0000 */
[----:B------:R-:W-:Y:S01]  /*1ae70*/  VIADD R12, R10, 0x102 ;  /* 0x000001020a0c7836 */ /* 0x000fe20000000000 */
[----:B------:R-:W-:Y:S01]  /*1ae80*/  R2UR UR50, R20 ;  /* 0x00000000143272ca */ /* 0x000fe200000e0000 */
[----:B------:R-:W-:-:S02]  /*1ae90*/  VIADD R20, R10, 0x82 ;  /* 0x000000820a147836 */ /* 0x000fc40000000000 */
[----:B------:R-:W-:Y:S01]  /*1aea0*/  QGMMA.64x32x32.F32.E4M3.E4M3 R184, gdesc[UR20], RZ, !UPT, gsb0 ;  /* 0x0060000014b879f3 */ /* 0x000fe2000c0008ff */
[----:B------:R-:W-:Y:S01]  /*1aeb0*/  R2UR UR23, R21 ;  /* 0x00000000151772ca */ /* 0x000fe200000e0000 */
[----:B------:R-:W-:Y:S01]  /*1aec0*/  UMOV UR20, UR48 ;  /* 0x0000003000147c82 */ /* 0x000fe20008000000 */
[----:B------:R-:W-:Y:S01]  /*1aed0*/  R2UR UR22, R20 ;  /* 0x00000000141672ca */ /* 0x000fe200000e0000 */
[----:B------:R-:W-:Y:S01]  /*1aee0*/  UMOV UR21, UR49 ;  /* 0x0000003100157c82 */ /* 0x000fe20008000000 */
        /* <DEDUP_REMOVED lines=11> */
[----:B------:R-:W-:Y:S03]  /*1afa0*/  QGMMA.64x32x32.F32.E4M3.E4M3 R152, gdesc[UR28], RZ, !UPT, gsb0 ;  /* 0x006000001c9879f3 */ /* 0x000fe6000c0008ff */
        /* <DEDUP_REMOVED lines=17> */
[----:B------:R-:W-:-:S04]  /*1b0c0*/  IADD3 R12, R10, 0x280, RZ ;  /* 0x000002800a0c7810 */ /* 0x000fc80007ffe0ff */
[----:B------:R-:W-:Y:S01]  /*1b0d0*/  R2UR UR6, R12 ;  /* 0x000000000c0672ca */ /* 0x000fe200000e0000 */
[----:B------:R-:W-:Y:S01]  /*1b0e0*/  VIADD R12, R10, 0x300 ;  /* 0x000003000a0c7836 */ /* 0x000fe20000000000 */
[----:B------:R-:W-:Y:S01]  /*1b0f0*/  R2UR UR7, R13 ;  /* 0x000000000d0772ca */ /* 0x000fe200000e0000 */
[----:B------:R-:W-:Y:S01]  /*1b100*/  IMAD.MOV.U32 R13, RZ, RZ, -0x7fffffe0 ;  /* 0x80000020ff0d7424 */ /* 0x000fe200078e00ff */
        /* <DEDUP_REMOVED lines=38> */
[----:B------:R-:W-:-:S03]  /*1b370*/  IMAD.MOV.U32 R13, RZ, RZ, -0x7fffffe0 ;  /* 0x80000020ff0d7424 */ /* 0x000fc600078e00ff */
[----:B------:R-:W-:Y:S02]  /*1b380*/  R2UR UR10, R12 ;  /* 0x000000000c0a72ca */ /* 0x000fe400000e0000 */
[----:B------:R-:W-:Y:S01]  /*1b390*/  R2UR UR11, R13 ;  /* 0x000000000d0b72ca */ /* 0x000fe200000e0000 */
[----:B------:R-:W-:Y:S01]  /*1b3a0*/  IMAD.MOV.U32 R13, RZ, RZ, -0x7fffffe0 ;  /* 0x80000020ff0d7424 */ /* 0x000fe200078e00ff */
[----:B------:R-:W-:Y:S01]  /*1b3b0*/  IADD3 R12, R10, 0x302, RZ ;  /* 0x000003020a0c7810 */ /* 0x000fe20007ffe0ff */
        /* <DEDUP_REMOVED lines=106> */
[C---:B------:R-:W-:Y:S01]  /*1ba60*/  IADD3 R12, R10.reuse, 0x682, RZ ;  /* 0x000006820a0c7810 */ /* 0x040fe20007ffe0ff */
[----:B------:R-:W-:Y:S01]  /*1ba70*/  VIADD R10, R10, 0x702 ;  /* 0x000007020a0a7836 */ /* 0x000fe20000000000 */
[----:B------:R-:W-:Y:S02]  /*1ba80*/  WARPGROUP.DEPBAR.LE gsb0, 0x0 ;  /* 0x00008000000079c5 */ /* 0x000fe40000010000 */
[----:B------:R-:W-:-:S06]  /*1ba90*/  WARPGROUP.ARRIVE ;  /* 0x00000000000079c5 */ /* 0x000fcc0000000000 */
[----:B------:R-:W-:Y:S01]  /*1baa0*/  QGMMA.64x32x32.F32.E4M3.E4M3 R136, gdesc[UR32], R136, gsb0 ;  /* 0x00600000208879f3 */ /* 0x000fe20008000888 */
[----:B------:R-:W-:Y:S01]  /*1bab0*/  R2UR UR34, R12 ;  /* 0x000000000c2272ca */ /* 0x000fe200000e0000 */
[----:B------:R-:W-:Y:S01]  /*1bac0*/  UMOV UR32, UR16 ;  /* 0x0000001000207c82 */ /* 0x000fe20008000000 */
[----:B------:R-:W-:Y:S01]  /*1bad0*/  R2UR UR35, R13 ;  /* 0x000000000d2372ca */ /* 0x000fe200000e0000 */
[----:B------:R-:W-:Y:S01]  /*1bae0*/  UMOV UR33, UR17 ;  /* 0x0000001100217c82 */ /* 0x000fe20008000000 */
        /* <DEDUP_REMOVED lines=23> */
[----:B0-----:R-:W-:Y:S05]  /*1bc60*/  @P1 BRA `(.L_x_582) ;  /* 0x0000000000281947 */ /* 0x001fea0003800000 */
[----:B------:R-:W-:Y:S05]  /*1bc70*/  @!P0 BRA `(.L_x_583) ;  /* 0x0000000000048947 */ /* 0x000fea0003800000 */
[----:B------:R-:W-:Y:S01]  /*1bc80*/  BPT.TRAP 0x1 ;  /* 0x000000040000795c */ /* 0x000fe20000300000 */
.L_x_583:
[----:B------:R-:W-:Y:S01]  /*1bc90*/  SHF.L.U32 R7, R7, 0x1f, RZ ;  /* 0x0000001f07077819 */ /* 0x000fe200000006ff */
[----:B------:R-:W-:-:S04]  /*1bca0*/  IMAD R10, R8, 0x8, R18 ;  /* 0x00000008080a7824 */ /* 0x000fc800078e0212 */
[----:B------:R0:W1:Y:S01]  /*1bcb0*/  SYNCS.PHASECHK.TRANS64.TRYWAIT P1, [R10+URZ+0x33450], R7 ;  /* 0x033450070a0075a7 */ /* 0x000062000802017f */
[----:B------:R-:W-:Y:S05]  /*1bcc0*/  @!P0 BRA `(.L_x_584) ;  /* 0x0000000000048947 */ /* 0x000fea0003800000 */
[----:B------:R-:W-:Y:S01]  /*1bcd0*/  BPT.TRAP 0x1 ;  /* 0x000000040000795c */ /* 0x000fe20000300000 */
.L_x_584:
[----:B-1----:R-:W-:Y:S05]  /*1bce0*/  @P1 BRA `(.L_x_582) ;  /* 0x0000000000081947 */ /* 0x002fea0003800000 */
[----:B------:R-:W1:Y:S02]  /*1bcf0*/  SYNCS.PHASECHK.TRANS64.TRYWAIT P1, [R10+URZ+0x33450], R7 ;  /* 0x033450070a0075a7 */ /* 0x000e64000802017f */
[----:B-1----:R-:W-:Y:S05]  /*1bd00*/  @!P1 BRA `(.L_x_585) ;  /* 0x000000cc00e09947 */ /* 0x002fea0003800000 */
.L_x_582:
[----:B01----:R-:W-:Y:S01]  /*1bd10*/  VIADD R7, R18, 0x200 ;  /* 0x0000020012077836 */ /* 0x003fe20000000000 */
[----:B------:R-:W-:Y:S01]  /*1bd20*/  MOV R11, 0xc0000010 ;  /* 0xc0000010000b7802 */ /* 0x000fe20000000f00 */
[----:B------:R-:W-:Y:S05]  /*1bd30*/  WARPSYNC.ALL ;  /* 0x0000000000007948 */ /* 0x000fea0003800000 */
[----:B------:R-:W-:Y:S01]  /*1bd40*/  SHF.R.U32.HI R7, RZ, 0x4, R7 ;  /* 0x00000004ff077819 */ /* 0x000fe20000011607 */
[----:B------:R-:W-:Y:S01]  /*1bd50*/  WARPGROUP.ARRIVE ;  /* 0x00000000000079c5 */ /* 0x000fe20000000000 */
[----:B------:R-:W-:Y:S01]  /*1bd60*/  R2UR UR7, R11 ;  /* 0x000000000b0772ca */ /* 0x000fe200000e0000 */
[----:B------:R-:W-:Y:S01]  /*1bd70*/  IMAD.MOV.U32 R13, RZ, RZ, -0x3ffffff0 ;  /* 0xc0000010ff0d7424 */ /* 0x000fe200078e00ff */
[----:B------:R-:W-:-:S04]  /*1bd80*/  LOP3.LUT R7, R7, 0x3fff, RZ, 0xc0, !PT ;  /* 0x00003fff07077812 */ /* 0x000fc800078ec0ff */
[----:B------:R-:W-:-:S05]  /*1bd90*/  LOP3.LUT R7, R7, 0x10000, RZ, 0xfc, !PT ;  /* 0x0001000007077812 */ /* 0x000fca00078efcff */
[----:B------:R-:W-:Y:S01]  /*1bda0*/  IMAD R10, R8, 0x780, R7 ;  /* 0x00000780080a7824 */ /* 0x000fe200078e0207 */
[----:B------:R-:W-:-:S03]  /*1bdb0*/  FMNMX.FTZ R7, R184, R6, !PT ;  /* 0x00000006b8077209 */ /* 0x000fc60007810000 */
[C---:B------:R-:W-:Y:S01]  /*1bdc0*/  VIADD R12, R10.reuse, 0x180 ;  /* 0x000001800a0c7836 */ /* 0x040fe20000000000 */
[----:B------:R-:W-:Y:S02]  /*1bdd0*/  R2UR UR6, R10 ;  /* 0x000000000a0672ca */ /* 0x000fe400000e0000 */
[----:B------:R-:W-:-:S04]  /*1bde0*/  FMNMX.FTZ R7, R185, R7, !PT ;  /* 0x00000007b9077209 */ /* 0x000fc80007810000 */
[----:B------:R-:W-:-:S04]  /*1bdf0*/  FMNMX.FTZ R7, R188, R7, !PT ;  /* 0x00000007bc077209 */ /* 0x000fc80007810000 */
[----:B------:R-:W-:-:S03]  /*1be00*/  FMNMX.FTZ R7, R189, R7, !PT ;  /* 0x00000007bd077209 */ /* 0x000fc60007810000 */
[----:B------:R-:W-:Y:S01]  /*1be10*/  QGMMA.64x192x32.F32.E4M3.E4M3 R24, R200, gdesc[UR4], R24, gsb0 ;  /* 0x02e00004c8187df3 */ /* 0x000fe20008000818 */
[----:B------:R-:W-:Y:S01]  /*1be20*/  R2UR UR6, R12 ;  /* 0x000000000c0672ca */ /* 0x000fe200000e0000 */
[----:B------:R-:W-:Y:S01]  /*1be30*/  VIADD R12, R10, 0x300 ;  /* 0x000003000a0c7836 */ /* 0x000fe20000000000 */
[----:B------:R-:W-:Y:S01]  /*1be40*/  R2UR UR7, R13 ;  /* 0x000000000d0772ca */ /* 0x000fe200000e0000 */
[----:B------:R-:W-:Y:S01]  /*1be50*/  IMAD.MOV.U32 R13, RZ, RZ, -0x3ffffff0 ;  /* 0xc0000010ff0d7424 */ /* 0x000fe200078e00ff */
[----:B------:R-:W-:-:S04]  /*1be60*/  FMNMX.FTZ R7, R192, R7, !PT ;  /* 0x00000007c0077209 */ /* 0x000fc80007810000 */
        /* <DEDUP_REMOVED lines=34> */
[----:B------:R-:W-:-:S05]  /*1c090*/  FMNMX.FTZ R7, R133, R7, !PT ;  /* 0x0000000785077209 */ /* 0x000fca0007810000 */
[----:B------:R-:W0:Y:S02]  /*1c0a0*/  SHFL.BFLY PT, R11, R7, 0x2, 0x1f ;  /* 0x0c401f00070b7f89 */ /* 0x000e2400000e0000 */
[----:B0-----:R-:W-:Y:S01]  /*1c0b0*/  FMNMX.FTZ R7, R7, R11, !PT ;  /* 0x0000000b07077209 */ /* 0x001fe20007810000 */
[----:B------:R-:W-:Y:S01]  /*1c0c0*/  IMAD.MOV.U32 R11, RZ, RZ, -0x3ffffff0 ;  /* 0xc0000010ff0b7424 */ /* 0x000fe200078e00ff */
[----:B------:R-:W-:Y:S02]  /*1c0d0*/  WARPGROUP.DEPBAR.LE gsb0, 0x0 ;  /* 0x00008000000079c5 */ /* 0x000fe40000010000 */
[----:B------:R-:W-:-:S06]  /*1c0e0*/  WARPGROUP.ARRIVE ;  /* 0x00000000000079c5 */ /* 0x000fcc0000000000 */
[----:B------:R-:W0:Y:S01]  /*1c0f0*/  S2R R203, SR_TID.X ;  /* 0x0000000000cb7919 */ /* 0x000e220000002100 */
[----:B------:R-:W-:Y:S01]  /*1c100*/  QGMMA.64x192x32.F32.E4M3.E4M3 R24, R204, gdesc[UR4], R24, gsb0 ;  /* 0x02e00004cc187df3 */ /* 0x000fe20008000818 */
[----:B------:R-:W-:Y:S01]  /*1c110*/  R2UR UR6, R12 ;  /* 0x000000000c0672ca */ /* 0x000fe200000e0000 */
[C---:B------:R-:W-:Y:S01]  /*1c120*/  VIADD R12, R10.reuse, 0x480 ;  /* 0x000004800a0c7836 */ /* 0x040fe20000000000 */
[----:B------:R-:W-:Y:S01]  /*1c130*/  R2UR UR7, R13 ;  /* 0x000000000d0772ca */ /* 0x000fe200000e0000 */
[----:B------:R-:W-:Y:S01]  /*1c140*/  VIADD R10, R10, 0x600 ;  /* 0x000006000a0a7836 */ /* 0x000fe20000000000 */
[----:B------:R-:W-:Y:S02]  /*1c150*/  MOV R13, 0xc0000010 ;  /* 0xc0000010000d7802 */ /* 0x000fe40000000f00 */
[----:B0-----:R-:W-:Y:S02]  /*1c160*/  LOP3.LUT R202, R203, 0x7f, RZ, 0xc0, !PT ;  /* 0x0000007fcbca7812 */ /* 0x001fe400078ec0ff */
[----:B------:R-:W0:Y:S02]  /*1c170*/  S2R R203, SR_TID.X ;  /* 0x0000000000cb7919 */ /* 0x000e240000002100 */
[----:B------:R-:W-:-:S02]  /*1c180*/  ISETP.NE.AND P1, PT, R202, RZ, PT ;  /* 0x000000ffca00720c */ /* 0x000fc40003f25270 */
[----:B0-----:R-:W-:Y:S01]  /*1c190*/  SHF.R.U32.HI R203, RZ, 0x7, R203 ;  /* 0x00000007ffcb7819 */ /* 0x001fe200000116cb */
[----:B------:R-:W-:Y:S02]  /*1c1a0*/  WARPGROUP.DEPBAR.LE gsb0, 0x0 ;  /* 0x00008000000079c5 */ /* 0x000fe40000010000 */
[----:B------:R-:W-:-:S06]  /*1c1b0*/  WARPGROUP.ARRIVE ;  /* 0x00000000000079c5 */ /* 0x000fcc0000000000 */
[----:B------:R-:W-:Y:S01]  /*1c1c0*/  QGMMA.64x192x32.F32.E4M3.E4M3 R24, R208, gdesc[UR4], R24, gsb0 ;  /* 0x02e00004d0187df3 */ /* 0x000fe20008000818 */
[----:B------:R-:W-:Y:S02]  /*1c1d0*/  R2UR UR6, R12 ;  /* 0x000000000c0672ca */ /* 0x000fe400000e0000 */
[----:B------:R-:W-:Y:S02]  /*1c1e0*/  FMNMX.FTZ R12, R186, R5, !PT ;  /* 0x00000005ba0c7209 */ /* 0x000fe40007810000 */
[----:B------:R-:W-:Y:S02]  /*1c1f0*/  R2UR UR7, R13 ;  /* 0x000000000d0772ca */ /* 0x000fe400000e0000 */
        /* <DEDUP_REMOVED lines=41> */
[----:B------:R-:W-:Y:S02]  /*1c490*/  WARPGROUP.DEPBAR.LE gsb0, 0x0 ;  /* 0x00008000000079c5 */ /* 0x000fe40000010000 */
[----:B------:R-:W-:-:S06]  /*1c4a0*/  WARPGROUP.ARRIVE ;  /* 0x00000000000079c5 */ /* 0x000fcc0000000000 */
[----:B------:R-:W-:Y:S01]  /*1c4b0*/  QGMMA.64x192x32.F32.E4M3.E4M3 R24, R212, gdesc[UR4], R24, gsb0 ;  /* 0x02e00004d4187df3 */ /* 0x000fe20008000818 */
[----:B------:R-:W-:Y:S02]  /*1c4c0*/  R2UR UR6, R10 ;  /* 0x000000000a0672ca */ /* 0x000fe400000e0000 */
[----:B------:R-:W0:Y:S01]  /*1c4d0*/  SHFL.BFLY PT, R10, R7, 0x1, 0x1f ;  /* 0x0c201f00070a7f89 */ /* 0x000e2200000e0000 */
[----:B------:R-:W-:-:S03]  /*1c4e0*/  R2UR UR7, R11 ;  /* 0x000000000b0772ca */ /* 0x000fc600000e0000 */
[----:B------:R-:W1:Y:S01]  /*1c4f0*/  SHFL.BFLY PT, R11, R13, 0x1, 0x1f ;  /* 0x0c201f000d0b7f89 */ /* 0x000e6200000e0000 */
[----:B0-----:R-:W-:Y:S02]  /*1c500*/  FMNMX.FTZ R10, R7, R10, !PT ;  /* 0x0000000a070a7209 */ /* 0x001fe40007810000 */
[----:B-1----:R-:W-:-:S03]  /*1c510*/  FMNMX.FTZ R11, R13, R11, !PT ;  /* 0x0000000b0d0b7209 */ /* 0x002fc60007810000 */
[----:B------:R-:W-:-:S04]  /*1c520*/  FADD.FTZ R15, -R10, R6 ;  /* 0x000000060a0f7221 */ /* 0x000fc80000010100 */
[----:B------:R-:W-:Y:S01]  /*1c530*/  FMUL.FTZ R20, R2, R15 ;  /* 0x0000000f02147220 */ /* 0x000fe20000410000 */
[----:B------:R-:W-:-:S03]  /*1c540*/  FADD.FTZ R15, -R11, R5 ;  /* 0x000000050b0f7221 */ /* 0x000fc60000010100 */
[----:B------:R-:W-:Y:S01]  /*1c550*/  MUFU.EX2 R5, R20 ;  /* 0x0000001400057308 */ /* 0x000fe20000000800 */
[C---:B------:R-:W-:Y:S01]  /*1c560*/  FMUL.FTZ R6, R2.reuse, R15 ;  /* 0x0000000f02067220 */ /* 0x040fe20000410000 */
[----:B------:R-:W-:-:S04]  /*1c570*/  FFMA.FTZ R15, R2, R10, -8 ;  /* 0xc1000000020f7423 */ /* 0x000fc8000001000a */
[C-C-:B------:R-:W-:Y:S01]  /*1c580*/  FFMA.FTZ R12, R2.reuse, R184, -R15.reuse ;  /* 0x000000b8020c7223 */ /* 0x140fe2000001080f */
[----:B------:R-:W-:-:S01]  /*1c590*/  FFMA.FTZ R7, R2, R185, -R15 ;  /* 0x000000b902077223 */ /* 0x000fc2000001080f */
        /* <DEDUP_REMOVED lines=38> */
[C---:B------:R-:W-:Y:S01]  /*1c800*/  FFMA.FTZ R133, R2.reuse, R11, -8 ;  /* 0xc100000002857423 */ /* 0x040fe2000001000b */
[----:B------:R0:W-:Y:S03]  /*1c810*/  MUFU.EX2 R20, R189 ;  /* 0x000000bd00147308 */ /* 0x0001e60000000800 */
[----:B------:R-:W-:-:S01]  /*1c820*/  FFMA.FTZ R192, R2, R195, -R133 ;  /* 0x000000c302c07223 */ /* 0x000fc20000010885 */
[C-C-:B------:R-:W-:Y:S01]  /*1c830*/  FFMA.FTZ R193, R2.reuse, R198, -R133.reuse ;  /* 0x000000c602c17223 */ /* 0x140fe20000010885 */
[----:B------:R-:W-:-:S01]  /*1c840*/  FFMA.FTZ R170, R2, R170, -R133 ;  /* 0x000000aa02aa7223 */ /* 0x000fc20000010885 */
[C-C-:B------:R-:W-:Y:S01]  /*1c850*/  FFMA.FTZ R171, R2.reuse, R171, -R133.reuse ;  /* 0x000000ab02ab7223 */ /* 0x140fe20000010885 */
[----:B------:R-:W-:-:S01]  /*1c860*/  FFMA.FTZ R174, R2, R174, -R133 ;  /* 0x000000ae02ae7223 */ /* 0x000fc20000010885 */
[----:B------:R-:W-:Y:S01]  /*1c870*/  MUFU.EX2 R6, R6 ;  /* 0x0000000600067308 */ /* 0x000fe20000000800 */
[----:B0-----:R-:W-:-:S01]  /*1c880*/  FFMA.FTZ R189, R2, R186, -R133 ;  /* 0x000000ba02bd7223 */ /* 0x001fc20000010885 */
[C-C-:B------:R-:W-:Y:S01]  /*1c890*/  FFMA.FTZ R186, R2.reuse, R187, -R133.reuse ;  /* 0x000000bb02ba7223 */ /* 0x140fe20000010885 */
[----:B------:R-:W-:-:S01]  /*1c8a0*/  FFMA.FTZ R187, R2, R190, -R133 ;  /* 0x000000be02bb7223 */ /* 0x000fc20000010885 */
[C-C-:B------:R-:W-:Y:S01]  /*1c8b0*/  FFMA.FTZ R190, R2.reuse, R191, -R133.reuse ;  /* 0x000000bf02be7223 */ /* 0x140fe20000010885 */
[----:B------:R-:W-:-:S01]  /*1c8c0*/  FFMA.FTZ R191, R2, R194, -R133 ;  /* 0x000000c202bf7223 */ /* 0x000fc20000010885 */
[C-C-:B------:R-:W-:Y:S01]  /*1c8d0*/  FFMA.FTZ R194, R2.reuse, R199, -R133.reuse ;  /* 0x000000c702c27223 */ /* 0x140fe20000010885 */
[----:B------:R-:W-:-:S01]  /*1c8e0*/  FFMA.FTZ R175, R2, R175, -R133 ;  /* 0x000000af02af7223 */ /* 0x000fc20000010885 */
[----:B------:R-:W0:Y:S01]  /*1c8f0*/  MUFU.EX2 R12, R12 ;  /* 0x0000000c000c7308 */ /* 0x000e220000000800 */
[----:B------:R-:W-:-:S01]  /*1c900*/  FFMA.FTZ R178, R2, R178, -R133 ;  /* 0x000000b202b27223 */ /* 0x000fc20000010885 */
[C-C-:B------:R-:W-:Y:S01]  /*1c910*/  FFMA.FTZ R179, R2.reuse, R179, -R133.reuse ;  /* 0x000000b302b37223 */ /* 0x140fe20000010885 */
[----:B------:R-:W-:-:S01]  /*1c920*/  FFMA.FTZ R182, R2, R182, -R133 ;  /* 0x000000b602b67223 */ /* 0x000fc20000010885 */
[C-C-:B------:R-:W-:Y:S01]  /*1c930*/  FFMA.FTZ R183, R2.reuse, R183, -R133.reuse ;  /* 0x000000b702b77223 */ /* 0x140fe20000010885 */
[----:B------:R-:W-:-:S01]  /*1c940*/  FFMA.FTZ R154, R2, R154, -R133 ;  /* 0x0000009a029a7223 */ /* 0x000fc20000010885 */
[C-C-:B------:R-:W-:Y:S01]  /*1c950*/  FFMA.FTZ R155, R2.reuse, R155, -R133.reuse ;  /* 0x0000009b029b7223 */ /* 0x140fe20000010885 */
[----:B------:R-:W-:-:S01]  /*1c960*/  FFMA.FTZ R158, R2, R158, -R133 ;  /* 0x0000009e029e7223 */ /* 0x000fc20000010885 */
[----:B------:R-:W1:Y:S01]  /*1c970*/  MUFU.EX2 R189, R189 ;  /* 0x000000bd00bd7308 */ /* 0x000e620000000800 */
[----:B------:R-:W-:-:S01]  /*1c980*/  FFMA.FTZ R159, R2, R159, -R133 ;  /* 0x0000009f029f7223 */ /* 0x000fc20000010885 */
[C-C-:B------:R-:W-:Y:S01]  /*1c990*/  FFMA.FTZ R162, R2.reuse, R162, -R133.reuse ;  /* 0x000000a202a27223 */ /* 0x140fe20000010885 */
[----:B------:R-:W-:-:S01]  /*1c9a0*/  FFMA.FTZ R163, R2, R163, -R133 ;  /* 0x000000a302a37223 */ /* 0x000fc20000010885 */
[C-C-:B------:R-:W-:Y:S01]  /*1c9b0*/  FFMA.FTZ R166, R2.reuse, R166, -R133.reuse ;  /* 0x000000a602a67223 */ /* 0x140fe20000010885 */
[----:B------:R-:W-:-:S01]  /*1c9c0*/  FFMA.FTZ R167, R2, R167, -R133 ;  /* 0x000000a702a77223 */ /* 0x000fc20000010885 */
[C-C-:B------:R-:W-:Y:S01]  /*1c9d0*/  FFMA.FTZ R138, R2.reuse, R138, -R133.reuse ;  /* 0x0000008a028a7223 */ /* 0x140fe20000010885 */
[----:B------:R-:W-:-:S01]  /*1c9e0*/  FFMA.FTZ R139, R2, R139, -R133 ;  /* 0x0000008b028b7223 */ /* 0x000fc20000010885 */
[----:B------:R-:W2:Y:S01]  /*1c9f0*/  MUFU.EX2 R7, R7 ;  /* 0x0000000700077308 */ /* 0x000ea20000000800 */
[----:B0-----:R-:W-:-:S01]  /*1ca00*/  FFMA.FTZ R0, R5, R0, R12 ;  /* 0x0000000005007223 */ /* 0x001fc2000001000c */
[C-C-:B------:R-:W-:Y:S01]  /*1ca10*/  FFMA.FTZ R142, R2.reuse, R142, -R133.reuse ;  /* 0x0000008e028e7223 */ /* 0x140fe20000010885 */
[----:B------:R-:W-:-:S01]  /*1ca20*/  FFMA.FTZ R143, R2, R143, -R133 ;  /* 0x0000008f028f7223 */ /* 0x000fc20000010885 */
[C-C-:B------:R-:W-:Y:S01]  /*1ca30*/  FFMA.FTZ R146, R2.reuse, R146, -R133.reuse ;  /* 0x0000009202927223 */ /* 0x140fe20000010885 */
[----:B------:R-:W-:-:S01]  /*1ca40*/  FFMA.FTZ R147, R2, R147, -R133 ;  /* 0x0000009302937223 */ /* 0x000fc20000010885 */
[C-C-:B------:R-:W-:Y:S01]  /*1ca50*/  FFMA.FTZ R150, R2.reuse, R150, -R133.reuse ;  /* 0x0000009602967223 */ /* 0x140fe20000010885 */
[----:B------:R-:W-:-:S01]  /*1ca60*/  FFMA.FTZ R151, R2, R151, -R133 ;  /* 0x0000009702977223 */ /* 0x000fc20000010885 */
[----:B------:R-:W0:Y:S01]  /*1ca70*/  MUFU.EX2 R186, R186 ;  /* 0x000000ba00ba7308 */ /* 0x000e220000000800 */
[----:B-1----:R-:W-:-:S01]  /*1ca80*/  FFMA.FTZ R3, R6, R3, R189 ;  /* 0x0000000306037223 */ /* 0x002fc200000100bd */
[C-C-:B------:R-:W-:Y:S01]  /*1ca90*/  FFMA.FTZ R122, R2.reuse, R122, -R133.reuse ;  /* 0x0000007a027a7223 */ /* 0x140fe20000010885 */
[----:B------:R-:W-:-:S01]  /*1caa0*/  FFMA.FTZ R123, R2, R123, -R133 ;  /* 0x0000007b027b7223 */ /* 0x000fc20000010885 */
[C-C-:B------:R-:W-:Y:S01]  /*1cab0*/  FFMA.FTZ R126, R2.reuse, R126, -R133.reuse ;  /* 0x0000007e027e7223 */ /* 0x140fe20000010885 */
[----:B------:R-:W-:-:S01]  /*1cac0*/  FFMA.FTZ R127, R2, R127, -R133 ;  /* 0x0000007f027f7223 */ /* 0x000fc20000010885 */
[C-C-:B------:R-:W-:Y:S01]  /*1cad0*/  FFMA.FTZ R130, R2.reuse, R130, -R133.reuse ;  /* 0x0000008202827223 */ /* 0x140fe20000010885 */
[----:B------:R-:W-:-:S01]  /*1cae0*/  FFMA.FTZ R131, R2, R131, -R133 ;  /* 0x0000008302837223 */ /* 0x000fc20000010885 */
[----:B------:R-:W1:Y:S01]  /*1caf0*/  MUFU.EX2 R13, R13 ;  /* 0x0000000d000d7308 */ /* 0x000e620000000800 */
[----:B--2---:R-:W-:-:S01]  /*1cb00*/  FADD.FTZ R0, R7, R0 ;  /* 0x0000000007007221 */ /* 0x004fc20000010000 */
[C-C-:B------:R-:W-:Y:S01]  /*1cb10*/  FFMA.FTZ R134, R2.reuse, R134, -R133.reuse ;  /* 0x0000008602867223 */ /* 0x140fe20000010885 */
[----:B------:R-:W-:-:S05]  /*1cb20*/  FFMA.FTZ R133, R2, R135, -R133 ;  /* 0x0000008702857223 */ /* 0x000fca0000010885 */
[----:B------:R-:W2:Y:S01]  /*1cb30*/  MUFU.EX2 R187, R187 ;  /* 0x000000bb00bb7308 */ /* 0x000ea20000000800 */
[----:B0-----:R-:W-:-:S07]  /*1cb40*/  FADD.FTZ R196, R186, R3 ;  /* 0x00000003bac47221 */ /* 0x001fce0000010000 */
[----:B------:R-:W0:Y:S01]  /*1cb50*/  MUFU.EX2 R190, R190 ;  /* 0x000000be00be7308 */ /* 0x000e220000000800 */
[----:B-1----:R-:W-:-:S04]  /*1cb60*/  FADD.FTZ R3, R13, R0 ;  /* 0x000000000d037221 */ /* 0x002fc80000010000 */
[----:B------:R-:W-:-:S03]  /*1cb70*/  FADD.FTZ R0, R20, R3 ;  /* 0x0000000314007221 */ /* 0x000fc60000010000 */
        /* <DEDUP_REMOVED lines=11> */
[----:B-1----:R-:W-:-:S01]  /*1cc30*/  FADD.FTZ R196, R192, R195 ;  /* 0x000000c3c0c47221 */ /* 0x002fc20000010000 */
[----:B------:R-:W-:Y:S02]  /*1cc40*/  WARPGROUP.DEPBAR.LE gsb0, 0x0 ;  /* 0x00008000000079c5 */ /* 0x000fe40000010000 */
[----:B------:R-:W-:-:S04]  /*1cc50*/  WARPGROUP.ARRIVE ;  /* 0x00000000000079c5 */ /* 0x000fc80000000000 */
[----:B------:R-:W1:Y:S01]  /*1cc60*/  MUFU.EX2 R188, R188 ;  /* 0x000000bc00bc7308 */ /* 0x000e620000000800 */
[----:B--2---:R-:W-:-:S01]  /*1cc70*/  FADD.FTZ R3, R185, R0 ;  /* 0x00000000b9037221 */ /* 0x004fc20000010000 */
[----:B------:R-:W-:Y:S01]  /*1cc80*/  QGMMA.64x192x32.F32.E4M3.E4M3 R24, R216, gdesc[UR4], R24, gsb0 ;  /* 0x02e00004d8187df3 */ /* 0x000fe20008000818 */
[----:B0-----:R-:W-:-:S05]  /*1cc90*/  FADD.FTZ R195, R193, R196 ;  /* 0x000000c4c1c37221 */ /* 0x001fca0000010000 */
[----:B------:R-:W0:Y:S08]  /*1cca0*/  MUFU.EX2 R194, R194 ;  /* 0x000000c200c27308 */ /* 0x000e300000000800 */
        /* <DEDUP_REMOVED lines=50> */
[----:B------:R-:W-:-:S06]  /*1cfd0*/  WARPGROUP.DEPBAR.LE gsb0, 0x0 ;  /* 0x00008000000079c5 */ /* 0x000fcc0000010000 */
        /* <DEDUP_REMOVED lines=31> */
[----:B0-----:R-:W-:-:S01]  /*1d1d0*/  FADD.FTZ R3, R141, R0 ;  /* 0x000000008d037221 */ /* 0x001fc20000010000 */
[----:B------:R-:W-:-:S06]  /*1d1e0*/  IADD3 R0, -R203, 0xb, RZ ;  /* 0x0000000bcb007810 */ /* 0x000fcc0007ffe1ff */
        /* <DEDUP_REMOVED lines=12> */
[----:B------:R-:W-:-:S04]  /*1d2b0*/  @!P1 IMAD R3, R9, 0x8, R18 ;  /* 0x0000000809039824 */ /* 0x000fc800078e0212 */
[----:B------:R-:W-:Y:S02]  /*1d2c0*/  @!P1 VIADD R3, R3, 0x33440 ;  /* 0x0003344003039836 */ /* 0x000fe40000000000 */
[----:B------:R-:W0:Y:S01]  /*1d2d0*/  MUFU.EX2 R151, R151 ;  /* 0x0000009700977308 */ /* 0x000e220000000800 */
[----:B--2---:R-:W-:-:S02]  /*1d2e0*/  FADD.FTZ R198, R150, R195 ;  /* 0x000000c396c67221 */ /* 0x004fc40000010000 */
[----:B------:R-:W-:Y:S01]  /*1d2f0*/  @!P1 PRMT R3, RZ, 0x654, R3 ;  /* 0x00000654ff039816 */ /* 0x000fe20000000003 */
[----:B------:R2:W-:Y:S06]  /*1d300*/  BAR.ARV R0, 0x100 ;  /* 0x000400000000751d */ /* 0x0005ec0000002000 */
[----:B------:R-:W3:Y:S01]  /*1d310*/  MUFU.EX2 R120, R120 ;  /* 0x0000007800787308 */ /* 0x000ee20000000800 */
[----:B-1----:R-:W-:-:S01]  /*1d320*/  FADD.FTZ R195, R149, R196 ;  /* 0x000000c495c37221 */ /* 0x002fc20000010000 */
[----:B------:R1:W-:Y:S01]  /*1d330*/  @!P1 SYNCS.ARRIVE.TRANS64.RED.A1T0 RZ, [R3+URZ], RZ ;  /* 0x000000ff03ff99a7 */ /* 0x0003e2000810043f */
[----:B0-----:R-:W-:-:S05]  /*1d340*/  FADD.FTZ R197, R151, R198 ;  /* 0x000000c697c57221 */ /* 0x001fca0000010000 */
[----:B------:R-:W0:Y:S08]  /*1d350*/  MUFU.EX2 R122, R122 ;  /* 0x0000007a007a7308 */ /* 0x000e300000000800 */
[----:B------:R-:W4:Y:S01]  /*1d360*/  MUFU.EX2 R121, R121 ;  /* 0x0000007900797308 */ /* 0x000f220000000800 */
[----:B---3--:R-:W-:-:S07]  /*1d370*/  FADD.FTZ R198, R120, R195 ;  /* 0x000000c378c67221 */ /* 0x008fce0000010000 */
[----:B------:R-:W3:Y:S01]  /*1d380*/  MUFU.EX2 R123, R123 ;  /* 0x0000007b007b7308 */ /* 0x000ee20000000800 */
[----:B0-----:R-:W-:-:S07]  /*1d390*/  FADD.FTZ R196, R122, R197 ;  /* 0x000000c57ac47221 */ /* 0x001fce0000010000 */
[----:B------:R-:W2:Y:S01]  /*1d3a0*/  MUFU.EX2 R124, R124 ;  /* 0x0000007c007c7308 */ /* 0x000ea20000000800 */
[----:B----4-:R-:W-:-:S07]  /*1d3b0*/  FADD.FTZ R195, R121, R198 ;  /* 0x000000c679c37221 */ /* 0x010fce0000010000 */
[----:B------:R-:W0:Y:S01]  /*1d3c0*/  MUFU.EX2 R126, R126 ;  /* 0x0000007e007e7308 */ /* 0x000e220000000800 */
[----:B---3--:R-:W-:-:S07]  /*1d3d0*/  FADD.FTZ R197, R123, R196 ;  /* 0x000000c47bc57221 */ /* 0x008fce0000010000 */
        /* <DEDUP_REMOVED lines=20> */
[----:B0-----:R-:W-:-:S03]  /*1d520*/  FADD.FTZ R0, R15, R0 ;  /* 0x000000000f007221 */ /* 0x001fc60000010000 */
[----:B-1----:R-:W-:Y:S01]  /*1d530*/  FADD.FTZ R3, R133, R196 ;  /* 0x000000c485037221 */ /* 0x002fe20000010000 */
[----:B------:R-:W-:Y:S06]  /*1d540*/  @!P0 BRA `(.L_x_586) ;  /* 0x0000000000048947 */ /* 0x000fec0003800000 */
[----:B------:R-:W-:Y:S01]  /*1d550*/  BPT.TRAP 0x1 ;  /* 0x000000040000795c */ /* 0x000fe20000300000 */
.L_x_586:
[----:B------:R-:W-:Y:S01]  /*1d560*/  F2FP.SATFINITE.E4M3.F32.PACK_AB_MERGE_C R13, R20, R13, RZ ;  /* 0x0000000d140d723e */ /* 0x000fe200048070ff */
[-C--:B------:R-:W-:Y:S01]  /*1d570*/  FMUL.FTZ R24, R24, R5.reuse ;  /* 0x0000000518187220 */ /* 0x080fe20000410000 */
[----:B------:R-:W-:Y:S01]  /*1d580*/  ISETP.GT.AND P1, PT, R4, RZ, PT ;  /* 0x000000ff0400720c */ /* 0x000fe20003f24270 */
[-C--:B------:R-:W-:Y:S01]  /*1d590*/  FMUL.FTZ R25, R25, R5.reuse ;  /* 0x0000000519197220 */ /* 0x080fe20000410000 */
[----:B------:R-:W-:Y:S01]  /*1d5a0*/  F2FP.SATFINITE.E4M3.F32.PACK_AB_MERGE_C R200, R7, R12, R13 ;  /* 0x0000000c07c8723e */ /* 0x000fe2000480700d */
[----:B------:R-:W-:Y:S01]  /*1d5b0*/  IMAD R7, R8, 0x8, R18 ;  /* 0x0000000808077824 */ /* 0x000fe200078e0212 */
[----:B------:R-:W-:Y:S01]  /*1d5c0*/  MOV R8, UR42 ;  /* 0x0000002a00087c02 */ /* 0x000fe20008000f00 */
[----:B------:R-:W-:Y:S01]  /*1d5d0*/  FMUL.FTZ R28, R28, R5 ;  /* 0x000000051c1c7220 */ /* 0x000fe20000410000 */
[----:B------:R-:W-:Y:S01]  /*1d5e0*/  F2FP.SATFINITE.E4M3.F32.PACK_AB_MERGE_C R187, R190, R187, RZ ;  /* 0x000000bbbebb723e */ /* 0x000fe200048070ff */
[----:B------:R-:W-:Y:S01]  /*1d5f0*/  VIADD R7, R7, 0x33460 ;  /* 0x0003346007077836 */ /* 0x000fe20000000000 */
[----:B------:R-:W-:Y:S01]  /*1d600*/  F2FP.SATFINITE.E4M3.F32.PACK_AB_MERGE_C R185, R188, R185, RZ ;  /* 0x000000b9bcb9723e */ /* 0x000fe200048070ff */
[----:B------:R-:W-:Y:S01]  /*1d610*/  FMUL.FTZ R29, R29, R5 ;  /* 0x000000051d1d7220 */ /* 0x000fe20000410000 */
[----:B------:R-:W-:Y:S01]  /*1d620*/  F2FP.SATFINITE.E4M3.F32.PACK_AB_MERGE_C R193, R194, R193, RZ ;  /* 0x000000c1c2c1723e */ /* 0x000fe200048070ff */
[-C--:B------:R-:W-:Y:S01]  /*1d630*/  FMUL.FTZ R32, R32, R5.reuse ;  /* 0x0000000520207220 */ /* 0x080fe20000410000 */
        /* <DEDUP_REMOVED lines=110> */
[----:B------:R-:W-:Y:S01]  /*1dd20*/  VIADD R4, R4, 0xffffffff ;  /* 0xffffffff04047836 */ /* 0x000fe20000000000 */
[----:B------:R-:W-:Y:S01]  /*1dd30*/  F2FP.SATFINITE.E4M3.F32.PACK_AB_MERGE_C R202, R184, R21, R185 ;  /* 0x00000015b8ca723e */ /* 0x000fe200048070b9 */
[----:B------:R-:W-:Y:S01]  /*1dd40*/  IMAD.MOV.U32 R5, RZ, RZ, R11 ;  /* 0x000000ffff057224 */ /* 0x000fe200078e000b */
[----:B------:R-:W-:Y:S01]  /*1dd50*/  F2FP.SATFINITE.E4M3.F32.PACK_AB_MERGE_C R203, R192, R191, R193 ;  /* 0x000000bfc0cb723e */ /* 0x000fe200048070c1 */
[----:B------:R-:W-:Y:S01]  /*1dd60*/  IMAD.MOV.U32 R6, RZ, RZ, R10 ;  /* 0x000000ffff067224 */ /* 0x000fe200078e000a */
[----:B------:R-:W-:Y:S01]  /*1dd70*/  F2FP.SATFINITE.E4M3.F32.PACK_AB_MERGE_C R204, R169, R168, R172 ;  /* 0x000000a8a9cc723e */ /* 0x000fe200048070ac */
[----:B0-----:R-:W-:Y:S01]  /*1dd80*/  IMAD.MOV.U32 R7, RZ, RZ, R227 ;  /* 0x000000ffff077224 */ /* 0x001fe200078e00e3 */
        /* <DEDUP_REMOVED lines=15> */
[----:B------:R-:W-:Y:S01]  /*1de80*/  MOV R8, R9 ;  /* 0x0000000900087202 */ /* 0x000fe20000000f00 */
[----:B------:R-:W-:Y:S06]  /*1de90*/  @P1 BRA `(.L_x_587) ;  /* 0xffffffc800fc1947 */ /* 0x000fec000383ffff */
[----:B------:R-:W-:-:S07]  /*1dea0*/  IMAD.MOV.U32 R148, RZ, RZ, R9 ;  /* 0x000000ffff947224 */ /* 0x000fce00078e0009 */
.L_x_576:
[----:B------:R-:W-:Y:S05]  /*1deb0*/  WARPSYNC.ALL ;  /* 0x0000000000007948 */ /* 0x000fea0003800000 */
[----:B------:R-:W-:Y:S06]  /*1dec0*/  BAR.ARV 0x8, 0x120 ;  /* 0x0204800000007b1d */ /* 0x000fec0000002000 */
[----:B------:R-:W-:Y:S05]  /*1ded0*/  @!P0 BRA `(.L_x_588) ;  /* 0x0000000000048947 */ /* 0x000fea0003800000 */
[----:B------:R-:W-:Y:S01]  /*1dee0*/  BPT.TRAP 0x1 ;  /* 0x000000040000795c */ /* 0x000fe20000300000 */
.L_x_588:
[----:B------:R-:W-:Y:S01]  /*1def0*/  IMAD R15, R148, 0x8, R18 ;  /* 0x00000008940f7824 */ /* 0x000fe200078e0212 */
[----:B------:R-:W-:-:S04]  /*1df00*/  SHF.L.U32 R4, R227, 0x1f, RZ ;  /* 0x0000001fe3047819 */ /* 0x000fc800000006ff */
[----:B------:R0:W1:Y:S01]  /*1df10*/  SYNCS.PHASECHK.TRANS64.TRYWAIT P1, [R15+URZ+0x33450], R4 ;  /* 0x033450040f0075a7 */ /* 0x000062000802017f */
[----:B------:R-:W-:Y:S05]  /*1df20*/  @!P0 BRA `(.L_x_589) ;  /* 0x0000000000048947 */ /* 0x000fea0003800000 */
[----:B------:R-:W-:Y:S01]  /*1df30*/  BPT.TRAP 0x1 ;  /* 0x000000040000795c */ /* 0x000fe20000300000 */
.L_x_589:
[----:B------:R-:W-:-:S05]  /*1df40*/  VIADD R18, R18, 0x200 ;  /* 0x0000020012127836 */ /* 0x000fca0000000000 */
[----:B------:R-:W-:-:S04]  /*1df50*/  SHF.R.U32.HI R18, RZ, 0x4, R18 ;  /* 0x00000004ff127819 */ /* 0x000fc80000011612 */
[----:B------:R-:W-:-:S04]  /*1df60*/  LOP3.LUT R18, R18, 0x3fff, RZ, 0xc0, !PT ;  /* 0x00003fff12127812 */ /* 0x000fc800078ec0ff */
[----:B------:R-:W-:Y:S01]  /*1df70*/  LOP3.LUT R5, R18, 0x10000, RZ, 0xfc, !PT ;  /* 0x0001000012057812 */ /* 0x000fe200078efcff */
[----:B-1----:R-:W-:Y:S06]  /*1df80*/  @P1 BRA `(.L_x_590) ;  /* 0x0000000000081947 */ /* 0x002fec0003800000 */
[----:B------:R-:W1:Y:S02]  /*1df90*/  SYNCS.PHASECHK.TRANS64.TRYWAIT P1, [R15+URZ+0x33450], R4 ;  /* 0x033450040f0075a7 */ /* 0x000e64000802017f */
[----:B-1----:R-:W-:Y:S05]  /*1dfa0*/  @!P1 BRA `(.L_x_591) ;  /* 0x000000ac004c9947 */ /* 0x002fea0003800000 */
.L_x_590:
[----:B01----:R-:W-:Y:S01]  /*1dfb0*/  IMAD R4, R148, 0x780, R5 ;  /* 0x0000078094047824 */ /* 0x003fe200078e0205 */
[----:B------:R-:W2:Y:S01]  /*1dfc0*/  LDL R18, [R1+0x10] ;  /* 0x0000100001127983 */ /* 0x000ea20000100800 */
[----:B------:R-:W-:Y:S01]  /*1dfd0*/  IMAD.MOV.U32 R5, RZ, RZ, -0x3ffffff0 ;  /* 0xc0000010ff057424 */ /* 0x000fe200078e00ff */
[----:B------:R-:W-:Y:S05]  /*1dfe0*/  WARPSYNC.ALL ;  /* 0x0000000000007948 */ /* 0x000fea0003800000 */
[C---:B------:R-:W-:Y:S01]  /*1dff0*/  R2UR UR6, R4.reuse ;  /* 0x00000000040672ca */ /* 0x040fe200000e0000 */
[----:B------:R-:W3:Y:S01]  /*1e000*/  LDL.LU R14, [R1+0x4] ;  /* 0x00000400010e7983 */ /* 0x000ee20000300800 */
[----:B------:R-:W-:Y:S01]  /*1e010*/  R2UR UR7, R5 ;  /* 0x00000000050772ca */ /* 0x000fe200000e0000 */
[----:B------:R-:W-:Y:S01]  /*1e020*/  WARPGROUP.ARRIVE ;  /* 0x00000000000079c5 */ /* 0x000fe20000000000 */
[----:B------:R-:W-:Y:S01]  /*1e030*/  VIADD R6, R4, 0x180 ;  /* 0x0000018004067836 */ /* 0x000fe20000000000 */
[----:B------:R-:W-:Y:S01]  /*1e040*/  MOV R7, 0xc0000010 ;  /* 0xc000001000077802 */ /* 0x000fe20000000f00 */
[----:B------:R-:W-:-:S02]  /*1e050*/  ULDC.64 UR4, c[0x0][0x9a0] ;  /* 0x0002680000047ab9 */ /* 0x000fc40000000a00 */
[----:B------:R-:W-:-:S04]  /*1e060*/  ISETP.NE.U32.AND P1, PT, RZ, UR4, PT ;  /* 0x00000004ff007c0c */ /* 0x000fc8000bf25070 */
[----:B------:R-:W-:-:S03]  /*1e070*/  ISETP.NE.AND.EX P1, PT, RZ, UR5, PT, P1 ;  /* 0x00000005ff007c0c */ /* 0x000fc6000bf25310 */
[----:B------:R-:W-:Y:S01]  /*1e080*/  QGMMA.64x192x32.F32.E4M3.E4M3 R24, R200, gdesc[UR4], R24, gsb0 ;  /* 0x02e00004c8187df3 */ /* 0x000fe20008000818 */
[----:B------:R-:W-:Y:S01]  /*1e090*/  R2UR UR6, R6 ;  /* 0x00000000060672ca */ /* 0x000fe200000e0000 */
[----:B------:R-:W-:Y:S01]  /*1e0a0*/  VIADD R6, R4, 0x300 ;  /* 0x0000030004067836 */ /* 0x000fe20000000000 */
[----:B------:R-:W-:Y:S01]  /*1e0b0*/  R2UR UR7, R7 ;  /* 0x00000000070772ca */ /* 0x000fe200000e0000 */
[----:B------:R-:W-:-:S06]  /*1e0c0*/  IMAD.MOV.U32 R7, RZ, RZ, -0x3ffffff0 ;  /* 0xc0000010ff077424 */ /* 0x000fcc00078e00ff */
[----:B------:R-:W0:Y:S08]  /*1e0d0*/  @P1 LDC.64 R8, c[0x0][0x9c8] ;  /* 0x00027200ff081b82 */ /* 0x000e300000000a00 */
[----:B------:R-:W1:Y:S01]  /*1e0e0*/  @P1 LDC.64 R12, c[0x0][0x9d0] ;  /* 0x00027400ff0c1b82 */ /* 0x000e620000000a00 */
[----:B------:R-:W-:Y:S02]  /*1e0f0*/  WARPGROUP.DEPBAR.LE gsb0, 0x0 ;  /* 0x00008000000079c5 */ /* 0x000fe40000010000 */
[----:B------:R-:W-:-:S06]  /*1e100*/  WARPGROUP.ARRIVE ;  /* 0x00000000000079c5 */ /* 0x000fcc0000000000 */
[----:B------:R-:W-:Y:S01]  /*1e110*/  QGMMA.64x192x32.F32.E4M3.E4M3 R24, R204, gdesc[UR4], R24, gsb0 ;  /* 0x02e00004cc187df3 */ /* 0x000fe20008000818 */
[----:B------:R-:W-:Y:S02]  /*1e120*/  R2UR UR6, R6 ;  /* 0x00000000060672ca */ /* 0x000fe400000e0000 */
[----:B------:R-:W-:Y:S01]  /*1e130*/  R2UR UR7, R7 ;  /* 0x00000000070772ca */ /* 0x000fe200000e0000 */
[----:B0-----:R-:W-:-:S04]  /*1e140*/  @P1 IMAD.WIDE.U32 R6, R236, R8, RZ ;  /* 0x00000008ec061225 */ /* 0x001fc800078e00ff */
[----:B--2---:R-:W-:-:S04]  /*1e150*/  @P1 IMAD R5, R18, R8, RZ ;  /* 0x0000000812051224 */ /* 0x004fc800078e02ff */
[----:B------:R-:W-:Y:S01]  /*1e160*/  @P1 IMAD R9, R236, R9, R5 ;  /* 0x00000009ec091224 */ /* 0x000fe200078e0205 */
[----:B---3--:R-:W-:-:S03]  /*1e170*/  @P1 SHF.R.S32.HI R5, RZ, 0x1f, R14 ;  /* 0x0000001fff051819 */ /* 0x008fc6000001140e */
[----:B------:R-:W-:Y:S02]  /*1e180*/  @P1 IMAD.IADD R7, R7, 0x1, R9 ;  /* 0x0000000107071824 */ /* 0x000fe400078e0209 */
[-C--:B-1----:R-:W-:Y:S02]  /*1e190*/  @P1 IMAD R8, R5, R12.reuse, RZ ;  /* 0x0000000c05081224 */ /* 0x082fe400078e02ff */
[----:B------:R-:W-:-:S04]  /*1e1a0*/  @P1 IMAD.WIDE.U32 R6, R14, R12, R6 ;  /* 0x0000000c0e061225 */ /* 0x000fc800078e0006 */
[----:B------:R-:W-:Y:S01]  /*1e1b0*/  @P1 IMAD R5, R14, R13, R8 ;  /* 0x0000000d0e051224 */ /* 0x000fe200078e0208 */
[----:B------:R-:W-:Y:S01]  /*1e1c0*/  @P1 LEA R8, P2, R6, UR4, 0x2 ;  /* 0x0000000406081c11 */ /* 0x000fe2000f8410ff */
[----:B------:R-:W-:Y:S02]  /*1e1d0*/  IMAD.MOV.U32 R12, RZ, RZ, 0x3f800000 ;  /* 0x3f800000ff0c7424 */ /* 0x000fe400078e00ff */
[----:B------:R-:W-:-:S05]  /*1e1e0*/  @P1 IMAD.IADD R5, R7, 0x1, R5 ;  /* 0x0000000107051824 */ /* 0x000fca00078e0205 */
[----:B------:R-:W-:-:S05]  /*1e1f0*/  @P1 LEA.HI.X R9, R6, UR5, R5, 0x2, P2 ;  /* 0x0000000506091c11 */ /* 0x000fca00090f1405 */
[----:B------:R0:W2:Y:S01]  /*1e200*/  @P1 LDG.E R12, desc[UR54][R8.64] ;  /* 0x00000036080c1981 */ /* 0x0000a2000c1e1900 */
[----:B------:R-:W-:Y:S02]  /*1e210*/  WARPGROUP.DEPBAR.LE gsb0, 0x0 ;  /* 0x00008000000079c5 */ /* 0x000fe40000010000 */
[----:B------:R-:W-:-:S06]  /*1e220*/  WARPGROUP.ARRIVE ;  /* 0x00000000000079c5 */ /* 0x000fcc0000000000 */
[----:B------:R-:W-:Y:S01]  /*1e230*/  QGMMA.64x192x32.F32.E4M3.E4M3 R24, R208, gdesc[UR4], R24, gsb0 ;  /* 0x02e00004d0187df3 */ /* 0x000fe20008000818 */
[----:B------:R-:W-:Y:S01]  /*1e240*/  IMAD.MOV.U32 R7, RZ, RZ, -0x3ffffff0 ;  /* 0xc0000010ff077424 */ /* 0x000fe200078e00ff */
[----:B------:R-:W-:-:S04]  /*1e250*/  IADD3 R6, R4, 0x480, RZ ;  /* 0x0000048004067810 */ /* 0x000fc80007ffe0ff */
[----:B------:R-:W-:Y:S02]  /*1e260*/  R2UR UR6, R6 ;  /* 0x00000000060672ca */ /* 0x000fe400000e0000 */
[----:B------:R-:W-:Y:S01]  /*1e270*/  R2UR UR7, R7 ;  /* 0x00000000070772ca */ /* 0x000fe200000e0000 */
[----:B------:R-:W-:Y:S02]  /*1e280*/  VIADD R4, R4, 0x600 ;  /* 0x0000060004047836 */ /* 0x000fe40000000000 */
[----:B------:R-:W-:Y:S01]  /*1e290*/  IMAD.MOV.U32 R5, RZ, RZ, -0x3ffffff0 ;  /* 0xc0000010ff057424 */ /* 0x000fe200078e00ff */
[----:B------:R-:W1:Y:S01]  /*1e2a0*/  SHFL.BFLY PT, R6, R3, 0x2, 0x1f ;  /* 0x0c401f0003067f89 */ /* 0x000e6200000e0000 */
[----:B------:R-:W-:Y:S02]  /*1e2b0*/  WARPGROUP.DEPBAR.LE gsb0, 0x0 ;  /* 0x00008000000079c5 */ /* 0x000fe40000010000 */
[----:B------:R-:W-:-:S06]  /*1e2c0*/  WARPGROUP.ARRIVE ;  /* 0x00000000000079c5 */ /* 0x000fcc0000000000 */
[----:B------:R-:W-:Y:S01]  /*1e2d0*/  QGMMA.64x192x32.F32.E4M3.E4M3 R24, R212, gdesc[UR4], R24, gsb0 ;  /* 0x02e00004d4187df3 */ /* 0x000fe20008000818 */
[----:B------:R-:W-:Y:S02]  /*1e2e0*/  R2UR UR6, R4 ;  /* 0x00000000040672ca */ /* 0x000fe400000e0000 */
[----:B------:R-:W-:Y:S02]  /*1e2f0*/  R2UR UR7, R5 ;  /* 0x00000000050772ca */ /* 0x000fe400000e0000 */
[----:B------:R-:W3:Y:S01]  /*1e300*/  SHFL.BFLY PT, R5, R0, 0x2, 0x1f ;  /* 0x0c401f0000057f89 */ /* 0x000ee200000e0000 */
[----:B-1----:R-:W-:-:S05]  /*1e310*/  FADD.FTZ R6, R6, R3 ;  /* 0x0000000306067221 */ /* 0x002fca0000010000 */
[----:B------:R-:W0:Y:S01]  /*1e320*/  SHFL.BFLY PT, R7, R6, 0x1, 0x1f ;  /* 0x0c201f0006077f89 */ /* 0x000e2200000e0000 */
[----:B---3--:R-:W-:-:S05]  /*1e330*/  FADD.FTZ R5, R5, R0 ;  /* 0x0000000005057221 */ /* 0x008fca0000010000 */
[----:B------:R-:W1:Y:S01]  /*1e340*/  SHFL.BFLY PT, R4, R5, 0x1, 0x1f ;  /* 0x0c201f0005047f89 */ /* 0x000e6200000e0000 */
[----:B0-----:R-:W-:-:S01]  /*1e350*/  FADD.FTZ R9, R6, R7 ;  /* 0x0000000706097221 */ /* 0x001fc20000010000 */
[----:B------:R-:W-:-:S03]  /*1e360*/  IMAD.MOV.U32 R7, RZ, RZ, RZ ;  /* 0x000000ffff077224 */ /* 0x000fc600078e00ff */
[----:B------:R-:W-:Y:S01]  /*1e370*/  FMUL.FTZ R14, R9, 0.00390625 ;  /* 0x3b800000090e7820 */ /* 0x000fe20000410000 */
[----:B-1----:R-:W-:-:S05]  /*1e380*/  FADD.FTZ R8, R5, R4 ;  /* 0x0000000405087221 */ /* 0x002fca0000010000 */
[C---:B------:R-:W-:Y:S01]  /*1e390*/  FSETP.NE.FTZ.AND P1, PT, R8.reuse, RZ, PT ;  /* 0x000000ff0800720b */ /* 0x040fe20003f35000 */
[----:B------:R-:W-:Y:S01]  /*1e3a0*/  FMUL.FTZ R13, R8, 0.00390625 ;  /* 0x3b800000080d7820 */ /* 0x000fe20000410000 */
[----:B------:R-:W-:-:S04]  /*1e3b0*/  FSETP.NE.FTZ.AND P3, PT, R14, RZ, PT ;  /* 0x000000ff0e00720b */ /* 0x000fc80003f75000 */
[----:B------:R-:W-:-:S07]  /*1e3c0*/  FSETP.NE.FTZ.AND P2, PT, R13, RZ, PT ;  /* 0x000000ff0d00720b */ /* 0x000fce0003f55000 */
        /* <DEDUP_REMOVED lines=9> */
[----:B------:R-:W-:Y:S01]  /*1e460*/  @P2 FMUL.FTZ R3, R2, 0.69314718246459960938 ;  /* 0x3f31721802032820 */ /* 0x000fe20000410000 */
[----:B0-----:R-:W-:Y:S01]  /*1e470*/  @P2 FMUL.FTZ R0, R0, 0.69314718246459960938 ;  /* 0x3f31721800002820 */ /* 0x001fe20000410000 */
[----:B------:R-:W-:Y:S01]  /*1e480*/  @P3 FMUL.FTZ R21, R2, 0.69314718246459960938 ;  /* 0x3f31721802153820 */ /* 0x000fe20000410000 */
[----:B------:R-:W-:Y:S01]  /*1e490*/  MOV R120, 0xff800000 ;  /* 0xff80000000787802 */ /* 0x000fe20000000f00 */
[----:B------:R-:W-:-:S02]  /*1e4a0*/  IMAD.MOV.U32 R121, RZ, RZ, -0x800000 ;  /* 0xff800000ff797424 */ /* 0x000fc400078e00ff */
[----:B------:R-:W-:Y:S01]  /*1e4b0*/  @P2 FFMA.FTZ R120, R3, R10, R0 ;  /* 0x0000000a03782223 */ /* 0x000fe20000010000 */
[----:B-1----:R-:W-:Y:S01]  /*1e4c0*/  @P3 FMUL.FTZ R4, R4, 0.69314718246459960938 ;  /* 0x3f31721804043820 */ /* 0x002fe20000410000 */
[----:B--2---:R-:W-:-:S03]  /*1e4d0*/  FMUL.FTZ R3, R7, R12 ;  /* 0x0000000c07037220 */ /* 0x004fc60000410000 */
[----:B------:R-:W-:Y:S01]  /*1e4e0*/  @P3 FFMA.FTZ R121, R21, R11, R4 ;  /* 0x0000000b15793223 */ /* 0x000fe20000010004 */
[----:B---3--:R-:W-:Y:S01]  /*1e4f0*/  FMUL.FTZ R0, R5, R12 ;  /* 0x0000000c05007220 */ /* 0x008fe20000410000 */
[----:B------:R-:W-:Y:S02]  /*1e500*/  WARPGROUP.DEPBAR.LE gsb0, 0x0 ;  /* 0x00008000000079c5 */ /* 0x000fe40000010000 */
[----:B------:R-:W-:Y:S05]  /*1e510*/  @!P0 BRA `(.L_x_592) ;  /* 0x0000000000048947 */ /* 0x000fea0003800000 */
[----:B------:R-:W-:Y:S01]  /*1e520*/  BPT.TRAP 0x1 ;  /* 0x000000040000795c */ /* 0x000fe20000300000 */
.L_x_592:
[----:B------:R-:W-:Y:S02]  /*1e530*/  VIADD R2, R15, 0x33460 ;  /* 0x000334600f027836 */ /* 0x000fe40000000000 */
[-C--:B------:R-:W-:Y:S01]  /*1e540*/  FMUL.FTZ R21, R32, R3.reuse ;  /* 0x0000000320157220 */ /* 0x080fe20000410000 */
[----:B------:R-:W-:Y:S02]  /*1e550*/  IMAD.U32 R7, RZ, RZ, UR42 ;  /* 0x0000002aff077e24 */ /* 0x000fe4000f8e00ff */
[-C--:B------:R-:W-:Y:S01]  /*1e560*/  FMUL.FTZ R5, R24, R3.reuse ;  /* 0x0000000318057220 */ /* 0x080fe20000410000 */
[----:B------:R-:W-:Y:S02]  /*1e570*/  VIADD R148, R148, 0x1 ;  /* 0x0000000194947836 */ /* 0x000fe40000000000 */
[-C--:B------:R-:W-:Y:S01]  /*1e580*/  FMUL.FTZ R4, R25, R3.reuse ;  /* 0x0000000319047220 */ /* 0x080fe20000410000 */
[-C--:B------:R-:W-:Y:S01]  /*1e590*/  FMUL.FTZ R122, R36, R3.reuse ;  /* 0x00000003247a7220 */ /* 0x080fe20000410000 */
[----:B------:R-:W-:Y:S01]  /*1e5a0*/  PRMT R2, R7, 0x654, R2 ;  /* 0x0000065407027816 */ /* 0x000fe20000000002 */
[-C--:B------:R-:W-:Y:S01]  /*1e5b0*/  FMUL.FTZ R32, R45, R3.reuse ;  /* 0x000000032d207220 */ /* 0x080fe20000410000 */
[----:B------:R-:W-:Y:S01]  /*1e5c0*/  ISETP.NE.AND P1, PT, R148, 0x2, PT ;  /* 0x000000029400780c */ /* 0x000fe20003f25270 */
        /* <DEDUP_REMOVED lines=14> */
[----:B0-----:R-:W-:Y:S01]  /*1e6b0*/  SEL R2, RZ, 0x1, P1 ;  /* 0x00000001ff027807 */ /* 0x001fe20000800000 */
        /* <DEDUP_REMOVED lines=78> */
[----:B------:R-:W-:Y:S01]  /*1eba0*/  FMUL.FTZ R119, R119, R0 ;  /* 0x0000000077777220 */ /* 0x000fe20000410000 */
[----:B------:R-:W-:Y:S01]  /*1ebb0*/  LOP3.LUT R227, R227, R2, RZ, 0x3c, !PT ;  /* 0x00000002e3e37212 */ /* 0x000fe200078e3cff */
[----:B------:R-:W-:Y:S01]  /*1ebc0*/  UIADD3 UR43, UR43, 0x1, URZ ;  /* 0x000000012b2b7890 */ /* 0x000fe2000fffe03f */
[----:B------:R-:W-:-:S11]  /*1ebd0*/  SEL R148, R148, RZ, P1 ;  /* 0x000000ff94947207 */ /* 0x000fd60000800000 */
.L_x_530:
[----:B------:R-:W-:Y:S05]  /*1ebe0*/  WARPSYNC.ALL ;  /* 0x0000000000007948 */ /* 0x000fea0003800000 */
[----:B------:R-:W0:Y:S08]  /*1ebf0*/  S2UR UR42, SR_CgaCtaId ;  /* 0x00000000002a79c3 */ /* 0x000e300000008800 */
[----:B------:R-:W-:Y:S06]  /*1ec00*/  BAR.SYNC.DEFER_BLOCKING 0x5, 0x180 ;  /* 0x0146000000007b1d */ /* 0x000fec0000010000 */
[----:B------:R-:W-:Y:S01]  /*1ec10*/  UMOV UR4, 0x400 ;  /* 0x0000040000047882 */ /* 0x000fe20000000000 */
[----:B------:R-:W-:Y:S01]  /*1ec20*/  BSSY B0, `(.L_x_593) ;  /* 0x00002df000007945 */ /* 0x000fe20003800000 */
[----:B0-----:R-:W-:-:S06]  /*1ec30*/  ULEA UR4, UR42, UR4, 0x18 ;  /* 0x000000042a047291 */ /* 0x001fcc000f8ec03f */
[----:B------:R-:W-:-:S05]  /*1ec40*/  IMAD.U32 R18, RZ, RZ, UR4 ;  /* 0x00000004ff127e24 */ /* 0x000fca000f8e00ff */
[----:B------:R0:W1:Y:S01]  /*1ec50*/  LDS.128 R124, [R18+0x334d0] ;  /* 0x0334d000127c7984 */ /* 0x0000620000000c00 */
[----:B------:R-:W-:Y:S06]  /*1ec60*/  BAR.ARV 0x4, 0x180 ;  /* 0x0106000000007b1d */ /* 0x000fec0000002000 */
[----:B------:R-:W-:Y:S05]  /*1ec70*/  @P0 BRA `(.L_x_594) ;  /* 0x0000002000a80947 */ /* 0x000fea0003800000 */
[----:B------:R-:W2:Y:S01]  /*1ec80*/  LDL R94, [R1+0x48] ;  /* 0x00004800015e7983 */ /* 0x000ea20000100800 */
[----:B------:R-:W-:Y:S01]  /*1ec90*/  ULDC.64 UR4, c[0x4][0x38] ;  /* 0x01000e0000047ab9 */ /* 0x000fe20000000a00 */
[----:B------:R-:W3:Y:S02]  /*1eca0*/  S2R R90, SR_TID.X ;  /* 0x00000000005a7919 */ /* 0x000ee40000002100 */
[----:B---3--:R-:W-:-:S04]  /*1ecb0*/  SHF.L.U32 R0, R90, 0x2, RZ ;  /* 0x000000025a007819 */ /* 0x008fc800000006ff */
[----:B------:R-:W-:-:S04]  /*1ecc0*/  LOP3.LUT R0, R0, 0xc, RZ, 0xc0, !PT ;  /* 0x0000000c00007812 */ /* 0x000fc800078ec0ff */
[----:B------:R-:W-:-:S05]  /*1ecd0*/  IADD3 R2, P0, R0, UR4, RZ ;  /* 0x0000000400027c10 */ /* 0x000fca000ff1e0ff */
[----:B------:R-:W-:-:S05]  /*1ece0*/  IMAD.X R3, RZ, RZ, UR5, P0 ;  /* 0x00000005ff037e24 */ /* 0x000fca00080e06ff */
[----:B------:R3:W4:Y:S01]  /*1ecf0*/  LDG.E.CONSTANT R0, desc[UR54][R2.64] ;  /* 0x0000003602007981 */ /* 0x000722000c1e9900 */
[----:B------:R-:W-:Y:S01]  /*1ed00*/  F2FP.BF16.F32.PACK_AB R48, R53, R48 ;  /* 0x000000303530723e */ /* 0x000fe200000010ff */
[----:B------:R-:W-:Y:S01]  /*1ed10*/  UMOV UR4, 0xffffffff ;  /* 0xffffffff00047882 */ /* 0x000fe20000000000 */
[----:B------:R-:W-:Y:S02]  /*1ed20*/  F2FP.BF16.F32.PACK_AB R49, R52, R49 ;  /* 0x000000313431723e */ /* 0x000fe400000010ff */
[----:B------:R-:W-:Y:S02]  /*1ed30*/  F2FP.BF16.F32.PACK_AB R122, R122, R21 ;  /* 0x000000157a7a723e */ /* 0x000fe400000010ff */
[----:B------:R-:W-:Y:S02]  /*1ed40*/  F2FP.BF16.F32.PACK_AB R129, R129, R20 ;  /* 0x000000148181723e */ /* 0x000fe400000010ff */
[----:B------:R-:W-:Y:S01]  /*1ed50*/  F2FP.BF16.F32.PACK_AB R87, R93, R96 ;  /* 0x000000605d57723e */ /* 0x000fe200000010ff */
[----:B---3--:R-:W3:Y:S01]  /*1ed60*/  S2R R3, SR_SWINHI ;  /* 0x0000000000037919 */ /* 0x008ee20000002f00 */
[----:B------:R-:W-:-:S02]  /*1ed70*/  F2FP.BF16.F32.PACK_AB R93, R39, R62 ;  /* 0x0000003e275d723e */ /* 0x000fc400000010ff */
[----:B------:R-:W-:Y:S02]  /*1ed80*/  F2FP.BF16.F32.PACK_AB R62, R35, R38 ;  /* 0x00000026233e723e */ /* 0x000fe400000010ff */
[----:B------:R-:W-:Y:S02]  /*1ed90*/  LOP3.LUT P0, R2, R90, 0x3, RZ, 0xc0, !PT ;  /* 0x000000035a027812 */ /* 0x000fe4000780c0ff */
[----:B------:R-:W-:Y:S02]  /*1eda0*/  F2FP.BF16.F32.PACK_AB R24, R24, R5 ;  /* 0x000000051818723e */ /* 0x000fe400000010ff */
[----:B------:R-:W-:Y:S02]  /*1edb0*/  F2FP.BF16.F32.PACK_AB R25, R25, R4 ;  /* 0x000000041919723e */ /* 0x000fe400000010ff */
[----:B------:R-:W-:Y:S02]  /*1edc0*/  ISETP.EQ.OR P0, PT, R2, 0x3, !P0 ;  /* 0x000000030200780c */ /* 0x000fe40004702670 */
[----:B------:R-:W-:-:S02]  /*1edd0*/  F2FP.BF16.F32.PACK_AB R4, R27, R128 ;  /* 0x000000801b04723e */ /* 0x000fc400000010ff */
[----:B------:R-:W-:Y:S02]  /*1ede0*/  F2FP.BF16.F32.PACK_AB R46, R29, R8 ;  /* 0x000000081d2e723e */ /* 0x000fe400000010ff */
[----:B------:R-:W-:Y:S02]  /*1edf0*/  F2FP.BF16.F32.PACK_AB R66, R50, R105 ;  /* 0x000000693242723e */ /* 0x000fe400000010ff */
[----:B------:R-:W-:Y:S02]  /*1ee00*/  F2FP.BF16.F32.PACK_AB R27, R37, R10 ;  /* 0x0000000a251b723e */ /* 0x000fe400000010ff */
[----:B------:R-:W-:Y:S02]  /*1ee10*/  F2FP.BF16.F32.PACK_AB R50, R33, R6 ;  /* 0x000000062132723e */ /* 0x000fe400000010ff */
[----:B------:R-:W-:Y:S02]  /*1ee20*/  F2FP.BF16.F32.PACK_AB R44, R44, R13 ;  /* 0x0000000d2c2c723e */ /* 0x000fe400000010ff */
[----:B------:R-:W-:-:S02]  /*1ee30*/  SEL R13, R24, R25, P0 ;  /* 0x00000019180d7207 */ /* 0x000fc40000000000 */
[----:B------:R-:W-:Y:S02]  /*1ee40*/  SEL R2, R25, R24, P0 ;  /* 0x0000001819027207 */ /* 0x000fe40000000000 */
[----:B------:R-:W-:Y:S02]  /*1ee50*/  F2FP.BF16.F32.PACK_AB R12, R41, R12 ;  /* 0x0000000c290c723e */ /* 0x000fe400000010ff */
[----:B------:R-:W-:Y:S02]  /*1ee60*/  F2FP.BF16.F32.PACK_AB R10, R42, R113 ;  /* 0x000000712a0a723e */ /* 0x000fe400000010ff */
[----:B------:R-:W-:Y:S02]  /*1ee70*/  MOV R52, R18 ;  /* 0x0000001200347202 */ /* 0x000fe40000000f00 */
[----:B---3--:R-:W-:Y:S02]  /*1ee80*/  MOV R53, R3 ;  /* 0x0000000300357202 */ /* 0x008fe40000000f00 */
[----:B------:R-:W-:-:S02]  /*1ee90*/  F2FP.BF16.F32.PACK_AB R51, R31, R112 ;  /* 0x000000701f33723e */ /* 0x000fc400000010ff */
[----:B------:R-:W-:Y:S02]  /*1eea0*/  F2FP.BF16.F32.PACK_AB R41, R28, R7 ;  /* 0x000000071c29723e */ /* 0x000fe400000010ff */
[----:B------:R-:W-:Y:S02]  /*1eeb0*/  F2FP.BF16.F32.PACK_AB R119, R119, R34 ;  /* 0x000000227777723e */ /* 0x000fe400000010ff */
[----:B------:R-:W-:Y:S02]  /*1eec0*/  F2FP.BF16.F32.PACK_AB R42, R32, R9 ;  /* 0x00000009202a723e */ /* 0x000fe400000010ff */
[----:B------:R-:W-:Y:S02]  /*1eed0*/  F2FP.BF16.F32.PACK_AB R31, R36, R15 ;  /* 0x0000000f241f723e */ /* 0x000fe400000010ff */
[----:B------:R-:W-:Y:S02]  /*1eee0*/  F2FP.BF16.F32.PACK_AB R11, R40, R11 ;  /* 0x0000000b280b723e */ /* 0x000fe400000010ff */
        /* <DEDUP_REMOVED lines=24> */
[----:B------:R-:W-:Y:S01]  /*1f070*/  F2FP.BF16.F32.PACK_AB R89, R89, R88 ;  /* 0x000000585959723e */ /* 0x000fe200000010ff */
[----:B--2---:R-:W-:-:S03]  /*1f080*/  IMAD.WIDE R20, R94, 0x2, R52 ;  /* 0x000000025e147825 */ /* 0x004fc600078e0234 */
[C---:B------:R-:W-:Y:S02]  /*1f090*/  IADD3 R39, P3, R20.reuse, 0x8060, RZ ;  /* 0x0000806014277810 */ /* 0x040fe40007f7e0ff */
[C---:B------:R-:W-:Y:S02]  /*1f0a0*/  IADD3 R35, P1, R20.reuse, 0x8020, RZ ;  /* 0x0000802014237810 */ /* 0x040fe40007f3e0ff */
[----:B------:R-:W-:Y:S02]  /*1f0b0*/  LOP3.LUT R38, R39, 0x380, RZ, 0xc0, !PT ;  /* 0x0000038027267812 */ /* 0x000fe400078ec0ff */
[----:B------:R-:W-:Y:S02]  /*1f0c0*/  IADD3 R29, P4, R20, 0x4060, RZ ;  /* 0x00004060141d7810 */ /* 0x000fe40007f9e0ff */
[----:B------:R-:W-:Y:S02]  /*1f0d0*/  SHF.R.U64 R38, R38, 0x3, RZ ;  /* 0x0000000326267819 */ /* 0x000fe400000012ff */
[----:B------:R-:W-:-:S02]  /*1f0e0*/  IADD3 R37, P2, R20, 0x8040, RZ ;  /* 0x0000804014257810 */ /* 0x000fc40007f5e0ff */
[----:B------:R-:W-:Y:S01]  /*1f0f0*/  LOP3.LUT R38, R38, R39, RZ, 0x3c, !PT ;  /* 0x0000002726267212 */ /* 0x000fe200078e3cff */
[----:B------:R-:W-:Y:S01]  /*1f100*/  IMAD.X R39, RZ, RZ, R21, P3 ;  /* 0x000000ffff277224 */ /* 0x000fe200018e0615 */
[C---:B------:R-:W-:Y:S02]  /*1f110*/  IADD3 R33, P5, R20.reuse, 0x8000, RZ ;  /* 0x0000800014217810 */ /* 0x040fe40007fbe0ff */
[----:B------:R-:W-:Y:S02]  /*1f120*/  IADD3 R25, P3, R20, 0x4040, RZ ;  /* 0x0000404014197810 */ /* 0x000fe40007f7e0ff */
[----:B------:R-:W-:Y:S02]  /*1f130*/  LOP3.LUT R34, R35, 0x380, RZ, 0xc0, !PT ;  /* 0x0000038023227812 */ /* 0x000fe400078ec0ff */
[----:B------:R-:W-:Y:S02]  /*1f140*/  LOP3.LUT R28, R29, 0x380, RZ, 0xc0, !PT ;  /* 0x000003801d1c7812 */ /* 0x000fe400078ec0ff */
[----:B------:R-:W-:-:S02]  /*1f150*/  LOP3.LUT R36, R37, 0x380, RZ, 0xc0, !PT ;  /* 0x0000038025247812 */ /* 0x000fc400078ec0ff */
[----:B------:R-:W-:Y:S02]  /*1f160*/  LOP3.LUT R32, R33, 0x380, RZ, 0xc0, !PT ;  /* 0x0000038021207812 */ /* 0x000fe400078ec0ff */
[----:B------:R-:W-:Y:S02]  /*1f170*/  LOP3.LUT R24, R25, 0x380, RZ, 0xc0, !PT ;  /* 0x0000038019187812 */ /* 0x000fe400078ec0ff */
[----:B------:R-:W-:Y:S02]  /*1f180*/  SHF.R.U64 R34, R34, 0x3, RZ ;  /* 0x0000000322227819 */ /* 0x000fe400000012ff */
[----:B------:R-:W-:Y:S02]  /*1f190*/  SHF.R.U64 R28, R28, 0x3, RZ ;  /* 0x000000031c1c7819 */ /* 0x000fe400000012ff */
[----:B------:R-:W-:Y:S02]  /*1f1a0*/  SHF.R.U64 R36, R36, 0x3, RZ ;  /* 0x0000000324247819 */ /* 0x000fe400000012ff */
[----:B------:R-:W-:-:S02]  /*1f1b0*/  SHF.R.U64 R32, R32, 0x3, RZ ;  /* 0x0000000320207819 */ /* 0x000fc400000012ff */
[----:B------:R-:W-:Y:S02]  /*1f1c0*/  SHF.R.U64 R24, R24, 0x3, RZ ;  /* 0x0000000318187819 */ /* 0x000fe400000012ff */
[----:B------:R-:W-:Y:S01]  /*1f1d0*/  LOP3.LUT R34, R34, R35, RZ, 0x3c, !PT ;  /* 0x0000002322227212 */ /* 0x000fe200078e3cff */
[--C-:B------:R-:W-:Y:S01]  /*1f1e0*/  IMAD.X R35, RZ, RZ, R21.reuse, P1 ;  /* 0x000000ffff237224 */ /* 0x100fe200008e0615 */
[----:B------:R-:W-:Y:S02]  /*1f1f0*/  LOP3.LUT R28, R28, R29, RZ, 0x3c, !PT ;  /* 0x0000001d1c1c7212 */ /* 0x000fe400078e3cff */
[----:B------:R-:W-:Y:S01]  /*1f200*/  LOP3.LUT R36, R36, R37, RZ, 0x3c, !PT ;  /* 0x0000002524247212 */ /* 0x000fe200078e3cff */
[--C-:B------:R-:W-:Y:S01]  /*1f210*/  IMAD.X R37, RZ, RZ, R21.reuse, P2 ;  /* 0x000000ffff257224 */ /* 0x100fe200010e0615 */
[----:B------:R-:W-:Y:S01]  /*1f220*/  LOP3.LUT R32, R32, R33, RZ, 0x3c, !PT ;  /* 0x0000002120207212 */ /* 0x000fe200078e3cff */
[----:B------:R-:W-:Y:S01]  /*1f230*/  IMAD.X R33, RZ, RZ, R21, P5 ;  /* 0x000000ffff217224 */ /* 0x000fe200028e0615 */
[----:B------:R-:W-:-:S02]  /*1f240*/  IADD3.X R29, RZ, R21, RZ, P4, !PT ;  /* 0x00000015ff1d7210 */ /* 0x000fc400027fe4ff */
[----:B------:R-:W-:Y:S02]  /*1f250*/  IADD3 R83, P1, R20, 0x4000, RZ ;  /* 0x0000400014537810 */ /* 0x000fe40007f3e0ff */
[----:B------:R-:W-:Y:S01]  /*1f260*/  LOP3.LUT R24, R24, R25, RZ, 0x3c, !PT ;  /* 0x0000001918187212 */ /* 0x000fe200078e3cff */
[----:B------:R-:W-:Y:S01]  /*1f270*/  IMAD.X R25, RZ, RZ, R21, P3 ;  /* 0x000000ffff197224 */ /* 0x000fe200018e0615 */
[C---:B------:R-:W-:Y:S02]  /*1f280*/  IADD3 R85, P4, R20.reuse, 0x40, RZ ;  /* 0x0000004014557810 */ /* 0x040fe40007f9e0ff */
[C---:B------:R-:W-:Y:S02]  /*1f290*/  IADD3 R15, P2, R20.reuse, 0x4020, RZ ;  /* 0x00004020140f7810 */ /* 0x040fe40007f5e0ff */
[C---:B------:R-:W-:Y:S02]  /*1f2a0*/  IADD3 R9, P5, R20.reuse, 0x60, RZ ;  /* 0x0000006014097810 */ /* 0x040fe40007fbe0ff */
[----:B------:R-:W-:-:S02]  /*1f2b0*/  IADD3 R7, P3, R20, 0x20, RZ ;  /* 0x0000002014077810 */ /* 0x000fc40007f7e0ff */
[----:B------:R-:W-:Y:S02]  /*1f2c0*/  LOP3.LUT R82, R83, 0x380, RZ, 0xc0, !PT ;  /* 0x0000038053527812 */ /* 0x000fe400078ec0ff */
[----:B------:R-:W-:Y:S02]  /*1f2d0*/  LOP3.LUT R84, R85, 0x380, RZ, 0xc0, !PT ;  /* 0x0000038055547812 */ /* 0x000fe400078ec0ff */
[----:B------:R-:W-:Y:S02]  /*1f2e0*/  LOP3.LUT R14, R15, 0x380, RZ, 0xc0, !PT ;  /* 0x000003800f0e7812 */ /* 0x000fe400078ec0ff */
[----:B------:R-:W-:Y:S02]  /*1f2f0*/  LOP3.LUT R8, R9, 0x380, RZ, 0xc0, !PT ;  /* 0x0000038009087812 */ /* 0x000fe400078ec0ff */
[----:B------:R-:W-:Y:S02]  /*1f300*/  LOP3.LUT R6, R7, 0x380, RZ, 0xc0, !PT ;  /* 0x0000038007067812 */ /* 0x000fe400078ec0ff */
[----:B------:R-:W-:-:S02]  /*1f310*/  LOP3.LUT R3, R20, 0x380, RZ, 0xc0, !PT ;  /* 0x0000038014037812 */ /* 0x000fc400078ec0ff */
[----:B------:R-:W-:Y:S02]  /*1f320*/  SHF.R.U64 R82, R82, 0x3, RZ ;  /* 0x0000000352527819 */ /* 0x000fe400000012ff */
[----:B------:R-:W-:Y:S02]  /*1f330*/  SHF.R.U64 R84, R84, 0x3, RZ ;  /* 0x0000000354547819 */ /* 0x000fe400000012ff */
[----:B------:R-:W-:Y:S02]  /*1f340*/  SHF.R.U64 R14, R14, 0x3, RZ ;  /* 0x000000030e0e7819 */ /* 0x000fe400000012ff */
[----:B------:R-:W-:Y:S02]  /*1f350*/  SHF.R.U64 R8, R8, 0x3, RZ ;  /* 0x0000000308087819 */ /* 0x000fe400000012ff */
[----:B------:R-:W-:Y:S02]  /*1f360*/  SHF.R.U64 R6, R6, 0x3, RZ ;  /* 0x0000000306067819 */ /* 0x000fe400000012ff */
[----:B------:R-:W-:-:S02]  /*1f370*/  SHF.R.U64 R3, R3, 0x3, RZ ;  /* 0x0000000303037819 */ /* 0x000fc400000012ff */
        /* <DEDUP_REMOVED lines=8> */
[----:B------:R-:W-:Y:S02]  /*1f400*/  LOP3.LUT R6, R6, R7, RZ, 0x3c, !PT ;  /* 0x0000000706067212 */ /* 0x000fe400078e3cff */
[----:B------:R-:W-:-:S02]  /*1f410*/  LOP3.LUT R20, R3, R20, RZ, 0x3c, !PT ;  /* 0x0000001403147212 */ /* 0x000fc400078e3cff */
[----:B------:R-:W-:Y:S02]  /*1f420*/  IADD3.X R7, RZ, R21, RZ, P3, !PT ;  /* 0x00000015ff077210 */ /* 0x000fe40001ffe4ff */
[----:B------:R-:W-:Y:S02]  /*1f430*/  MOV R82, R82 ;  /* 0x0000005200527202 */ /* 0x000fe40000000f00 */
[----:B------:R-:W-:Y:S02]  /*1f440*/  MOV R84, R84 ;  /* 0x0000005400547202 */ /* 0x000fe40000000f00 */
[----:B------:R-:W-:Y:S02]  /*1f450*/  MOV R75, R20 ;  /* 0x00000014004b7202 */ /* 0x000fe40000000f00 */
[----:B------:R-:W-:Y:S02]  /*1f460*/  MOV R73, R38 ;  /* 0x0000002600497202 */ /* 0x000fe40000000f00 */
[----:B------:R-:W-:-:S02]  /*1f470*/  MOV R71, R36 ;  /* 0x0000002400477202 */ /* 0x000fc40000000f00 */
[----:B------:R-:W-:Y:S02]  /*1f480*/  MOV R69, R34 ;  /* 0x0000002200457202 */ /* 0x000fe40000000f00 */
[----:B------:R-:W-:Y:S02]  /*1f490*/  MOV R67, R32 ;  /* 0x0000002000437202 */ /* 0x000fe40000000f00 */
[----:B------:R-:W-:Y:S02]  /*1f4a0*/  MOV R77, R28 ;  /* 0x0000001c004d7202 */ /* 0x000fe40000000f00 */
[----:B------:R-:W-:Y:S02]  /*1f4b0*/  MOV R79, R24 ;  /* 0x00000018004f7202 */ /* 0x000fe40000000f00 */
[----:B------:R-:W-:Y:S02]  /*1f4c0*/  MOV R81, R14 ;  /* 0x0000000e00517202 */ /* 0x000fe40000000f00 */
[----:B------:R-:W-:-:S02]  /*1f4d0*/  MOV R83, R8 ;  /* 0x0000000800537202 */ /* 0x000fc40000000f00 */
[----:B------:R-:W-:Y:S02]  /*1f4e0*/  MOV R85, R6 ;  /* 0x0000000600557202 */ /* 0x000fe40000000f00 */
[----:B----4-:R-:W-:Y:S01]  /*1f4f0*/  LOP3.LUT R3, R0, 0x2, RZ, 0x3c, !PT ;  /* 0x0000000200037812 */ /* 0x010fe200078e3cff */
[----:B------:R-:W-:Y:S06]  /*1f500*/  BRA.DIV UR4, `(.L_x_595) ;  /* 0x0000009a04087947 */ /* 0x000fec000b800000 */
[----:B------:R-:W-:Y:S01]  /*1f510*/  SEL R9, R129, R42, P0 ;  /* 0x0000002a81097207 */ /* 0x000fe20000000000 */
[----:B------:R-:W-:Y:S01]  /*1f520*/  SHFL.IDX PT, R6, R13, R0, 0x1c1f ;  /* 0x001c1f000d067589 */ /* 0x000fe200000e0000 */
[----:B------:R-:W-:Y:S02]  /*1f530*/  SEL R20, R42, R129, P0 ;  /* 0x000000812a147207 */ /* 0x000fe40000000000 */
[----:B------:R-:W-:Y:S02]  /*1f540*/  SEL R21, R31, R46, P0 ;  /* 0x0000002e1f157207 */ /* 0x000fe40000000000 */
[----:B------:R-:W-:Y:S02]  /*1f550*/  SEL R24, R46, R31, P0 ;  /* 0x0000001f2e187207 */ /* 0x000fe40000000000 */
[----:B------:R-:W-:Y:S02]  /*1f560*/  SEL R29, R44, R45, P0 ;  /* 0x0000002d2c1d7207 */ /* 0x000fe40000000000 */
[----:B------:R-:W-:-:S02]  /*1f570*/  SEL R36, R45, R44, P0 ;  /* 0x0000002c2d247207 */ /* 0x000fc40000000000 */
[----:B------:R-:W-:Y:S02]  /*1f580*/  SEL R31, R48, R49, P0 ;  /* 0x00000031301f7207 */ /* 0x000fe40000000000 */
[----:B------:R-:W-:Y:S01]  /*1f590*/  SEL R42, R49, R48, P0 ;  /* 0x00000030312a7207 */ /* 0x000fe20000000000 */
[----:B------:R-:W-:Y:S01]  /*1f5a0*/  SHFL.IDX PT, R29, R29, R0, 0x1c1f ;  /* 0x001c1f001d1d7589 */ /* 0x000fe200000e0000 */
[----:B------:R-:W-:Y:S02]  /*1f5b0*/  SEL R7, R122, R27, P0 ;  /* 0x0000001b7a077207 */ /* 0x000fe40000000000 */
[----:B------:R-:W-:Y:S01]  /*1f5c0*/  SEL R8, R27, R122, P0 ;  /* 0x0000007a1b087207 */ /* 0x000fe20000000000 */
[----:B------:R-:W-:Y:S01]  /*1f5d0*/  SHFL.IDX PT, R31, R31, R0, 0x1c1f ;  /* 0x001c1f001f1f7589 */ /* 0x000fe200000e0000 */
        /* <DEDUP_REMOVED lines=32> */
[----:B------:R-:W2:Y:S01]  /*1f7e0*/  SHFL.IDX PT, R5, R2, R3, 0x1c1f ;  /* 0x001c1f0302057589 */ /* 0x000ea200000e0000 */
[----:B------:R-:W-:Y:S02]  /*1f7f0*/  SEL R64, R55, R26, P0 ;  /* 0x0000001a37407207 */ /* 0x000fe40000000000 */
[----:B------:R-:W-:Y:S01]  /*1f800*/  SEL R51, R30, R63, P0 ;  /* 0x0000003f1e337207 */ /* 0x000fe20000000000 */
[----:B------:R-:W-:Y:S01]  /*1f810*/  SHFL.IDX PT, R26, R9, R0, 0x1c1f ;  /* 0x001c1f00091a7589 */ /* 0x000fe200000e0000 */
[----:B------:R-:W-:Y:S02]  /*1f820*/  SEL R68, R63, R30, P0 ;  /* 0x0000001e3f447207 */ /* 0x000fe40000000000 */
        /* <DEDUP_REMOVED lines=10> */
[----:B------:R0:W-:Y:S01]  /*1f8d0*/  SHFL.IDX PT, R58, R48, R3, 0x1c1f ;  /* 0x001c1f03303a7589 */ /* 0x0001e200000e0000 */
[----:B------:R-:W-:-:S02]  /*1f8e0*/  SEL R70, R87, R70, P0 ;  /* 0x0000004657467207 */ /* 0x000fc40000000000 */
[----:B------:R-:W-:Y:S01]  /*1f8f0*/  SEL R78, R93, R78, P0 ;  /* 0x0000004e5d4e7207 */ /* 0x000fe20000000000 */
[----:B------:R1:W4:Y:S01]  /*1f900*/  SHFL.IDX PT, R27, R32, R3, 0x1c1f ;  /* 0x001c1f03201b7589 */ /* 0x00032200000e0000 */
[----:B------:R-:W-:Y:S02]  /*1f910*/  SEL R65, R62, R119, P0 ;  /* 0x000000773e417207 */ /* 0x000fe40000000000 */
[----:B------:R-:W-:Y:S01]  /*1f920*/  SEL R80, R119, R62, P0 ;  /* 0x0000003e77507207 */ /* 0x000fe20000000000 */
[----:B------:R-:W-:Y:S01]  /*1f930*/  SHFL.IDX PT, R30, R21, R0, 0x1c1f ;  /* 0x001c1f00151e7589 */ /* 0x000fe200000e0000 */
[----:B--2---:R-:W-:Y:S02]  /*1f940*/  SEL R4, R6, R5, P0 ;  /* 0x0000000506047207 */ /* 0x004fe40000000000 */
[----:B0-----:R-:W-:Y:S01]  /*1f950*/  SEL R48, R33, R44, P0 ;  /* 0x0000002c21307207 */ /* 0x001fe20000000000 */
[----:B------:R-:W-:Y:S01]  /*1f960*/  SHFL.IDX PT, R62, R39, R0, 0x1c1f ;  /* 0x001c1f00273e7589 */ /* 0x000fe200000e0000 */
[----:B---3--:R-:W-:-:S02]  /*1f970*/  SEL R8, R10, R7, P0 ;  /* 0x000000070a087207 */ /* 0x008fc40000000000 */
[----:B------:R-:W-:Y:S01]  /*1f980*/  SEL R6, R5, R6, P0 ;  /* 0x0000000605067207 */ /* 0x000fe20000000000 */
[----:B------:R0:W-:Y:S01]  /*1f990*/  SHFL.IDX PT, R39, R50, R3, 0x1c1f ;  /* 0x001c1f0332277589 */ /* 0x0001e200000e0000 */
[----:B------:R-:W-:Y:S02]  /*1f9a0*/  SEL R10, R7, R10, P0 ;  /* 0x0000000a070a7207 */ /* 0x000fe40000000000 */
[----:B-1----:R-:W-:Y:S01]  /*1f9b0*/  SEL R32, R34, R25, P0 ;  /* 0x0000001922207207 */ /* 0x002fe20000000000 */
[----:B------:R-:W-:Y:S01]  /*1f9c0*/  SHFL.IDX PT, R41, R41, R0, 0x1c1f ;  /* 0x001c1f0029297589 */ /* 0x000fe200000e0000 */
[----:B----4-:R-:W-:Y:S02]  /*1f9d0*/  SEL R12, R29, R40, P0 ;  /* 0x000000281d0c7207 */ /* 0x010fe40000000000 */
[----:B------:R-:W-:Y:S01]  /*1f9e0*/  SEL R14, R40, R29, P0 ;  /* 0x0000001d280e7207 */ /* 0x000fe20000000000 */
[----:B------:R-:W-:Y:S01]  /*1f9f0*/  SHFL.IDX PT, R43, R43, R0, 0x1c1f ;  /* 0x001c1f002b2b7589 */ /* 0x000fe200000e0000 */
[----:B------:R-:W-:-:S02]  /*1fa00*/  SEL R40, R31, R42, P0 ;  /* 0x0000002a1f287207 */ /* 0x000fc40000000000 */
[----:B0-----:R-:W-:Y:S01]  /*1fa10*/  SEL R50, R44, R33, P0 ;  /* 0x000000212c327207 */ /* 0x001fe20000000000 */
[----:B------:R-:W-:Y:S01]  /*1fa20*/  SHFL.IDX PT, R49, R49, R0, 0x1c1f ;  /* 0x001c1f0031317589 */ /* 0x000fe200000e0000 */
[----:B------:R-:W-:Y:S02]  /*1fa30*/  SEL R44, R35, R46, P0 ;  /* 0x0000002e232c7207 */ /* 0x000fe40000000000 */
[----:B------:R-:W-:Y:S01]  /*1fa40*/  SEL R36, R38, R27, P0 ;  /* 0x0000001b26247207 */ /* 0x000fe20000000000 */
[----:B------:R-:W-:Y:S01]  /*1fa50*/  SHFL.IDX PT, R51, R51, R0, 0x1c1f ;  /* 0x001c1f0033337589 */ /* 0x000fe200000e0000 */
[----:B------:R-:W-:Y:S02]  /*1fa60*/  SEL R46, R46, R35, P0 ;  /* 0x000000232e2e7207 */ /* 0x000fe40000000000 */
[----:B------:R-:W-:Y:S01]  /*1fa70*/  SEL R34, R25, R34, P0 ;  /* 0x0000002219227207 */ /* 0x000fe20000000000 */
[----:B------:R-:W0:Y:S01]  /*1fa80*/  SHFL.IDX PT, R54, R54, R3, 0x1c1f ;  /* 0x001c1f0336367589 */ /* 0x000e2200000e0000 */
[----:B------:R-:W-:-:S02]  /*1fa90*/  SEL R38, R27, R38, P0 ;  /* 0x000000261b267207 */ /* 0x000fc40000000000 */
[----:B------:R-:W-:Y:S01]  /*1faa0*/  SEL R42, R42, R31, P0 ;  /* 0x0000001f2a2a7207 */ /* 0x000fe20000000000 */
[----:B------:R1:W2:Y:S04]  /*1fab0*/  SHFL.IDX PT, R2, R56, R3, 0x1c1f ;  /* 0x001c1f0338027589 */ /* 0x0002a800000e0000 */
[----:B------:R-:W3:Y:S04]  /*1fac0*/  SHFL.IDX PT, R66, R66, R3, 0x1c1f ;  /* 0x001c1f0342427589 */ /* 0x000ee800000e0000 */
[----:B------:R-:W4:Y:S01]  /*1fad0*/  SHFL.IDX PT, R68, R68, R3, 0x1c1f ;  /* 0x001c1f0344447589 */ /* 0x000f2200000e0000 */
[----:B-1----:R-:W-:-:S03]  /*1fae0*/  SEL R56, R37, R58, P0 ;  /* 0x0000003a25387207 */ /* 0x002fc60000000000 */
[----:B------:R-:W-:Y:S01]  /*1faf0*/  SHFL.IDX PT, R45, R45, R0, 0x1c1f ;  /* 0x001c1f002d2d7589 */ /* 0x000fe200000e0000 */
[----:B------:R-:W-:-:S03]  /*1fb00*/  SEL R58, R58, R37, P0 ;  /* 0x000000253a3a7207 */ /* 0x000fc60000000000 */
[----:B------:R-:W-:Y:S04]  /*1fb10*/  SHFL.IDX PT, R47, R47, R0, 0x1c1f ;  /* 0x001c1f002f2f7589 */ /* 0x000fe800000e0000 */
[----:B------:R-:W-:Y:S01]  /*1fb20*/  SHFL.IDX PT, R57, R57, R0, 0x1c1f ;  /* 0x001c1f0039397589 */ /* 0x000fe200000e0000 */
[----:B0-----:R-:W-:Y:S02]  /*1fb30*/  SEL R5, R41, R54, P0 ;  /* 0x0000003629057207 */ /* 0x001fe40000000000 */
[----:B------:R-:W-:Y:S01]  /*1fb40*/  SEL R7, R54, R41, P0 ;  /* 0x0000002936077207 */ /* 0x000fe20000000000 */
[----:B------:R-:W-:Y:S01]  /*1fb50*/  SHFL.IDX PT, R59, R59, R0, 0x1c1f ;  /* 0x001c1f003b3b7589 */ /* 0x000fe200000e0000 */
[----:B--2---:R-:W-:-:S03]  /*1fb60*/  SEL R11, R2, R43, P0 ;  /* 0x0000002b020b7207 */ /* 0x004fc60000000000 */
[----:B------:R0:W1:Y:S01]  /*1fb70*/  SHFL.IDX PT, R21, R24, R3, 0x1c1f ;  /* 0x001c1f0318157589 */ /* 0x00006200000e0000 */
[----:B---3--:R-:W-:Y:S02]  /*1fb80*/  SEL R33, R49, R66, P0 ;  /* 0x0000004231217207 */ /* 0x008fe40000000000 */
[----:B------:R-:W-:Y:S01]  /*1fb90*/  SEL R35, R66, R49, P0 ;  /* 0x0000003142237207 */ /* 0x000fe20000000000 */
[----:B------:R2:W3:Y:S01]  /*1fba0*/  SHFL.IDX PT, R20, R60, R3, 0x1c1f ;  /* 0x001c1f033c147589 */ /* 0x0004e200000e0000 */
[----:B----4-:R-:W-:-:S03]  /*1fbb0*/  SEL R37, R51, R68, P0 ;  /* 0x0000004433257207 */ /* 0x010fc60000000000 */
[----:B------:R-:W4:Y:S01]  /*1fbc0*/  SHFL.IDX PT, R64, R64, R3, 0x1c1f ;  /* 0x001c1f0340407589 */ /* 0x000f2200000e0000 */
[----:B0-----:R-:W-:-:S03]  /*1fbd0*/  SEL R24, R26, R9, P0 ;  /* 0x000000091a187207 */ /* 0x001fc60000000000 */
[----:B------:R-:W0:Y:S01]  /*1fbe0*/  SHFL.IDX PT, R72, R72, R3, 0x1c1f ;  /* 0x001c1f0348487589 */ /* 0x000e2200000e0000 */
[----:B------:R-:W-:Y:S02]  /*1fbf0*/  SEL R26, R9, R26, P0 ;  /* 0x0000001a091a7207 */ /* 0x000fe40000000000 */
[----:B--2---:R-:W-:Y:S01]  /*1fc00*/  SEL R60, R62, R39, P0 ;  /* 0x000000273e3c7207 */ /* 0x004fe20000000000 */
[----:B------:R-:W2:Y:S01]  /*1fc10*/  SHFL.IDX PT, R74, R74, R3, 0x1c1f ;  /* 0x001c1f034a4a7589 */ /* 0x000ea200000e0000 */
[----:B------:R-:W-:Y:S02]  /*1fc20*/  SEL R62, R39, R62, P0 ;  /* 0x0000003e273e7207 */ /* 0x000fe40000000000 */
[----:B------:R-:W-:Y:S01]  /*1fc30*/  SEL R9, R43, R2, P0 ;  /* 0x000000022b097207 */ /* 0x000fe20000000000 */
[----:B------:R-:W-:Y:S01]  /*1fc40*/  SHFL.IDX PT, R55, R55, R0, 0x1c1f ;  /* 0x001c1f0037377589 */ /* 0x000fe200000e0000 */
[----:B------:R-:W-:-:S03]  /*1fc50*/  SEL R39, R68, R51, P0 ;  /* 0x0000003344277207 */ /* 0x000fc60000000000 */
[----:B------:R-:W-:Y:S01]  /*1fc60*/  SHFL.IDX PT, R61, R61, R0, 0x1c1f ;  /* 0x001c1f003d3d7589 */ /* 0x000fe200000e0000 */
[----:B-1----:R-:W-:Y:S02]  /*1fc70*/  SEL R28, R30, R21, P0 ;  /* 0x000000151e1c7207 */ /* 0x002fe40000000000 */
[----:B------:R-:W-:Y:S01]  /*1fc80*/  SEL R30, R21, R30, P0 ;  /* 0x0000001e151e7207 */ /* 0x000fe20000000000 */
[----:B------:R-:W-:Y:S01]  /*1fc90*/  SHFL.IDX PT, R63, R63, R0, 0x1c1f ;  /* 0x001c1f003f3f7589 */ /* 0x000fe200000e0000 */
[----:B---3--:R-:W-:Y:S02]  /*1fca0*/  SEL R25, R45, R20, P0 ;  /* 0x000000142d197207 */ /* 0x008fe40000000000 */
[----:B------:R-:W-:Y:S01]  /*1fcb0*/  SEL R27, R20, R45, P0 ;  /* 0x0000002d141b7207 */ /* 0x000fe20000000000 */
[----:B------:R-:W1:Y:S01]  /*1fcc0*/  SHFL.IDX PT, R70, R70, R3, 0x1c1f ;  /* 0x001c1f0346467589 */ /* 0x000e6200000e0000 */
[----:B----4-:R-:W-:Y:S02]  /*1fcd0*/  SEL R29, R47, R64, P0 ;  /* 0x000000402f1d7207 */ /* 0x010fe40000000000 */
[----:B------:R-:W-:Y:S01]  /*1fce0*/  SEL R31, R64, R47, P0 ;  /* 0x0000002f401f7207 */ /* 0x000fe20000000000 */
[----:B------:R-:W3:Y:S01]  /*1fcf0*/  SHFL.IDX PT, R76, R76, R3, 0x1c1f ;  /* 0x001c1f034c4c7589 */ /* 0x000ee200000e0000 */
[----:B0-----:R-:W-:-:S02]  /*1fd00*/  SEL R41, R57, R72, P0 ;  /* 0x0000004839297207 */ /* 0x001fc40000000000 */
[----:B------:R-:W-:Y:S01]  /*1fd10*/  SEL R43, R72, R57, P0 ;  /* 0x00000039482b7207 */ /* 0x000fe20000000000 */
[----:B------:R-:W0:Y:S01]  /*1fd20*/  SHFL.IDX PT, R78, R78, R3, 0x1c1f ;  /* 0x001c1f034e4e7589 */ /* 0x000e2200000e0000 */
[----:B--2---:R-:W-:Y:S02]  /*1fd30*/  SEL R49, R59, R74, P0 ;  /* 0x0000004a3b317207 */ /* 0x004fe40000000000 */
[----:B------:R-:W-:Y:S01]  /*1fd40*/  SEL R51, R74, R59, P0 ;  /* 0x0000003b4a337207 */ /* 0x000fe20000000000 */
[----:B------:R-:W2:Y:S04]  /*1fd50*/  SHFL.IDX PT, R80, R80, R3, 0x1c1f ;  /* 0x001c1f0350507589 */ /* 0x000ea800000e0000 */
[----:B------:R4:W2:Y:S01]  /*1fd60*/  SHFL.IDX PT, R65, R65, R0, 0x1c1f ;  /* 0x001c1f0041417589 */ /* 0x0008a200000e0000 */
[----:B-1----:R-:W-:-:S02]  /*1fd70*/  SEL R13, R55, R70, P0 ;  /* 0x00000046370d7207 */ /* 0x002fc40000000000 */
[----:B------:R-:W-:Y:S01]  /*1fd80*/  SEL R15, R70, R55, P0 ;  /* 0x00000037460f7207 */ /* 0x000fe20000000000 */
[----:B----4-:R-:W-:Y:S01]  /*1fd90*/  IMAD.MOV.U32 R0, RZ, RZ, RZ ;  /* 0x000000ffff007224 */ /* 0x010fe200078e00ff */
[----:B---3--:R-:W-:Y:S02]  /*1fda0*/  SEL R45, R61, R76, P0 ;  /* 0x0000004c3d2d7207 */ /* 0x008fe40000000000 */
[----:B------:R-:W-:Y:S02]  /*1fdb0*/  SEL R47, R76, R61, P0 ;  /* 0x0000003d4c2f7207 */ /* 0x000fe40000000000 */
[----:B0-----:R-:W-:Y:S02]  /*1fdc0*/  SEL R57, R63, R78, P0 ;  /* 0x0000004e3f397207 */ /* 0x001fe40000000000 */
[----:B------:R-:W-:-:S07]  /*1fdd0*/  SEL R59, R78, R63, P0 ;  /* 0x0000003f4e3b7207 */ /* 0x000fce0000000000 */
.L_x_828:
[----:B------:R-:W3:Y:S04]  /*1fde0*/  LDL.LU R2, [R1+0x8] ;  /* 0x0000080001027983 */ /* 0x000ee80000300800 */
[----:B------:R-:W4:Y:S01]  /*1fdf0*/  LDL.LU R54, [R1+0xc] ;  /* 0x00000c0001367983 */ /* 0x000f220000300800 */
[----:B------:R-:W-:Y:S05]  /*1fe00*/  WARPSYNC.ALL ;  /* 0x0000000000007948 */ /* 0x000fea0003800000 */
[----:B------:R-:W-:Y:S01]  /*1fe10*/  BAR.SYNC.DEFER_BLOCKING 0x1, 0x100 ;  /* 0x0044000000007b1d */ /* 0x000fe20000010000 */
[----:B--2---:R-:W-:-:S02]  /*1fe20*/  SEL R61, R65, R80, P0 ;  /* 0x00000050413d7207 */ /* 0x004fc40000000000 */
[----:B------:R-:W-:-:S03]  /*1fe30*/  SEL R63, R80, R65, P0 ;  /* 0x00000041503f7207 */ /* 0x000fc60000000000 */
[----:B------:R-:W-:Y:S02]  /*1fe40*/  ULDC.64 UR4, c[0x0][0xbd8] ;  /* 0x0002f60000047ab9 */ /* 0x000fe40000000a00 */
[----:B------:R-:W-:-:S04]  /*1fe50*/  ISETP.NE.U32.AND P1, PT, RZ, UR4, PT ;  /* 0x00000004ff007c0c */ /* 0x000fc8000bf25070 */
[----:B------:R-:W-:Y:S01]  /*1fe60*/  ISETP.NE.AND.EX P1, PT, RZ, UR5, PT, P1 ;  /* 0x00000005ff007c0c */ /* 0x000fe2000bf25310 */
[----:B------:R-:W-:Y:S04]  /*1fe70*/  STSM.16.M88.4 [R75], R4 ;  /* 0x000000044b007844 */ /* 0x000fe80000000200 */
[----:B------:R0:W-:Y:S04]  /*1fe80*/  STSM.16.M88.4 [R85], R8 ;  /* 0x0000000855007844 */ /* 0x0001e80000000200 */
[----:B------:R-:W-:Y:S04]  /*1fe90*/  STSM.16.M88.4 [R84], R24 ;  /* 0x0000001854007844 */ /* 0x000fe80000000200 */
        /* <DEDUP_REMOVED lines=8> */
[----:B------:R1:W-:Y:S01]  /*1ff20*/  STSM.16.M88.4 [R73], R60 ;  /* 0x0000003c49007844 */ /* 0x0003e20000000200 */
[----:B------:R-:W-:-:S04]  /*1ff30*/  IMAD R3, R232, 0x40, R230 ;  /* 0x00000040e8037824 */ /* 0x000fc800078e02e6 */
[----:B------:R-:W-:Y:S01]  /*1ff40*/  IMAD.WIDE R52, R3, 0x2, R52 ;  /* 0x0000000203347825 */ /* 0x000fe200078e0234 */
[----:B------:R-:W-:Y:S01]  /*1ff50*/  BAR.SYNC.DEFER_BLOCKING 0x1, 0x100 ;  /* 0x0044000000007b1d */ /* 0x000fe20000010000 */
[----:B---3--:R-:W-:-:S04]  /*1ff60*/  IADD3 R20, P2, R2, UR4, RZ ;  /* 0x0000000402147c10 */ /* 0x008fc8000ff5e0ff */
[----:B----4-:R-:W-:Y:S01]  /*1ff70*/  IADD3.X R21, R54, UR5, RZ, P2, !PT ;  /* 0x0000000536157c10 */ /* 0x010fe200097fe4ff */
[----:B------:R-:W-:Y:S02]  /*1ff80*/  ULDC.64 UR4, c[0x0][0xbe0] ;  /* 0x0002f80000047ab9 */ /* 0x000fe40000000a00 */
[----:B------:R-:W-:Y:S02]  /*1ff90*/  ISETP.NE.U32.AND P0, PT, RZ, UR4, PT ;  /* 0x00000004ff007c0c */ /* 0x000fe4000bf05070 */
[----:B------:R2:W5:Y:S01]  /*1ffa0*/  @P1 LDG.E R0, desc[UR54][R20.64] ;  /* 0x0000003614001981 */ /* 0x000562000c1e1900 */
[----:B0-----:R-:W-:Y:S02]  /*1ffb0*/  IADD3 R9, P2, R52, 0x1000, RZ ;  /* 0x0000100034097810 */ /* 0x001fe40007f5e0ff */
[----:B------:R-:W-:-:S13]  /*1ffc0*/  ISETP.NE.AND.EX P0, PT, RZ, UR5, PT, P0 ;  /* 0x00000005ff007c0c */ /* 0x000fda000bf05300 */
[----:B------:R-:W-:Y:S01]  /*1ffd0*/  @P0 IADD3 R2, P3, R2, UR4, RZ ;  /* 0x0000000402020c10 */ /* 0x000fe2000ff7e0ff */
[----:B------:R-:W-:Y:S02]  /*1ffe0*/  ULDC UR4, c[0x0][0xa88] ;  /* 0x0002a20000047ab9 */ /* 0x000fe40000000800 */
[----:B-1----:R-:W-:Y:S01]  /*1fff0*/  IMAD.U32 R60, RZ, RZ, UR4 ;  /* 0x00000004ff3c7e24 */ /* 0x002fe2000f8e00ff */
[----:B------:R-:W-:-:S05]  /*20000*/  @P0 IADD3.X R3, R54, UR5, RZ, P3, !PT ;  /* 0x0000000536030c10 */ /* 0x000fca0009ffe4ff */
[----:B------:R2:W5:Y:S01]  /*20010*/  @P0 LDG.E R60, desc[UR54][R2.64] ;  /* 0x00000036023c0981 */ /* 0x000562000c1e1900 */
[----:B------:R-:W-:Y:S05]  /*20020*/  @P0 BRA `(.L_x_596) ;  /* 0x0000000000100947 */ /* 0x000fea0003800000 */
[----:B------:R-:W-:Y:S05]  /*20030*/  @!P1 BRA `(.L_x_596) ;  /* 0x00000000000c9947 */ /* 0x000fea0003800000 */
[----:B--2---:R-:W2:Y:S04]  /*20040*/  LDG.E R3, desc[UR54][R20.64] ;  /* 0x0000003614037981 */ /* 0x004ea8000c1e1900 */
[----:B-----5:R-:W2:Y:S02]  /*20050*/  LDG.E R60, desc[UR54][R20.64+0x4] ;  /* 0x00000436143c7981 */ /* 0x020ea4000c1e1900 */
[----:B--2---:R-:W-:-:S07]  /*20060*/  IMAD.IADD R60, R60, 0x1, -R3 ;  /* 0x000000013c3c7824 */ /* 0x004fce00078e0a03 */
.L_x_596:
[----:B------:R-:W3:Y:S01]  /*20070*/  LDL.LU R10, [R1+0x10] ;  /* 0x00001000010a7983 */ /* 0x000ee20000300800 */
[----:B------:R-:W-:Y:S01]  /*20080*/  SHF.R.S32.HI R62, RZ, 0x1f, R237 ;  /* 0x0000001fff3e7819 */ /* 0x000fe200000114ed */
[----:B------:R-:W-:Y:S02]  /*20090*/  ULDC.64 UR4, c[0x0][0xb70] ;  /* 0x0002dc0000047ab9 */ /* 0x000fe40000000a00 */
[----:B------:R-:W4:Y:S04]  /*200a0*/  LDL R6, [R1+0x44] ;  /* 0x0000440001067983 */ /* 0x000f280000100800 */
[----:B------:R-:W4:Y:S01]  /*200b0*/  LDL.LU R64, [R1+0x18] ;  /* 0x0000180001407983 */ /* 0x000f220000300800 */
[--C-:B--2--5:R-:W-:Y:S01]  /*200c0*/  SHF.R.S32.HI R3, RZ, 0x1f, R0.reuse ;  /* 0x0000001fff037819 */ /* 0x124fe20000011400 */
[----:B------:R-:W-:Y:S01]  /*200d0*/  IMAD R4, R62, UR4, RZ ;  /* 0x000000043e047c24 */ /* 0x000fe2000f8e02ff */
[----:B------:R-:W-:Y:S01]  /*200e0*/  SEL R65, R236, RZ, !P1 ;  /* 0x000000ffec417207 */ /* 0x000fe20004800000 */
[----:B------:R-:W-:Y:S01]  /*200f0*/  IMAD.MOV.U32 R2, RZ, RZ, R0 ;  /* 0x000000ffff027224 */ /* 0x000fe200078e0000 */
[----:B------:R-:W-:Y:S01]  /*20100*/  LOP3.LUT R8, R9, 0x380, RZ, 0xc0, !PT ;  /* 0x0000038009087812 */ /* 0x000fe200078ec0ff */
[C---:B------:R-:W-:Y:S01]  /*20110*/  IMAD R7, R237.reuse, UR5, R4 ;  /* 0x00000005ed077c24 */ /* 0x040fe2000f8e0204 */
[----:B------:R-:W-:Y:S01]  /*20120*/  IADD3 R33, P0, R52, 0x5000, RZ ;  /* 0x0000500034217810 */ /* 0x000fe20007f1e0ff */
[----:B------:R-:W-:Y:S01]  /*20130*/  IMAD.WIDE.U32 R4, R237, UR4, R2 ;  /* 0x00000004ed047c25 */ /* 0x000fe2000f8e0002 */
[----:B------:R-:W-:Y:S01]  /*20140*/  ULDC.64 UR4, c[0x0][0xb78] ;  /* 0x0002de0000047ab9 */ /* 0x000fe20000000a00 */
[----:B------:R-:W-:-:S02]  /*20150*/  SHF.R.U64 R8, R8, 0x3, RZ ;  /* 0x0000000308087819 */ /* 0x000fc400000012ff */
[----:B------:R-:W-:Y:S02]  /*20160*/  IADD3 R13, P3, R52, 0x2000, RZ ;  /* 0x00002000340d7810 */ /* 0x000fe40007f7e0ff */
[----:B------:R-:W-:Y:S02]  /*20170*/  IADD3 R5, R5, R7, RZ ;  /* 0x0000000705057210 */ /* 0x000fe40007ffe0ff */
[----:B------:R-:W-:Y:S01]  /*20180*/  LOP3.LUT R8, R8, R9, RZ, 0x3c, !PT ;  /* 0x0000000908087212 */ /* 0x000fe200078e3cff */
[----:B------:R-:W-:Y:S01]  /*20190*/  IMAD.X R9, RZ, RZ, R53, P2 ;  /* 0x000000ffff097224 */ /* 0x000fe200010e0635 */
[C---:B------:R-:W-:Y:S01]  /*201a0*/  IADD3 R25, P4, R52.reuse, 0x3000, RZ ;  /* 0x0000300034197810 */ /* 0x040fe20007f9e0ff */
[----:B------:R-:W-:Y:S01]  /*201b0*/  IMAD.WIDE.U32 R4, R65, UR4, R4 ;  /* 0x0000000441047c25 */ /* 0x000fe2000f8e0004 */
[C---:B------:R-:W-:Y:S02]  /*201c0*/  IADD3 R29, P5, R52.reuse, 0x4000, RZ ;  /* 0x00004000341d7810 */ /* 0x040fe40007fbe0ff */
[----:B------:R-:W-:-:S02]  /*201d0*/  IADD3 R41, P2, R52, 0x7000, RZ ;  /* 0x0000700034297810 */ /* 0x000fc40007f5e0ff */
[----:B------:R-:W-:Y:S02]  /*201e0*/  LOP3.LUT R32, R33, 0x380, RZ, 0xc0, !PT ;  /* 0x0000038021207812 */ /* 0x000fe400078ec0ff */
[----:B------:R-:W-:Y:S02]  /*201f0*/  LOP3.LUT R12, R13, 0x380, RZ, 0xc0, !PT ;  /* 0x000003800d0c7812 */ /* 0x000fe400078ec0ff */
[----:B------:R-:W-:Y:S02]  /*20200*/  LOP3.LUT R24, R25, 0x380, RZ, 0xc0, !PT ;  /* 0x0000038019187812 */ /* 0x000fe400078ec0ff */
[----:B------:R-:W-:Y:S02]  /*20210*/  LOP3.LUT R28, R29, 0x380, RZ, 0xc0, !PT ;  /* 0x000003801d1c7812 */ /* 0x000fe400078ec0ff */
[----:B------:R-:W-:Y:S02]  /*20220*/  LOP3.LUT R40, R41, 0x380, RZ, 0xc0, !PT ;  /* 0x0000038029287812 */ /* 0x000fe400078ec0ff */
[----:B------:R-:W-:-:S02]  /*20230*/  SHF.R.U64 R32, R32, 0x3, RZ ;  /* 0x0000000320207819 */ /* 0x000fc400000012ff */
[----:B------:R-:W-:Y:S02]  /*20240*/  SHF.R.U64 R12, R12, 0x3, RZ ;  /* 0x000000030c0c7819 */ /* 0x000fe400000012ff */
        /* <DEDUP_REMOVED lines=9> */
[----:B------:R-:W-:-:S02]  /*202e0*/  LOP3.LUT R28, R28, R29, RZ, 0x3c, !PT ;  /* 0x0000001d1c1c7212 */ /* 0x000fc400078e3cff */
[----:B------:R-:W-:Y:S01]  /*202f0*/  LOP3.LUT R40, R40, R41, RZ, 0x3c, !PT ;  /* 0x0000002928287212 */ /* 0x000fe200078e3cff */
[----:B------:R-:W-:Y:S01]  /*20300*/  IMAD.X R41, RZ, RZ, R53, P2 ;  /* 0x000000ffff297224 */ /* 0x000fe200010e0635 */
[----:B------:R-:W-:Y:S02]  /*20310*/  IADD3.X R29, RZ, R53, RZ, P5, !PT ;  /* 0x00000035ff1d7210 */ /* 0x000fe40002ffe4ff */
[C---:B------:R-:W-:Y:S02]  /*20320*/  IADD3 R45, P3, R52.reuse, 0x8000, RZ ;  /* 0x00008000342d7810 */ /* 0x040fe40007f7e0ff */
[C---:B------:R-:W-:Y:S02]  /*20330*/  IADD3 R49, P4, R52.reuse, 0x9000, RZ ;  /* 0x0000900034317810 */ /* 0x040fe40007f9e0ff */
[----:B------:R-:W-:Y:S02]  /*20340*/  IADD3 R55, P5, R52, 0xa000, RZ ;  /* 0x0000a00034377810 */ /* 0x000fe40007fbe0ff */
[----:B------:R-:W-:-:S02]  /*20350*/  LOP3.LUT R44, R45, 0x380, RZ, 0xc0, !PT ;  /* 0x000003802d2c7812 */ /* 0x000fc400078ec0ff */
[----:B------:R-:W-:Y:S02]  /*20360*/  LOP3.LUT R48, R49, 0x380, RZ, 0xc0, !PT ;  /* 0x0000038031307812 */ /* 0x000fe400078ec0ff */
[----:B------:R-:W-:Y:S02]  /*20370*/  LOP3.LUT R54, R55, 0x380, RZ, 0xc0, !PT ;  /* 0x0000038037367812 */ /* 0x000fe400078ec0ff */
[----:B------:R-:W-:Y:S02]  /*20380*/  SHF.R.U64 R44, R44, 0x3, RZ ;  /* 0x000000032c2c7819 */ /* 0x000fe400000012ff */
[----:B------:R-:W-:Y:S02]  /*20390*/  SHF.R.U64 R48, R48, 0x3, RZ ;  /* 0x0000000330307819 */ /* 0x000fe400000012ff */
[----:B------:R-:W-:Y:S02]  /*203a0*/  SHF.R.U64 R54, R54, 0x3, RZ ;  /* 0x0000000336367819 */ /* 0x000fe400000012ff */
[----:B------:R-:W-:-:S02]  /*203b0*/  LOP3.LUT R44, R44, R45, RZ, 0x3c, !PT ;  /* 0x0000002d2c2c7212 */ /* 0x000fc400078e3cff */
[----:B------:R-:W-:Y:S01]  /*203c0*/  LOP3.LUT R48, R48, R49, RZ, 0x3c, !PT ;  /* 0x0000003130307212 */ /* 0x000fe200078e3cff */
[--C-:B------:R-:W-:Y:S01]  /*203d0*/  IMAD.X R49, RZ, RZ, R53.reuse, P4 ;  /* 0x000000ffff317224 */ /* 0x100fe200020e0635 */
[----:B------:R-:W-:Y:S01]  /*203e0*/  LOP3.LUT R54, R54, R55, RZ, 0x3c, !PT ;  /* 0x0000003736367212 */ /* 0x000fe200078e3cff */
[----:B------:R-:W-:Y:S01]  /*203f0*/  IMAD.X R55, RZ, RZ, R53, P5 ;  /* 0x000000ffff377224 */ /* 0x000fe200028e0635 */
[----:B------:R-:W-:Y:S02]  /*20400*/  IADD3.X R45, RZ, R53, RZ, P3, !PT ;  /* 0x00000035ff2d7210 */ /* 0x000fe40001ffe4ff */
[----:B------:R-:W-:Y:S02]  /*20410*/  SHF.R.S32.HI R231, RZ, 0x1f, R230 ;  /* 0x0000001fffe77819 */ /* 0x000fe400000114e6 */
[----:B------:R-:W-:Y:S01]  /*20420*/  SHF.R.S32.HI R233, RZ, 0x1f, R232 ;  /* 0x0000001fffe97819 */ /* 0x000fe200000114e8 */
[----:B------:R-:W-:Y:S01]  /*20430*/  BSSY B1, `(.L_x_597) ;  /* 0x0000066000017945 */ /* 0x000fe20003800000 */
[----:B---3--:R-:W-:-:S02]  /*20440*/  SEL R63, R10, RZ, !P1 ;  /* 0x000000ff0a3f7207 */ /* 0x008fc40004800000 */
[----:B------:R-:W0:Y:S03]  /*20450*/  S2R R10, SR_TID.X ;  /* 0x00000000000a7919 */ /* 0x000e260000002100 */
[----:B------:R-:W-:Y:S02]  /*20460*/  IMAD R2, R63, UR4, RZ ;  /* 0x000000043f027c24 */ /* 0x000fe4000f8e02ff */
[----:B----4-:R-:W-:Y:S02]  /*20470*/  IMAD R11, R64, 0x80, R6 ;  /* 0x00000080400b7824 */ /* 0x010fe400078e0206 */
[----:B------:R-:W-:Y:S01]  /*20480*/  IMAD R6, R65, UR5, R2 ;  /* 0x0000000541067c24 */ /* 0x000fe2000f8e0202 */
[----:B------:R-:W-:Y:S02]  /*20490*/  ULDC.64 UR4, c[0x0][0xb40] ;  /* 0x0002d00000047ab9 */ /* 0x000fe40000000a00 */
[----:B------:R-:W-:-:S02]  /*204a0*/  SHF.R.S32.HI R7, RZ, 0x1f, R11 ;  /* 0x0000001fff077819 */ /* 0x000fc4000001140b */
[----:B------:R-:W-:-:S04]  /*204b0*/  IADD3 R2, P1, R11, R4, RZ ;  /* 0x000000040b027210 */ /* 0x000fc80007f3e0ff */
[----:B------:R-:W-:Y:S01]  /*204c0*/  IADD3.X R7, R7, R5, R6, P1, !PT ;  /* 0x0000000507077210 */ /* 0x000fe20000ffe406 */
[----:B------:R-:W-:Y:S01]  /*204d0*/  VIADD R5, R11, 0x8 ;  /* 0x000000080b057836 */ /* 0x000fe20000000000 */
[----:B------:R-:W-:-:S04]  /*204e0*/  LEA R20, P1, R2, UR4, 0x2 ;  /* 0x0000000402147c11 */ /* 0x000fc8000f8210ff */
[----:B------:R-:W-:Y:S01]  /*204f0*/  LEA.HI.X R21, R2, UR5, R7, 0x2, P1 ;  /* 0x0000000502157c11 */ /* 0x000fe200088f1407 */
[----:B------:R-:W-:Y:S01]  /*20500*/  ULDC.64 UR4, c[0x0][0xaa0] ;  /* 0x0002a80000047ab9 */ /* 0x000fe20000000a00 */
[C---:B------:R-:W-:Y:S02]  /*20510*/  IADD3 R37, P1, R52.reuse, 0x6000, RZ ;  /* 0x0000600034257810 */ /* 0x040fe40007f3e0ff */
[C---:B------:R-:W-:Y:S02]  /*20520*/  LOP3.LUT R2, R52.reuse, 0x380, RZ, 0xc0, !PT ;  /* 0x0000038034027812 */ /* 0x040fe400078ec0ff */
[----:B------:R-:W-:Y:S02]  /*20530*/  LOP3.LUT R36, R37, 0x380, RZ, 0xc0, !PT ;  /* 0x0000038025247812 */ /* 0x000fe400078ec0ff */
[----:B------:R-:W-:Y:S01]  /*20540*/  IADD3 R7, P2, R52, 0xb000, RZ ;  /* 0x0000b00034077810 */ /* 0x000fe20007f5e0ff */
[----:B0-----:R-:W-:Y:S01]  /*20550*/  VIADD R14, R10, 0xffffff80 ;  /* 0xffffff800a0e7836 */ /* 0x001fe20000000000 */
[----:B------:R-:W-:-:S03]  /*20560*/  SHF.R.U64 R36, R36, 0x3, RZ ;  /* 0x0000000324247819 */ /* 0x000fc600000012ff */
[--C-:B------:R-:W-:Y:S01]  /*20570*/  IMAD.X R57, RZ, RZ, R53.reuse, P2 ;  /* 0x000000ffff397224 */ /* 0x100fe200010e0635 */
[----:B------:R-:W-:Y:S02]  /*20580*/  SHF.R.S32.HI R10, RZ, 0x1f, R14 ;  /* 0x0000001fff0a7819 */ /* 0x000fe4000001140e */
[----:B------:R-:W-:Y:S01]  /*20590*/  LOP3.LUT R36, R36, R37, RZ, 0x3c, !PT ;  /* 0x0000002524247212 */ /* 0x000fe200078e3cff */
[----:B------:R-:W-:Y:S01]  /*205a0*/  IMAD.X R37, RZ, RZ, R53, P1 ;  /* 0x000000ffff257224 */ /* 0x000fe200008e0635 */
[----:B------:R-:W-:-:S04]  /*205b0*/  LEA.HI R10, R10, R14, RZ, 0x7 ;  /* 0x0000000e0a0a7211 */ /* 0x000fc800078f38ff */
[----:B------:R-:W-:-:S05]  /*205c0*/  LOP3.LUT R10, R10, 0xffffff80, RZ, 0xc0, !PT ;  /* 0xffffff800a0a7812 */ /* 0x000fca00078ec0ff */
[----:B------:R-:W-:-:S05]  /*205d0*/  IMAD.IADD R10, R14, 0x1, -R10 ;  /* 0x000000010e0a7824 */ /* 0x000fca00078e0a0a */
[----:B------:R-:W-:-:S04]  /*205e0*/  LOP3.LUT P0, RZ, R10, 0x3, RZ, 0xc0, !PT ;  /* 0x000000030aff7812 */ /* 0x000fc8000780c0ff */
[-C--:B------:R-:W-:Y:S02]  /*205f0*/  ISETP.GE.OR P1, PT, R11, R60.reuse, P0 ;  /* 0x0000003c0b00720c */ /* 0x080fe40000726670 */
[----:B------:R-:W-:Y:S02]  /*20600*/  ISETP.GE.OR P0, PT, R5, R60, P0 ;  /* 0x0000003c0500720c */ /* 0x000fe40000706670 */
[----:B------:R-:W-:Y:S02]  /*20610*/  SHF.R.U64 R5, R2, 0x3, RZ ;  /* 0x0000000302057819 */ /* 0x000fe400000012ff */
[----:B------:R-:W-:Y:S02]  /*20620*/  LOP3.LUT R2, R7, 0x380, RZ, 0xc0, !PT ;  /* 0x0000038007027812 */ /* 0x000fe400078ec0ff */
[----:B------:R-:W-:Y:S01]  /*20630*/  LOP3.LUT R4, R5, R52, RZ, 0x3c, !PT ;  /* 0x0000003405047212 */ /* 0x000fe200078e3cff */
[----:B------:R-:W-:Y:S01]  /*20640*/  IMAD.MOV.U32 R5, RZ, RZ, R53 ;  /* 0x000000ffff057224 */ /* 0x000fe200078e0035 */
[----:B------:R-:W-:-:S03]  /*20650*/  SHF.R.U64 R2, R2, 0x3, RZ ;  /* 0x0000000302027819 */ /* 0x000fc600000012ff */
[----:B------:R-:W-:Y:S01]  /*20660*/  @!P1 STG.E desc[UR54][R20.64], R120 ;  /* 0x0000007814009986 */ /* 0x000fe2000c101936 */
[----:B------:R-:W-:-:S03]  /*20670*/  LOP3.LUT R56, R2, R7, RZ, 0x3c, !PT ;  /* 0x0000000702387212 */ /* 0x000fc600078e3cff */
[----:B------:R0:W-:Y:S04]  /*20680*/  @!P0 STG.E desc[UR54][R20.64+0x20], R121 ;  /* 0x0000207914008986 */ /* 0x0001e8000c101936 */
[----:B------:R-:W5:Y:S04]  /*20690*/  LD.E.128 R4, desc[UR54][R4.64] ;  /* 0x0000003604047980 */ /* 0x000f68000c101d00 */
        /* <DEDUP_REMOVED lines=10> */
[----:B------:R-:W5:Y:S01]  /*20740*/  LD.E.128 R56, desc[UR54][R56.64] ;  /* 0x0000003638387980 */ /* 0x000f62000c101d00 */
[----:B0-----:R-:W-:-:S02]  /*20750*/  IMAD R21, R3, UR4, RZ ;  /* 0x0000000403157c24 */ /* 0x001fc4000f8e02ff */
[C---:B------:R-:W-:Y:S01]  /*20760*/  IMAD.WIDE.U32 R2, R0.reuse, UR4, R230 ;  /* 0x0000000400027c25 */ /* 0x040fe2000f8e00e6 */
[----:B------:R-:W-:Y:S01]  /*20770*/  @!PT LDS RZ, [RZ] ;  /* 0x00000000fffff984 */ /* 0x000fe20000000800 */
[----:B------:R-:W-:Y:S01]  /*20780*/  @!PT LDS RZ, [RZ] ;  /* 0x00000000fffff984 */ /* 0x000fe20000000800 */
[----:B------:R-:W-:Y:S01]  /*20790*/  @!PT LDS RZ, [RZ] ;  /* 0x00000000fffff984 */ /* 0x000fe20000000800 */
[----:B------:R-:W-:Y:S01]  /*207a0*/  @!PT LDS RZ, [RZ] ;  /* 0x00000000fffff984 */ /* 0x000fe20000000800 */
[----:B------:R0:W-:Y:S06]  /*207b0*/  MEMBAR.ALL.CTA ;  /* 0x0000000000007992 */ /* 0x0001ec0000008000 */
[----:B0-----:R-:W0:Y:S01]  /*207c0*/  FENCE.VIEW.ASYNC.S ;  /* 0x00000000000073c6 */ /* 0x001e220000000000 */
[----:B------:R-:W-:Y:S01]  /*207d0*/  IMAD R21, R0, UR5, R21 ;  /* 0x0000000500157c24 */ /* 0x000fe2000f8e0215 */
[----:B------:R-:W-:Y:S01]  /*207e0*/  ULDC.64 UR4, c[0x0][0xae0] ;  /* 0x0002b80000047ab9 */ /* 0x000fe20000000a00 */
[----:B------:R-:W-:Y:S01]  /*207f0*/  IMAD R67, R64, -0x80, R60 ;  /* 0xffffff8040437824 */ /* 0x000fe200078e023c */
[----:B------:R-:W-:Y:S01]  /*20800*/  IADD3 R0, R232, 0x20, RZ ;  /* 0x00000020e8007810 */ /* 0x000fe20007ffe0ff */
[----:B------:R-:W-:-:S02]  /*20810*/  IMAD.IADD R3, R3, 0x1, R21 ;  /* 0x0000000103037824 */ /* 0x000fc400078e0215 */
[----:B------:R-:W-:Y:S01]  /*20820*/  IMAD R62, R62, UR4, RZ ;  /* 0x000000043e3e7c24 */ /* 0x000fe2000f8e02ff */
[CC--:B------:R-:W-:Y:S01]  /*20830*/  ISETP.GE.AND P3, PT, R232.reuse, R67.reuse, PT ;  /* 0x00000043e800720c */ /* 0x0c0fe20003f66270 */
[----:B------:R-:W-:Y:S01]  /*20840*/  VIADD R20, R232, 0x40 ;  /* 0x00000040e8147836 */ /* 0x000fe20000000000 */
[-C--:B------:R-:W-:Y:S01]  /*20850*/  ISETP.GE.AND P0, PT, R0, R67.reuse, PT ;  /* 0x000000430000720c */ /* 0x080fe20003f06270 */
[C---:B------:R-:W-:Y:S02]  /*20860*/  IMAD R61, R237.reuse, UR5, R62 ;  /* 0x00000005ed3d7c24 */ /* 0x040fe4000f8e023e */
[----:B------:R-:W-:Y:S01]  /*20870*/  IMAD.WIDE.U32 R2, R237, UR4, R2 ;  /* 0x00000004ed027c25 */ /* 0x000fe2000f8e0002 */
[----:B------:R-:W-:Y:S01]  /*20880*/  ULDC.64 UR4, c[0x0][0xae8] ;  /* 0x0002ba0000047ab9 */ /* 0x000fe20000000a00 */
[----:B------:R-:W-:Y:S02]  /*20890*/  ISETP.GE.AND P1, PT, R20, R67, PT ;  /* 0x000000431400720c */ /* 0x000fe40003f26270 */
[----:B------:R-:W-:-:S02]  /*208a0*/  VIADD R0, R18, 0x33420 ;  /* 0x0003342012007836 */ /* 0x000fc40000000000 */
[----:B------:R-:W-:Y:S02]  /*208b0*/  IMAD.IADD R3, R3, 0x1, R61 ;  /* 0x0000000103037824 */ /* 0x000fe400078e023d */
[----:B------:R-:W-:Y:S01]  /*208c0*/  IMAD R20, R63, UR4, RZ ;  /* 0x000000043f147c24 */ /* 0x000fe2000f8e02ff */
[----:B------:R-:W-:Y:S01]  /*208d0*/  PRMT R0, RZ, 0x654, R0 ;  /* 0x00000654ff007816 */ /* 0x000fe20000000000 */
[----:B------:R-:W-:Y:S02]  /*208e0*/  VIADD R21, R232, 0x60 ;  /* 0x00000060e8157836 */ /* 0x000fe40000000000 */
[C---:B------:R-:W-:Y:S01]  /*208f0*/  IMAD R63, R65.reuse, UR5, R20 ;  /* 0x00000005413f7c24 */ /* 0x040fe2000f8e0214 */
[----:B0-----:R0:W-:Y:S01]  /*20900*/  SYNCS.ARRIVE.TRANS64.RED.A1T0 RZ, [R0+URZ], RZ ;  /* 0x000000ff00ff79a7 */ /* 0x0011e2000810043f */
[----:B------:R-:W-:Y:S01]  /*20910*/  IMAD.WIDE.U32 R60, R65, UR4, R2 ;  /* 0x00000004413c7c25 */ /* 0x000fe2000f8e0002 */
[----:B------:R-:W-:-:S03]  /*20920*/  ISETP.GE.AND P2, PT, R21, R67, PT ;  /* 0x000000431500720c */ /* 0x000fc60003f46270 */
[----:B------:R-:W-:-:S04]  /*20930*/  IMAD.WIDE R20, R64, 0x80, R232 ;  /* 0x0000008040147825 */ /* 0x000fc800078e02e8 */
[----:B------:R-:W-:Y:S01]  /*20940*/  IMAD.IADD R65, R61, 0x1, R63 ;  /* 0x000000013d417824 */ /* 0x000fe200078e023f */
[----:B0-----:R-:W-:Y:S06]  /*20950*/  @P3 BRA `(.L_x_598) ;  /* 0x00000000004c3947 */ /* 0x001fec0003800000 */
[----:B------:R-:W-:Y:S01]  /*20960*/  ULDC.64 UR4, c[0x0][0xad8] ;  /* 0x0002b60000047ab9 */ /* 0x000fe20000000a00 */
[----:B------:R-:W-:Y:S01]  /*20970*/  MOV R2, R60 ;  /* 0x0000003c00027202 */ /* 0x000fe20000000f00 */
[----:B------:R-:W-:Y:S01]  /*20980*/  IMAD R63, R21, UR4, RZ ;  /* 0x00000004153f7c24 */ /* 0x000fe2000f8e02ff */
[----:B------:R-:W-:Y:S01]  /*20990*/  ULDC.64 UR6, c[0x0][0xa80] ;  /* 0x0002a00000067ab9 */ /* 0x000fe20000000a00 */
[----:B------:R-:W-:Y:S02]  /*209a0*/  IMAD.MOV.U32 R3, RZ, RZ, R65 ;  /* 0x000000ffff037224 */ /* 0x000fe400078e0041 */
[C---:B------:R-:W-:Y:S02]  /*209b0*/  IMAD R63, R20.reuse, UR5, R63 ;  /* 0x00000005143f7c24 */ /* 0x040fe4000f8e023f */
[----:B------:R-:W-:Y:S01]  /*209c0*/  IMAD.WIDE.U32 R2, R20, UR4, R2 ;  /* 0x0000000414027c25 */ /* 0x000fe2000f8e0002 */
[----:B------:R-:W-:Y:S02]  /*209d0*/  ULDC UR4, c[0x0][0xa8c] ;  /* 0x0002a30000047ab9 */ /* 0x000fe40000000800 */
[----:B------:R-:W-:Y:S01]  /*209e0*/  ISETP.GE.AND P4, PT, R230, UR4, PT ;  /* 0x00000004e6007c0c */ /* 0x000fe2000bf86270 */
[----:B------:R-:W-:Y:S01]  /*209f0*/  IMAD.IADD R3, R3, 0x1, R63 ;  /* 0x0000000103037824 */ /* 0x000fe200078e023f */
[----:B------:R-:W-:Y:S01]  /*20a00*/  LEA R62, P5, R2, UR6, 0x1 ;  /* 0x00000006023e7c11 */ /* 0x000fe2000f8a08ff */
[----:B------:R-:W-:-:S02]  /*20a10*/  VIADD R0, R230, 0x40 ;  /* 0x00000040e6007836 */ /* 0x000fc40000000000 */
[----:B------:R-:W-:Y:S01]  /*20a20*/  VIADD R64, R230, 0x80 ;  /* 0x00000080e6407836 */ /* 0x000fe20000000000 */
[----:B------:R-:W-:Y:S02]  /*20a30*/  LEA.HI.X R63, R2, UR7, R3, 0x1, P5 ;  /* 0x00000007023f7c11 */ /* 0x000fe4000a8f0c03 */
[----:B------:R-:W-:Y:S02]  /*20a40*/  ISETP.GE.AND P3, PT, R0, UR4, PT ;  /* 0x0000000400007c0c */ /* 0x000fe4000bf66270 */
[----:B------:R-:W-:-:S03]  /*20a50*/  ISETP.GE.AND P5, PT, R64, UR4, PT ;  /* 0x0000000440007c0c */ /* 0x000fc6000bfa6270 */
[----:B-----5:R0:W-:Y:S08]  /*20a60*/  @!P4 STG.E.128 desc[UR54][R62.64], R4 ;  /* 0x000000043e00c986 */ /* 0x0201f0000c101d36 */
[----:B------:R0:W-:Y:S04]  /*20a70*/  @!P3 STG.E.128 desc[UR54][R62.64+0x80], R28 ;  /* 0x0000801c3e00b986 */ /* 0x0001e8000c101d36 */
[----:B------:R0:W-:Y:S02]  /*20a80*/  @!P5 STG.E.128 desc[UR54][R62.64+0x100], R44 ;  /* 0x0001002c3e00d986 */ /* 0x0001e4000c101d36 */
.L_x_598:
[----:B------:R-:W-:Y:S05]  /*20a90*/  BSYNC B1 ;  /* 0x0000000000017941 */ /* 0x000fea0003800000 */
.L_x_597:
[----:B------:R-:W-:Y:S04]  /*20aa0*/  BSSY B1, `(.L_x_599) ;  /* 0x0000017000017945 */ /* 0x000fe80003800000 */
[----:B------:R-:W-:Y:S05]  /*20ab0*/  @P0 BRA `(.L_x_600) ;  /* 0x0000000000540947 */ /* 0x000fea0003800000 */
[----:B0----5:R-:W-:Y:S01]  /*20ac0*/  IADD3 R5, P0, R20, 0x20, RZ ;  /* 0x0000002014057810 */ /* 0x021fe20007f1e0ff */
[----:B------:R-:W-:Y:S01]  /*20ad0*/  ULDC UR4, c[0x0][0xa8c] ;  /* 0x0002a30000047ab9 */ /* 0x000fe20000000800 */
[C---:B------:R-:W-:Y:S01]  /*20ae0*/  IADD3 R2, R230.reuse, 0x40, RZ ;  /* 0x00000040e6027810 */ /* 0x040fe20007ffe0ff */
        /* <DEDUP_REMOVED lines=18> */
.L_x_600:
[----:B------:R-:W-:Y:S05]  /*20c10*/  BSYNC B1 ;  /* 0x0000000000017941 */ /* 0x000fea0003800000 */
.L_x_599:
[----:B------:R-:W-:Y:S04]  /*20c20*/  BSSY B1, `(.L_x_601) ;  /* 0x0000017000017945 */ /* 0x000fe80003800000 */
[----:B------:R-:W-:Y:S05]  /*20c30*/  @P1 BRA `(.L_x_602) ;  /* 0x0000000000541947 */ /* 0x000fea0003800000 */
[----:B01---5:R-:W-:Y:S01]  /*20c40*/  IADD3 R5, P0, R20, 0x40, RZ ;  /* 0x0000004014057810 */ /* 0x023fe20007f1e0ff */
        /* <DEDUP_REMOVED lines=20> */
.L_x_602:
[----:B------:R-:W-:Y:S05]  /*20d90*/  BSYNC B1 ;  /* 0x0000000000017941 */ /* 0x000fea0003800000 */
.L_x_601:
[----:B------:R-:W-:Y:S05]  /*20da0*/  @P2 BRA `(.L_x_603) ;  /* 0x0000000c00182947 */ /* 0x000fea0003800000 */
[----:B012--5:R-:W-:Y:S01]  /*20db0*/  IADD3 R5, P0, R20, 0x60, RZ ;  /* 0x0000006014057810 */ /* 0x027fe20007f1e0ff */
[----:B------:R-:W-:Y:S01]  /*20dc0*/  ULDC.64 UR4, c[0x0][0xad8] ;  /* 0x0002b60000047ab9 */ /* 0x000fe20000000a00 */
[----:B------:R-:W-:Y:S01]  /*20dd0*/  MOV R2, R60 ;  /* 0x0000003c00027202 */ /* 0x000fe20000000f00 */
[----:B------:R-:W-:Y:S01]  /*20de0*/  IMAD.MOV.U32 R3, RZ, RZ, R65 ;  /* 0x000000ffff037224 */ /* 0x000fe200078e0041 */
[----:B------:R-:W-:Y:S01]  /*20df0*/  ULDC.64 UR6, c[0x0][0xa80] ;  /* 0x0002a00000067ab9 */ /* 0x000fe20000000a00 */
[----:B------:R-:W-:Y:S02]  /*20e00*/  IMAD.X R20, RZ, RZ, R21, P0 ;  /* 0x000000ffff147224 */ /* 0x000fe400000e0615 */
[----:B------:R-:W-:Y:S02]  /*20e10*/  VIADD R0, R230, 0x40 ;  /* 0x00000040e6007836 */ /* 0x000fe40000000000 */
[----:B------:R-:W-:Y:S02]  /*20e20*/  IMAD R20, R20, UR4, RZ ;  /* 0x0000000414147c24 */ /* 0x000fe4000f8e02ff */
[----:B------:R-:W-:Y:S01]  /*20e30*/  IMAD.WIDE.U32 R2, R5, UR4, R2 ;  /* 0x0000000405027c25 */ /* 0x000fe2000f8e0002 */
[----:B------:R-:W-:-:S02]  /*20e40*/  ULDC UR4, c[0x0][0xa8c] ;  /* 0x0002a30000047ab9 */ /* 0x000fc40000000800 */
[----:B------:R-:W-:Y:S01]  /*20e50*/  ISETP.GE.AND P1, PT, R230, UR4, PT ;  /* 0x00000004e6007c0c */ /* 0x000fe2000bf26270 */
[----:B------:R-:W-:Y:S01]  /*20e60*/  IMAD R5, R5, UR5, R20 ;  /* 0x0000000505057c24 */ /* 0x000fe2000f8e0214 */
[----:B------:R-:W-:Y:S01]  /*20e70*/  ISETP.GE.AND P2, PT, R0, UR4, PT ;  /* 0x0000000400007c0c */ /* 0x000fe2000bf46270 */
[----:B------:R-:W-:Y:S01]  /*20e80*/  VIADD R0, R230, 0x80 ;  /* 0x00000080e6007836 */ /* 0x000fe20000000000 */
[----:B------:R-:W-:Y:S01]  /*20e90*/  LEA R4, P0, R2, UR6, 0x1 ;  /* 0x0000000602047c11 */ /* 0x000fe2000f8008ff */
[----:B------:R-:W-:-:S05]  /*20ea0*/  IMAD.IADD R3, R3, 0x1, R5 ;  /* 0x0000000103037824 */ /* 0x000fca00078e0205 */
[----:B------:R-:W-:Y:S02]  /*20eb0*/  LEA.HI.X R5, R2, UR7, R3, 0x1, P0 ;  /* 0x0000000702057c11 */ /* 0x000fe400080f0c03 */
[----:B------:R-:W-:-:S03]  /*20ec0*/  ISETP.GE.AND P0, PT, R0, UR4, PT ;  /* 0x0000000400007c0c */ /* 0x000fc6000bf06270 */
[----:B------:R3:W-:Y:S04]  /*20ed0*/  @!P1 STG.E.128 desc[UR54][R4.64], R24 ;  /* 0x0000001804009986 */ /* 0x0007e8000c101d36 */
[----:B------:R3:W-:Y:S06]  /*20ee0*/  @!P2 STG.E.128 desc[UR54][R4.64+0x80], R40 ;  /* 0x000080280400a986 */ /* 0x0007ec000c101d36 */
[----:B------:R-:W-:Y:S05]  /*20ef0*/  @P0 BRA `(.L_x_603) ;  /* 0x0000000800c40947 */ /* 0x000fea0003800000 */
[----:B------:R4:W-:Y:S01]  /*20f00*/  STG.E.128 desc[UR54][R4.64+0x100], R56 ;  /* 0x0001003804007986 */ /* 0x0009e2000c101d36 */
[----:B------:R-:W-:Y:S05]  /*20f10*/  BRA `(.L_x_603) ;  /* 0x0000000800bc7947 */ /* 0x000fea0003800000 */
.L_x_594:
[----:B------:R-:W2:Y:S01]  /*20f20*/  LDL.LU R4, [R1+0x8] ;  /* 0x0000080001047983 */ /* 0x000ea20000300800 */
[----:B------:R-:W-:-:S03]  /*20f30*/  ULDC.64 UR4, c[0x0][0xbd8] ;  /* 0x0002f60000047ab9 */ /* 0x000fc60000000a00 */
[----:B------:R-:W3:Y:S01]  /*20f40*/  LDL.LU R0, [R1+0xc] ;  /* 0x00000c0001007983 */ /* 0x000ee20000300800 */
[----:B------:R-:W-:Y:S01]  /*20f50*/  ISETP.NE.U32.AND P0, PT, RZ, UR4, PT ;  /* 0x00000004ff007c0c */ /* 0x000fe2000bf05070 */
[----:B------:R-:W-:-:S03]  /*20f60*/  IMAD.MOV.U32 R7, RZ, RZ, RZ ;  /* 0x000000ffff077224 */ /* 0x000fc600078e00ff */
[----:B------:R-:W-:Y:S02]  /*20f70*/  ISETP.NE.AND.EX P0, PT, RZ, UR5, PT, P0 ;  /* 0x00000005ff007c0c */ /* 0x000fe4000bf05300 */
[----:B--2---:R-:W-:-:S04]  /*20f80*/  IADD3 R2, P1, R4, UR4, RZ ;  /* 0x0000000404027c10 */ /* 0x004fc8000ff3e0ff */
[----:B---3--:R-:W-:Y:S01]  /*20f90*/  IADD3.X R3, R0, UR5, RZ, P1, !PT ;  /* 0x0000000500037c10 */ /* 0x008fe20008ffe4ff */
[----:B------:R-:W-:Y:S02]  /*20fa0*/  ULDC.64 UR4, c[0x0][0xbe0] ;  /* 0x0002f80000047ab9 */ /* 0x000fe40000000a00 */
[----:B------:R-:W-:-:S04]  /*20fb0*/  ISETP.NE.U32.AND P1, PT, RZ, UR4, PT ;  /* 0x00000004ff007c0c */ /* 0x000fc8000bf25070 */
[----:B------:R2:W5:Y:S01]  /*20fc0*/  @P0 LDG.E R7, desc[UR54][R2.64] ;  /* 0x0000003602070981 */ /* 0x000562000c1e1900 */
[----:B------:R-:W-:Y:S01]  /*20fd0*/  ISETP.NE.AND.EX P1, PT, RZ, UR5, PT, P1 ;  /* 0x00000005ff007c0c */ /* 0x000fe2000bf25310 */
[----:B------:R-:W3:-:S12]  /*20fe0*/  S2R R6, SR_TID.X ;  /* 0x0000000000067919 */ /* 0x000ed80000002100 */
[----:B------:R-:W-:Y:S01]  /*20ff0*/  @P1 IADD3 R4, P2, R4, UR4, RZ ;  /* 0x0000000404041c10 */ /* 0x000fe2000ff5e0ff */
[----:B------:R-:W-:-:S03]  /*21000*/  ULDC UR4, c[0x0][0xa88] ;  /* 0x0002a20000047ab9 */ /* 0x000fc60000000800 */
[----:B------:R-:W-:Y:S01]  /*21010*/  @P1 IADD3.X R5, R0, UR5, RZ, P2, !PT ;  /* 0x0000000500051c10 */ /* 0x000fe200097fe4ff */
[----:B------:R-:W-:-:S06]  /*21020*/  IMAD.U32 R0, RZ, RZ, UR4 ;  /* 0x00000004ff007e24 */ /* 0x000fcc000f8e00ff */
[----:B------:R2:W5:Y:S01]  /*21030*/  @P1 LDG.E R0, desc[UR54][R4.64] ;  /* 0x0000003604001981 */ /* 0x000562000c1e1900 */
[----:B---3--:R-:W-:-:S04]  /*21040*/  IADD3 R6, R6, -0x80, RZ ;  /* 0xffffff8006067810 */ /* 0x008fc80007ffe0ff */
[----:B------:R-:W-:Y:S01]  /*21050*/  ISETP.GE.AND P2, PT, R6, 0x80, PT ;  /* 0x000000800600780c */ /* 0x000fe20003f46270 */
[----:B--2---:R-:W-:-:S12]  /*21060*/  @P1 BRA `(.L_x_604) ;  /* 0x0000000000101947 */ /* 0x004fd80003800000 */
[----:B------:R-:W-:Y:S05]  /*21070*/  @!P0 BRA `(.L_x_604) ;  /* 0x00000000000c8947 */ /* 0x000fea0003800000 */
[----:B------:R-:W2:Y:S04]  /*21080*/  LDG.E R5, desc[UR54][R2.64] ;  /* 0x0000003602057981 */ /* 0x000ea8000c1e1900 */
[----:B-----5:R-:W2:Y:S02]  /*21090*/  LDG.E R0, desc[UR54][R2.64+0x4] ;  /* 0x0000043602007981 */ /* 0x020ea4000c1e1900 */
[----:B--2---:R-:W-:-:S07]  /*210a0*/  IMAD.IADD R0, R0, 0x1, -R5 ;  /* 0x0000000100007824 */ /* 0x004fce00078e0a05 */
.L_x_604:
[----:B------:R-:W2:Y:S04]  /*210b0*/  LDL.LU R2, [R1+0x10] ;  /* 0x0000100001027983 */ /* 0x000ea80000300800 */
[----:B------:R3:W5:Y:S01]  /*210c0*/  LDL R10, [R1+0x18] ;  /* 0x00001800010a7983 */ /* 0x0007620000100800 */
[----:B------:R-:W-:Y:S01]  /*210d0*/  BSSY B1, `(.L_x_605) ;  /* 0x000001d000017945 */ /* 0x000fe20003800000 */
[----:B------:R-:W-:Y:S02]  /*210e0*/  SHF.R.S32.HI R8, RZ, 0x1f, R237 ;  /* 0x0000001fff087819 */ /* 0x000fe400000114ed */
[----:B------:R-:W-:Y:S02]  /*210f0*/  SHF.R.S32.HI R231, RZ, 0x1f, R230 ;  /* 0x0000001fffe77819 */ /* 0x000fe400000114e6 */
[----:B------:R-:W-:-:S02]  /*21100*/  SEL R13, R236, RZ, !P0 ;  /* 0x000000ffec0d7207 */ /* 0x000fc40004000000 */
[----:B-----5:R-:W-:Y:S02]  /*21110*/  SHF.R.S32.HI R6, RZ, 0x1f, R7 ;  /* 0x0000001fff067819 */ /* 0x020fe40000011407 */
[----:B--2---:R-:W-:Y:S01]  /*21120*/  SEL R9, R2, RZ, !P0 ;  /* 0x000000ff02097207 */ /* 0x004fe20004000000 */
[----:B---3--:R-:W-:Y:S06]  /*21130*/  @P2 BRA `(.L_x_606) ;  /* 0x0000000000582947 */ /* 0x008fec0003800000 */
[----:B------:R-:W2:Y:S02]  /*21140*/  S2R R2, SR_TID.X ;  /* 0x0000000000027919 */ /* 0x000ea40000002100 */
[----:B--2---:R-:W-:-:S04]  /*21150*/  IMAD R2, R10, 0x80, R2 ;  /* 0x000000800a027824 */ /* 0x004fc800078e0202 */
[----:B------:R-:W-:-:S05]  /*21160*/  VIADD R3, R2, 0xffffff80 ;  /* 0xffffff8002037836 */ /* 0x000fca0000000000 */
[----:B------:R-:W-:-:S13]  /*21170*/  ISETP.GE.AND P0, PT, R3, R0, PT ;  /* 0x000000000300720c */ /* 0x000fda0003f06270 */
[----:B------:R-:W-:Y:S05]  /*21180*/  @P0 BRA `(.L_x_606) ;  /* 0x0000000000440947 */ /* 0x000fea0003800000 */
[C---:B------:R-:W-:Y:S01]  /*21190*/  IADD3 R2, P0, R3.reuse, R7, RZ ;  /* 0x0000000703027210 */ /* 0x040fe20007f1e0ff */
[----:B------:R-:W-:Y:S02]  /*211a0*/  ULDC.64 UR4, c[0x0][0xb70] ;  /* 0x0002dc0000047ab9 */ /* 0x000fe40000000a00 */
[----:B------:R-:W-:Y:S01]  /*211b0*/  IMAD R4, R8, UR4, RZ ;  /* 0x0000000408047c24 */ /* 0x000fe2000f8e02ff */
[----:B------:R-:W-:-:S03]  /*211c0*/  LEA.HI.X.SX32 R3, R3, R6, 0x1, P0 ;  /* 0x0000000603037211 */ /* 0x000fc600000f0eff */
[C---:B------:R-:W-:Y:S02]  /*211d0*/  IMAD R5, R237.reuse, UR5, R4 ;  /* 0x00000005ed057c24 */ /* 0x040fe4000f8e0204 */
[----:B------:R-:W-:Y:S01]  /*211e0*/  IMAD.WIDE.U32 R2, R237, UR4, R2 ;  /* 0x00000004ed027c25 */ /* 0x000fe2000f8e0002 */
[----:B------:R-:W-:-:S03]  /*211f0*/  ULDC.64 UR4, c[0x0][0xb78] ;  /* 0x0002de0000047ab9 */ /* 0x000fc60000000a00 */
[----:B------:R-:W-:Y:S02]  /*21200*/  IMAD R4, R9, UR4, RZ ;  /* 0x0000000409047c24 */ /* 0x000fe4000f8e02ff */
[----:B------:R-:W-:Y:S02]  /*21210*/  IMAD.IADD R3, R3, 0x1, R5 ;  /* 0x0000000103037824 */ /* 0x000fe400078e0205 */
[C---:B------:R-:W-:Y:S02]  /*21220*/  IMAD R5, R13.reuse, UR5, R4 ;  /* 0x000000050d057c24 */ /* 0x040fe4000f8e0204 */
[----:B------:R-:W-:Y:S01]  /*21230*/  IMAD.WIDE.U32 R2, R13, UR4, R2 ;  /* 0x000000040d027c25 */ /* 0x000fe2000f8e0002 */
[----:B------:R-:W-:-:S04]  /*21240*/  ULDC.64 UR4, c[0x0][0xb40] ;  /* 0x0002d00000047ab9 */ /* 0x000fc80000000a00 */
[----:B------:R-:W-:Y:S02]  /*21250*/  IADD3 R3, R3, R5, RZ ;  /* 0x0000000503037210 */ /* 0x000fe40007ffe0ff */
[----:B------:R-:W-:-:S04]  /*21260*/  LEA R4, P0, R2, UR4, 0x2 ;  /* 0x0000000402047c11 */ /* 0x000fc8000f8010ff */
[----:B------:R-:W-:Y:S01]  /*21270*/  LEA.HI.X R5, R2, UR5, R3, 0x2, P0 ;  /* 0x0000000502057c11 */ /* 0x000fe200080f1403 */
[----:B------:R-:W-:-:S05]  /*21280*/  IMAD.MOV.U32 R3, RZ, RZ, -0x800000 ;  /* 0xff800000ff037424 */ /* 0x000fca00078e00ff */
[----:B------:R2:W-:Y:S03]  /*21290*/  STG.E desc[UR54][R4.64], R3 ;  /* 0x0000000304007986 */ /* 0x0005e6000c101936 */
.L_x_606:
[----:B------:R-:W-:Y:S05]  /*212a0*/  BSYNC B1 ;  /* 0x0000000000017941 */ /* 0x000fea0003800000 */
.L_x_605:
[----:B------:R-:W-:Y:S01]  /*212b0*/  ULDC.64 UR4, c[0x0][0xaa0] ;  /* 0x0002a80000047ab9 */ /* 0x000fe20000000a00 */
[----:B------:R-:W-:Y:S01]  /*212c0*/  IMAD R11, R10, -0x80, R0 ;  /* 0xffffff800a0b7824 */ /* 0x000fe200078e0200 */
[----:B------:R-:W-:Y:S01]  /*212d0*/  BSSY B1, `(.L_x_607) ;  /* 0x000002c000017945 */ /* 0x000fe20003800000 */
[----:B--2---:R-:W-:Y:S02]  /*212e0*/  IMAD R4, R6, UR4, RZ ;  /* 0x0000000406047c24 */ /* 0x004fe4000f8e02ff */
[----:B------:R-:W-:Y:S01]  /*212f0*/  IMAD.WIDE.U32 R2, R7, UR4, R230 ;  /* 0x0000000407027c25 */ /* 0x000fe2000f8e00e6 */
[----:B------:R-:W-:-:S03]  /*21300*/  ISETP.GE.AND P1, PT, R232, R11, PT ;  /* 0x0000000be800720c */ /* 0x000fc60003f26270 */
[----:B------:R-:W-:Y:S01]  /*21310*/  IMAD R7, R7, UR5, R4 ;  /* 0x0000000507077c24 */ /* 0x000fe2000f8e0204 */
[----:B------:R-:W-:Y:S01]  /*21320*/  ULDC.64 UR4, c[0x0][0xae0] ;  /* 0x0002b80000047ab9 */ /* 0x000fe20000000a00 */
[----:B------:R-:W-:Y:S02]  /*21330*/  VIADD R0, R232, 0x40 ;  /* 0x00000040e8007836 */ /* 0x000fe40000000000 */
[----:B------:R-:W-:Y:S01]  /*21340*/  IMAD.IADD R3, R3, 0x1, R7 ;  /* 0x0000000103037824 */ /* 0x000fe200078e0207 */
[----:B------:R-:W-:Y:S01]  /*21350*/  SHF.R.S32.HI R7, RZ, 0x1f, R232 ;  /* 0x0000001fff077819 */ /* 0x000fe200000114e8 */
[----:B------:R-:W-:Y:S01]  /*21360*/  IMAD R4, R8, UR4, RZ ;  /* 0x0000000408047c24 */ /* 0x000fe2000f8e02ff */
[----:B------:R-:W-:Y:S01]  /*21370*/  ISETP.GE.AND P0, PT, R0, R11, PT ;  /* 0x0000000b0000720c */ /* 0x000fe20003f06270 */
[----:B------:R-:W-:-:S04]  /*21380*/  IMAD.WIDE.U32 R2, R237, UR4, R2 ;  /* 0x00000004ed027c25 */ /* 0x000fc8000f8e0002 */
[----:B------:R-:W-:Y:S01]  /*21390*/  IMAD R5, R237, UR5, R4 ;  /* 0x00000005ed057c24 */ /* 0x000fe2000f8e0204 */
[----:B------:R-:W-:Y:S01]  /*213a0*/  ULDC.64 UR4, c[0x0][0xae8] ;  /* 0x0002ba0000047ab9 */ /* 0x000fe20000000a00 */
[----:B------:R-:W-:Y:S02]  /*213b0*/  VIADD R6, R232, 0x20 ;  /* 0x00000020e8067836 */ /* 0x000fe40000000000 */
[----:B------:R-:W-:Y:S02]  /*213c0*/  IMAD.IADD R3, R3, 0x1, R5 ;  /* 0x0000000103037824 */ /* 0x000fe400078e0205 */
[----:B------:R-:W-:Y:S01]  /*213d0*/  IMAD R0, R9, UR4, RZ ;  /* 0x0000000409007c24 */ /* 0x000fe2000f8e02ff */
[----:B------:R-:W-:Y:S01]  /*213e0*/  ISETP.GE.AND P2, PT, R6, R11, PT ;  /* 0x0000000b0600720c */ /* 0x000fe20003f46270 */
[----:B------:R-:W-:Y:S01]  /*213f0*/  IMAD.WIDE.U32 R4, R13, UR4, R2 ;  /* 0x000000040d047c25 */ /* 0x000fe2000f8e0002 */
[----:B------:R-:W-:-:S03]  /*21400*/  MOV R6, R232 ;  /* 0x000000e800067202 */ /* 0x000fc60000000f00 */
[----:B------:R-:W-:Y:S02]  /*21410*/  IMAD R9, R13, UR5, R0 ;  /* 0x000000050d097c24 */ /* 0x000fe4000f8e0200 */
[----:B------:R-:W-:-:S04]  /*21420*/  IMAD.WIDE R6, R10, 0x80, R6 ;  /* 0x000000800a067825 */ /* 0x000fc800078e0206 */
[----:B------:R-:W-:Y:S02]  /*21430*/  VIADD R0, R232, 0x60 ;  /* 0x00000060e8007836 */ /* 0x000fe40000000000 */
[----:B------:R-:W-:Y:S01]  /*21440*/  IMAD.IADD R13, R5, 0x1, R9 ;  /* 0x00000001050d7824 */ /* 0x000fe200078e0209 */
[----:B------:R-:W-:Y:S06]  /*21450*/  @P1 BRA `(.L_x_608) ;  /* 0x00000000004c1947 */ /* 0x000fec0003800000 */
[C---:B------:R-:W-:Y:S01]  /*21460*/  VIADD R2, R230.reuse, 0x40 ;  /* 0x00000040e6027836 */ /* 0x040fe20000000000 */
[----:B------:R-:W-:Y:S01]  /*21470*/  ULDC UR4, c[0x0][0xa8c] ;  /* 0x0002a30000047ab9 */ /* 0x000fe20000000800 */
[----:B------:R-:W-:Y:S01]  /*21480*/  ULDC.64 UR6, c[0x0][0xad8] ;  /* 0x0002b60000067ab9 */ /* 0x000fe20000000a00 */
[----:B------:R-:W-:Y:S01]  /*21490*/  MOV R3, R13 ;  /* 0x0000000d00037202 */ /* 0x000fe20000000f00 */
[----:B------:R-:W-:Y:S01]  /*214a0*/  VIADD R8, R230, 0x80 ;  /* 0x00000080e6087836 */ /* 0x000fe20000000000 */
[----:B------:R-:W-:Y:S01]  /*214b0*/  ISETP.GE.AND P4, PT, R2, UR4, PT ;  /* 0x0000000402007c0c */ /* 0x000fe2000bf86270 */
[----:B------:R-:W-:Y:S01]  /*214c0*/  IMAD R9, R7, UR6, RZ ;  /* 0x0000000607097c24 */ /* 0x000fe2000f8e02ff */
[----:B------:R-:W-:Y:S01]  /*214d0*/  ISETP.GE.AND P3, PT, R230, UR4, PT ;  /* 0x00000004e6007c0c */ /* 0x000fe2000bf66270 */
[----:B------:R-:W-:Y:S01]  /*214e0*/  IMAD.MOV.U32 R2, RZ, RZ, R4 ;  /* 0x000000ffff027224 */ /* 0x000fe200078e0004 */
[----:B------:R-:W-:Y:S01]  /*214f0*/  ISETP.GE.AND P5, PT, R8, UR4, PT ;  /* 0x0000000408007c0c */ /* 0x000fe2000bfa6270 */
        /* <DEDUP_REMOVED lines=9> */
.L_x_608:
[----:B------:R-:W-:Y:S05]  /*21590*/  BSYNC B1 ;  /* 0x0000000000017941 */ /* 0x000fea0003800000 */
.L_x_607:
[----:B------:R-:W-:Y:S01]  /*215a0*/  BSSY B1, `(.L_x_609) ;  /* 0x0000018000017945 */ /* 0x000fe20003800000 */
[----:B------:R-:W-:-:S03]  /*215b0*/  ISETP.GE.AND P1, PT, R0, R11, PT ;  /* 0x0000000b0000720c */ /* 0x000fc60003f26270 */
[----:B------:R-:W-:Y:S10]  /*215c0*/  @P2 BRA `(.L_x_610) ;  /* 0x0000000000542947 */ /* 0x000ff40003800000 */
[----:B--2---:R-:W-:Y:S01]  /*215d0*/  IADD3 R9, P2, R6, 0x20, RZ ;  /* 0x0000002006097810 */ /* 0x004fe20007f5e0ff */
[----:B------:R-:W-:Y:S01]  /*215e0*/  VIADD R2, R230, 0x40 ;  /* 0x00000040e6027836 */ /* 0x000fe20000000000 */
[----:B------:R-:W-:Y:S01]  /*215f0*/  ULDC UR4, c[0x0][0xa8c] ;  /* 0x0002a30000047ab9 */ /* 0x000fe20000000800 */
[----:B------:R-:W-:Y:S01]  /*21600*/  ULDC.64 UR6, c[0x0][0xad8] ;  /* 0x0002b60000067ab9 */ /* 0x000fe20000000a00 */
[----:B------:R-:W-:Y:S01]  /*21610*/  MOV R3, R13 ;  /* 0x0000000d00037202 */ /* 0x000fe20000000f00 */
[----:B------:R-:W-:Y:S01]  /*21620*/  IMAD.X R0, RZ, RZ, R7, P2 ;  /* 0x000000ffff007224 */ /* 0x000fe200010e0607 */
[----:B------:R-:W-:Y:S01]  /*21630*/  ISETP.GE.AND P4, PT, R2, UR4, PT ;  /* 0x0000000402007c0c */ /* 0x000fe2000bf86270 */
[----:B------:R-:W-:Y:S01]  /*21640*/  IMAD.MOV.U32 R2, RZ, RZ, R4 ;  /* 0x000000ffff027224 */ /* 0x000fe200078e0004 */
[C---:B------:R-:W-:Y:S01]  /*21650*/  ISETP.GE.AND P3, PT, R230.reuse, UR4, PT ;  /* 0x00000004e6007c0c */ /* 0x040fe2000bf66270 */
[----:B------:R-:W-:Y:S02]  /*21660*/  VIADD R8, R230, 0x80 ;  /* 0x00000080e6087836 */ /* 0x000fe40000000000 */
[----:B------:R-:W-:-:S02]  /*21670*/  IMAD R0, R0, UR6, RZ ;  /* 0x0000000600007c24 */ /* 0x000fc4000f8e02ff */
        /* <DEDUP_REMOVED lines=10> */
.L_x_610:
[----:B------:R-:W-:Y:S05]  /*21720*/  BSYNC B1 ;  /* 0x0000000000017941 */ /* 0x000fea0003800000 */
.L_x_609:
[----:B------:R-:W-:Y:S04]  /*21730*/  BSSY B1, `(.L_x_611) ;  /* 0x0000017000017945 */ /* 0x000fe80003800000 */
[----:B------:R-:W-:Y:S05]  /*21740*/  @P0 BRA `(.L_x_612) ;  /* 0x0000000000540947 */ /* 0x000fea0003800000 */
[----:B--23--:R-:W-:Y:S01]  /*21750*/  IADD3 R9, P0, R6, 0x40, RZ ;  /* 0x0000004006097810 */ /* 0x00cfe20007f1e0ff */
        /* <DEDUP_REMOVED lines=20> */
.L_x_612:
[----:B------:R-:W-:Y:S05]  /*218a0*/  BSYNC B1 ;  /* 0x0000000000017941 */ /* 0x000fea0003800000 */
.L_x_611:
[----:B------:R-:W-:Y:S05]  /*218b0*/  @P1 BRA `(.L_x_603) ;  /* 0x0000000000541947 */ /* 0x000fea0003800000 */
[----:B------:R-:W-:Y:S01]  /*218c0*/  IADD3 R5, P0, R6, 0x60, RZ ;  /* 0x0000006006057810 */ /* 0x000fe20007f1e0ff */
[C---:B------:R-:W-:Y:S01]  /*218d0*/  VIADD R0, R230.reuse, 0x40 ;  /* 0x00000040e6007836 */ /* 0x040fe20000000000 */
[----:B------:R-:W-:Y:S01]  /*218e0*/  ULDC.64 UR6, c[0x0][0xad8] ;  /* 0x0002b60000067ab9 */ /* 0x000fe20000000a00 */
[----:B------:R-:W-:Y:S01]  /*218f0*/  ULDC UR4, c[0x0][0xa8c] ;  /* 0x0002a30000047ab9 */ /* 0x000fe20000000800 */
[----:B------:R-:W-:Y:S01]  /*21900*/  IMAD.MOV.U32 R2, RZ, RZ, R4 ;  /* 0x000000ffff027224 */ /* 0x000fe200078e0004 */
[----:B------:R-:W-:Y:S01]  /*21910*/  ISETP.GE.AND P1, PT, R230, UR4, PT ;  /* 0x00000004e6007c0c */ /* 0x000fe2000bf26270 */
[----:B------:R-:W-:Y:S01]  /*21920*/  IMAD.X R6, RZ, RZ, R7, P0 ;  /* 0x000000ffff067224 */ /* 0x000fe200000e0607 */
[----:B------:R-:W-:Y:S01]  /*21930*/  ISETP.GE.AND P2, PT, R0, UR4, PT ;  /* 0x0000000400007c0c */ /* 0x000fe2000bf46270 */
[----:B------:R-:W-:Y:S01]  /*21940*/  IMAD.MOV.U32 R3, RZ, RZ, R13 ;  /* 0x000000ffff037224 */ /* 0x000fe200078e000d */
[----:B------:R-:W-:Y:S01]  /*21950*/  IADD3 R0, R230, 0x80, RZ ;  /* 0x00000080e6007810 */ /* 0x000fe20007ffe0ff */
        /* <DEDUP_REMOVED lines=11> */
.L_x_603:
[----:B------:R-:W-:Y:S05]  /*21a10*/  BSYNC B0 ;  /* 0x0000000000007941 */ /* 0x000fea0003800000 */
.L_x_593:
[----:B------:R-:W-:Y:S02]  /*21a20*/  ULDC UR4, c[0x0][0xc14] ;  /* 0x0003050000047ab9 */ /* 0x000fe40000000800 */
[----:B-1----:R-:W-:-:S13]  /*21a30*/  ISETP.GE.AND P0, PT, R127, UR4, PT ;  /* 0x000000047f007c0c */ /* 0x002fda000bf06270 */
[----:B------:R-:W-:Y:S05]  /*21a40*/  @!P0 BRA `(.L_x_613) ;  /* 0xfffffdf800248947 */ /* 0x000fea000383ffff */
[----:B------:R-:W-:Y:S05]  /*21a50*/  BRA `(.L_x_420) ;  /* 0x0000006800647947 */ /* 0x000fea0003800000 */
.L_x_418:
[----:B------:R-:W-:-:S08]  /*21a60*/  NOP ;  /* 0x0000000000007918 */ /* 0x000fd00000000000 */
[----:B------:R-:W0:-:S00]  /*21a70*/  USETMAXREG.DEALLOC.CTAPOOL 0x18 ;  /* 0x00000018000079c8 */ /* 0x000e0000080e0500 */
[----:B0-----:R-:W2:Y:S01]  /*21a80*/  LDL.LU R2, [R1] ;  /* 0x0000000001027983 */ /* 0x001ea20000300800 */
[----:B------:R-:W-:-:S06]  /*21a90*/  LOP3.LUT R0, R0, 0x3, RZ, 0xc0, !PT ;  /* 0x0000000300007812 */ /* 0x000fcc00078ec0ff */
[----:B------:R-:W0:Y:S02]  /*21aa0*/  SHFL.IDX PT, R0, R0, RZ, 0x1f ;  /* 0x00001fff00007589 */ /* 0x000e2400000e0000 */
[----:B0-----:R-:W-:Y:S01]  /*21ab0*/  ISETP.NE.AND P0, PT, R0, RZ, PT ;  /* 0x000000ff0000720c */ /* 0x001fe20003f05270 */
[----:B------:R-:W-:Y:S01]  /*21ac0*/  IMAD.MOV.U32 R0, RZ, RZ, RZ ;  /* 0x000000ffff007224 */ /* 0x000fe200078e00ff */
[----:B--2---:R-:W-:-:S11]  /*21ad0*/  LOP3.LUT R2, R2, 0xfffffffd, RZ, 0xc0, !PT ;  /* 0xfffffffd02027812 */ /* 0x004fd600078ec0ff */
[----:B------:R-:W-:-:S05]  /*21ae0*/  @P0 LOP3.LUT R2, R2, 0x2, RZ, 0xfc, !PT ;  /* 0x0000000202020812 */ /* 0x000fca00078efcff */
[----:B------:R0:W-:Y:S01]  /*21af0*/  STL [R1], R2 ;  /* 0x0000000201007387 */ /* 0x0001e20000100800 */
[----:B------:R-:W-:Y:S05]  /*21b00*/  @!P0 BRA `(.L_x_614) ;  /* 0x00000000001c8947 */ /* 0x000fea0003800000 */
[----:B------:R-:W1:Y:S08]  /*21b10*/  S2UR UR5, SR_CgaCtaId ;  /* 0x00000000000579c3 */ /* 0x000e700000008800 */
[----:B------:R-:W-:Y:S06]  /*21b20*/  BAR.SYNC.DEFER_BLOCKING 0x5, 0x180 ;  /* 0x0146000000007b1d */ /* 0x000fec0000010000 */
[----:B------:R-:W-:-:S02]  /*21b30*/  UMOV UR4, 0x400 ;  /* 0x0000040000047882 */ /* 0x000fc40000000000 */
[----:B-1----:R-:W-:-:S09]  /*21b40*/  ULEA UR4, UR5, UR4, 0x18 ;  /* 0x0000000405047291 */ /* 0x002fd2000f8ec03f */
[----:B------:R-:W1:Y:S01]  /*21b50*/  LDS.128 R16, [UR4+0x334d0] ;  /* 0x0334d004ff107984 */ /* 0x000e620008000c00 */
[----:B------:R-:W-:Y:S06]  /*21b60*/  BAR.ARV 0x4, 0x180 ;  /* 0x0106000000007b1d */ /* 0x000fec0000002000 */
[----:B------:R-:W-:Y:S05]  /*21b70*/  BRA `(.L_x_615) ;  /* 0x0000000400fc7947 */ /* 0x000fea0003800000 */
.L_x_614:
[----:B0-----:R-:W0:Y:S01]  /*21b80*/  S2R R2, SR_TID.X ;  /* 0x0000000000027919 */ /* 0x001e220000002100 */
[----:B------:R-:W-:Y:S01]  /*21b90*/  ULDC UR4, c[0x0][0xc14] ;  /* 0x0003050000047ab9 */ /* 0x000fe20000000800 */
[----:B------:R-:W1:Y:S01]  /*21ba0*/  S2UR UR6, SR_CTAID.X ;  /* 0x00000000000679c3 */ /* 0x000e620000002500 */
[----:B------:R-:W-:Y:S01]  /*21bb0*/  ULDC UR5, c[0x0][0xc10] ;  /* 0x0003040000057ab9 */ /* 0x000fe20000000800 */
        /* <DEDUP_REMOVED lines=8> */
[C---:B------:R-:W-:Y:S01]  /*21c40*/  ISETP.GE.U32.AND P2, PT, R5.reuse, 0x2, PT ;  /* 0x000000020500780c */ /* 0x040fe20003f46070 */
[----:B------:R-:W-:Y:S01]  /*21c50*/  IMAD.MOV.U32 R16, RZ, RZ, RZ ;  /* 0x000000ffff107224 */ /* 0x000fe200078e00ff */
        /* <DEDUP_REMOVED lines=13> */
[----:B0-----:R-:W-:-:S04]  /*21d30*/  SEL R2, R2, RZ, P4 ;  /* 0x000000ff02027207 */ /* 0x001fc80002000000 */
[----:B------:R-:W-:-:S05]  /*21d40*/  IADD3 R6, R3, R2, RZ ;  /* 0x0000000203067210 */ /* 0x000fca0007ffe0ff */
[----:B------:R-:W0:Y:S02]  /*21d50*/  SHFL.UP PT, R2, R6, 0x10, RZ ;  /* 0x0600000006027989 */ /* 0x000e2400000e00ff */
[----:B0-----:R-:W-:-:S05]  /*21d60*/  SEL R7, R2, RZ, P5 ;  /* 0x000000ff02077207 */ /* 0x001fca0002800000 */
[----:B------:R-:W-:-:S05]  /*21d70*/  IMAD.IADD R2, R6, 0x1, R7 ;  /* 0x0000000106027824 */ /* 0x000fca00078e0207 */
[----:B------:R-:W0:Y:S02]  /*21d80*/  SHFL.IDX PT, R4, R2, 0x1f, 0x1f ;  /* 0x03e01f0002047f89 */ /* 0x000e2400000e0000 */
[----:B0-----:R-:W-:-:S04]  /*21d90*/  IMAD R4, R4, UR5, RZ ;  /* 0x0000000504047c24 */ /* 0x001fc8000f8e02ff */
[----:B------:R-:W-:Y:S01]  /*21da0*/  IMAD.MOV.U32 R7, RZ, RZ, R4 ;  /* 0x000000ffff077224 */ /* 0x000fe200078e0004 */
[----:B-1----:R-:W-:-:S13]  /*21db0*/  ISETP.GT.AND P6, PT, R4, UR6, PT ;  /* 0x0000000604007c0c */ /* 0x002fda000bfc4270 */
[----:B------:R-:W-:Y:S05]  /*21dc0*/  @P6 BRA `(.L_x_616) ;  /* 0x0000000000a06947 */ /* 0x000fea0003800000 */
[----:B------:R-:W0:Y:S01]  /*21dd0*/  LDC R6, c[0x0][0xc14] ;  /* 0x00030500ff067b82 */ /* 0x000e220000000800 */
[----:B------:R-:W-:Y:S01]  /*21de0*/  IMAD.MOV.U32 R4, RZ, RZ, R7 ;  /* 0x000000ffff047224 */ /* 0x000fe200078e0007 */
[----:B------:R-:W-:Y:S01]  /*21df0*/  UMOV UR4, URZ ;  /* 0x0000003f00047c82 */ /* 0x000fe20008000000 */
[----:B------:R-:W-:Y:S01]  /*21e00*/  ULDC UR7, c[0x0][0xc14] ;  /* 0x0003050000077ab9 */ /* 0x000fe20000000800 */
[----:B------:R-:W-:-:S05]  /*21e10*/  ULDC UR5, c[0x0][0xc10] ;  /* 0x0003040000057ab9 */ /* 0x000fca0000000800 */
.L_x_620:
[----:B------:R-:W-:Y:S01]  /*21e20*/  UIADD3 UR4, UR4, 0x1f, URZ ;  /* 0x0000001f04047890 */ /* 0x000fe2000fffe03f */
[----:B------:R-:W-:-:S05]  /*21e30*/  IMAD.U32 R19, RZ, RZ, UR7 ;  /* 0x00000007ff137e24 */ /* 0x000fca000f8e00ff */
[----:B0-----:R-:W-:-:S13]  /*21e40*/  ISETP.LE.AND P6, PT, R6, UR4, PT ;  /* 0x0000000406007c0c */ /* 0x001fda000bfc3270 */
[----:B------:R-:W-:Y:S05]  /*21e50*/  @P6 BRA `(.L_x_617) ;  /* 0x0000000400206947 */ /* 0x000fea0003800000 */
[----:B------:R-:W-:Y:S01]  /*21e60*/  IADD3 R7, R5, UR4, RZ ;  /* 0x0000000405077c10 */ /* 0x000fe2000fffe0ff */
[----:B------:R-:W-:Y:S01]  /*21e70*/  BSSY B0, `(.L_x_618) ;  /* 0x0000007000007945 */ /* 0x000fe20003800000 */
[----:B------:R-:W-:Y:S02]  /*21e80*/  IMAD.MOV.U32 R0, RZ, RZ, RZ ;  /* 0x000000ffff007224 */ /* 0x000fe400078e00ff */
[----:B------:R-:W-:-:S13]  /*21e90*/  ISETP.GE.OR P6, PT, R7, R6, !P0 ;  /* 0x000000060700720c */ /* 0x000fda00047c6670 */
[----:B------:R-:W-:Y:S05]  /*21ea0*/  @P6 BRA `(.L_x_619) ;  /* 0x00000000000c6947 */ /* 0x000fea0003800000 */
[----:B------:R-:W0:Y:S02]  /*21eb0*/  LDC.64 R2, c[0x0][0xc58] ;  /* 0x00031600ff027b82 */ /* 0x000e240000000a00 */
[----:B0-----:R-:W-:-:S05]  /*21ec0*/  IMAD.WIDE R2, R7, 0x4, R2 ;  /* 0x0000000407027825 */ /* 0x001fca00078e0202 */
[----:B------:R0:W5:Y:S02]  /*21ed0*/  LDG.E R0, desc[UR54][R2.64] ;  /* 0x0000003602007981 */ /* 0x000164000c1e1900 */
.L_x_619:
[----:B------:R-:W-:Y:S05]  /*21ee0*/  BSYNC B0 ;  /* 0x0000000000007941 */ /* 0x000fea0003800000 */
.L_x_618:
        /* <DEDUP_REMOVED lines=15> */
[----:B------:R-:W0:Y:S02]  /*21fe0*/  SHFL.IDX PT, R3, R9, 0x1f, 0x1f ;  /* 0x03e01f0009037f89 */ /* 0x000e2400000e0000 */
[----:B0-----:R-:W-:-:S04]  /*21ff0*/  IMAD R3, R3, UR5, RZ ;  /* 0x0000000503037c24 */ /* 0x001fc8000f8e02ff */
[----:B------:R-:W-:-:S05]  /*22000*/  IMAD.IADD R4, R3, 0x1, R4 ;  /* 0x0000000103047824 */ /* 0x000fca00078e0204 */
[----:B------:R-:W-:-:S13]  /*22010*/  ISETP.GT.AND P6, PT, R4, UR6, PT ;  /* 0x0000000604007c0c */ /* 0x000fda000bfc4270 */
[----:B------:R-:W-:Y:S05]  /*22020*/  @!P6 BRA `(.L_x_620) ;  /* 0xfffffffc007ce947 */ /* 0x000fea000383ffff */
[----:B------:R-:W-:Y:S02]  /*22030*/  IMAD.MOV.U32 R2, RZ, RZ, R9 ;  /* 0x000000ffff027224 */ /* 0x000fe400078e0009 */
[----:B------:R-:W-:-:S07]  /*22040*/  IMAD.MOV.U32 R7, RZ, RZ, R3 ;  /* 0x000000ffff077224 */ /* 0x000fce00078e0003 */
.L_x_616:
[----:B------:R-:W-:-:S04]  /*22050*/  IMAD.IADD R7, R4, 0x1, -R7 ;  /* 0x0000000104077824 */ /* 0x000fc800078e0a07 */
[----:B------:R-:W-:-:S05]  /*22060*/  IMAD R3, R2, UR5, R7 ;  /* 0x0000000502037c24 */ /* 0x000fca000f8e0207 */
[----:B------:R-:W-:-:S13]  /*22070*/  ISETP.GT.AND P0, PT, R3, UR6, PT ;  /* 0x0000000603007c0c */ /* 0x000fda000bf04270 */
[----:B------:R-:W-:-:S04]  /*22080*/  VOTE.ANY R6, PT, !P0 ;  /* 0x0000000000067806 */ /* 0x000fc800040e0100 */
[----:B------:R-:W0:Y:S01]  /*22090*/  POPC R19, R6 ;  /* 0x0000000600137309 */ /* 0x000e220000000000 */
[----:B------:R-:W-:Y:S01]  /*220a0*/  ISETP.NE.AND P0, PT, R6, RZ, PT ;  /* 0x000000ff0600720c */ /* 0x000fe20003f05270 */
[----:B0-----:R-:W0:Y:S02]  /*220b0*/  SHFL.IDX PT, R0, R0, R19, 0x1f ;  /* 0x00001f1300007589 */ /* 0x001e2400000e0000 */
[----:B0-----:R-:W-:-:S04]  /*220c0*/  IABS R4, R0 ;  /* 0x0000000000047213 */ /* 0x001fc80000000000 */
[----:B------:R-:W0:Y:S08]  /*220d0*/  I2F.RP R8, R4 ;  /* 0x0000000400087306 */ /* 0x000e300000209400 */
[----:B0-----:R-:W0:Y:S02]  /*220e0*/  MUFU.RCP R8, R8 ;  /* 0x0000000800087308 */ /* 0x001e240000001000 */
[----:B0-----:R-:W-:-:S06]  /*220f0*/  VIADD R3, R8, 0xffffffe ;  /* 0x0ffffffe08037836 */ /* 0x001fcc0000000000 */
[----:B------:R-:W0:Y:S02]  /*22100*/  F2I.FTZ.U32.TRUNC.NTZ R3, R3 ;  /* 0x0000000300037305 */ /* 0x000e24000021f000 */
[----:B0-----:R-:W-:Y:S01]  /*22110*/  IADD3 R11, RZ, -R3, RZ ;  /* 0x80000003ff0b7210 */ /* 0x001fe20007ffe0ff */
[----:B------:R-:W-:Y:S06]  /*22120*/  @!P0 BRA `(.L_x_621) ;  /* 0x0000000000088947 */ /* 0x000fec0003800000 */
[----:B------:R-:W-:-:S05]  /*22130*/  VIADD R9, R19, 0xffffffff ;  /* 0xffffffff13097836 */ /* 0x000fca0000000000 */
[----:B------:R0:W1:Y:S02]  /*22140*/  SHFL.IDX PT, R16, R2, R9, 0x1f ;  /* 0x00001f0902107589 */ /* 0x00006400000e0000 */
.L_x_621:
[----:B-1----:R-:W-:Y:S01]  /*22150*/  IMAD R16, R16, UR5, R7 ;  /* 0x0000000510107c24 */ /* 0x002fe2000f8e0207 */
[----:B------:R-:W-:Y:S01]  /*22160*/  IABS R6, R0 ;  /* 0x0000000000067213 */ /* 0x000fe20000000000 */
[----:B------:R-:W-:Y:S02]  /*22170*/  IMAD R7, R11, R4, RZ ;  /* 0x000000040b077224 */ /* 0x000fe400078e02ff */
[----:B0-----:R-:W-:Y:S02]  /*22180*/  IMAD.MOV.U32 R2, RZ, RZ, RZ ;  /* 0x000000ffff027224 */ /* 0x001fe400078e00ff */
[----:B------:R-:W-:Y:S02]  /*22190*/  IMAD.MOV R6, RZ, RZ, -R6 ;  /* 0x000000ffff067224 */ /* 0x000fe400078e0a06 */
[----:B------:R-:W-:Y:S01]  /*221a0*/  IMAD.HI.U32 R2, R3, R7, R2 ;  /* 0x0000000703027227 */ /* 0x000fe200078e0002 */
[----:B------:R-:W-:-:S03]  /*221b0*/  IADD3 R7, -R16, UR6, RZ ;  /* 0x0000000610077c10 */ /* 0x000fc6000fffe1ff */
[----:B------:R-:W-:Y:S01]  /*221c0*/  VIADD R19, R19, UR4 ;  /* 0x0000000413137c36 */ /* 0x000fe20008000000 */
        /* <DEDUP_REMOVED lines=10> */
[----:B------:R-:W-:-:S06]  /*22270*/  @P0 IADD3 R2, R2, 0x1, RZ ;  /* 0x0000000102020810 */ /* 0x000fcc0007ffe0ff */
[----:B------:R-:W-:Y:S01]  /*22280*/  @!P2 IMAD.MOV R2, RZ, RZ, -R2 ;  /* 0x000000ffff02a224 */ /* 0x000fe200078e0a02 */
[----:B------:R-:W-:-:S05]  /*22290*/  @!P1 LOP3.LUT R2, RZ, R0, RZ, 0x33, !PT ;  /* 0x00000000ff029212 */ /* 0x000fca00078e33ff */
[--C-:B------:R-:W-:Y:S02]  /*222a0*/  IMAD.MOV R17, RZ, RZ, -R2.reuse ;  /* 0x000000ffff117224 */ /* 0x100fe400078e0a02 */
[----:B------:R-:W-:Y:S02]  /*222b0*/  IMAD.MOV.U32 R18, RZ, RZ, R2 ;  /* 0x000000ffff127224 */ /* 0x000fe400078e0002 */
[----:B------:R-:W-:Y:S01]  /*222c0*/  IMAD R17, R0, R17, R7 ;  /* 0x0000001100117224 */ /* 0x000fe200078e0207 */
[----:B------:R-:W-:Y:S06]  /*222d0*/  BRA `(.L_x_622) ;  /* 0x00000000000c7947 */ /* 0x000fec0003800000 */
.L_x_617:
[----:B------:R-:W-:Y:S01]  /*222e0*/  IMAD.MOV.U32 R17, RZ, RZ, RZ ;  /* 0x000000ffff117224 */ /* 0x000fe200078e00ff */
[----:B------:R-:W-:Y:S01]  /*222f0*/  MOV R16, UR6 ;  /* 0x0000000600107c02 */ /* 0x000fe20008000f00 */
[----:B------:R-:W-:-:S07]  /*22300*/  IMAD.MOV.U32 R18, RZ, RZ, RZ ;  /* 0x000000ffff127224 */ /* 0x000fce00078e00ff */
.L_x_622:
[----:B------:R-:W-:-:S13]  /*22310*/  ISETP.NE.AND P0, PT, R5, RZ, PT ;  /* 0x000000ff0500720c */ /* 0x000fda0003f05270 */
[----:B------:R-:W0:Y:S01]  /*22320*/  @!P0 S2R R3, SR_CgaCtaId ;  /* 0x0000000000038919 */ /* 0x000e220000008800 */
[----:B------:R-:W-:-:S04]  /*22330*/  @!P0 MOV R0, 0x400 ;  /* 0x0000040000008802 */ /* 0x000fc80000000f00 */
[----:B0-----:R-:W-:-:S05]  /*22340*/  @!P0 LEA R0, R3, R0, 0x18 ;  /* 0x0000000003008211 */ /* 0x001fca00078ec0ff */
[----:B------:R0:W-:Y:S01]  /*22350*/  @!P0 STS.128 [R0+0x334d0], R16 ;  /* 0x0334d01000008388 */ /* 0x0001e20000000c00 */
[----:B------:R-:W-:Y:S06]  /*22360*/  BAR.ARV 0x5, 0x180 ;  /* 0x0146000000007b1d */ /* 0x000fec0000002000 */
.L_x_615:
[----:B0-----:R-:W-:Y:S01]  /*22370*/  IMAD.MOV.U32 R0, RZ, RZ, 0x1 ;  /* 0x00000001ff007424 */ /* 0x001fe200078e00ff */
[----:B------:R0:W-:Y:S01]  /*22380*/  STL [R1+0x4], RZ ;  /* 0x000004ff01007387 */ /* 0x0001e20000100800 */
[----:B------:R-:W-:Y:S02]  /*22390*/  ULDC UR4, c[0x0][0xc14] ;  /* 0x0003050000047ab9 */ /* 0x000fe40000000800 */
[----:B-1----:R-:W-:Y:S01]  /*223a0*/  ISETP.GE.AND P0, PT, R19, UR4, PT ;  /* 0x0000000413007c0c */ /* 0x002fe2000bf06270 */
[----:B------:R0:W-:Y:S04]  /*223b0*/  STL [R1+0xc], R0 ;  /* 0x00000c0001007387 */ /* 0x0001e80000100800 */
[----:B------:R0:W-:Y:S08]  /*223c0*/  STL [R1+0x40], RZ ;  /* 0x000040ff01007387 */ /* 0x0001f00000100800 */
[----:B0-----:R-:W-:Y:S05]  /*223d0*/  @P0 BRA `(.L_x_623) ;  /* 0x0000005c00000947 */ /* 0x001fea0003800000 */
[----:B------:R-:W0:Y:S01]  /*223e0*/  S2R R0, SR_TID.X ;  /* 0x0000000000007919 */ /* 0x000e220000002100 */
[----:B------:R-:W-:Y:S01]  /*223f0*/  BSSY B7, `(.L_x_623) ;  /* 0x00005be000077945 */ /* 0x000fe20003800000 */
[----:B------:R-:W-:Y:S01]  /*22400*/  ULDC UR38, c[0x0][0xc] ;  /* 0x0000030000267ab9 */ /* 0x000fe20000000800 */
[----:B------:R-:W-:Y:S01]  /*22410*/  ULOP3.LUT UR37, UR36, 0x1, URZ, 0xfc, !UPT ;  /* 0x0000000124257892 */ /* 0x000fe2000f8efc3f */
[----:B------:R-:W1:Y:S01]  /*22420*/  S2R R6, SR_TID.X ;  /* 0x0000000000067919 */ /* 0x000e620000002100 */
[----:B------:R-:W-:Y:S01]  /*22430*/  ULOP3.LUT UR39, UR36, 0x2, URZ, 0xfc, !UPT ;  /* 0x0000000224277892 */ /* 0x000fe2000f8efc3f */
[----:B------:R-:W-:Y:S01]  /*22440*/  ULDC.64 UR40, c[0x0][0x198] ;  /* 0x0000660000287ab9 */ /* 0x000fe20000000a00 */
[----:B0-----:R-:W-:Y:S01]  /*22450*/  LOP3.LUT R0, R0, 0x7f, RZ, 0xc0, !PT ;  /* 0x0000007f00007812 */ /* 0x001fe200078ec0ff */
[----:B-1----:R-:W-:-:S04]  /*22460*/  IMAD.SHL.U32 R4, R6, 0x20, RZ ;  /* 0x0000002006047824 */ /* 0x002fc800078e00ff */
[----:B------:R-:W-:Y:S02]  /*22470*/  IMAD.SHL.U32 R0, R0, 0x10, RZ ;  /* 0x0000001000007824 */ /* 0x000fe400078e00ff */
[----:B------:R-:W-:-:S03]  /*22480*/  IMAD.SHL.U32 R7, R6, 0x4, RZ ;  /* 0x0000000406077824 */ /* 0x000fc600078e00ff */
[----:B------:R-:W-:Y:S02]  /*22490*/  LOP3.LUT R3, R0, 0x600, RZ, 0xc0, !PT ;  /* 0x0000060000037812 */ /* 0x000fe400078ec0ff */
[----:B------:R-:W-:Y:S02]  /*224a0*/  SHF.L.U32 R0, R6, 0x6, RZ ;  /* 0x0000000606007819 */ /* 0x000fe400000006ff */
[----:B------:R-:W-:Y:S02]  /*224b0*/  LOP3.LUT R5, R3, 0x60, R4, 0xf8, !PT ;  /* 0x0000006003057812 */ /* 0x000fe400078ef804 */
[----:B------:R-:W-:Y:S02]  /*224c0*/  SHF.R.U32.HI R3, RZ, 0x1, R6 ;  /* 0x00000001ff037819 */ /* 0x000fe40000011606 */
[----:B------:R-:W-:Y:S02]  /*224d0*/  LOP3.LUT R2, R0, 0x180, RZ, 0xc0, !PT ;  /* 0x0000018000027812 */ /* 0x000fe400078ec0ff */
[----:B------:R-:W-:-:S02]  /*224e0*/  LOP3.LUT R5, R5, 0x100, R4, 0xf8, !PT ;  /* 0x0000010005057812 */ /* 0x000fc400078ef804 */
        /* <DEDUP_REMOVED lines=8> */
[----:B------:R-:W-:Y:S04]  /*22570*/  STL [R1+0x20], R2 ;  /* 0x0000200201007387 */ /* 0x000fe80000100800 */
[----:B------:R0:W-:Y:S04]  /*22580*/  STL [R1+0x1c], R0 ;  /* 0x00001c0001007387 */ /* 0x0001e80000100800 */
[----:B------:R1:W-:Y:S01]  /*22590*/  STL [R1+0x40], RZ ;  /* 0x000040ff01007387 */ /* 0x0003e20000100800 */
[----:B0-----:R-:W-:-:S05]  /*225a0*/  IMAD.MOV.U32 R0, RZ, RZ, 0x1 ;  /* 0x00000001ff007424 */ /* 0x001fca00078e00ff */
[----:B------:R1:W-:Y:S04]  /*225b0*/  STL [R1+0x10], R0 ;  /* 0x0000100001007387 */ /* 0x0003e80000100800 */
[----:B------:R1:W-:Y:S04]  /*225c0*/  STL [R1+0x8], RZ ;  /* 0x000008ff01007387 */ /* 0x0003e80000100800 */
[----:B------:R1:W-:Y:S04]  /*225d0*/  STL [R1+0x4], RZ ;  /* 0x000004ff01007387 */ /* 0x0003e80000100800 */
[----:B------:R1:W-:Y:S02]  /*225e0*/  STL [R1+0xc], R0 ;  /* 0x00000c0001007387 */ /* 0x0003e40000100800 */
.L_x_732:
[----:B0-----:R-:W0:Y:S02]  /*225f0*/  LDC.64 R2, c[0x0][0xc60] ;  /* 0x00031800ff027b82 */ /* 0x001e240000000a00 */
[----:B0-----:R-:W-:-:S05]  /*22600*/  IMAD.WIDE R2, R19, 0x4, R2 ;  /* 0x0000000413027825 */ /* 0x001fca00078e0202 */
[----:B------:R-:W2:Y:S01]  /*22610*/  LDG.E R11, desc[UR54][R2.64] ;  /* 0x00000036020b7981 */ /* 0x000ea2000c1e1900 */
[----:B------:R-:W-:Y:S05]  /*22620*/  YIELD ;  /* 0x0000000000007946 */ /* 0x000fea0003800000 */
[----:B------:R-:W-:Y:S01]  /*22630*/  ULDC.64 UR4, c[0x0][0xa28] ;  /* 0x00028a0000047ab9 */ /* 0x000fe20000000a00 */
[----:B------:R-:W-:Y:S01]  /*22640*/  ULDC.64 UR6, c[0x0][0xa00] ;  /* 0x0002800000067ab9 */ /* 0x000fe20000000a00 */
[----:B------:R-:W-:Y:S01]  /*22650*/  ISETP.NE.U32.AND P0, PT, RZ, UR4, PT ;  /* 0x00000004ff007c0c */ /* 0x000fe2000bf05070 */
[----:B-1----:R-:W-:Y:S01]  /*22660*/  IMAD.MOV.U32 R0, RZ, RZ, RZ ;  /* 0x000000ffff007224 */ /* 0x002fe200078e00ff */
[----:B------:R-:W-:-:S02]  /*22670*/  ISETP.NE.U32.AND P1, PT, RZ, UR6, PT ;  /* 0x00000006ff007c0c */ /* 0x000fc4000bf25070 */
[----:B------:R-:W-:Y:S02]  /*22680*/  ISETP.NE.AND.EX P0, PT, RZ, UR5, PT, P0 ;  /* 0x00000005ff007c0c */ /* 0x000fe4000bf05300 */
[----:B------:R-:W-:Y:S02]  /*22690*/  ISETP.NE.AND.EX P1, PT, RZ, UR7, PT, P1 ;  /* 0x00000007ff007c0c */ /* 0x000fe4000bf25310 */
[----:B------:R-:W-:Y:S02]  /*226a0*/  MOV R5, RZ ;  /* 0x000000ff00057202 */ /* 0x000fe40000000f00 */
[----:B--2---:R-:W-:Y:S01]  /*226b0*/  SHF.R.S32.HI R4, RZ, 0x1f, R11 ;  /* 0x0000001fff047819 */ /* 0x004fe2000001140b */
[----:B------:R-:W-:Y:S06]  /*226c0*/  STL [R1+0x18], R11 ;  /* 0x0000180b01007387 */ /* 0x000fec0000100800 */
[----:B------:R-:W-:-:S04]  /*226d0*/  @P0 LEA R2, P2, R11, UR4, 0x2 ;  /* 0x000000040b020c11 */ /* 0x000fc8000f8410ff */
[----:B------:R-:W-:Y:S01]  /*226e0*/  @P0 LEA.HI.X R3, R11, UR5, R4, 0x2, P2 ;  /* 0x000000050b030c11 */ /* 0x000fe200090f1404 */
[----:B------:R-:W-:-:S04]  /*226f0*/  ULDC.64 UR4, c[0x0][0xa08] ;  /* 0x0002820000047ab9 */ /* 0x000fc80000000a00 */
[----:B------:R0:W5:Y:S02]  /*22700*/  @P0 LDG.E R0, desc[UR54][R2.64] ;  /* 0x0000003602000981 */ /* 0x000164000c1e1900 */
[----:B0-----:R-:W-:-:S04]  /*22710*/  @P1 LEA R2, P0, R11, UR6, 0x2 ;  /* 0x000000060b021c11 */ /* 0x001fc8000f8010ff */
[----:B------:R-:W-:Y:S01]  /*22720*/  @P1 LEA.HI.X R3, R11, UR7, R4, 0x2, P0 ;  /* 0x000000070b031c11 */ /* 0x000fe200080f1404 */
[----:B------:R-:W-:-:S04]  /*22730*/  ULDC.64 UR6, c[0x0][0xa10] ;  /* 0x0002840000067ab9 */ /* 0x000fc80000000a00 */
[----:B------:R-:W2:Y:S01]  /*22740*/  @P1 LDG.E R5, desc[UR54][R2.64] ;  /* 0x0000003602051981 */ /* 0x000ea2000c1e1900 */
[----:B------:R-:W-:Y:S01]  /*22750*/  ISETP.NE.U32.AND P1, PT, RZ, UR6, PT ;  /* 0x00000006ff007c0c */ /* 0x000fe2000bf25070 */
[----:B------:R-:W-:Y:S01]  /*22760*/  IMAD.MOV.U32 R10, RZ, RZ, RZ ;  /* 0x000000ffff0a7224 */ /* 0x000fe200078e00ff */
[C---:B------:R-:W-:Y:S02]  /*22770*/  SHF.L.U64.HI R6, R11.reuse, 0x2, R4 ;  /* 0x000000020b067819 */ /* 0x040fe40000010204 */
[----:B------:R-:W-:Y:S01]  /*22780*/  ISETP.NE.AND.EX P1, PT, RZ, UR7, PT, P1 ;  /* 0x00000007ff007c0c */ /* 0x000fe2000bf25310 */
[----:B------:R-:W-:Y:S01]  /*22790*/  IMAD.MOV.U32 R7, RZ, RZ, RZ ;  /* 0x000000ffff077224 */ /* 0x000fe200078e00ff */
[----:B--2---:R0:W-:Y:S02]  /*227a0*/  STL [R1+0x3c], R5 ;  /* 0x00003c0501007387 */ /* 0x0041e40000100800 */
[----:B0-----:R-:W-:-:S05]  /*227b0*/  IMAD.SHL.U32 R5, R11, 0x4, RZ ;  /* 0x000000040b057824 */ /* 0x001fca00078e00ff */
[C---:B------:R-:W-:Y:S01]  /*227c0*/  IADD3 R2, P0, R5.reuse, UR6, RZ ;  /* 0x0000000605027c10 */ /* 0x040fe2000ff1e0ff */
[----:B------:R0:W-:Y:S03]  /*227d0*/  STL [R1+0x28], R5 ;  /* 0x0000280501007387 */ /* 0x0001e60000100800 */
[----:B------:R-:W-:Y:S01]  /*227e0*/  IADD3.X R3, R6, UR7, RZ, P0, !PT ;  /* 0x0000000706037c10 */ /* 0x000fe200087fe4ff */
[----:B------:R-:W-:Y:S01]  /*227f0*/  ULDC.64 UR6, c[0x0][0xa20] ;  /* 0x0002880000067ab9 */ /* 0x000fe20000000a00 */
[----:B------:R-:W-:Y:S01]  /*22800*/  ISETP.NE.U32.AND P0, PT, RZ, UR4, PT ;  /* 0x00000004ff007c0c */ /* 0x000fe2000bf05070 */
[----:B------:R1:W-:Y:S03]  /*22810*/  STL [R1+0x2c], R6 ;  /* 0x00002c0601007387 */ /* 0x0003e60000100800 */
[----:B------:R-:W-:Y:S01]  /*22820*/  ISETP.NE.AND.EX P0, PT, RZ, UR5, PT, P0 ;  /* 0x00000005ff007c0c */ /* 0x000fe2000bf05300 */
[----:B------:R-:W5:Y:S04]  /*22830*/  @P1 LDG.E R10, desc[UR54][R2.64] ;  /* 0x00000036020a1981 */ /* 0x000f68000c1e1900 */
[----:B------:R-:W5:Y:S04]  /*22840*/  @P1 LDG.E R9, desc[UR54][R2.64] ;  /* 0x0000003602091981 */ /* 0x000f68000c1e1900 */
[----:B------:R2:W5:Y:S02]  /*22850*/  @P1 LDG.E R8, desc[UR54][R2.64+0x4] ;  /* 0x0000043602081981 */ /* 0x000564000c1e1900 */
[----:B--2---:R-:W-:-:S04]  /*22860*/  IADD3 R2, P2, R5, UR4, RZ ;  /* 0x0000000405027c10 */ /* 0x004fc8000ff5e0ff */
[----:B------:R-:W-:Y:S01]  /*22870*/  IADD3.X R3, R6, UR5, RZ, P2, !PT ;  /* 0x0000000506037c10 */ /* 0x000fe200097fe4ff */
[----:B------:R-:W-:-:S04]  /*22880*/  ULDC.64 UR4, c[0x0][0x3f8] ;  /* 0x0000fe0000047ab9 */ /* 0x000fc80000000a00 */
[----:B------:R-:W5:Y:S01]  /*22890*/  @P0 LDG.E R7, desc[UR54][R2.64] ;  /* 0x0000003602070981 */ /* 0x000f62000c1e1900 */
[----:B------:R-:W-:Y:S01]  /*228a0*/  ISETP.NE.U32.AND P2, PT, RZ, UR6, PT ;  /* 0x00000006ff007c0c */ /* 0x000fe2000bf45070 */
[----:B------:R-:W-:-:S03]  /*228b0*/  UISETP.NE.U32.AND UP0, UPT, UR4, URZ, UPT ;  /* 0x0000003f0400728c */ /* 0x000fc6000bf05070 */
[----:B------:R-:W-:Y:S01]  /*228c0*/  ISETP.NE.AND.EX P2, PT, RZ, UR7, PT, P2 ;  /* 0x00000007ff007c0c */ /* 0x000fe2000bf45320 */
[----:B------:R-:W-:Y:S01]  /*228d0*/  UISETP.NE.AND.EX UP0, UPT, UR5, URZ, UPT, UP0 ;  /* 0x0000003f0500728c */ /* 0x000fe2000bf05300 */
[----:B------:R-:W-:Y:S02]  /*228e0*/  ULDC UR4, c[0x0][0x404] ;  /* 0x0001010000047ab9 */ /* 0x000fe40000000800 */
[----:B------:R-:W-:Y:S01]  /*228f0*/  ULDC UR5, c[0x0][0x2e0] ;  /* 0x0000b80000057ab9 */ /* 0x000fe20000000800 */
[----:B------:R-:W-:-:S04]  /*22900*/  USEL UR4, UR4, 0x1, UP0 ;  /* 0x0000000104047887 */ /* 0x000fc80008000000 */
[----:B------:R-:W-:-:S04]  /*22910*/  UIMAD UR4, UR4, UR5, URZ ;  /* 0x00000005040472a4 */ /* 0x000fc8000f8e023f */
[----:B------:R-:W-:-:S04]  /*22920*/  @P2 IADD3 R4, P3, R5, UR6, RZ ;  /* 0x0000000605042c10 */ /* 0x000fc8000ff7e0ff */
[----:B0-----:R-:W-:Y:S01]  /*22930*/  @P2 IADD3.X R5, R6, UR7, RZ, P3, !PT ;  /* 0x0000000706052c10 */ /* 0x001fe20009ffe4ff */
[----:B-1----:R-:W-:Y:S01]  /*22940*/  IMAD.U32 R6, RZ, RZ, UR4 ;  /* 0x00000004ff067e24 */ /* 0x002fe2000f8e00ff */
[----:B------:R-:W-:-:S05]  /*22950*/  ULDC UR4, c[0x0][0x338] ;  /* 0x0000ce0000047ab9 */ /* 0x000fca0000000800 */
[----:B------:R0:W5:Y:S02]  /*22960*/  @P2 LDG.E R6, desc[UR54][R4.64] ;  /* 0x0000003604062981 */ /* 0x000164000c1e1900 */
[----:B0-----:R-:W-:Y:S01]  /*22970*/  MOV R4, UR4 ;  /* 0x0000000400047c02 */ /* 0x001fe20008000f00 */
[----:B------:R-:W-:Y:S06]  /*22980*/  @P2 BRA `(.L_x_624) ;  /* 0x0000000000102947 */ /* 0x000fec0003800000 */
[----:B------:R-:W-:Y:S05]  /*22990*/  @!P0 BRA `(.L_x_624) ;  /* 0x00000000000c8947 */ /* 0x000fea0003800000 */
[----:B-----5:R-:W2:Y:S04]  /*229a0*/  LDG.E R6, desc[UR54][R2.64] ;  /* 0x0000003602067981 */ /* 0x020ea8000c1e1900 */
[----:B------:R-:W2:Y:S02]  /*229b0*/  LDG.E R2, desc[UR54][R2.64+0x4] ;  /* 0x0000043602027981 */ /* 0x000ea4000c1e1900 */
[----:B--2---:R-:W-:-:S07]  /*229c0*/  IMAD.IADD R6, R2, 0x1, -R6 ;  /* 0x0000000102067824 */ /* 0x004fce00078e0a06 */
.L_x_624:
[----:B-----5:R-:W-:Y:S01]  /*229d0*/  @P1 IMAD.IADD R4, R8, 0x1, -R9 ;  /* 0x0000000108041824 */ /* 0x020fe200078e0a09 */
[----:B------:R-:W-:Y:S01]  /*229e0*/  BSSY B0, `(.L_x_625) ;  /* 0x0000175000007945 */ /* 0x000fe20003800000 */
[--C-:B------:R-:W-:Y:S02]  /*229f0*/  IMAD.IADD R6, R6, 0x1, -R0.reuse ;  /* 0x0000000106067824 */ /* 0x100fe400078e0a00 */
[----:B------:R-:W-:Y:S02]  /*22a00*/  IMAD.IADD R0, R7, 0x1, R0 ;  /* 0x0000000107007824 */ /* 0x000fe400078e0200 */
[----:B------:R-:W-:-:S05]  /*22a10*/  IMAD.IADD R2, R6, 0x1, R4 ;  /* 0x0000000106027824 */ /* 0x000fca00078e0204 */
[----:B------:R0:W-:Y:S02]  /*22a20*/  STL [R1+0x30], R2 ;  /* 0x0000300201007387 */ /* 0x0001e40000100800 */
[----:B0-----:R-:W-:-:S05]  /*22a30*/  IADD3 R2, R2, 0x9f, RZ ;  /* 0x0000009f02027810 */ /* 0x001fca0007ffe0ff */
[----:B------:R-:W-:-:S05]  /*22a40*/  IMAD.HI R2, R2, 0x66666667, RZ ;  /* 0x6666666702027827 */ /* 0x000fca00078e02ff */
[----:B------:R-:W-:-:S04]  /*22a50*/  SHF.R.U32.HI R3, RZ, 0x1f, R2 ;  /* 0x0000001fff037819 */ /* 0x000fc80000011602 */
[----:B------:R-:W-:-:S05]  /*22a60*/  LEA.HI.SX32 R5, R2, R3, 0x1a ;  /* 0x0000000302057211 */ /* 0x000fca00078fd2ff */
[--C-:B------:R-:W-:Y:S01]  /*22a70*/  IMAD R2, R5, 0xa0, -R6.reuse ;  /* 0x000000a005027824 */ /* 0x100fe200078e0a06 */
[----:B------:R0:W-:Y:S01]  /*22a80*/  STL [R1+0x34], R5 ;  /* 0x0000340501007387 */ /* 0x0001e20000100800 */
[----:B------:R-:W-:-:S03]  /*22a90*/  IMAD.MOV R6, RZ, RZ, -R6 ;  /* 0x000000ffff067224 */ /* 0x000fc600078e0a06 */
[----:B------:R-:W-:Y:S01]  /*22aa0*/  VIMNMX R4, R2, R4, PT ;  /* 0x0000000402047248 */ /* 0x000fe20003fe0100 */
[----:B------:R1:W-:Y:S01]  /*22ab0*/  STL [R1+0x14], R0 ;  /* 0x0000140001007387 */ /* 0x0003e20000100800 */
[----:B------:R-:W-:-:S04]  /*22ac0*/  VIMNMX R2, RZ, R6, !PT ;  /* 0x00000006ff027248 */ /* 0x000fc80007fe0100 */
[----:B------:R-:W-:Y:S01]  /*22ad0*/  ISETP.GT.AND P0, PT, R4, R2, PT ;  /* 0x000000020400720c */ /* 0x000fe20003f04270 */
[----:B------:R-:W-:-:S05]  /*22ae0*/  IMAD.WIDE.U32 R2, R2, -0x33333333, RZ ;  /* 0xcccccccd02027825 */ /* 0x000fca00078e00ff */
[----:B------:R-:W-:-:S07]  /*22af0*/  SHF.R.U32.HI R3, RZ, 0x7, R3 ;  /* 0x00000007ff037819 */ /* 0x000fce0000011603 */
[----:B------:R-:W-:-:S04]  /*22b00*/  @P0 VIADD R4, R4, 0x9f ;  /* 0x0000009f04040836 */ /* 0x000fc80000000000 */
[----:B------:R-:W-:-:S04]  /*22b10*/  @P0 IMAD.HI R2, R4, 0x66666667, RZ ;  /* 0x6666666704020827 */ /* 0x000fc800078e02ff */
[----:B------:R-:W-:Y:S01]  /*22b20*/  IMAD.MOV.U32 R4, RZ, RZ, R3 ;  /* 0x000000ffff047224 */ /* 0x000fe200078e0003 */
[----:B0-----:R-:W-:-:S04]  /*22b30*/  @P0 SHF.R.U32.HI R5, RZ, 0x1f, R2 ;  /* 0x0000001fff050819 */ /* 0x001fc80000011602 */
[----:B------:R-:W-:Y:S02]  /*22b40*/  @P0 LEA.HI.SX32 R4, R2, R5, 0x1a ;  /* 0x0000000502040211 */ /* 0x000fe400078fd2ff */
[----:B------:R-:W-:Y:S02]  /*22b50*/  PLOP3.LUT P0, PT, PT, PT, PT, 0x80, 0x0 ;  /* 0x000000000000781c */ /* 0x000fe40003f0f070 */
[----:B------:R-:W-:-:S13]  /*22b60*/  ISETP.GT.AND P2, PT, R4, R3, PT ;  /* 0x000000030400720c */ /* 0x000fda0003f44270 */
[----:B-1----:R-:W-:Y:S05]  /*22b70*/  @!P2 BRA `(.L_x_626) ;  /* 0x00000014006ca947 */ /* 0x002fea0003800000 */
[----:B------:R-:W0:Y:S01]  /*22b80*/  LDC R0, c[0x0][0x428] ;  /* 0x00010a00ff007b82 */ /* 0x000e220000000800 */
[----:B------:R-:W-:Y:S01]  /*22b90*/  UMOV UR4, 0xffffffff ;  /* 0xffffffff00047882 */ /* 0x000fe20000000000 */
[----:B------:R-:W-:Y:S02]  /*22ba0*/  MOV R2, R18 ;  /* 0x0000001200027202 */ /* 0x000fe40000000f00 */
[----:B0-----:R-:W-:-:S13]  /*22bb0*/  ISETP.NE.AND P0, PT, R0, 0x1, PT ;  /* 0x000000010000780c */ /* 0x001fda0003f05270 */
[----:B------:R-:W0:Y:S08]  /*22bc0*/  @P0 LDC R0, c[0x0][0x42c] ;  /* 0x00010b00ff000b82 */ /* 0x000e300000000800 */
[----:B------:R-:W1:Y:S01]  /*22bd0*/  @P0 LDC R5, c[0x0][0x430] ;  /* 0x00010c00ff050b82 */ /* 0x000e620000000800 */
[----:B0-----:R-:W-:-:S05]  /*22be0*/  @P0 IMAD.HI.U32 R0, R18, R0, RZ ;  /* 0x0000000012000227 */ /* 0x001fca00078e00ff */
[----:B-1----:R-:W-:Y:S02]  /*22bf0*/  @P0 SHF.R.U32.HI R2, RZ, R5, R0 ;  /* 0x00000005ff020219 */ /* 0x002fe40000011600 */
[----:B------:R-:W-:Y:S01]  /*22c00*/  SEL R0, R11, RZ, !P1 ;  /* 0x000000ff0b007207 */ /* 0x000fe20004800000 */
[----:B------:R-:W-:Y:S06]  /*22c10*/  BRA.DIV UR4, `(.L_x_627) ;  /* 0x0000007a04407947 */ /* 0x000fec000b800000 */
[----:B------:R-:W0:Y:S02]  /*22c20*/  S2R R5, SR_TID.X ;  /* 0x0000000000057919 */ /* 0x000e240000002100 */
[----:B0-----:R-:W-:-:S04]  /*22c30*/  SHF.R.U32.HI R5, RZ, 0x5, R5 ;  /* 0x00000005ff057819 */ /* 0x001fc80000011605 */
[----:B------:R-:W-:-:S05]  /*22c40*/  LOP3.LUT R5, R5, 0x3, RZ, 0xc0, !PT ;  /* 0x0000000305057812 */ /* 0x000fca00078ec0ff */
[----:B------:R0:W1:Y:S02]  /*22c50*/  SHFL.IDX PT, R14, R5, RZ, 0x1f ;  /* 0x00001fff050e7589 */ /* 0x00006400000e0000 */
.L_x_831:
[----:B-1----:R-:W-:Y:S02]  /*22c60*/  ISETP.NE.AND P0, PT, R14, RZ, PT ;  /* 0x000000ff0e00720c */ /* 0x002fe40003f05270 */
[----:B------:R-:W-:-:S11]  /*22c70*/  PLOP3.LUT P6, PT, PT, PT, PT, 0x8, 0x0 ;  /* 0x000000000000781c */ /* 0x000fd60003fce170 */
[----:B------:R-:W-:Y:S05]  /*22c80*/  @P0 BRA `(.L_x_628) ;  /* 0x00000000000c0947 */ /* 0x000fea0003800000 */
[----:B------:R-:W-:-:S03]  /*22c90*/  UMOV UR4, 0xffffffff ;  /* 0xffffffff00047882 */ /* 0x000fc60000000000 */
[----:B------:R-:W-:Y:S05]  /*22ca0*/  BRA.DIV UR4, `(.L_x_629) ;  /* 0x0000007a04507947 */ /* 0x000fea000b800000 */
[----:B------:R-:W-:-:S13]  /*22cb0*/  ELECT P6, URZ, PT ;  /* 0x00000000003f782f */ /* 0x000fda00038c0000 */
.L_x_628:
[----:B0-----:R-:W2:Y:S01]  /*22cc0*/  LDL R5, [R1+0x40] ;  /* 0x0000400001057983 */ /* 0x001ea20000100800 */
[----:B------:R-:W-:Y:S01]  /*22cd0*/  BSSY B1, `(.L_x_630) ;  /* 0x000000b000017945 */ /* 0x000fe20003800000 */
[----:B------:R-:W0:Y:S01]  /*22ce0*/  S2R R11, SR_CgaCtaId ;  /* 0x00000000000b7919 */ /* 0x000e220000008800 */
        /* <DEDUP_REMOVED lines=9> */
.L_x_834:
[----:B------:R-:W-:Y:S05]  /*22d80*/  BSYNC B1 ;  /* 0x0000000000017941 */ /* 0x000fea0003800000 */
.L_x_630:
[----:B------:R-:W-:Y:S04]  /*22d90*/  BSSY B1, `(.L_x_632) ;  /* 0x000008e000017945 */ /* 0x000fe80003800000 */
[----:B------:R-:W-:Y:S05]  /*22da0*/  @!P6 BRA `(.L_x_633) ;  /* 0x000000080030e947 */ /* 0x000fea0003800000 */
[----:B------:R-:W2:Y:S04]  /*22db0*/  LDL R7, [R1+0x8] ;  /* 0x0000080001077983 */ /* 0x000ea80000100800 */
[----:B------:R-:W3:Y:S01]  /*22dc0*/  LDL R8, [R1+0x10] ;  /* 0x0000100001087983 */ /* 0x000ee20000100800 */
[----:B------:R-:W1:Y:S01]  /*22dd0*/  S2R R6, SR_TID.X ;  /* 0x0000000000067919 */ /* 0x000e620000002100 */
[----:B------:R-:W-:Y:S01]  /*22de0*/  BSSY B2, `(.L_x_634) ;  /* 0x0000007000027945 */ /* 0x000fe20003800000 */
[----:B-1----:R-:W-:-:S04]  /*22df0*/  LOP3.LUT R6, R6, 0x7f, RZ, 0xc0, !PT ;  /* 0x0000007f06067812 */ /* 0x002fc800078ec0ff */
[----:B------:R-:W-:Y:S01]  /*22e00*/  ISETP.NE.AND P1, PT, R6, RZ, PT ;  /* 0x000000ff0600720c */ /* 0x000fe20003f25270 */
[----:B--2---:R-:W-:Y:S01]  /*22e10*/  IMAD R7, R7, 0x8, R11 ;  /* 0x0000000807077824 */ /* 0x004fe200078e020b */
[----:B---3--:R-:W-:-:S04]  /*22e20*/  SHF.L.U32 R12, R8, 0x1f, RZ ;  /* 0x0000001f080c7819 */ /* 0x008fc800000006ff */
[----:B------:R-:W1:Y:S02]  /*22e30*/  SYNCS.PHASECHK.TRANS64.TRYWAIT P0, [R7+URZ+0x334a0], R12 ;  /* 0x0334a00c070075a7 */ /* 0x000e64000800017f */
[----:B-1----:R-:W-:Y:S05]  /*22e40*/  @!P0 BRA `(.L_x_635) ;  /* 0x00000078001c8947 */ /* 0x002fea0003800000 */
.L_x_835:
[----:B------:R-:W-:Y:S05]  /*22e50*/  BSYNC B2 ;  /* 0x0000000000027941 */ /* 0x000fea0003800000 */
.L_x_634:
[----:B------:R-:W-:Y:S04]  /*22e60*/  BSSY B2, `(.L_x_636) ;  /* 0x0000009000027945 */ /* 0x000fe80003800000 */
[----:B------:R-:W-:Y:S05]  /*22e70*/  @P1 BRA `(.L_x_637) ;  /* 0x00000000001c1947 */ /* 0x000fea0003800000 */
[----:B0-----:R-:W0:Y:S02]  /*22e80*/  S2R R5, SR_TID.X ;  /* 0x0000000000057919 */ /* 0x001e240000002100 */
[----:B0-----:R-:W-:Y:S01]  /*22e90*/  LOP3.LUT R6, R5, 0x1f, RZ, 0xc0, !PT ;  /* 0x0000001f05067812 */ /* 0x001fe200078ec0ff */
[----:B------:R-:W-:-:S03]  /*22ea0*/  IMAD.MOV.U32 R5, RZ, RZ, 0x7800 ;  /* 0x00007800ff057424 */ /* 0x000fc600078e00ff */
[----:B------:R-:W-:Y:S01]  /*22eb0*/  ISETP.NE.AND P0, PT, R6, RZ, PT ;  /* 0x000000ff0600720c */ /* 0x000fe20003f05270 */
[----:B------:R2:W-:-:S12]  /*22ec0*/  SYNCS.ARRIVE.TRANS64 RZ, [R7+URZ+0x33490], R5 ;  /* 0x0334900507ff79a7 */ /* 0x0005d8000800003f */
[----:B--2---:R-:W-:Y:S05]  /*22ed0*/  @!P0 BRA `(.L_x_637) ;  /* 0x0000000000048947 */ /* 0x004fea0003800000 */
[----:B------:R-:W-:Y:S01]  /*22ee0*/  BPT.TRAP 0x1 ;  /* 0x000000040000795c */ /* 0x000fe20000300000 */
.L_x_637:
[----:B------:R-:W-:Y:S05]  /*22ef0*/  BSYNC B2 ;  /* 0x0000000000027941 */ /* 0x000fea0003800000 */
.L_x_636:
[----:B0-----:R-:W2:Y:S01]  /*22f00*/  LDL R5, [R1+0x8] ;  /* 0x0000080001057983 */ /* 0x001ea20000100800 */
[----:B------:R-:W-:Y:S01]  /*22f10*/  MOV R20, RZ ;  /* 0x000000ff00147202 */ /* 0x000fe20000000f00 */
[----:B------:R-:W-:Y:S01]  /*22f20*/  IMAD R6, R4, 0xa0, R10 ;  /* 0x000000a004067824 */ /* 0x000fe200078e020a */
[----:B------:R-:W-:Y:S01]  /*22f30*/  UIADD3 UR4, UP0, UR40, 0x570, URZ ;  /* 0x0000057028047890 */ /* 0x000fe2000ff1e03f */
[----:B------:R-:W-:Y:S01]  /*22f40*/  PLOP3.LUT P0, PT, PT, PT, PT, 0x80, 0x0 ;  /* 0x000000000000781c */ /* 0x000fe20003f0f070 */
[----:B------:R-:W-:Y:S01]  /*22f50*/  UMOV UR6, 0x0 ;  /* 0x0000000000067882 */ /* 0x000fe20000000000 */
[----:B------:R-:W-:Y:S01]  /*22f60*/  R2UR UR10, R20 ;  /* 0x00000000140a72ca */ /* 0x000fe200000e0000 */
[----:B------:R-:W-:Y:S01]  /*22f70*/  VIADD R6, R6, 0xffffff60 ;  /* 0xffffff6006067836 */ /* 0x000fe20000000000 */
[----:B------:R-:W-:Y:S01]  /*22f80*/  UIADD3.X UR5, URZ, UR41, URZ, UP0, !UPT ;  /* 0x000000293f057290 */ /* 0x000fe200087fe43f */
[----:B------:R-:W-:Y:S01]  /*22f90*/  UMOV UR7, 0x12f00000 ;  /* 0x12f0000000077882 */ /* 0x000fe20000000000 */
[----:B--2---:R-:W-:-:S02]  /*22fa0*/  IMAD R9, R5, 0x7800, R11 ;  /* 0x0000780005097824 */ /* 0x004fc400078e020b */
[----:B------:R-:W-:Y:S02]  /*22fb0*/  VIADD R5, R7, 0x33490 ;  /* 0x0003349007057836 */ /* 0x000fe40000000000 */
[----:B------:R-:W-:-:S07]  /*22fc0*/  VIADD R8, R9, 0x24200 ;  /* 0x0002420009087836 */ /* 0x000fce0000000000 */
.L_x_638:
[----:B------:R-:W-:-:S13]  /*22fd0*/  @P0 ELECT P2, URZ, PT ;  /* 0x00000000003f082f */ /* 0x000fda0003840000 */
[----:B------:R-:W-:Y:S02]  /*22fe0*/  @P2 R2UR UR13, R0 ;  /* 0x00000000000d22ca */ /* 0x000fe400000e0000 */
[----:B------:R-:W-:Y:S02]  /*22ff0*/  @P2 R2UR UR12, R2 ;  /* 0x00000000020c22ca */ /* 0x000fe400000e0000 */
[----:B------:R-:W-:Y:S02]  /*23000*/  @P2 R2UR UR11, R6 ;  /* 0x00000000060b22ca */ /* 0x000fe400000e0000 */
[----:B------:R-:W-:Y:S02]  /*23010*/  @P2 R2UR UR9, R5 ;  /* 0x00000000050922ca */ /* 0x000fe400000e0000 */
[----:B------:R-:W-:Y:S02]  /*23020*/  @P2 R2UR UR8, R8 ;  /* 0x00000000080822ca */ /* 0x000fe400000e0000 */
[----:B------:R-:W-:-:S02]  /*23030*/  @P2 PLOP3.LUT P0, PT, P2, PT, PT, 0x8, 0x0 ;  /* 0x000000000000281c */ /* 0x000fc4000170e170 */
[----:B------:R-:W-:-:S09]  /*23040*/  PLOP3.LUT P2, PT, PT, PT, PT, 0x8, 0x0 ;  /* 0x000000000000781c */ /* 0x000fd20003f4e170 */
[----:B------:R0:W-:Y:S02]  /*23050*/  UTMALDG.4D [UR8], [UR4], desc[UR6] ;  /* 0x00000608040075b4 */ /* 0x0001e40008019000 */
[----:B0-----:R-:W-:Y:S05]  /*23060*/  @P0 BRA.U.ANY `(.L_x_638) ;  /* 0xfffffffd00d80947 */ /* 0x001fea000393ffff */
[----:B------:R-:W-:Y:S01]  /*23070*/  IMAD.MOV.U32 R15, RZ, RZ, 0x40 ;  /* 0x00000040ff0f7424 */ /* 0x000fe200078e00ff */
[----:B------:R-:W-:Y:S01]  /*23080*/  PLOP3.LUT P0, PT, PT, PT, PT, 0x80, 0x0 ;  /* 0x000000000000781c */ /* 0x000fe20003f0f070 */
[----:B------:R-:W-:Y:S01]  /*23090*/  UMOV UR6, 0x0 ;  /* 0x0000000000067882 */ /* 0x000fe20000000000 */
[----:B------:R-:W-:Y:S01]  /*230a0*/  IADD3 R8, R9, 0x26a00, RZ ;  /* 0x00026a0009087810 */ /* 0x000fe20007ffe0ff */
[----:B------:R-:W-:Y:S01]  /*230b0*/  UMOV UR7, 0x12f00000 ;  /* 0x12f0000000077882 */ /* 0x000fe20000000000 */
[----:B------:R-:W-:-:S15]  /*230c0*/  R2UR UR10, R15 ;  /* 0x000000000f0a72ca */ /* 0x000fde00000e0000 */
.L_x_639:
        /* <DEDUP_REMOVED lines=12> */
[----:B------:R-:W-:Y:S01]  /*23190*/  VIADD R8, R9, 0x29200 ;  /* 0x0002920009087836 */ /* 0x000fe20000000000 */
[----:B------:R-:W-:Y:S01]  /*231a0*/  UMOV UR6, 0x0 ;  /* 0x0000000000067882 */ /* 0x000fe20000000000 */
[----:B------:R-:W-:Y:S01]  /*231b0*/  UMOV UR7, 0x12f00000 ;  /* 0x12f0000000077882 */ /* 0x000fe20000000000 */
[----:B------:R-:W-:-:S15]  /*231c0*/  R2UR UR10, R14 ;  /* 0x000000000e0a72ca */ /* 0x000fde00000e0000 */
.L_x_640:
        /* <DEDUP_REMOVED lines=10> */
[----:B------:R-:W0:Y:S01]  /*23270*/  SYNCS.PHASECHK.TRANS64.TRYWAIT P0, [R7+URZ+0x334c0], R12 ;  /* 0x0334c00c070075a7 */ /* 0x000e22000800017f */
[----:B------:R-:W-:Y:S04]  /*23280*/  BSSY B2, `(.L_x_641) ;  /* 0x0000002000027945 */ /* 0x000fe80003800000 */
[----:B0-----:R-:W-:Y:S05]  /*23290*/  @!P0 BRA `(.L_x_642) ;  /* 0x00000074001c8947 */ /* 0x001fea0003800000 */
.L_x_836:
[----:B------:R-:W-:Y:S05]  /*232a0*/  BSYNC B2 ;  /* 0x0000000000027941 */ /* 0x000fea0003800000 */
.L_x_641:
[----:B------:R-:W-:Y:S01]  /*232b0*/  BSSY B2, `(.L_x_643) ;  /* 0x000000b000027945 */ /* 0x000fe20003800000 */
[----:B01----:R-:W-:Y:S02]  /*232c0*/  IMAD.MOV.U32 R12, RZ, RZ, 0x0 ;  /* 0x00000000ff0c7424 */ /* 0x003fe400078e00ff */
[----:B------:R-:W-:Y:S01]  /*232d0*/  IMAD.MOV.U32 R13, RZ, RZ, 0x12f00000 ;  /* 0x12f00000ff0d7424 */ /* 0x000fe200078e00ff */
[----:B------:R-:W-:Y:S06]  /*232e0*/  @P1 BRA `(.L_x_644) ;  /* 0x00000000001c1947 */ /* 0x000fec0003800000 */
[----:B------:R-:W0:Y:S02]  /*232f0*/  S2R R5, SR_TID.X ;  /* 0x0000000000057919 */ /* 0x000e240000002100 */
[----:B0-----:R-:W-:Y:S02]  /*23300*/  LOP3.LUT R8, R5, 0x1f, RZ, 0xc0, !PT ;  /* 0x0000001f05087812 */ /* 0x001fe400078ec0ff */
[----:B------:R-:W-:Y:S02]  /*23310*/  MOV R5, 0x7800 ;  /* 0x0000780000057802 */ /* 0x000fe40000000f00 */
[----:B------:R-:W-:Y:S02]  /*23320*/  ISETP.NE.AND P0, PT, R8, RZ, PT ;  /* 0x000000ff0800720c */ /* 0x000fe40003f05270 */
[----:B------:R0:W-:Y:S11]  /*23330*/  SYNCS.ARRIVE.TRANS64 RZ, [R7+URZ+0x334b0], R5 ;  /* 0x0334b00507ff79a7 */ /* 0x0001f6000800003f */
[----:B0-----:R-:W-:Y:S05]  /*23340*/  @!P0 BRA `(.L_x_644) ;  /* 0x0000000000048947 */ /* 0x001fea0003800000 */
[----:B------:R-:W-:Y:S01]  /*23350*/  BPT.TRAP 0x1 ;  /* 0x000000040000795c */ /* 0x000fe20000300000 */
.L_x_644:
[----:B------:R-:W-:Y:S05]  /*23360*/  BSYNC B2 ;  /* 0x0000000000027941 */ /* 0x000fea0003800000 */
.L_x_643:
[----:B------:R-:W-:Y:S01]  /*23370*/  R2UR UR10, R20 ;  /* 0x00000000140a72ca */ /* 0x000fe200000e0000 */
[----:B------:R-:W-:Y:S01]  /*23380*/  UIADD3 UR4, UP0, UR40, 0x670, URZ ;  /* 0x0000067028047890 */ /* 0x000fe2000ff1e03f */
[----:B------:R-:W-:Y:S01]  /*23390*/  R2UR UR6, R12 ;  /* 0x000000000c0672ca */ /* 0x000fe200000e0000 */
[----:B------:R-:W-:Y:S01]  /*233a0*/  VIADD R7, R7, 0x334b0 ;  /* 0x000334b007077836 */ /* 0x000fe20000000000 */
[----:B------:R-:W-:Y:S01]  /*233b0*/  R2UR UR7, R13 ;  /* 0x000000000d0772ca */ /* 0x000fe200000e0000 */
[----:B------:R-:W-:Y:S01]  /*233c0*/  VIADD R5, R9, 0xf200 ;  /* 0x0000f20009057836 */ /* 0x000fe20000000000 */
[----:B------:R-:W-:Y:S01]  /*233d0*/  PLOP3.LUT P0, PT, PT, PT, PT, 0x80, 0x0 ;  /* 0x000000000000781c */ /* 0x000fe20003f0f070 */
[----:B------:R-:W-:-:S12]  /*233e0*/  UIADD3.X UR5, URZ, UR41, URZ, UP0, !UPT ;  /* 0x000000293f057290 */ /* 0x000fd800087fe43f */
.L_x_645:
        /* <DEDUP_REMOVED lines=10> */
[----:B------:R-:W-:Y:S01]  /*23490*/  R2UR UR10, R15 ;  /* 0x000000000f0a72ca */ /* 0x000fe200000e0000 */
[----:B------:R-:W-:Y:S01]  /*234a0*/  VIADD R5, R9, 0x11a00 ;  /* 0x00011a0009057836 */ /* 0x000fe20000000000 */
[----:B------:R-:W-:Y:S02]  /*234b0*/  R2UR UR6, R12 ;  /* 0x000000000c0672ca */ /* 0x000fe400000e0000 */
[----:B------:R-:W-:Y:S02]  /*234c0*/  R2UR UR7, R13 ;  /* 0x000000000d0772ca */ /* 0x000fe400000e0000 */
[----:B------:R-:W-:-:S13]  /*234d0*/  PLOP3.LUT P0, PT, PT, PT, PT, 0x80, 0x0 ;  /* 0x000000000000781c */ /* 0x000fda0003f0f070 */
.L_x_646:
        /* <DEDUP_REMOVED lines=15> */
.L_x_647:
        /* <DEDUP_REMOVED lines=9> */
[----:B-1----:R-:W-:Y:S05]  /*23660*/  @P0 BRA.U.ANY `(.L_x_647) ;  /* 0xfffffffd00d80947 */ /* 0x002fea000393ffff */
.L_x_633:
[----:B------:R-:W-:Y:S05]  /*23670*/  BSYNC B1 ;  /* 0x0000000000017941 */ /* 0x000fea0003800000 */
.L_x_632:
[----:B0-----:R-:W2:Y:S04]  /*23680*/  LDL.LU R5, [R1+0x8] ;  /* 0x0000080001057983 */ /* 0x001ea80000300800 */
[----:B------:R-:W3:Y:S01]  /*23690*/  LDL.LU R8, [R1+0x10] ;  /* 0x0000100001087983 */ /* 0x000ee20000300800 */
[----:B------:R-:W-:Y:S02]  /*236a0*/  PLOP3.LUT P0, PT, PT, PT, PT, 0x8, 0x0 ;  /* 0x000000000000781c */ /* 0x000fe40003f0e170 */
[----:B--2---:R-:W-:-:S04]  /*236b0*/  IADD3 R5, R5, 0x1, RZ ;  /* 0x0000000105057810 */ /* 0x004fc80007ffe0ff */
[----:B------:R-:W-:-:S04]  /*236c0*/  ISETP.NE.AND P1, PT, R5, 0x2, PT ;  /* 0x000000020500780c */ /* 0x000fc80003f25270 */
[----:B------:R-:W-:Y:S02]  /*236d0*/  SEL R6, RZ, 0x1, P1 ;  /* 0x00000001ff067807 */ /* 0x000fe40000800000 */
[----:B------:R-:W-:Y:S02]  /*236e0*/  SEL R5, R5, RZ, P1 ;  /* 0x000000ff05057207 */ /* 0x000fe40000800000 */
[----:B---3--:R-:W-:Y:S01]  /*236f0*/  LOP3.LUT R8, R8, R6, RZ, 0x3c, !PT ;  /* 0x0000000608087212 */ /* 0x008fe200078e3cff */
[----:B------:R-:W-:-:S04]  /*23700*/  VIADD R6, R4, 0xfffffffe ;  /* 0xfffffffe04067836 */ /* 0x000fc80000000000 */
[----:B------:R0:W-:Y:S01]  /*23710*/  STL [R1+0x10], R8 ;  /* 0x0000100801007387 */ /* 0x0001e20000100800 */
[----:B------:R-:W-:-:S03]  /*23720*/  ISETP.GE.AND P2, PT, R6, R3, PT ;  /* 0x000000030600720c */ /* 0x000fc60003f46270 */
[----:B------:R0:W-:Y:S10]  /*23730*/  STL [R1+0x8], R5 ;  /* 0x0000080501007387 */ /* 0x0001f40000100800 */
[----:B0-----:R-:W-:Y:S05]  /*23740*/  @!P2 BRA `(.L_x_626) ;  /* 0x000000080078a947 */ /* 0x001fea0003800000 */
[C---:B------:R-:W-:Y:S02]  /*23750*/  IMAD R8, R4.reuse, 0xa0, R10 ;  /* 0x000000a004087824 */ /* 0x040fe400078e020a */
[----:B------:R-:W-:Y:S02]  /*23760*/  VIADD R9, R4, 0xffffffff ;  /* 0xffffffff04097836 */ /* 0x000fe40000000000 */
[----:B------:R-:W-:-:S07]  /*23770*/  VIADD R8, R8, 0xfffffec0 ;  /* 0xfffffec008087836 */ /* 0x000fce0000000000 */
.L_x_664:
[----:B------:R-:W-:Y:S05]  /*23780*/  YIELD ;  /* 0x0000000000007946 */ /* 0x000fea0003800000 */
[----:B------:R-:W-:Y:S04]  /*23790*/  BSSY B1, `(.L_x_648) ;  /* 0x000008c000017945 */ /* 0x000fe80003800000 */
[----:B0-----:R-:W-:Y:S05]  /*237a0*/  @!P6 BRA `(.L_x_649) ;  /* 0x000000080028e947 */ /* 0x001fea0003800000 */
[----:B------:R-:W2:Y:S04]  /*237b0*/  LDL R6, [R1+0x8] ;  /* 0x0000080001067983 */ /* 0x000ea80000100800 */
[----:B------:R-:W3:Y:S01]  /*237c0*/  LDL R5, [R1+0x10] ;  /* 0x0000100001057983 */ /* 0x000ee20000100800 */
[----:B------:R-:W0:Y:S01]  /*237d0*/  S2R R4, SR_TID.X ;  /* 0x0000000000047919 */ /* 0x000e220000002100 */
[----:B------:R-:W-:Y:S01]  /*237e0*/  BSSY B2, `(.L_x_650) ;  /* 0x0000007000027945 */ /* 0x000fe20003800000 */
[----:B0-----:R-:W-:-:S04]  /*237f0*/  LOP3.LUT R4, R4, 0x7f, RZ, 0xc0, !PT ;  /* 0x0000007f04047812 */ /* 0x001fc800078ec0ff */
[----:B------:R-:W-:Y:S01]  /*23800*/  ISETP.NE.AND P2, PT, R4, RZ, PT ;  /* 0x000000ff0400720c */ /* 0x000fe20003f45270 */
[----:B--2---:R-:W-:Y:S01]  /*23810*/  IMAD R7, R6, 0x8, R11 ;  /* 0x0000000806077824 */ /* 0x004fe200078e020b */
[----:B---3--:R-:W-:-:S04]  /*23820*/  SHF.L.U32 R6, R5, 0x1f, RZ ;  /* 0x0000001f05067819 */ /* 0x008fc800000006ff */
[----:B------:R-:W0:Y:S02]  /*23830*/  SYNCS.PHASECHK.TRANS64.TRYWAIT P1, [R7+URZ+0x334a0], R6 ;  /* 0x0334a006070075a7 */ /* 0x000e24000802017f */
[----:B0-----:R-:W-:Y:S05]  /*23840*/  @!P1 BRA `(.L_x_651) ;  /* 0x0000006c00c49947 */ /* 0x001fea0003800000 */
.L_x_837:
[----:B------:R-:W-:Y:S05]  /*23850*/  BSYNC B2 ;  /* 0x0000000000027941 */ /* 0x000fea0003800000 */
.L_x_650:
[----:B------:R-:W-:Y:S04]  /*23860*/  BSSY B2, `(.L_x_652) ;  /* 0x0000009000027945 */ /* 0x000fe80003800000 */
[----:B------:R-:W-:Y:S05]  /*23870*/  @P2 BRA `(.L_x_653) ;  /* 0x00000000001c2947 */ /* 0x000fea0003800000 */
[----:B------:R-:W1:Y:S02]  /*23880*/  S2R R4, SR_TID.X ;  /* 0x0000000000047919 */ /* 0x000e640000002100 */
[----:B-1----:R-:W-:Y:S02]  /*23890*/  LOP3.LUT R5, R4, 0x1f, RZ, 0xc0, !PT ;  /* 0x0000001f04057812 */ /* 0x002fe400078ec0ff */
[----:B------:R-:W-:Y:S02]  /*238a0*/  MOV R4, 0x7800 ;  /* 0x0000780000047802 */ /* 0x000fe40000000f00 */
[----:B------:R-:W-:Y:S02]  /*238b0*/  ISETP.NE.AND P1, PT, R5, RZ, PT ;  /* 0x000000ff0500720c */ /* 0x000fe40003f25270 */
[----:B------:R1:W-:Y:S11]  /*238c0*/  SYNCS.ARRIVE.TRANS64 RZ, [R7+URZ+0x33490], R4 ;  /* 0x0334900407ff79a7 */ /* 0x0003f6000800003f */
[----:B-1----:R-:W-:Y:S05]  /*238d0*/  @!P1 BRA `(.L_x_653) ;  /* 0x0000000000049947 */ /* 0x002fea0003800000 */
[----:B------:R-:W-:Y:S01]  /*238e0*/  BPT.TRAP 0x1 ;  /* 0x000000040000795c */ /* 0x000fe20000300000 */
.L_x_653:
[----:B------:R-:W-:Y:S05]  /*238f0*/  BSYNC B2 ;  /* 0x0000000000027941 */ /* 0x000fea0003800000 */
.L_x_652:
[----:B------:R-:W2:Y:S01]  /*23900*/  LDL R4, [R1+0x8] ;  /* 0x0000080001047983 */ /* 0x000ea20000100800 */
[----:B------:R-:W-:Y:S01]  /*23910*/  IMAD.MOV.U32 R14, RZ, RZ, RZ ;  /* 0x000000ffff0e7224 */ /* 0x000fe200078e00ff */
[----:B------:R-:W-:Y:S01]  /*23920*/  UIADD3 UR4, UP0, UR40, 0x570, URZ ;  /* 0x0000057028047890 */ /* 0x000fe2000ff1e03f */
[----:B------:R-:W-:Y:S01]  /*23930*/  PLOP3.LUT P1, PT, PT, PT, PT, 0x80, 0x0 ;  /* 0x000000000000781c */ /* 0x000fe20003f2f070 */
[----:B------:R-:W-:Y:S01]  /*23940*/  UMOV UR6, 0x0 ;  /* 0x0000000000067882 */ /* 0x000fe20000000000 */
[----:B------:R-:W-:Y:S01]  /*23950*/  UMOV UR7, 0x12f00000 ;  /* 0x12f0000000077882 */ /* 0x000fe20000000000 */
[----:B------:R-:W-:Y:S01]  /*23960*/  R2UR UR10, R14 ;  /* 0x000000000e0a72ca */ /* 0x000fe200000e0000 */
[----:B------:R-:W-:Y:S01]  /*23970*/  UIADD3.X UR5, URZ, UR41, URZ, UP0, !UPT ;  /* 0x000000293f057290 */ /* 0x000fe200087fe43f */
[----:B--2---:R-:W-:Y:S02]  /*23980*/  IMAD R5, R4, 0x7800, R11 ;  /* 0x0000780004057824 */ /* 0x004fe400078e020b */
[----:B------:R-:W-:-:S02]  /*23990*/  VIADD R4, R7, 0x33490 ;  /* 0x0003349007047836 */ /* 0x000fc40000000000 */
[----:B------:R-:W-:-:S09]  /*239a0*/  VIADD R10, R5, 0x24200 ;  /* 0x00024200050a7836 */ /* 0x000fd20000000000 */
.L_x_654:
        /* <DEDUP_REMOVED lines=10> */
[----:B------:R-:W-:Y:S01]  /*23a50*/  IMAD.MOV.U32 R20, RZ, RZ, 0x40 ;  /* 0x00000040ff147424 */ /* 0x000fe200078e00ff */
[----:B------:R-:W-:Y:S01]  /*23a60*/  PLOP3.LUT P1, PT, PT, PT, PT, 0x80, 0x0 ;  /* 0x000000000000781c */ /* 0x000fe20003f2f070 */
[----:B------:R-:W-:Y:S01]  /*23a70*/  UMOV UR6, 0x0 ;  /* 0x0000000000067882 */ /* 0x000fe20000000000 */
[----:B------:R-:W-:Y:S01]  /*23a80*/  IADD3 R10, R5, 0x26a00, RZ ;  /* 0x00026a00050a7810 */ /* 0x000fe20007ffe0ff */
[----:B------:R-:W-:Y:S01]  /*23a90*/  UMOV UR7, 0x12f00000 ;  /* 0x12f0000000077882 */ /* 0x000fe20000000000 */
[----:B------:R-:W-:-:S15]  /*23aa0*/  R2UR UR10, R20 ;  /* 0x00000000140a72ca */ /* 0x000fde00000e0000 */
.L_x_655:
        /* <DEDUP_REMOVED lines=12> */
[----:B------:R-:W-:Y:S01]  /*23b70*/  VIADD R10, R5, 0x29200 ;  /* 0x00029200050a7836 */ /* 0x000fe20000000000 */
[----:B------:R-:W-:Y:S01]  /*23b80*/  UMOV UR6, 0x0 ;  /* 0x0000000000067882 */ /* 0x000fe20000000000 */
[----:B------:R-:W-:Y:S01]  /*23b90*/  UMOV UR7, 0x12f00000 ;  /* 0x12f0000000077882 */ /* 0x000fe20000000000 */
[----:B------:R-:W-:-:S15]  /*23ba0*/  R2UR UR10, R15 ;  /* 0x000000000f0a72ca */ /* 0x000fde00000e0000 */
.L_x_656:
        /* <DEDUP_REMOVED lines=10> */
[----:B------:R-:W1:Y:S01]  /*23c50*/  SYNCS.PHASECHK.TRANS64.TRYWAIT P1, [R7+URZ+0x334c0], R6 ;  /* 0x0334c006070075a7 */ /* 0x000e62000802017f */
[----:B------:R-:W-:Y:S04]  /*23c60*/  BSSY B2, `(.L_x_657) ;  /* 0x0000002000027945 */ /* 0x000fe80003800000 */
[----:B-1----:R-:W-:Y:S05]  /*23c70*/  @!P1 BRA `(.L_x_658) ;  /* 0x0000006800cc9947 */ /* 0x002fea0003800000 */
.L_x_838:
[----:B------:R-:W-:Y:S05]  /*23c80*/  BSYNC B2 ;  /* 0x0000000000027941 */ /* 0x000fea0003800000 */
.L_x_657:
[----:B------:R-:W-:Y:S01]  /*23c90*/  BSSY B2, `(.L_x_659) ;  /* 0x000000b000027945 */ /* 0x000fe20003800000 */
[----:B------:R-:W-:Y:S02]  /*23ca0*/  IMAD.MOV.U32 R12, RZ, RZ, 0x0 ;  /* 0x00000000ff0c7424 */ /* 0x000fe400078e00ff */
[----:B------:R-:W-:Y:S01]  /*23cb0*/  IMAD.MOV.U32 R13, RZ, RZ, 0x12f00000 ;  /* 0x12f00000ff0d7424 */ /* 0x000fe200078e00ff */
[----:B------:R-:W-:Y:S06]  /*23cc0*/  @P2 BRA `(.L_x_660) ;  /* 0x00000000001c2947 */ /* 0x000fec0003800000 */
[----:B------:R-:W2:Y:S02]  /*23cd0*/  S2R R4, SR_TID.X ;  /* 0x0000000000047919 */ /* 0x000ea40000002100 */
[----:B--2---:R-:W-:Y:S02]  /*23ce0*/  LOP3.LUT R10, R4, 0x1f, RZ, 0xc0, !PT ;  /* 0x0000001f040a7812 */ /* 0x004fe400078ec0ff */
[----:B------:R-:W-:Y:S02]  /*23cf0*/  MOV R4, 0x7800 ;  /* 0x0000780000047802 */ /* 0x000fe40000000f00 */
[----:B------:R-:W-:Y:S02]  /*23d00*/  ISETP.NE.AND P1, PT, R10, RZ, PT ;  /* 0x000000ff0a00720c */ /* 0x000fe40003f25270 */
[----:B------:R2:W-:Y:S11]  /*23d10*/  SYNCS.ARRIVE.TRANS64 RZ, [R7+URZ+0x334b0], R4 ;  /* 0x0334b00407ff79a7 */ /* 0x0005f6000800003f */
[----:B--2---:R-:W-:Y:S05]  /*23d20*/  @!P1 BRA `(.L_x_660) ;  /* 0x0000000000049947 */ /* 0x004fea0003800000 */
[----:B------:R-:W-:Y:S01]  /*23d30*/  BPT.TRAP 0x1 ;  /* 0x000000040000795c */ /* 0x000fe20000300000 */
.L_x_660:
[----:B------:R-:W-:Y:S05]  /*23d40*/  BSYNC B2 ;  /* 0x0000000000027941 */ /* 0x000fea0003800000 */
.L_x_659:
[----:B------:R-:W-:Y:S01]  /*23d50*/  R2UR UR10, R14 ;  /* 0x000000000e0a72ca */ /* 0x000fe200000e0000 */
[----:B------:R-:W-:Y:S01]  /*23d60*/  UIADD3 UR4, UP0, UR40, 0x670, URZ ;  /* 0x0000067028047890 */ /* 0x000fe2000ff1e03f */
[----:B------:R-:W-:Y:S01]  /*23d70*/  R2UR UR6, R12 ;  /* 0x000000000c0672ca */ /* 0x000fe200000e0000 */
[----:B01----:R-:W-:Y:S01]  /*23d80*/  VIADD R7, R7, 0x334b0 ;  /* 0x000334b007077836 */ /* 0x003fe20000000000 */
[----:B------:R-:W-:Y:S01]  /*23d90*/  R2UR UR7, R13 ;  /* 0x000000000d0772ca */ /* 0x000fe200000e0000 */
[----:B------:R-:W-:Y:S01]  /*23da0*/  VIADD R4, R5, 0xf200 ;  /* 0x0000f20005047836 */ /* 0x000fe20000000000 */
[----:B------:R-:W-:Y:S01]  /*23db0*/  PLOP3.LUT P1, PT, PT, PT, PT, 0x80, 0x0 ;  /* 0x000000000000781c */ /* 0x000fe20003f2f070 */
[----:B------:R-:W-:-:S12]  /*23dc0*/  UIADD3.X UR5, URZ, UR41, URZ, UP0, !UPT ;  /* 0x000000293f057290 */ /* 0x000fd800087fe43f */
.L_x_661:
        /* <DEDUP_REMOVED lines=15> */
.L_x_662:
        /* <DEDUP_REMOVED lines=15> */
.L_x_663:
        /* <DEDUP_REMOVED lines=10> */
.L_x_649:
[----:B------:R-:W-:Y:S05]  /*24050*/  BSYNC B1 ;  /* 0x0000000000017941 */ /* 0x000fea0003800000 */
.L_x_648:
[----:B------:R-:W2:Y:S04]  /*24060*/  LDL.LU R4, [R1+0x8] ;  /* 0x0000080001047983 */ /* 0x000ea80000300800 */
[----:B------:R-:W3:Y:S01]  /*24070*/  LDL.LU R6, [R1+0x10] ;  /* 0x0000100001067983 */ /* 0x000ee20000300800 */
[----:B------:R-:W-:Y:S02]  /*24080*/  VIADD R9, R9, 0xffffffff ;  /* 0xffffffff09097836 */ /* 0x000fe40000000000 */
[----:B------:R-:W-:-:S03]  /*24090*/  VIADD R8, R8, 0xffffff60 ;  /* 0xffffff6008087836 */ /* 0x000fc60000000000 */
[----:B------:R-:W-:Y:S02]  /*240a0*/  ISETP.GT.AND P2, PT, R9, R3, PT ;  /* 0x000000030900720c */ /* 0x000fe40003f44270 */
[----:B--2---:R-:W-:-:S04]  /*240b0*/  IADD3 R4, R4, 0x1, RZ ;  /* 0x0000000104047810 */ /* 0x004fc80007ffe0ff */
[----:B------:R-:W-:-:S04]  /*240c0*/  ISETP.NE.AND P1, PT, R4, 0x2, PT ;  /* 0x000000020400780c */ /* 0x000fc80003f25270 */
[----:B------:R-:W-:Y:S02]  /*240d0*/  SEL R5, RZ, 0x1, P1 ;  /* 0x00000001ff057807 */ /* 0x000fe40000800000 */
[----:B------:R-:W-:Y:S02]  /*240e0*/  SEL R4, R4, RZ, P1 ;  /* 0x000000ff04047207 */ /* 0x000fe40000800000 */
[----:B---3--:R-:W-:-:S03]  /*240f0*/  LOP3.LUT R6, R6, R5, RZ, 0x3c, !PT ;  /* 0x0000000506067212 */ /* 0x008fc600078e3cff */
[----:B------:R0:W-:Y:S04]  /*24100*/  STL [R1+0x8], R4 ;  /* 0x0000080401007387 */ /* 0x0001e80000100800 */
[----:B------:R0:W-:Y:S01]  /*24110*/  STL [R1+0x10], R6 ;  /* 0x0000100601007387 */ /* 0x0001e20000100800 */
[----:B------:R-:W-:Y:S05]  /*24120*/  @P2 BRA `(.L_x_664) ;  /* 0xfffffff400942947 */ /* 0x000fea000383ffff */
.L_x_626:
[----:B------:R-:W-:Y:S05]  /*24130*/  BSYNC B0 ;  /* 0x0000000000007941 */ /* 0x000fea0003800000 */
.L_x_625:
[----:B0-----:R-:W2:Y:S01]  /*24140*/  LDL R4, [R1+0x30] ;  /* 0x0000300001047983 */ /* 0x001ea20000100800 */
[----:B------:R-:W-:Y:S05]  /*24150*/  @!P0 WARPSYNC.ALL ;  /* 0x0000000000008948 */ /* 0x000fea0003800000 */
[----:B------:R-:W-:Y:S06]  /*24160*/  @!P0 BAR.SYNC.DEFER_BLOCKING 0xc, 0x180 ;  /* 0x0306000000008b1d */ /* 0x000fec0000010000 */
[----:B------:R-:W-:Y:S01]  /*24170*/  BSSY B6, `(.L_x_665) ;  /* 0x0000347000067945 */ /* 0x000fe20003800000 */
[----:B--2---:R-:W-:-:S13]  /*24180*/  ISETP.GT.AND P0, PT, R4, RZ, PT ;  /* 0x000000ff0400720c */ /* 0x004fda0003f04270 */
[----:B------:R-:W-:Y:S05]  /*24190*/  @P0 BRA `(.L_x_666) ;  /* 0x0000000000440947 */ /* 0x000fea0003800000 */
        /* <DEDUP_REMOVED lines=15> */
[----:B0-----:R-:W-:Y:S01]  /*24290*/  IADD3 R16, R0, UR38, R7 ;  /* 0x0000002600107c10 */ /* 0x001fe2000fffe007 */
[----:B------:R-:W-:Y:S06]  /*242a0*/  BRA `(.L_x_667) ;  /* 0x0000003000cc7947 */ /* 0x000fec0003800000 */
.L_x_666:
[----:B------:R-:W0:Y:S01]  /*242b0*/  S2R R0, SR_CgaCtaId ;  /* 0x0000000000007919 */ /* 0x000e220000008800 */
[----:B------:R-:W-:-:S04]  /*242c0*/  MOV R2, 0x400 ;  /* 0x0000040000027802 */ /* 0x000fc80000000f00 */
[----:B0-----:R-:W-:-:S05]  /*242d0*/  LEA R3, R0, R2, 0x18 ;  /* 0x0000000200037211 */ /* 0x001fca00078ec0ff */
[----:B------:R0:W-:Y:S01]  /*242e0*/  STL [R1+0x24], R3 ;  /* 0x0000240301007387 */ /* 0x0001e20000100800 */
[----:B------:R-:W-:-:S05]  /*242f0*/  VIADD R0, R3, 0x24200 ;  /* 0x0002420003007836 */ /* 0x000fca0000000000 */
[----:B------:R-:W-:-:S13]  /*24300*/  LOP3.LUT P0, RZ, R0, 0x1bf, RZ, 0xc0, !PT ;  /* 0x000001bf00ff7812 */ /* 0x000fda000780c0ff */
[----:B0-----:R-:W-:Y:S05]  /*24310*/  @!P0 BRA `(.L_x_668) ;  /* 0x0000000000408947 */ /* 0x001fea0003800000 */
[----:B------:R-:W-:Y:S01]  /*24320*/  MOV R2, 0x0 ;  /* 0x0000000000027802 */ /* 0x000fe20000000f00 */
[----:B------:R-:W-:Y:S01]  /*24330*/  ULDC.64 UR6, c[0x4][0x98] ;  /* 0x0100260000067ab9 */ /* 0x000fe20000000a00 */
[----:B------:R-:W-:Y:S01]  /*24340*/  ULDC.64 UR8, c[0x4][0xa0] ;  /* 0x0100280000087ab9 */ /* 0x000fe20000000a00 */
[----:B------:R-:W-:Y:S01]  /*24350*/  ULDC.64 UR4, c[0x4][0x8] ;  /* 0x0100020000047ab9 */ /* 0x000fe20000000a00 */
[----:B------:R-:W-:Y:S01]  /*24360*/  IMAD.U32 R4, RZ, RZ, UR6 ;  /* 0x00000006ff047e24 */ /* 0x000fe2000f8e00ff */
[----:B------:R-:W-:Y:S01]  /*24370*/  MOV R5, UR7 ;  /* 0x0000000700057c02 */ /* 0x000fe20008000f00 */
[----:B------:R-:W0:Y:S01]  /*24380*/  LDC.64 R2, c[0x4][R2] ;  /* 0x0100000002027b82 */ /* 0x000e220000000a00 */
[----:B------:R-:W-:Y:S01]  /*24390*/  IMAD.U32 R6, RZ, RZ, UR8 ;  /* 0x00000008ff067e24 */ /* 0x000fe2000f8e00ff */
[----:B------:R-:W-:Y:S01]  /*243a0*/  MOV R8, 0x70 ;  /* 0x0000007000087802 */ /* 0x000fe20000000f00 */
[----:B------:R-:W-:Y:S02]  /*243b0*/  IMAD.U32 R7, RZ, RZ, UR9 ;  /* 0x00000009ff077e24 */ /* 0x000fe4000f8e00ff */
[----:B------:R-:W-:-:S02]  /*243c0*/  IMAD.U32 R10, RZ, RZ, UR4 ;  /* 0x00000004ff0a7e24 */ /* 0x000fc4000f8e00ff */
[----:B------:R-:W-:Y:S02]  /*243d0*/  IMAD.U32 R11, RZ, RZ, UR5 ;  /* 0x00000005ff0b7e24 */ /* 0x000fe4000f8e00ff */
[----:B------:R-:W-:Y:S02]  /*243e0*/  IMAD.MOV.U32 R12, RZ, RZ, 0x1 ;  /* 0x00000001ff0c7424 */ /* 0x000fe400078e00ff */
[----:B------:R-:W-:-:S07]  /*243f0*/  IMAD.MOV.U32 R13, RZ, RZ, RZ ;  /* 0x000000ffff0d7224 */ /* 0x000fce00078e00ff */
[----:B------:R-:W-:-:S07]  /*24400*/  LEPC R20, `(.L_x_668) ;  /* 0x000000001014794e */ /* 0x000fce0000000000 */
[----:B0-----:R-:W-:Y:S05]  /*24410*/  CALL.ABS.NOINC R2 ;  /* 0x0000000002007343 */ /* 0x001fea0003c00000 */
.L_x_668:
[----:B------:R-:W2:Y:S01]  /*24420*/  LDL.LU R2, [R1] ;  /* 0x0000000001027983 */ /* 0x000ea20000300800 */
[----:B------:R-:W-:Y:S01]  /*24430*/  MOV R0, 0x400 ;  /* 0x0000040000007802 */ /* 0x000fe20000000f00 */
[----:B------:R-:W0:Y:S03]  /*24440*/  S2R R15, SR_CgaCtaId ;  /* 0x00000000000f7919 */ /* 0x000e260000008800 */
[----:B0-----:R-:W-:-:S05]  /*24450*/  LEA R0, R15, R0, 0x18 ;  /* 0x000000000f007211 */ /* 0x001fca00078ec0ff */
[----:B------:R-:W-:-:S05]  /*24460*/  VIADD R0, R0, 0xf200 ;  /* 0x0000f20000007836 */ /* 0x000fca0000000000 */
[----:B------:R-:W-:Y:S01]  /*24470*/  LOP3.LUT P0, RZ, R0, 0x1bf, RZ, 0xc0, !PT ;  /* 0x000001bf00ff7812 */ /* 0x000fe2000780c0ff */
[----:B------:R0:W-:Y:S01]  /*24480*/  STL [R1+0x44], R0 ;  /* 0x0000440001007387 */ /* 0x0001e20000100800 */
[----:B--2---:R-:W-:-:S11]  /*24490*/  LOP3.LUT R2, R2, 0xfffffffe, RZ, 0xc0, !PT ;  /* 0xfffffffe02027812 */ /* 0x004fd600078ec0ff */
[----:B------:R-:W-:-:S05]  /*244a0*/  @P0 LOP3.LUT R2, R2, 0x1, RZ, 0xfc, !PT ;  /* 0x0000000102020812 */ /* 0x000fca00078efcff */
[----:B------:R0:W-:Y:S01]  /*244b0*/  STL [R1], R2 ;  /* 0x0000000201007387 */ /* 0x0001e20000100800 */
[----:B------:R-:W-:Y:S05]  /*244c0*/  @!P0 BRA `(.L_x_669) ;  /* 0x0000000000408947 */ /* 0x000fea0003800000 */
[----:B0-----:R-:W-:Y:S01]  /*244d0*/  MOV R2, 0x0 ;  /* 0x0000000000027802 */ /* 0x001fe20000000f00 */
        /* <DEDUP_REMOVED lines=15> */
.L_x_669:
[----:B0-----:R-:W2:Y:S02]  /*245d0*/  LDL R2, [R1+0x24] ;  /* 0x0000240001027983 */ /* 0x001ea40000100800 */
[----:B--2---:R-:W-:-:S05]  /*245e0*/  VIADD R0, R2, 0x200 ;  /* 0x0000020002007836 */ /* 0x004fca0000000000 */
[----:B------:R-:W-:-:S13]  /*245f0*/  LOP3.LUT P0, RZ, R0, 0x9f, RZ, 0xc0, !PT ;  /* 0x0000009f00ff7812 */ /* 0x000fda000780c0ff */
[----:B------:R-:W-:Y:S05]  /*24600*/  @!P0 BRA `(.L_x_670) ;  /* 0x0000000000408947 */ /* 0x000fea0003800000 */
        /* <DEDUP_REMOVED lines=16> */
.L_x_670:
[----:B------:R-:W2:Y:S02]  /*24710*/  LDL.LU R2, [R1+0x44] ;  /* 0x0000440001027983 */ /* 0x000ea40000300800 */
[----:B--2---:R-:W-:-:S13]  /*24720*/  LOP3.LUT P6, RZ, R2, 0x1bf, RZ, 0xc0, !PT ;  /* 0x000001bf02ff7812 */ /* 0x004fda00078cc0ff */
        /* <DEDUP_REMOVED lines=17> */
.L_x_671:
[----:B------:R-:W2:Y:S01]  /*24840*/  LDL.LU R2, [R1+0x28] ;  /* 0x0000280001027983 */ /* 0x000ea20000300800 */
[----:B------:R-:W-:-:S03]  /*24850*/  ULDC.64 UR4, c[0x0][0x9f8] ;  /* 0x00027e0000047ab9 */ /* 0x000fc60000000a00 */
[----:B------:R-:W3:Y:S04]  /*24860*/  LDL.LU R4, [R1+0x2c] ;  /* 0x00002c0001047983 */ /* 0x000ee80000300800 */
[----:B------:R-:W4:Y:S04]  /*24870*/  LDL.LU R0, [R1+0x3c] ;  /* 0x00003c0001007983 */ /* 0x000f280000300800 */
[----:B------:R-:W4:Y:S01]  /*24880*/  LDL.LU R5, [R1+0x18] ;  /* 0x0000180001057983 */ /* 0x000f220000300800 */
[----:B------:R-:W-:-:S04]  /*24890*/  ISETP.NE.U32.AND P0, PT, RZ, UR4, PT ;  /* 0x00000004ff007c0c */ /* 0x000fc8000bf05070 */
[----:B------:R-:W-:Y:S01]  /*248a0*/  ISETP.NE.AND.EX P0, PT, RZ, UR5, PT, P0 ;  /* 0x00000005ff007c0c */ /* 0x000fe2000bf05300 */
[----:B------:R-:W0:Y:S02]  /*248b0*/  S2R R6, SR_TID.X ;  /* 0x0000000000067919 */ /* 0x000e240000002100 */
[----:B0-----:R-:W-:-:S10]  /*248c0*/  LOP3.LUT R6, R6, 0x7f, RZ, 0xc0, !PT ;  /* 0x0000007f06067812 */ /* 0x001fd400078ec0ff */
[----:B--2---:R-:W-:-:S04]  /*248d0*/  @P0 IADD3 R2, P1, R2, UR4, RZ ;  /* 0x0000000402020c10 */ /* 0x004fc8000ff3e0ff */
[----:B---3--:R-:W-:Y:S01]  /*248e0*/  @P0 IADD3.X R3, R4, UR5, RZ, P1, !PT ;  /* 0x0000000504030c10 */ /* 0x008fe20008ffe4ff */
[----:B------:R-:W-:Y:S01]  /*248f0*/  ULDC.64 UR4, c[0x0][0xa00] ;  /* 0x0002800000047ab9 */ /* 0x000fe20000000a00 */
[----:B----4-:R-:W-:-:S06]  /*24900*/  IMAD.MOV.U32 R20, RZ, RZ, R5 ;  /* 0x000000ffff147224 */ /* 0x010fcc00078e0005 */
[----:B------:R0:W5:Y:S01]  /*24910*/  @P0 LDG.E R20, desc[UR54][R2.64] ;  /* 0x0000003602140981 */ /* 0x000162000c1e1900 */
[----:B------:R-:W-:-:S04]  /*24920*/  ISETP.NE.AND P1, PT, R6, RZ, PT ;  /* 0x000000ff0600720c */ /* 0x000fc80003f25270 */
[----:B------:R-:W-:Y:S01]  /*24930*/  PLOP3.LUT P3, PT, P1, PT, PT, 0x8, 0x0 ;  /* 0x000000000000781c */ /* 0x000fe20000f6e170 */
[----:B0-----:R-:W-:Y:S02]  /*24940*/  IMAD R3, R17, 0x80, R0 ;  /* 0x0000008011037824 */ /* 0x001fe400078e0200 */
[----:B------:R-:W0:Y:S06]  /*24950*/  LDC R0, c[0x0][0x428] ;  /* 0x00010a00ff007b82 */ /* 0x000e2c0000000800 */
[----:B------:R-:W-:-:S05]  /*24960*/  VOTEU.ALL UP1, P1 ;  /* 0x00000000003f7886 */ /* 0x000fca0000820000 */
[----:B------:R-:W-:-:S04]  /*24970*/  @!UP1 UIADD3 UR8, UP0, UR40, 0x270, URZ ;  /* 0x0000027028089890 */ /* 0x000fc8000ff1e03f */
[----:B------:R-:W-:-:S03]  /*24980*/  @!UP1 UIADD3.X UR9, URZ, UR41, URZ, UP0, !UPT ;  /* 0x000000293f099290 */ /* 0x000fc600087fe43f */
[----:B------:R-:W-:Y:S01]  /*24990*/  VOTEU.ALL UP0, P1 ;  /* 0x00000000003f7886 */ /* 0x000fe20000800000 */
[----:B0-----:R-:W-:Y:S01]  /*249a0*/  ISETP.NE.AND P0, PT, R0, 0x1, PT ;  /* 0x000000010000780c */ /* 0x001fe20003f05270 */
[----:B------:R-:W-:-:S12]  /*249b0*/  IMAD.MOV.U32 R0, RZ, RZ, R18 ;  /* 0x000000ffff007224 */ /* 0x000fd800078e0012 */
[----:B------:R-:W0:Y:S08]  /*249c0*/  @P0 LDC R2, c[0x0][0x42c] ;  /* 0x00010b00ff020b82 */ /* 0x000e300000000800 */
[----:B------:R-:W1:Y:S01]  /*249d0*/  @P0 LDC R4, c[0x0][0x430] ;  /* 0x00010c00ff040b82 */ /* 0x000e620000000800 */
[----:B0-----:R-:W-:-:S05]  /*249e0*/  @P0 IMAD.HI.U32 R2, R18, R2, RZ ;  /* 0x0000000212020227 */ /* 0x001fca00078e00ff */
[----:B-1----:R-:W-:Y:S02]  /*249f0*/  @P0 SHF.R.U32.HI R0, RZ, R4, R2 ;  /* 0x00000004ff000219 */ /* 0x002fe40000011602 */
[----:B------:R-:W-:-:S04]  /*24a00*/  ISETP.NE.U32.AND P0, PT, RZ, UR4, PT ;  /* 0x00000004ff007c0c */ /* 0x000fc8000bf05070 */
[----:B------:R-:W-:-:S04]  /*24a10*/  ISETP.NE.AND.EX P2, PT, RZ, UR5, PT, P0 ;  /* 0x00000005ff007c0c */ /* 0x000fc8000bf45300 */
[----:B------:R-:W-:-:S09]  /*24a20*/  SEL R6, R5, RZ, !P2 ;  /* 0x000000ff05067207 */ /* 0x000fd20005000000 */
.L_x_672:
[----:B------:R-:W-:Y:S02]  /*24a30*/  PLOP3.LUT P0, PT, P0, P3, PT, 0xa2, 0x0 ;  /* 0x000000000000781c */ /* 0x000fe40000707472 */
[----:B------:R-:W-:Y:S01]  /*24a40*/  @P3 R2UR P0, UR7, R6 ;  /* 0x00000000060732ca */ /* 0x000fe20000000000 */
[----:B------:R-:W-:-:S07]  /*24a50*/  UMOV UR4, URZ ;  /* 0x0000003f00047c82 */ /* 0x000fce0008000000 */
[----:B------:R-:W-:Y:S02]  /*24a60*/  PLOP3.LUT P0, PT, P0, P3, PT, 0xa2, 0x0 ;  /* 0x000000000000781c */ /* 0x000fe40000707472 */
[----:B------:R-:W-:-:S08]  /*24a70*/  @P3 R2UR.OR P0, UR6, R18 ;  /* 0x00000000120632ca */ /* 0x000fd00000100000 */
[----:B------:R-:W-:Y:S02]  /*24a80*/  PLOP3.LUT P0, PT, P0, P3, PT, 0xa2, 0x0 ;  /* 0x000000000000781c */ /* 0x000fe40000707472 */
[----:B------:R-:W-:-:S08]  /*24a90*/  @P3 R2UR.OR P0, UR5, R3 ;  /* 0x00000000030532ca */ /* 0x000fd00000100000 */
[----:B------:R-:W-:-:S05]  /*24aa0*/  @P3 PLOP3.LUT P3, PT, P0, PT, PT, 0x80, 0x0 ;  /* 0x000000000000381c */ /* 0x000fca000076f070 */
[----:B------:R0:W-:Y:S08]  /*24ab0*/  @!UP0 UTMAPF.L2.4D [UR4], [UR8] ;  /* 0x00000004080085b8 */ /* 0x0001f00008018000 */
[----:B0-----:R-:W-:Y:S05]  /*24ac0*/  @P3 BRA.U.ANY `(.L_x_672) ;  /* 0xfffffffd00d83947 */ /* 0x001fea000393ffff */
[----:B------:R-:W-:Y:S01]  /*24ad0*/  PLOP3.LUT P2, PT, P1, PT, PT, 0x8, 0x0 ;  /* 0x000000000000781c */ /* 0x000fe20000f4e170 */
[----:B------:R-:W-:Y:S01]  /*24ae0*/  VOTEU.ALL UP0, P1 ;  /* 0x00000000003f7886 */ /* 0x000fe20000800000 */
[----:B------:R-:W-:-:S11]  /*24af0*/  UMOV UR4, 0x40 ;  /* 0x0000004000047882 */ /* 0x000fd60000000000 */
.L_x_673:
[----:B------:R-:W-:Y:S02]  /*24b00*/  PLOP3.LUT P0, PT, P0, P2, PT, 0xa2, 0x0 ;  /* 0x000000000000781c */ /* 0x000fe40000705472 */
[----:B------:R-:W-:-:S08]  /*24b10*/  @P2 R2UR P0, UR7, R6 ;  /* 0x00000000060722ca */ /* 0x000fd00000000000 */
        /* <DEDUP_REMOVED lines=10> */
.L_x_674:
        /* <DEDUP_REMOVED lines=9> */
[----:B------:R-:W0:Y:S01]  /*24c50*/  LDC.64 R4, c[0x0][0x3f8] ;  /* 0x0000fe00ff047b82 */ /* 0x000e220000000a00 */
[----:B------:R-:W-:Y:S01]  /*24c60*/  ULDC.64 UR4, c[0x0][0xa08] ;  /* 0x0002820000047ab9 */ /* 0x000fe20000000a00 */
[----:B-----5:R-:W-:Y:S02]  /*24c70*/  SHF.R.S32.HI R17, RZ, 0x1f, R20 ;  /* 0x0000001fff117819 */ /* 0x020fe40000011414 */
[----:B0-----:R-:W-:Y:S01]  /*24c80*/  LOP3.LUT P0, RZ, R4, UR4, RZ, 0xfc, !PT ;  /* 0x0000000404ff7c12 */ /* 0x001fe2000f80fcff */
[----:B------:R-:W-:-:S03]  /*24c90*/  UMOV UR4, 0xffffffff ;  /* 0xffffffff00047882 */ /* 0x000fc60000000000 */
[----:B------:R-:W-:-:S04]  /*24ca0*/  LOP3.LUT P0, RZ, R5, UR5, RZ, 0xfc, P0 ;  /* 0x0000000505ff7c12 */ /* 0x000fc8000800fcff */
[----:B------:R-:W-:Y:S01]  /*24cb0*/  SEL R2, R20, RZ, !P0 ;  /* 0x000000ff14027207 */ /* 0x000fe20004000000 */
[----:B------:R-:W-:Y:S08]  /*24cc0*/  BRA.DIV UR4, `(.L_x_675) ;  /* 0x0000005a04cc7947 */ /* 0x000ff0000b800000 */
[----:B------:R-:W0:Y:S02]  /*24cd0*/  S2R R7, SR_TID.X ;  /* 0x0000000000077919 */ /* 0x000e240000002100 */
[----:B0-----:R-:W-:-:S04]  /*24ce0*/  SHF.R.U32.HI R7, RZ, 0x5, R7 ;  /* 0x00000005ff077819 */ /* 0x001fc80000011607 */
[----:B------:R-:W-:-:S05]  /*24cf0*/  LOP3.LUT R7, R7, 0x3, RZ, 0xc0, !PT ;  /* 0x0000000307077812 */ /* 0x000fca00078ec0ff */
[----:B------:R0:W1:Y:S02]  /*24d00*/  SHFL.IDX PT, R14, R7, RZ, 0x1f ;  /* 0x00001fff070e7589 */ /* 0x00006400000e0000 */
.L_x_841:
[----:B-1----:R-:W-:Y:S02]  /*24d10*/  ISETP.NE.AND P0, PT, R14, RZ, PT ;  /* 0x000000ff0e00720c */ /* 0x002fe40003f05270 */
[----:B------:R-:W-:-:S11]  /*24d20*/  PLOP3.LUT P6, PT, PT, PT, PT, 0x8, 0x0 ;  /* 0x000000000000781c */ /* 0x000fd60003fce170 */
[----:B------:R-:W-:Y:S05]  /*24d30*/  @P0 BRA `(.L_x_676) ;  /* 0x0000000800540947 */ /* 0x000fea0003800000 */
[----:B------:R-:W-:-:S03]  /*24d40*/  UMOV UR4, 0xffffffff ;  /* 0xffffffff00047882 */ /* 0x000fc60000000000 */
[----:B------:R-:W-:Y:S05]  /*24d50*/  BRA.DIV UR4, `(.L_x_677) ;  /* 0x0000005a04dc7947 */ /* 0x000fea000b800000 */
[----:B------:R-:W-:-:S13]  /*24d60*/  ELECT P6, URZ, PT ;  /* 0x00000000003f782f */ /* 0x000fda00038c0000 */
.L_x_844:
[----:B------:R-:W-:Y:S05]  /*24d70*/  @!P6 BRA `(.L_x_678) ;  /* 0x0000000400ace947 */ /* 0x000fea0003800000 */
[----:B0-----:R-:W2:Y:S01]  /*24d80*/  LDL R7, [R1+0x34] ;  /* 0x0000340001077983 */ /* 0x001ea20000100800 */
[----:B------:R-:W-:-:S04]  /*24d90*/  ISETP.NE.U32.AND P0, PT, R4, RZ, PT ;  /* 0x000000ff0400720c */ /* 0x000fc80003f05070 */
[----:B------:R-:W-:Y:S02]  /*24da0*/  ISETP.NE.AND.EX P0, PT, R5, RZ, PT, P0 ;  /* 0x000000ff0500720c */ /* 0x000fe40003f05300 */
[----:B--2---:R-:W-:-:S11]  /*24db0*/  IADD3 R7, R7, -0x1, RZ ;  /* 0xffffffff07077810 */ /* 0x004fd60007ffe0ff */
[----:B------:R-:W-:Y:S05]  /*24dc0*/  @!P0 BRA `(.L_x_679) ;  /* 0x0000000000488947 */ /* 0x000fea0003800000 */
[----:B------:R-:W0:Y:S01]  /*24dd0*/  LDC R10, c[0x0][0x41c] ;  /* 0x00010700ff0a7b82 */ /* 0x000e220000000800 */
[----:B------:R-:W-:Y:S01]  /*24de0*/  IMAD.MOV.U32 R2, RZ, RZ, R7 ;  /* 0x000000ffff027224 */ /* 0x000fe200078e0007 */
[----:B------:R-:W-:Y:S01]  /*24df0*/  ULDC.64 UR4, c[0x0][0x408] ;  /* 0x0001020000047ab9 */ /* 0x000fe20000000a00 */
[----:B0-----:R-:W-:-:S13]  /*24e00*/  ISETP.NE.AND P0, PT, R10, 0x1, PT ;  /* 0x000000010a00780c */ /* 0x001fda0003f05270 */
[----:B------:R-:W0:Y:S02]  /*24e10*/  @P0 LDC.64 R8, c[0x0][0x420] ;  /* 0x00010800ff080b82 */ /* 0x000e240000000a00 */
[----:B0-----:R-:W-:-:S05]  /*24e20*/  @P0 IMAD.HI.U32 R8, R7, R8, RZ ;  /* 0x0000000807080227 */ /* 0x001fca00078e00ff */
[----:B------:R-:W-:-:S04]  /*24e30*/  @P0 SHF.R.U32.HI R2, RZ, R9, R8 ;  /* 0x00000009ff020219 */ /* 0x000fc80000011608 */
[--C-:B------:R-:W-:Y:S01]  /*24e40*/  SHF.R.S32.HI R9, RZ, 0x1f, R2.reuse ;  /* 0x0000001fff097819 */ /* 0x100fe20000011402 */
[----:B------:R-:W-:-:S04]  /*24e50*/  IMAD.MOV R8, RZ, RZ, -R2 ;  /* 0x000000ffff087224 */ /* 0x000fc800078e0a02 */
[----:B------:R-:W-:Y:S02]  /*24e60*/  IMAD R7, R10, R8, R7 ;  /* 0x000000080a077224 */ /* 0x000fe400078e0207 */
[----:B------:R-:W-:Y:S02]  /*24e70*/  IMAD R10, R17, UR4, RZ ;  /* 0x00000004110a7c24 */ /* 0x000fe4000f8e02ff */
[----:B------:R-:W-:Y:S02]  /*24e80*/  IMAD.MOV.U32 R8, RZ, RZ, R2 ;  /* 0x000000ffff087224 */ /* 0x000fe400078e0002 */
[C---:B------:R-:W-:Y:S02]  /*24e90*/  IMAD R2, R20.reuse, UR5, R10 ;  /* 0x0000000514027c24 */ /* 0x040fe4000f8e020a */
[----:B------:R-:W-:-:S04]  /*24ea0*/  IMAD.WIDE.U32 R8, R20, UR4, R8 ;  /* 0x0000000414087c25 */ /* 0x000fc8000f8e0008 */
[----:B------:R-:W-:Y:S01]  /*24eb0*/  IMAD.IADD R2, R9, 0x1, R2 ;  /* 0x0000000109027824 */ /* 0x000fe200078e0202 */
[----:B------:R-:W-:-:S04]  /*24ec0*/  LEA R4, P0, R8, R4, 0x2 ;  /* 0x0000000408047211 */ /* 0x000fc800078010ff */
[----:B------:R-:W-:-:S05]  /*24ed0*/  LEA.HI.X R5, R8, R5, R2, 0x2, P0 ;  /* 0x0000000508057211 */ /* 0x000fca00000f1402 */
[----:B------:R0:W5:Y:S04]  /*24ee0*/  LDG.E R2, desc[UR54][R4.64] ;  /* 0x0000003604027981 */ /* 0x000168000c1e1900 */
.L_x_679:
[----:B0-----:R-:W2:Y:S01]  /*24ef0*/  LDL R4, [R1+0x4] ;  /* 0x0000040001047983 */ /* 0x001ea20000100800 */
[----:B------:R-:W-:-:S03]  /*24f00*/  MOV R9, 0x400 ;  /* 0x0000040000097802 */ /* 0x000fc60000000f00 */
[----:B------:R-:W3:Y:S01]  /*24f10*/  LDL R8, [R1+0xc] ;  /* 0x00000c0001087983 */ /* 0x000ee20000100800 */
[----:B------:R-:W0:Y:S01]  /*24f20*/  S2R R10, SR_CgaCtaId ;  /* 0x00000000000a7919 */ /* 0x000e220000008800 */
[----:B------:R-:W1:Y:S01]  /*24f30*/  S2R R5, SR_TID.X ;  /* 0x0000000000057919 */ /* 0x000e620000002100 */
[----:B0-----:R-:W-:Y:S02]  /*24f40*/  LEA R9, R10, R9, 0x18 ;  /* 0x000000090a097211 */ /* 0x001fe400078ec0ff */
[----:B-1----:R-:W-:-:S04]  /*24f50*/  LOP3.LUT R5, R5, 0x7f, RZ, 0xc0, !PT ;  /* 0x0000007f05057812 */ /* 0x002fc800078ec0ff */
[----:B------:R-:W-:Y:S02]  /*24f60*/  ISETP.NE.AND P0, PT, R5, RZ, PT ;  /* 0x000000ff0500720c */ /* 0x000fe40003f05270 */
[----:B--2---:R-:W-:Y:S02]  /*24f70*/  LEA R4, R4, R9, 0x3 ;  /* 0x0000000904047211 */ /* 0x004fe400078e18ff */
[----:B---3--:R-:W-:-:S04]  /*24f80*/  SHF.L.U32 R8, R8, 0x1f, RZ ;  /* 0x0000001f08087819 */ /* 0x008fc800000006ff */
[----:B------:R-:W0:Y:S02]  /*24f90*/  SYNCS.PHASECHK.TRANS64.TRYWAIT P2, [R4+URZ+0x33480], R8 ;  /* 0x03348008040075a7 */ /* 0x000e24000804017f */
[----:B0-----:R-:W-:Y:S05]  /*24fa0*/  @!P2 BRA `(.L_x_680) ;  /* 0x000000580068a947 */ /* 0x001fea0003800000 */
.L_x_845:
        /* <DEDUP_REMOVED lines=8> */
.L_x_681:
[----:B------:R-:W2:Y:S01]  /*25030*/  LDL R5, [R1+0x4] ;  /* 0x0000040001057983 */ /* 0x000ea20000100800 */
[----:B------:R-:W-:-:S03]  /*25040*/  MOV R10, 0x400 ;  /* 0x00000400000a7802 */ /* 0x000fc60000000f00 */
[----:B------:R-:W3:Y:S01]  /*25050*/  LDL R9, [R1+0x14] ;  /* 0x0000140001097983 */ /* 0x000ee20000100800 */
[----:B------:R-:W1:Y:S01]  /*25060*/  S2R R11, SR_CgaCtaId ;  /* 0x00000000000b7919 */ /* 0x000e620000008800 */
[----:B------:R-:W-:Y:S01]  /*25070*/  R2UR UR9, R4 ;  /* 0x00000000040972ca */ /* 0x000fe200000e0000 */
[----:B------:R-:W-:Y:S01]  /*25080*/  UIADD3 UR4, UP0, UR40, 0x470, URZ ;  /* 0x0000047028047890 */ /* 0x000fe2000ff1e03f */
[----:B------:R-:W-:Y:S02]  /*25090*/  R2UR UR12, R0 ;  /* 0x00000000000c72ca */ /* 0x000fe400000e0000 */
[----:B-----5:R-:W-:Y:S01]  /*250a0*/  R2UR UR13, R2 ;  /* 0x00000000020d72ca */ /* 0x020fe200000e0000 */
[----:B------:R-:W-:Y:S01]  /*250b0*/  UIADD3.X UR5, URZ, UR41, URZ, UP0, !UPT ;  /* 0x000000293f057290 */ /* 0x000fe200087fe43f */
[----:B-1----:R-:W-:-:S07]  /*250c0*/  LEA R10, R11, R10, 0x18 ;  /* 0x0000000a0b0a7211 */ /* 0x002fce00078ec0ff */
[----:B------:R-:W-:Y:S01]  /*250d0*/  UIADD3 UR9, UR9, 0x33470, URZ ;  /* 0x0003347009097890 */ /* 0x000fe2000fffe03f */
[----:B------:R-:W-:Y:S01]  /*250e0*/  UMOV UR10, URZ ;  /* 0x0000003f000a7c82 */ /* 0x000fe20008000000 */
[----:B------:R-:W-:Y:S01]  /*250f0*/  UMOV UR6, 0x0 ;  /* 0x0000000000067882 */ /* 0x000fe20000000000 */
[----:B------:R-:W-:Y:S01]  /*25100*/  UMOV UR7, 0x14f00000 ;  /* 0x14f0000000077882 */ /* 0x000fe20000000000 */
[----:B------:R-:W-:Y:S01]  /*25110*/  UMOV UR16, 0x40 ;  /* 0x0000004000107882 */ /* 0x000fe20000000000 */
[----:B--2---:R-:W-:-:S05]  /*25120*/  IMAD R5, R5, 0x7800, R10 ;  /* 0x0000780005057824 */ /* 0x004fca00078e020a */
[----:B------:R-:W-:Y:S01]  /*25130*/  R2UR UR15, R5 ;  /* 0x00000000050f72ca */ /* 0x000fe200000e0000 */
[----:B---3--:R-:W-:-:S05]  /*25140*/  IMAD R7, R7, 0xa0, R9 ;  /* 0x000000a007077824 */ /* 0x008fca00078e0209 */
[----:B------:R-:W-:-:S07]  /*25150*/  R2UR UR11, R7 ;  /* 0x00000000070b72ca */ /* 0x000fce00000e0000 */
        /* <DEDUP_REMOVED lines=13> */
.L_x_846:
        /* <DEDUP_REMOVED lines=8> */
.L_x_683:
        /* <DEDUP_REMOVED lines=24> */
.L_x_678:
[----:B0-----:R-:W0:Y:S01]  /*25430*/  S2R R7, SR_CgaCtaId ;  /* 0x0000000000077919 */ /* 0x001e220000008800 */
[----:B------:R-:W-:Y:S01]  /*25440*/  MOV R5, 0x400 ;  /* 0x0000040000057802 */ /* 0x000fe20000000f00 */
[----:B------:R-:W-:Y:S05]  /*25450*/  WARPSYNC.ALL ;  /* 0x0000000000007948 */ /* 0x000fea0003800000 */
[----:B------:R-:W-:Y:S01]  /*25460*/  BAR.SYNC.DEFER_BLOCKING 0x8, 0x120 ;  /* 0x0204800000007b1d */ /* 0x000fe20000010000 */
[----:B------:R-:W-:-:S13]  /*25470*/  ELECT P0, URZ, PT ;  /* 0x00000000003f782f */ /* 0x000fda0003800000 */
[----:B------:R-:W-:Y:S01]  /*25480*/  @P0 R2UR UR13, R6 ;  /* 0x00000000060d02ca */ /* 0x000fe200000e0000 */
[----:B------:R-:W-:Y:S01]  /*25490*/  UIADD3 UR4, UP0, UR40, 0x270, URZ ;  /* 0x0000027028047890 */ /* 0x000fe2000ff1e03f */
[----:B------:R-:W-:Y:S02]  /*254a0*/  @P0 R2UR UR12, R18 ;  /* 0x00000000120c02ca */ /* 0x000fe400000e0000 */
[C---:B------:R-:W-:Y:S01]  /*254b0*/  @P0 R2UR UR11, R3.reuse ;  /* 0x00000000030b02ca */ /* 0x040fe200000e0000 */
[----:B------:R-:W-:Y:S01]  /*254c0*/  UIADD3.X UR5, URZ, UR41, URZ, UP0, !UPT ;  /* 0x000000293f057290 */ /* 0x000fe200087fe43f */
[----:B------:R-:W-:Y:S01]  /*254d0*/  @P0 R2UR UR21, R6 ;  /* 0x00000000061502ca */ /* 0x000fe200000e0000 */
[----:B------:R-:W-:Y:S01]  /*254e0*/  UMOV UR6, 0x0 ;  /* 0x0000000000067882 */ /* 0x000fe20000000000 */
[----:B------:R-:W-:Y:S01]  /*254f0*/  UMOV UR7, 0x12f00000 ;  /* 0x12f0000000077882 */ /* 0x000fe20000000000 */
[----:B------:R-:W-:Y:S01]  /*25500*/  UMOV UR10, URZ ;  /* 0x0000003f000a7c82 */ /* 0x000fe20008000000 */
[----:B------:R-:W-:Y:S01]  /*25510*/  @P0 R2UR UR20, R18 ;  /* 0x00000000121402ca */ /* 0x000fe200000e0000 */
[----:B------:R-:W-:Y:S01]  /*25520*/  UMOV UR14, 0x0 ;  /* 0x00000000000e7882 */ /* 0x000fe20000000000 */
[----:B-1----:R-:W-:Y:S01]  /*25530*/  @P0 IMAD.MOV.U32 R4, RZ, RZ, 0x6000 ;  /* 0x00006000ff040424 */ /* 0x002fe200078e00ff */
[----:B------:R-:W-:Y:S01]  /*25540*/  @P0 R2UR UR19, R3 ;  /* 0x00000000031302ca */ /* 0x000fe200000e0000 */
[----:B------:R-:W-:Y:S01]  /*25550*/  UMOV UR15, 0x12f00000 ;  /* 0x12f00000000f7882 */ /* 0x000fe20000000000 */
[----:B------:R-:W-:Y:S01]  /*25560*/  UMOV UR18, 0x40 ;  /* 0x0000004000127882 */ /* 0x000fe20000000000 */
[----:B------:R-:W-:Y:S01]  /*25570*/  UMOV UR22, 0x0 ;  /* 0x0000000000167882 */ /* 0x000fe20000000000 */
[----:B------:R-:W-:Y:S01]  /*25580*/  UMOV UR23, 0x12f00000 ;  /* 0x12f0000000177882 */ /* 0x000fe20000000000 */
[----:B0-----:R-:W-:-:S04]  /*25590*/  LEA R5, R7, R5, 0x18 ;  /* 0x0000000507057211 */ /* 0x001fc800078ec0ff */
[----:B------:R-:W-:Y:S01]  /*255a0*/  R2UR UR24, R5 ;  /* 0x00000000051872ca */ /* 0x000fe200000e0000 */
[----:B------:R1:W-:-:S12]  /*255b0*/  @P0 SYNCS.ARRIVE.TRANS64 RZ, [R5+URZ+0x33400], R4 ;  /* 0x0334000405ff09a7 */ /* 0x0003d8000800003f */
[----:B------:R-:W-:Y:S02]  /*255c0*/  UIADD3 UR8, UR24, 0x1e200, URZ ;  /* 0x0001e20018087890 */ /* 0x000fe4000fffe03f */
[----:B------:R-:W-:Y:S02]  /*255d0*/  UIADD3 UR9, UR24, 0x33400, URZ ;  /* 0x0003340018097890 */ /* 0x000fe4000fffe03f */
[----:B------:R-:W-:-:S05]  /*255e0*/  UIADD3 UR16, UR24, 0x20200, URZ ;  /* 0x0002020018107890 */ /* 0x000fca000fffe03f */
[----:B------:R-:W-:Y:S02]  /*255f0*/  UMOV UR17, UR9 ;  /* 0x0000000900117c82 */ /* 0x000fe40008000000 */
[----:B------:R0:W-:Y:S02]  /*25600*/  UTMALDG.4D [UR8], [UR4], desc[UR6] ;  /* 0x00000608040075b4 */ /* 0x0001e40008019000 */
[----:B------:R1:W-:Y:S01]  /*25610*/  UTMALDG.4D [UR16], [UR4], desc[UR14] ;  /* 0x00000e10040075b4 */ /* 0x0003e20008019000 */
[----:B0-----:R-:W-:Y:S01]  /*25620*/  @P0 R2UR UR13, R6 ;  /* 0x00000000060d02ca */ /* 0x001fe200000e0000 */
[----:B------:R-:W-:Y:S01]  /*25630*/  UIADD3 UR8, UR24, 0x22200, URZ ;  /* 0x0002220018087890 */ /* 0x000fe2000fffe03f */
[----:B------:R-:W-:Y:S01]  /*25640*/  @P0 R2UR UR12, R18 ;  /* 0x00000000120c02ca */ /* 0x000fe200000e0000 */
[----:B------:R-:W-:Y:S01]  /*25650*/  UMOV UR10, 0x80 ;  /* 0x00000080000a7882 */ /* 0x000fe20000000000 */
[----:B------:R-:W-:-:S13]  /*25660*/  @P0 R2UR UR11, R3 ;  /* 0x00000000030b02ca */ /* 0x000fda00000e0000 */
[----:B------:R1:W-:Y:S02]  /*25670*/  UTMALDG.4D [UR8], [UR4], desc[UR22] ;  /* 0x00001608040075b4 */ /* 0x0003e40008019000 */
[----:B-1----:R-:W-:Y:S01]  /*25680*/  NOP ;  /* 0x0000000000007918 */ /* 0x002fe20000000000 */
.L_x_676:
[----:B------:R-:W2:Y:S01]  /*25690*/  LDL.LU R6, [R1+0x40] ;  /* 0x0000400001067983 */ /* 0x000ea20000300800 */
[----:B------:R-:W-:Y:S01]  /*256a0*/  MOV R4, 0x400 ;  /* 0x0000040000047802 */ /* 0x000fe20000000f00 */
[----:B------:R-:W-:Y:S01]  /*256b0*/  BSSY B0, `(.L_x_684) ;  /* 0x000000b000007945 */ /* 0x000fe20003800000 */
[----:B------:R-:W1:Y:S02]  /*256c0*/  S2R R5, SR_CgaCtaId ;  /* 0x0000000000057919 */ /* 0x000e640000008800 */
[----:B-1----:R-:W-:Y:S01]  /*256d0*/  LEA R4, R5, R4, 0x18 ;  /* 0x0000000405047211 */ /* 0x002fe200078ec0ff */
[----:B--2---:R-:W-:-:S05]  /*256e0*/  VIADD R6, R6, 0x1 ;  /* 0x0000000106067836 */ /* 0x004fca0000000000 */
[----:B------:R-:W-:Y:S01]  /*256f0*/  LEA.HI R3, R6, R6, RZ, 0x1 ;  /* 0x0000000606037211 */ /* 0x000fe200078f08ff */
[----:B------:R1:W-:Y:S03]  /*25700*/  STL [R1+0x40], R6 ;  /* 0x0000400601007387 */ /* 0x0003e60000100800 */
[----:B------:R-:W-:-:S04]  /*25710*/  LOP3.LUT R3, R3, 0xfffffffe, RZ, 0xc0, !PT ;  /* 0xfffffffe03037812 */ /* 0x000fc800078ec0ff */
[----:B------:R-:W-:-:S04]  /*25720*/  IADD3 R3, R6, -R3, RZ ;  /* 0x8000000306037210 */ /* 0x000fc80007ffe0ff */
[----:B------:R-:W-:-:S04]  /*25730*/  SHF.L.U32 R3, R3, 0x1f, RZ ;  /* 0x0000001f03037819 */ /* 0x000fc800000006ff */
[----:B------:R-:W2:Y:S02]  /*25740*/  SYNCS.PHASECHK.TRANS64.TRYWAIT P0, [R4+URZ+0x33420], R3 ;  /* 0x03342003040075a7 */ /* 0x000ea4000800017f */
[----:B-12---:R-:W-:Y:S05]  /*25750*/  @!P0 BRA `(.L_x_685) ;  /* 0x0000005000a48947 */ /* 0x006fea0003800000 */
.L_x_847:
[----:B------:R-:W-:Y:S05]  /*25760*/  BSYNC B0 ;  /* 0x0000000000007941 */ /* 0x000fea0003800000 */
.L_x_684:
[----:B-1----:R-:W2:Y:S02]  /*25770*/  LDL.LU R4, [R1+0x30] ;  /* 0x0000300001047983 */ /* 0x002ea40000300800 */
[----:B--2---:R-:W-:-:S13]  /*25780*/  ISETP.GE.AND P0, PT, R4, 0xa1, PT ;  /* 0x000000a10400780c */ /* 0x004fda0003f06270 */
[----:B------:R-:W-:Y:S05]  /*25790*/  @!P0 BRA `(.L_x_686) ;  /* 0x0000001400048947 */ /* 0x000fea0003800000 */
[----:B------:R-:W2:Y:S04]  /*257a0*/  LDL.LU R4, [R1+0x34] ;  /* 0x0000340001047983 */ /* 0x000ea80000300800 */
[----:B------:R1:W5:Y:S04]  /*257b0*/  LDL.LU R6, [R1+0x4] ;  /* 0x0000040001067983 */ /* 0x0003680000300800 */
[----:B0-----:R1:W5:Y:S02]  /*257c0*/  LDL.LU R7, [R1+0xc] ;  /* 0x00000c0001077983 */ /* 0x0013640000300800 */
[----:B-12---:R-:W-:-:S07]  /*257d0*/  VIADD R12, R4, 0xfffffffe ;  /* 0xfffffffe040c7836 */ /* 0x006fce0000000000 */
.L_x_710:
[----:B-----5:R-:W-:Y:S01]  /*257e0*/  VIADD R4, R6, 0x1 ;  /* 0x0000000106047836 */ /* 0x020fe20000000000 */
[----:B------:R-:W-:Y:S05]  /*257f0*/  YIELD ;  /* 0x0000000000007946 */ /* 0x000fea0003800000 */
[----:B------:R-:W-:Y:S01]  /*25800*/  ISETP.NE.AND P0, PT, R4, 0x2, PT ;  /* 0x000000020400780c */ /* 0x000fe20003f05270 */
[----:B------:R-:W-:Y:S03]  /*25810*/  BSSY B0, `(.L_x_687) ;  /* 0x00000ad000007945 */ /* 0x000fe60003800000 */
[----:B------:R-:W-:-:S02]  /*25820*/  SEL R3, RZ, 0x1, P0 ;  /* 0x00000001ff037807 */ /* 0x000fc40000000000 */
[----:B0-----:R-:W-:Y:S02]  /*25830*/  SEL R10, R4, RZ, P0 ;  /* 0x000000ff040a7207 */ /* 0x001fe40000000000 */
[----:B------:R-:W-:-:S05]  /*25840*/  LOP3.LUT R9, R7, R3, RZ, 0x3c, !PT ;  /* 0x0000000307097212 */ /* 0x000fca00078e3cff */
[----:B------:R0:W-:Y:S04]  /*25850*/  STL [R1+0xc], R9 ;  /* 0x00000c0901007387 */ /* 0x0001e80000100800 */
[----:B------:R0:W-:Y:S01]  /*25860*/  STL [R1+0x4], R10 ;  /* 0x0000040a01007387 */ /* 0x0001e20000100800 */
[----:B--2---:R-:W-:Y:S05]  /*25870*/  @!P6 BRA `(.L_x_688) ;  /* 0x000000080098e947 */ /* 0x004fea0003800000 */
[----:B------:R-:W-:Y:S01]  /*25880*/  ULDC.64 UR4, c[0x0][0x3f8] ;  /* 0x0000fe0000047ab9 */ /* 0x000fe20000000a00 */
[----:B------:R-:W-:Y:S01]  /*25890*/  IMAD.MOV.U32 R8, RZ, RZ, R12 ;  /* 0x000000ffff087224 */ /* 0x000fe200078e000c */
[----:B------:R-:W-:-:S04]  /*258a0*/  ISETP.NE.U32.AND P0, PT, RZ, UR4, PT ;  /* 0x00000004ff007c0c */ /* 0x000fc8000bf05070 */
[----:B------:R-:W-:-:S13]  /*258b0*/  ISETP.NE.AND.EX P0, PT, RZ, UR5, PT, P0 ;  /* 0x00000005ff007c0c */ /* 0x000fda000bf05300 */
[----:B------:R-:W-:Y:S05]  /*258c0*/  @!P0 BRA `(.L_x_689) ;  /* 0x0000000000448947 */ /* 0x000fea0003800000 */
[----:B------:R-:W1:Y:S01]  /*258d0*/  LDC R5, c[0x0][0x41c] ;  /* 0x00010700ff057b82 */ /* 0x000e620000000800 */
[----:B------:R-:W-:Y:S01]  /*258e0*/  ULDC.64 UR6, c[0x0][0x408] ;  /* 0x0001020000067ab9 */ /* 0x000fe20000000a00 */
[----:B-1----:R-:W-:-:S13]  /*258f0*/  ISETP.NE.AND P0, PT, R5, 0x1, PT ;  /* 0x000000010500780c */ /* 0x002fda0003f05270 */
[----:B------:R-:W1:Y:S02]  /*25900*/  @P0 LDC.64 R2, c[0x0][0x420] ;  /* 0x00010800ff020b82 */ /* 0x000e640000000a00 */
[----:B-1----:R-:W-:-:S04]  /*25910*/  @P0 IMAD.HI.U32 R4, R12, R2, RZ ;  /* 0x000000020c040227 */ /* 0x002fc800078e00ff */
[----:B------:R-:W-:Y:S01]  /*25920*/  IMAD.MOV.U32 R2, RZ, RZ, R12 ;  /* 0x000000ffff027224 */ /* 0x000fe200078e000c */
[----:B------:R-:W-:Y:S01]  /*25930*/  @P0 SHF.R.U32.HI R2, RZ, R3, R4 ;  /* 0x00000003ff020219 */ /* 0x000fe20000011604 */
[----:B------:R-:W-:-:S03]  /*25940*/  IMAD R4, R17, UR6, RZ ;  /* 0x0000000611047c24 */ /* 0x000fc6000f8e02ff */
[----:B------:R-:W-:Y:S01]  /*25950*/  SHF.R.S32.HI R3, RZ, 0x1f, R2 ;  /* 0x0000001fff037819 */ /* 0x000fe20000011402 */
[----:B------:R-:W-:Y:S01]  /*25960*/  IMAD R4, R20, UR7, R4 ;  /* 0x0000000714047c24 */ /* 0x000fe2000f8e0204 */
[----:B------:R-:W-:Y:S01]  /*25970*/  IADD3 R8, -R2, RZ, RZ ;  /* 0x000000ff02087210 */ /* 0x000fe20007ffe1ff */
[----:B------:R-:W-:-:S04]  /*25980*/  IMAD.WIDE.U32 R2, R20, UR6, R2 ;  /* 0x0000000614027c25 */ /* 0x000fc8000f8e0002 */
[----:B------:R-:W-:Y:S01]  /*25990*/  IMAD.IADD R3, R4, 0x1, R3 ;  /* 0x0000000104037824 */ /* 0x000fe200078e0203 */
[----:B------:R-:W-:Y:S01]  /*259a0*/  LEA R4, P0, R2, UR4, 0x2 ;  /* 0x0000000402047c11 */ /* 0x000fe2000f8010ff */
[----:B------:R-:W-:-:S03]  /*259b0*/  IMAD R8, R5, R8, R12 ;  /* 0x0000000805087224 */ /* 0x000fc600078e020c */
[----:B------:R-:W-:-:S05]  /*259c0*/  LEA.HI.X R5, R2, UR5, R3, 0x2, P0 ;  /* 0x0000000502057c11 */ /* 0x000fca00080f1403 */
[----:B------:R1:W5:Y:S04]  /*259d0*/  LDG.E R2, desc[UR54][R4.64] ;  /* 0x0000003604027981 */ /* 0x000368000c1e1900 */
.L_x_689:
[----:B-1----:R-:W1:Y:S01]  /*259e0*/  S2R R5, SR_CgaCtaId ;  /* 0x0000000000057919 */ /* 0x002e620000008800 */
[----:B------:R-:W-:Y:S01]  /*259f0*/  MOV R4, 0x400 ;  /* 0x0000040000047802 */ /* 0x000fe20000000f00 */
[----:B------:R-:W-:Y:S01]  /*25a00*/  BSSY B1, `(.L_x_690) ;  /* 0x0000009000017945 */ /* 0x000fe20003800000 */
[----:B------:R-:W2:Y:S02]  /*25a10*/  S2R R3, SR_TID.X ;  /* 0x0000000000037919 */ /* 0x000ea40000002100 */
[----:B-1----:R-:W-:Y:S02]  /*25a20*/  LEA R4, R5, R4, 0x18 ;  /* 0x0000000405047211 */ /* 0x002fe400078ec0ff */
[----:B--2---:R-:W-:-:S03]  /*25a30*/  LOP3.LUT R3, R3, 0x7f, RZ, 0xc0, !PT ;  /* 0x0000007f03037812 */ /* 0x004fc600078ec0ff */
[----:B------:R-:W-:Y:S01]  /*25a40*/  IMAD R5, R10, 0x8, R4 ;  /* 0x000000080a057824 */ /* 0x000fe200078e0204 */
[----:B------:R-:W-:Y:S02]  /*25a50*/  SHF.L.U32 R4, R9, 0x1f, RZ ;  /* 0x0000001f09047819 */ /* 0x000fe400000006ff */
[----:B------:R-:W-:Y:S02]  /*25a60*/  ISETP.NE.AND P2, PT, R3, RZ, PT ;  /* 0x000000ff0300720c */ /* 0x000fe40003f45270 */
[----:B------:R-:W1:Y:S02]  /*25a70*/  SYNCS.PHASECHK.TRANS64.TRYWAIT P0, [R5+URZ+0x33480], R4 ;  /* 0x03348004050075a7 */ /* 0x000e64000800017f */
[----:B-1----:R-:W-:Y:S09]  /*25a80*/  @!P0 BRA `(.L_x_691) ;  /* 0x0000004c00f88947 */ /* 0x002ff20003800000 */
.L_x_848:
[----:B------:R-:W-:Y:S05]  /*25a90*/  BSYNC B1 ;  /* 0x0000000000017941 */ /* 0x000fea0003800000 */
.L_x_690:
[----:B------:R-:W-:Y:S04]  /*25aa0*/  BSSY B1, `(.L_x_692) ;  /* 0x0000009000017945 */ /* 0x000fe80003800000 */
[----:B------:R-:W-:Y:S05]  /*25ab0*/  @P2 BRA `(.L_x_693) ;  /* 0x00000000001c2947 */ /* 0x000fea0003800000 */
[----:B------:R-:W0:Y:S02]  /*25ac0*/  S2R R3, SR_TID.X ;  /* 0x0000000000037919 */ /* 0x000e240000002100 */
[----:B0-----:R-:W-:Y:S01]  /*25ad0*/  LOP3.LUT R9, R3, 0x1f, RZ, 0xc0, !PT ;  /* 0x0000001f03097812 */ /* 0x001fe200078ec0ff */
[----:B------:R-:W-:-:S03]  /*25ae0*/  IMAD.MOV.U32 R3, RZ, RZ, 0x7800 ;  /* 0x00007800ff037424 */ /* 0x000fc600078e00ff */
[----:B------:R-:W-:Y:S01]  /*25af0*/  ISETP.NE.AND P0, PT, R9, RZ, PT ;  /* 0x000000ff0900720c */ /* 0x000fe20003f05270 */
[----:B------:R2:W-:-:S12]  /*25b00*/  SYNCS.ARRIVE.TRANS64 RZ, [R5+URZ+0x33470], R3 ;  /* 0x0334700305ff79a7 */ /* 0x0005d8000800003f */
[----:B--2---:R-:W-:Y:S05]  /*25b10*/  @!P0 BRA `(.L_x_693) ;  /* 0x0000000000048947 */ /* 0x004fea0003800000 */
[----:B------:R-:W-:Y:S01]  /*25b20*/  BPT.TRAP 0x1 ;  /* 0x000000040000795c */ /* 0x000fe20000300000 */
.L_x_693:
[----:B------:R-:W-:Y:S05]  /*25b30*/  BSYNC B1 ;  /* 0x0000000000017941 */ /* 0x000fea0003800000 */
.L_x_692:
[----:B------:R-:W2:Y:S04]  /*25b40*/  LDL R3, [R1+0x4] ;  /* 0x0000040001037983 */ /* 0x000ea80000100800 */
[----:B0-----:R-:W3:Y:S01]  /*25b50*/  LDL R9, [R1+0x14] ;  /* 0x0000140001097983 */ /* 0x001ee20000100800 */
[----:B------:R-:W-:Y:S01]  /*25b60*/  IMAD.MOV.U32 R15, RZ, RZ, RZ ;  /* 0x000000ffff0f7224 */ /* 0x000fe200078e00ff */
[----:B------:R-:W-:Y:S01]  /*25b70*/  MOV R10, 0x400 ;  /* 0x00000400000a7802 */ /* 0x000fe20000000f00 */
[----:B------:R-:W-:Y:S01]  /*25b80*/  UIADD3 UR4, UP0, UR40, 0x470, URZ ;  /* 0x0000047028047890 */ /* 0x000fe2000ff1e03f */
[----:B------:R-:W0:Y:S01]  /*25b90*/  S2R R11, SR_CgaCtaId ;  /* 0x00000000000b7919 */ /* 0x000e220000008800 */
[----:B------:R-:W-:Y:S01]  /*25ba0*/  PLOP3.LUT P0, PT, PT, PT, PT, 0x80, 0x0 ;  /* 0x000000000000781c */ /* 0x000fe20003f0f070 */
[----:B------:R-:W-:Y:S01]  /*25bb0*/  UMOV UR6, 0x0 ;  /* 0x0000000000067882 */ /* 0x000fe20000000000 */
[----:B------:R-:W-:Y:S01]  /*25bc0*/  R2UR UR10, R15 ;  /* 0x000000000f0a72ca */ /* 0x000fe200000e0000 */
[----:B------:R-:W-:Y:S01]  /*25bd0*/  UIADD3.X UR5, URZ, UR41, URZ, UP0, !UPT ;  /* 0x000000293f057290 */ /* 0x000fe200087fe43f */
[----:B------:R-:W-:Y:S01]  /*25be0*/  UMOV UR7, 0x14f00000 ;  /* 0x14f0000000077882 */ /* 0x000fe20000000000 */
[----:B0-----:R-:W-:-:S05]  /*25bf0*/  LEA R10, R11, R10, 0x18 ;  /* 0x0000000a0b0a7211 */ /* 0x001fca00078ec0ff */
[----:B--2---:R-:W-:Y:S02]  /*25c00*/  IMAD R3, R3, 0x7800, R10 ;  /* 0x0000780003037824 */ /* 0x004fe400078e020a */
[----:B---3--:R-:W-:Y:S01]  /*25c10*/  IMAD R9, R8, 0xa0, R9 ;  /* 0x000000a008097824 */ /* 0x008fe200078e0209 */
[----:B------:R-:W-:Y:S01]  /*25c20*/  IADD3 R8, R5, 0x33470, RZ ;  /* 0x0003347005087810 */ /* 0x000fe20007ffe0ff */
[----:B------:R-:W-:-:S07]  /*25c30*/  VIADD R10, R3, 0xf200 ;  /* 0x0000f200030a7836 */ /* 0x000fce0000000000 */
.L_x_694:
[----:B------:R-:W-:-:S13]  /*25c40*/  @P0 ELECT P3, URZ, PT ;  /* 0x00000000003f082f */ /* 0x000fda0003860000 */
[----:B-----5:R-:W-:Y:S02]  /*25c50*/  @P3 R2UR UR13, R2 ;  /* 0x00000000020d32ca */ /* 0x020fe400000e0000 */
        /* <DEDUP_REMOVED lines=14> */
.L_x_695:
        /* <DEDUP_REMOVED lines=16> */
.L_x_696:
        /* <DEDUP_REMOVED lines=13> */
.L_x_849:
[----:B------:R-:W-:Y:S05]  /*25f10*/  BSYNC B1 ;  /* 0x0000000000017941 */ /* 0x000fea0003800000 */
.L_x_697:
        /* <DEDUP_REMOVED lines=11> */
.L_x_700:
[----:B------:R-:W-:Y:S05]  /*25fd0*/  BSYNC B1 ;  /* 0x0000000000017941 */ /* 0x000fea0003800000 */
.L_x_699:
[----:B------:R-:W-:Y:S01]  /*25fe0*/  R2UR UR10, R15 ;  /* 0x000000000f0a72ca */ /* 0x000fe200000e0000 */
[----:B------:R-:W-:Y:S01]  /*25ff0*/  UIADD3 UR4, UP0, UR40, 0x370, URZ ;  /* 0x0000037028047890 */ /* 0x000fe2000ff1e03f */
[----:B------:R-:W-:Y:S01]  /*26000*/  R2UR UR6, R10 ;  /* 0x000000000a0672ca */ /* 0x000fe200000e0000 */
[----:B01----:R-:W-:Y:S01]  /*26010*/  VIADD R5, R5, 0x33430 ;  /* 0x0003343005057836 */ /* 0x003fe20000000000 */
[----:B------:R-:W-:Y:S01]  /*26020*/  R2UR UR7, R11 ;  /* 0x000000000b0772ca */ /* 0x000fe200000e0000 */
[----:B------:R-:W-:Y:S01]  /*26030*/  UIADD3.X UR5, URZ, UR41, URZ, UP0, !UPT ;  /* 0x000000293f057290 */ /* 0x000fe200087fe43f */
[----:B------:R-:W-:Y:S02]  /*26040*/  PLOP3.LUT P0, PT, PT, PT, PT, 0x80, 0x0 ;  /* 0x000000000000781c */ /* 0x000fe40003f0f070 */
[----:B------:R-:W-:-:S11]  /*26050*/  IADD3 R4, R3, 0x24200, RZ ;  /* 0x0002420003047810 */ /* 0x000fd60007ffe0ff */
.L_x_701:
        /* <DEDUP_REMOVED lines=15> */
.L_x_702:
        /* <DEDUP_REMOVED lines=15> */
.L_x_703:
        /* <DEDUP_REMOVED lines=10> */
.L_x_688:
[----:B------:R-:W-:Y:S05]  /*262e0*/  BSYNC B0 ;  /* 0x0000000000007941 */ /* 0x000fea0003800000 */
.L_x_687:
[----:B------:R-:W-:-:S06]  /*262f0*/  UISETP.NE.AND UP0, UPT, UR37, 0x3, UPT ;  /* 0x000000032500788c */ /* 0x000fcc000bf05270 */
[----:B------:R-:W-:-:S13]  /*26300*/  PLOP3.LUT P0, PT, PT, PT, UP0, 0x80, 0x0 ;  /* 0x000000000000781c */ /* 0x000fda0003f0f008 */
[----:B------:R-:W-:Y:S05]  /*26310*/  @!P0 BRA `(.L_x_704) ;  /* 0x0000000000048947 */ /* 0x000fea0003800000 */
[----:B------:R-:W-:Y:S01]  /*26320*/  BPT.TRAP 0x1 ;  /* 0x000000040000795c */ /* 0x000fe20000300000 */
.L_x_704:
[----:B------:R-:W1:Y:S01]  /*26330*/  S2R R5, SR_CgaCtaId ;  /* 0x0000000000057919 */ /* 0x000e620000008800 */
[----:B------:R-:W-:Y:S01]  /*26340*/  IMAD.U32 R3, RZ, RZ, UR39 ;  /* 0x00000027ff037e24 */ /* 0x000fe2000f8e00ff */
[----:B------:R-:W-:Y:S01]  /*26350*/  MOV R4, 0x400 ;  /* 0x0000040000047802 */ /* 0x000fe20000000f00 */
[----:B------:R-:W-:Y:S03]  /*26360*/  BSSY B0, `(.L_x_705) ;  /* 0x0000008000007945 */ /* 0x000fe60003800000 */
[----:B------:R-:W-:Y:S02]  /*26370*/  ISETP.NE.AND P0, PT, R3, 0x3, PT ;  /* 0x000000030300780c */ /* 0x000fe40003f05270 */
[----:B------:R-:W-:-:S04]  /*26380*/  LOP3.LUT R3, R7, 0x1, RZ, 0x3c, !PT ;  /* 0x0000000107037812 */ /* 0x000fc800078e3cff */
[----:B------:R-:W-:Y:S02]  /*26390*/  SHF.L.U32 R3, R3, 0x1f, RZ ;  /* 0x0000001f03037819 */ /* 0x000fe400000006ff */
[----:B-1----:R-:W-:-:S05]  /*263a0*/  LEA R4, R5, R4, 0x18 ;  /* 0x0000000405047211 */ /* 0x002fca00078ec0ff */
[----:B------:R-:W-:-:S04]  /*263b0*/  IMAD R14, R6, 0x8, R4 ;  /* 0x00000008060e7824 */ /* 0x000fc800078e0204 */
[----:B------:R-:W1:Y:S02]  /*263c0*/  SYNCS.PHASECHK.TRANS64.TRYWAIT P2, [R14+URZ+0x33470], R3 ;  /* 0x033470030e0075a7 */ /* 0x000e64000804017f */
[----:B-1----:R-:W-:Y:S05]  /*263d0*/  @!P2 BRA `(.L_x_706) ;  /* 0x0000004400cca947 */ /* 0x002fea0003800000 */
.L_x_850:
[----:B------:R-:W-:Y:S05]  /*263e0*/  BSYNC B0 ;  /* 0x0000000000007941 */ /* 0x000fea0003800000 */
.L_x_705:
[----:B------:R-:W-:Y:S05]  /*263f0*/  @!P0 BRA `(.L_x_707) ;  /* 0x0000000000048947 */ /* 0x000fea0003800000 */
[----:B------:R-:W-:Y:S01]  /*26400*/  BPT.TRAP 0x1 ;  /* 0x000000040000795c */ /* 0x000fe20000300000 */
.L_x_707:
[----:B-1----:R-:W-:Y:S01]  /*26410*/  SHF.L.U32 R3, R7, 0x1f, RZ ;  /* 0x0000001f07037819 */ /* 0x002fe200000006ff */
[----:B0-----:R-:W-:-:S03]  /*26420*/  IMAD R10, R6, 0x7800, RZ ;  /* 0x00007800060a7824 */ /* 0x001fc600078e02ff */
[----:B------:R-:W0:Y:S02]  /*26430*/  SYNCS.PHASECHK.TRANS64.TRYWAIT P2, [R14+URZ+0x33460], R3 ;  /* 0x033460030e0075a7 */ /* 0x000e24000804017f */
[----:B0-----:R-:W-:Y:S05]  /*26440*/  @!P2 BRA `(.L_x_708) ;  /* 0x0000004400c4a947 */ /* 0x001fea0003800000 */
.L_x_851:
[----:B------:R-:W0:Y:S04]  /*26450*/  LDL R4, [R1+0x20] ;  /* 0x0000200001047983 */ /* 0x000e280000100800 */
[----:B------:R-:W2:Y:S01]  /*26460*/  LDL R11, [R1+0x1c] ;  /* 0x00001c00010b7983 */ /* 0x000ea20000100800 */
[----:B------:R-:W-:Y:S01]  /*26470*/  MOV R15, 0x400 ;  /* 0x00000400000f7802 */ /* 0x000fe20000000f00 */
[----:B------:R-:W-:Y:S05]  /*26480*/  WARPSYNC.ALL ;  /* 0x0000000000007948 */ /* 0x000fea0003800000 */
[----:B------:R-:W1:Y:S02]  /*26490*/  S2R R18, SR_CgaCtaId ;  /* 0x0000000000127919 */ /* 0x000e640000008800 */
[----:B-1----:R-:W-:-:S02]  /*264a0*/  LEA R15, R18, R15, 0x18 ;  /* 0x0000000f120f7211 */ /* 0x002fc400078ec0ff */
[----:B0-----:R-:W-:-:S04]  /*264b0*/  LOP3.LUT R3, R10, R4, RZ, 0xfc, !PT ;  /* 0x000000040a037212 */ /* 0x001fc800078efcff */
[----:B------:R-:W-:Y:S02]  /*264c0*/  IADD3 R3, R15, R3, RZ ;  /* 0x000000030f037210 */ /* 0x000fe40007ffe0ff */
[----:B--2---:R-:W-:-:S03]  /*264d0*/  LOP3.LUT R13, R10, R11, RZ, 0xfc, !PT ;  /* 0x0000000b0a0d7212 */ /* 0x004fc600078efcff */
[----:B------:R-:W0:Y:S02]  /*264e0*/  LDSM.16.MT88.4 R4, [R3+0xf200] ;  /* 0x00f200000304783b */ /* 0x000e240000004200 */
[----:B------:R-:W-:Y:S01]  /*264f0*/  IMAD.IADD R13, R15, 0x1, R13 ;  /* 0x000000010f0d7824 */ /* 0x000fe200078e020d */
[C-C-:B0-----:R-:W-:Y:S02]  /*26500*/  PRMT R8, R4.reuse, 0x6420, R5.reuse ;  /* 0x0000642004087816 */ /* 0x141fe40000000005 */
[----:B------:R-:W-:Y:S02]  /*26510*/  PRMT R9, R4, 0x7531, R5 ;  /* 0x0000753104097816 */ /* 0x000fe40000000005 */
[C-C-:B------:R-:W-:Y:S02]  /*26520*/  PRMT R10, R6.reuse, 0x6420, R7.reuse ;  /* 0x00006420060a7816 */ /* 0x140fe40000000007 */
[----:B------:R-:W-:-:S05]  /*26530*/  PRMT R11, R6, 0x7531, R7 ;  /* 0x00007531060b7816 */ /* 0x000fca0000000007 */
[----:B------:R-:W-:Y:S04]  /*26540*/  STSM.16.M88.4 [R13+0x200], R8 ;  /* 0x000200080d007844 */ /* 0x000fe80000000200 */
[----:B------:R-:W0:Y:S02]  /*26550*/  LDSM.16.MT88.4 R4, [R3+0x11a00] ;  /* 0x011a00000304783b */ /* 0x000e240000004200 */
[C-C-:B0-----:R-:W-:Y:S02]  /*26560*/  PRMT R8, R4.reuse, 0x6420, R5.reuse ;  /* 0x0000642004087816 */ /* 0x141fe40000000005 */
[----:B------:R-:W-:Y:S02]  /*26570*/  PRMT R9, R4, 0x7531, R5 ;  /* 0x0000753104097816 */ /* 0x000fe40000000005 */
[----:B------:R-:W-:-:S02]  /*26580*/  PRMT R10, R6, 0x6420, R7 ;  /* 0x00006420060a7816 */ /* 0x000fc40000000007 */
        /* <DEDUP_REMOVED lines=88> */
.L_x_709:
[----:B------:R2:W5:Y:S01]  /*26b10*/  LDL R6, [R1+0x4] ;  /* 0x0000040001067983 */ /* 0x0005620000100800 */
[----:B-1----:R1:W-:Y:S01]  /*26b20*/  SYNCS.ARRIVE.TRANS64.A1T0 RZ, [R14+URZ+0x33450], RZ ;  /* 0x033450ff0eff79a7 */ /* 0x0023e2000810003f */
[----:B------:R-:W-:Y:S01]  /*26b30*/  BAR.SYNC.DEFER_BLOCKING 0x2, 0x80 ;  /* 0x0082000000007b1d */ /* 0x000fe20000010000 */
[C---:B------:R-:W-:Y:S01]  /*26b40*/  ISETP.GT.AND P0, PT, R12.reuse, RZ, PT ;  /* 0x000000ff0c00720c */ /* 0x040fe20003f04270 */
[----:B------:R-:W-:Y:S02]  /*26b50*/  VIADD R12, R12, 0xffffffff ;  /* 0xffffffff0c0c7836 */ /* 0x000fe40000000000 */
[----:B-1----:R-:W-:Y:S02]  /*26b60*/  @!P1 VIADD R14, R14, 0x33480 ;  /* 0x000334800e0e9836 */ /* 0x002fe40000000000 */
[----:B------:R2:W5:Y:S03]  /*26b70*/  LDL R7, [R1+0xc] ;  /* 0x00000c0001077983 */ /* 0x0005660000100800 */
[----:B------:R-:W-:-:S04]  /*26b80*/  @!P1 PRMT R14, RZ, 0x654, R14 ;  /* 0x00000654ff0e9816 */ /* 0x000fc8000000000e */
[----:B------:R2:W-:Y:S01]  /*26b90*/  @!P1 SYNCS.ARRIVE.TRANS64.RED.A1T0 RZ, [R14+URZ], RZ ;  /* 0x000000ff0eff99a7 */ /* 0x0005e2000810043f */
[----:B------:R-:W-:Y:S05]  /*26ba0*/  @P0 BRA `(.L_x_710) ;  /* 0xffffffec000c0947 */ /* 0x000fea000383ffff */
.L_x_686:
[----:B------:R-:W-:Y:S04]  /*26bb0*/  BSSY B0, `(.L_x_711) ;  /* 0x000000e000007945 */ /* 0x000fe80003800000 */
[----:B------:R-:W-:Y:S05]  /*26bc0*/  @P1 BRA `(.L_x_712) ;  /* 0x0000000000301947 */ /* 0x000fea0003800000 */
[----:B------:R-:W1:Y:S01]  /*26bd0*/  S2R R5, SR_LANEID ;  /* 0x0000000000057919 */ /* 0x000e620000000000 */
[----:B------:R-:W-:Y:S01]  /*26be0*/  VOTEU.ANY UR4, UPT, PT ;  /* 0x0000000000047886 */ /* 0x000fe200038e0100 */
[----:B------:R-:W3:Y:S01]  /*26bf0*/  LDC.64 R2, c[0x0][0xc38] ;  /* 0x00030e00ff027b82 */ /* 0x000ee20000000a00 */
[----:B------:R-:W1:Y:S02]  /*26c00*/  FLO.U32 R0, UR4 ;  /* 0x0000000400007d00 */ /* 0x000e6400080e0000 */
[----:B-1----:R-:W-:-:S06]  /*26c10*/  ISETP.EQ.U32.AND P0, PT, R0, R5, PT ;  /* 0x000000050000720c */ /* 0x002fcc0003f02070 */
[----:B------:R-:W3:Y:S07]  /*26c20*/  POPC R5, UR4 ;  /* 0x0000000400057d09 */ /* 0x000eee0008000000 */
[----:B---3--:R-:W3:Y:S01]  /*26c30*/  @P0 ATOMG.E.ADD.STRONG.GPU PT, R3, desc[UR54][R2.64], R5 ;  /* 0x00000005020309a8 */ /* 0x008ee200081ee1f6 */
[----:B------:R-:W1:Y:S02]  /*26c40*/  S2R R4, SR_LTMASK ;  /* 0x0000000000047919 */ /* 0x000e640000003900 */
[----:B-1----:R-:W-:-:S04]  /*26c50*/  LOP3.LUT R4, R4, UR4, RZ, 0xc0, !PT ;  /* 0x0000000404047c12 */ /* 0x002fc8000f8ec0ff */
[----:B0----5:R-:W0:Y:S01]  /*26c60*/  POPC R7, R4 ;  /* 0x0000000400077309 */ /* 0x021e220000000000 */
[----:B---3--:R-:W0:Y:S02]  /*26c70*/  SHFL.IDX PT, R0, R3, R0, 0x1f ;  /* 0x00001f0003007589 */ /* 0x008e2400000e0000 */
[----:B0-----:R-:W-:-:S07]  /*26c80*/  IADD3 R16, R0, UR38, R7 ;  /* 0x0000002600107c10 */ /* 0x001fce000fffe007 */
.L_x_712:
[----:B------:R-:W-:Y:S05]  /*26c90*/  BSYNC B0 ;  /* 0x0000000000007941 */ /* 0x000fea0003800000 */
.L_x_711:
[----:B------:R-:W-:-:S06]  /*26ca0*/  UISETP.NE.AND UP0, UPT, UR37, 0x3, UPT ;  /* 0x000000032500788c */ /* 0x000fcc000bf05270 */
[----:B------:R-:W-:-:S13]  /*26cb0*/  PLOP3.LUT P0, PT, PT, PT, UP0, 0x80, 0x0 ;  /* 0x000000000000781c */ /* 0x000fda0003f0f008 */
[----:B------:R-:W-:Y:S05]  /*26cc0*/  @!P0 BRA `(.L_x_713) ;  /* 0x0000000000048947 */ /* 0x000fea0003800000 */
[----:B------:R-:W-:Y:S01]  /*26cd0*/  BPT.TRAP 0x1 ;  /* 0x000000040000795c */ /* 0x000fe20000300000 */
.L_x_713:
[----:B------:R-:W3:Y:S04]  /*26ce0*/  LDL R0, [R1+0xc] ;  /* 0x00000c0001007983 */ /* 0x000ee80000100800 */
[----:B------:R-:W4:Y:S01]  /*26cf0*/  LDL R2, [R1+0x4] ;  /* 0x0000040001027983 */ /* 0x000f220000100800 */
[----:B------:R-:W1:Y:S01]  /*26d00*/  S2R R4, SR_CgaCtaId ;  /* 0x0000000000047919 */ /* 0x000e620000008800 */
[----:B------:R-:W-:-:S04]  /*26d10*/  MOV R3, 0x400 ;  /* 0x0000040000037802 */ /* 0x000fc80000000f00 */
[----:B-1----:R-:W-:Y:S01]  /*26d20*/  LEA R3, R4, R3, 0x18 ;  /* 0x0000000304037211 */ /* 0x002fe200078ec0ff */
[----:B------:R-:W-:Y:S01]  /*26d30*/  BSSY B0, `(.L_x_714) ;  /* 0x0000008000007945 */ /* 0x000fe20003800000 */
[----:B---3--:R-:W-:-:S04]  /*26d40*/  LOP3.LUT R0, R0, 0x1, RZ, 0x3c, !PT ;  /* 0x0000000100007812 */ /* 0x008fc800078e3cff */
[----:B------:R-:W-:Y:S01]  /*26d50*/  SHF.L.U32 R0, R0, 0x1f, RZ ;  /* 0x0000001f00007819 */ /* 0x000fe200000006ff */
[----:B----4-:R-:W-:-:S04]  /*26d60*/  IMAD R3, R2, 0x8, R3 ;  /* 0x0000000802037824 */ /* 0x010fc800078e0203 */
[----:B------:R-:W1:Y:S01]  /*26d70*/  SYNCS.PHASECHK.TRANS64.TRYWAIT P0, [R3+URZ+0x33470], R0 ;  /* 0x03347000030075a7 */ /* 0x000e62000800017f */
[----:B------:R-:W-:-:S04]  /*26d80*/  MOV R2, UR39 ;  /* 0x0000002700027c02 */ /* 0x000fc80008000f00 */
[----:B------:R-:W-:Y:S01]  /*26d90*/  ISETP.NE.AND P2, PT, R2, 0x3, PT ;  /* 0x000000030200780c */ /* 0x000fe20003f45270 */
[----:B-1----:R-:W-:-:S12]  /*26da0*/  @!P0 BRA `(.L_x_715) ;  /* 0x0000003c00808947 */ /* 0x002fd80003800000 */
.L_x_852:
[----:B------:R-:W-:Y:S05]  /*26db0*/  BSYNC B0 ;  /* 0x0000000000007941 */ /* 0x000fea0003800000 */
.L_x_714:
[----:B------:R-:W-:Y:S05]  /*26dc0*/  @!P2 BRA `(.L_x_716) ;  /* 0x000000000004a947 */ /* 0x000fea0003800000 */
[----:B------:R-:W-:Y:S01]  /*26dd0*/  BPT.TRAP 0x1 ;  /* 0x000000040000795c */ /* 0x000fe20000300000 */
.L_x_716:
[----:B------:R-:W3:Y:S04]  /*26de0*/  LDL R5, [R1+0xc] ;  /* 0x00000c0001057983 */ /* 0x000ee80000100800 */
[----:B-1----:R-:W4:Y:S04]  /*26df0*/  LDL R0, [R1+0x4] ;  /* 0x0000040001007983 */ /* 0x002f280000100800 */
[----:B------:R-:W2:Y:S04]  /*26e00*/  LDL R2, [R1+0x20] ;  /* 0x0000200001027983 */ /* 0x000ea80000100800 */
[----:B------:R-:W2:Y:S01]  /*26e10*/  LDL R4, [R1+0x1c] ;  /* 0x00001c0001047983 */ /* 0x000ea20000100800 */
[----:B0----5:R-:W0:Y:S01]  /*26e20*/  S2R R7, SR_CgaCtaId ;  /* 0x0000000000077919 */ /* 0x021e220000008800 */
[----:B---3--:R-:W-:-:S02]  /*26e30*/  SHF.L.U32 R6, R5, 0x1f, RZ ;  /* 0x0000001f05067819 */ /* 0x008fc400000006ff */
[----:B------:R-:W-:Y:S02]  /*26e40*/  MOV R5, 0x400 ;  /* 0x0000040000057802 */ /* 0x000fe40000000f00 */
[----:B------:R-:W1:Y:S01]  /*26e50*/  SYNCS.PHASECHK.TRANS64.TRYWAIT P0, [R3+URZ+0x33460], R6 ;  /* 0x03346006030075a7 */ /* 0x000e62000800017f */
[----:B----4-:R-:W-:Y:S01]  /*26e60*/  IMAD R0, R0, 0x7800, RZ ;  /* 0x0000780000007824 */ /* 0x010fe200078e02ff */
[----:B0-----:R-:W-:-:S04]  /*26e70*/  LEA R5, R7, R5, 0x18 ;  /* 0x0000000507057211 */ /* 0x001fc800078ec0ff */
[C---:B--2---:R-:W-:Y:S02]  /*26e80*/  LOP3.LUT R2, R0.reuse, R2, RZ, 0xfc, !PT ;  /* 0x0000000200027212 */ /* 0x044fe400078efcff */
[----:B------:R-:W-:-:S03]  /*26e90*/  LOP3.LUT R4, R0, R4, RZ, 0xfc, !PT ;  /* 0x0000000400047212 */ /* 0x000fc600078efcff */
[C---:B------:R-:W-:Y:S02]  /*26ea0*/  IMAD.IADD R0, R5.reuse, 0x1, R2 ;  /* 0x0000000105007824 */ /* 0x040fe400078e0202 */
[----:B------:R-:W-:Y:S01]  /*26eb0*/  IMAD.IADD R2, R5, 0x1, R4 ;  /* 0x0000000105027824 */ /* 0x000fe200078e0204 */
[----:B-1----:R-:W-:Y:S06]  /*26ec0*/  @!P0 BRA `(.L_x_717) ;  /* 0x0000003c004c8947 */ /* 0x002fec0003800000 */
.L_x_853:
[----:B------:R-:W-:Y:S05]  /*26ed0*/  WARPSYNC.ALL ;  /* 0x0000000000007948 */ /* 0x000fea0003800000 */
[----:B0-----:R-:W0:Y:S02]  /*26ee0*/  LDSM.16.MT88.4 R4, [R0+0xf200] ;  /* 0x00f200000004783b */ /* 0x001e240000004200 */
        /* <DEDUP_REMOVED lines=97> */
.L_x_718:
[----:B0-----:R-:W2:Y:S01]  /*27500*/  LDL.LU R2, [R1+0x4] ;  /* 0x0000040001027983 */ /* 0x001ea20000300800 */
[----:B-1----:R-:W-:Y:S03]  /*27510*/  SYNCS.ARRIVE.TRANS64.A1T0 RZ, [R3+URZ+0x33450], RZ ;  /* 0x033450ff03ff79a7 */ /* 0x002fe6000810003f */
[----:B------:R-:W3:Y:S01]  /*27520*/  LDL.LU R4, [R1+0xc] ;  /* 0x00000c0001047983 */ /* 0x000ee20000300800 */
[----:B------:R-:W-:-:S05]  /*27530*/  @!P1 VIADD R0, R3, 0x33480 ;  /* 0x0003348003009836 */ /* 0x000fca0000000000 */
[----:B------:R-:W-:Y:S01]  /*27540*/  @!P1 PRMT R0, RZ, 0x654, R0 ;  /* 0x00000654ff009816 */ /* 0x000fe20000000000 */
[----:B------:R-:W-:Y:S06]  /*27550*/  BAR.SYNC.DEFER_BLOCKING 0x2, 0x80 ;  /* 0x0082000000007b1d */ /* 0x000fec0000010000 */
[----:B------:R2:W-:Y:S02]  /*27560*/  @!P1 SYNCS.ARRIVE.TRANS64.RED.A1T0 RZ, [R0+URZ], RZ ;  /* 0x000000ff00ff99a7 */ /* 0x0005e4000810043f */
[----:B--2---:R-:W-:-:S05]  /*27570*/  VIADD R0, R2, 0x1 ;  /* 0x0000000102007836 */ /* 0x004fca0000000000 */
[----:B------:R-:W-:-:S04]  /*27580*/  ISETP.NE.AND P0, PT, R0, 0x2, PT ;  /* 0x000000020000780c */ /* 0x000fc80003f05270 */
[----:B------:R-:W-:Y:S02]  /*27590*/  SEL R2, RZ, 0x1, P0 ;  /* 0x00000001ff027807 */ /* 0x000fe40000000000 */
[----:B------:R-:W-:Y:S02]  /*275a0*/  SEL R0, R0, RZ, P0 ;  /* 0x000000ff00007207 */ /* 0x000fe40000000000 */
[----:B---3--:R-:W-:-:S03]  /*275b0*/  LOP3.LUT R4, R4, R2, RZ, 0x3c, !PT ;  /* 0x0000000204047212 */ /* 0x008fc600078e3cff */
[----:B------:R0:W-:Y:S04]  /*275c0*/  STL [R1+0x4], R0 ;  /* 0x0000040001007387 */ /* 0x0001e80000100800 */
[----:B------:R0:W-:Y:S02]  /*275d0*/  STL [R1+0xc], R4 ;  /* 0x00000c0401007387 */ /* 0x0001e40000100800 */
.L_x_667:
[----:B------:R-:W-:Y:S05]  /*275e0*/  BSYNC B6 ;  /* 0x0000000000067941 */ /* 0x000fea0003800000 */
.L_x_665:
[----:B0-----:R-:W2:Y:S02]  /*275f0*/  LDL R0, [R1] ;  /* 0x0000000001007983 */ /* 0x001ea40000100800 */
[----:B--2---:R-:W-:-:S13]  /*27600*/  LOP3.LUT P0, RZ, R0, 0x2, RZ, 0xc0, !PT ;  /* 0x0000000200ff7812 */ /* 0x004fda000780c0ff */
[----:B------:R-:W-:Y:S05]  /*27610*/  @!P0 BRA `(.L_x_719) ;  /* 0x0000000000208947 */ /* 0x000fea0003800000 */
[----:B------:R-:W-:Y:S05]  /*27620*/  WARPSYNC.ALL ;  /* 0x0000000000007948 */ /* 0x000fea0003800000 */
[----:B------:R-:W0:Y:S08]  /*27630*/  S2UR UR5, SR_CgaCtaId ;  /* 0x00000000000579c3 */ /* 0x000e300000008800 */
[----:B------:R-:W-:Y:S06]  /*27640*/  BAR.SYNC.DEFER_BLOCKING 0x5, 0x180 ;  /* 0x0146000000007b1d */ /* 0x000fec0000010000 */
[----:B------:R-:W-:-:S02]  /*27650*/  UMOV UR4, 0x400 ;  /* 0x0000040000047882 */ /* 0x000fc40000000000 */
[----:B0-----:R-:W-:-:S09]  /*27660*/  ULEA UR4, UR5, UR4, 0x18 ;  /* 0x0000000405047291 */ /* 0x001fd2000f8ec03f */
[----:B------:R-:W1:Y:S01]  /*27670*/  LDS.128 R16, [UR4+0x334d0] ;  /* 0x0334d004ff107984 */ /* 0x000e620008000c00 */
[----:B------:R-:W-:Y:S06]  /*27680*/  BAR.ARV 0x4, 0x180 ;  /* 0x0106000000007b1d */ /* 0x000fec0000002000 */
[----:B------:R-:W-:Y:S05]  /*27690*/  BRA `(.L_x_720) ;  /* 0x0000000800407947 */ /* 0x000fea0003800000 */
.L_x_719:
[----:B------:R-:W0:Y:S01]  /*276a0*/  S2R R0, SR_TID.X ;  /* 0x0000000000007919 */ /* 0x000e220000002100 */
[----:B------:R-:W-:Y:S01]  /*276b0*/  UMOV UR4, 0xffffffff ;  /* 0xffffffff00047882 */ /* 0x000fe20000000000 */
[----:B0-----:R-:W-:-:S04]  /*276c0*/  LOP3.LUT R8, R0, 0x1f, RZ, 0xc0, !PT ;  /* 0x0000001f00087812 */ /* 0x001fc800078ec0ff */
[----:B------:R-:W-:Y:S01]  /*276d0*/  ISETP.NE.AND P0, PT, R8, 0x1f, PT ;  /* 0x0000001f0800780c */ /* 0x000fe20003f05270 */
[----:B------:R-:W-:-:S12]  /*276e0*/  BRA.DIV UR4, `(.L_x_721) ;  /* 0x0000003604587947 */ /* 0x000fd8000b800000 */
[----:B------:R-:W-:Y:S01]  /*276f0*/  IADD3 R5, R19, R8, RZ ;  /* 0x0000000813057210 */ /* 0x000fe20007ffe0ff */
[----:B------:R-:W-:-:S03]  /*27700*/  ULDC UR4, c[0x0][0xc14] ;  /* 0x0003050000047ab9 */ /* 0x000fc60000000800 */
[----:B------:R-:W-:-:S13]  /*27710*/  ISETP.GE.OR P1, PT, R5, UR4, !P0 ;  /* 0x0000000405007c0c */ /* 0x000fda000c726670 */
[----:B------:R-:W0:Y:S02]  /*27720*/  @!P1 LDC.64 R2, c[0x0][0xc58] ;  /* 0x00031600ff029b82 */ /* 0x000e240000000a00 */
[----:B0-----:R-:W-:-:S06]  /*27730*/  @!P1 IMAD.WIDE R2, R5, 0x4, R2 ;  /* 0x0000000405029825 */ /* 0x001fcc00078e0202 */
[----:B------:R0:W2:Y:S01]  /*27740*/  @!P1 LDG.E R3, desc[UR54][R2.64] ;  /* 0x0000003602039981 */ /* 0x0000a2000c1e1900 */
[C---:B------:R-:W-:Y:S02]  /*27750*/  ISETP.GE.U32.AND P2, PT, R8.reuse, 0x2, PT ;  /* 0x000000020800780c */ /* 0x040fe40003f46070 */
[C---:B------:R-:W-:Y:S01]  /*27760*/  ISETP.GE.U32.AND P3, PT, R8.reuse, 0x4, PT ;  /* 0x000000040800780c */ /* 0x040fe20003f66070 */
[----:B------:R-:W-:Y:S01]  /*27770*/  SHFL.IDX PT, R0, R16, RZ, 0x1f ;  /* 0x00001fff10007589 */ /* 0x000fe200000e0000 */
[C---:B------:R-:W-:Y:S02]  /*27780*/  ISETP.GE.U32.AND P4, PT, R8.reuse, 0x8, PT ;  /* 0x000000080800780c */ /* 0x040fe40003f86070 */
[C---:B------:R-:W-:Y:S01]  /*27790*/  ISETP.GE.U32.AND P5, PT, R8.reuse, 0x10, PT ;  /* 0x000000100800780c */ /* 0x040fe20003fa6070 */
[----:B------:R-:W-:Y:S01]  /*277a0*/  SHFL.IDX PT, R4, R16, 0x1, 0x1f ;  /* 0x00201f0010047f89 */ /* 0x000fe200000e0000 */
[----:B0-----:R-:W-:Y:S02]  /*277b0*/  IMAD.MOV.U32 R2, RZ, RZ, RZ ;  /* 0x000000ffff027224 */ /* 0x001fe400078e00ff */
[----:B--2---:R-:W-:Y:S01]  /*277c0*/  @!P1 IMAD.MOV.U32 R2, RZ, RZ, R3 ;  /* 0x000000ffff029224 */ /* 0x004fe200078e0003 */
[----:B------:R-:W-:-:S04]  /*277d0*/  ISETP.NE.AND P1, PT, R8, RZ, PT ;  /* 0x000000ff0800720c */ /* 0x000fc80003f25270 */
        /* <DEDUP_REMOVED lines=12> */
[----:B------:R-:W0:Y:S02]  /*278a0*/  SHFL.UP PT, R14, R5, 0x10, RZ ;  /* 0x06000000050e7989 */ /* 0x000e2400000e00ff */
[----:B0-----:R-:W-:-:S05]  /*278b0*/  SEL R14, R14, RZ, P5 ;  /* 0x000000ff0e0e7207 */ /* 0x001fca0002800000 */
[----:B------:R-:W-:-:S05]  /*278c0*/  IMAD.IADD R3, R5, 0x1, R14 ;  /* 0x0000000105037824 */ /* 0x000fca00078e020e */
[----:B------:R0:W1:Y:S02]  /*278d0*/  SHFL.IDX PT, R14, R3, 0x1f, 0x1f ;  /* 0x03e01f00030e7f89 */ /* 0x00006400000e0000 */
.L_x_863:
[----:B------:R-:W-:Y:S02]  /*278e0*/  ULDC UR4, c[0x0][0xc10] ;  /* 0x0003040000047ab9 */ /* 0x000fe40000000800 */
[----:B------:R-:W-:-:S04]  /*278f0*/  IMAD.U32 R16, RZ, RZ, UR4 ;  /* 0x00000004ff107e24 */ /* 0x000fc8000f8e00ff */
[----:B-1----:R-:W-:-:S04]  /*27900*/  IMAD R5, R14, R16, RZ ;  /* 0x000000100e057224 */ /* 0x002fc800078e02ff */
[----:B------:R-:W-:-:S05]  /*27910*/  IMAD.IADD R4, R4, 0x1, R5 ;  /* 0x0000000104047824 */ /* 0x000fca00078e0205 */
[----:B------:R-:W-:-:S13]  /*27920*/  ISETP.GT.AND P6, PT, R4, R0, PT ;  /* 0x000000000400720c */ /* 0x000fda0003fc4270 */
[----:B------:R-:W-:Y:S05]  /*27930*/  @P6 BRA `(.L_x_722) ;  /* 0x00000000009c6947 */ /* 0x000fea0003800000 */
.L_x_727:
[----:B------:R-:W1:Y:S01]  /*27940*/  LDC R6, c[0x0][0xc14] ;  /* 0x00030500ff067b82 */ /* 0x000e620000000800 */
[----:B------:R-:W-:-:S04]  /*27950*/  IADD3 R19, R19, 0x1f, RZ ;  /* 0x0000001f13137810 */ /* 0x000fc80007ffe0ff */
[----:B-1----:R-:W-:-:S13]  /*27960*/  ISETP.GE.AND P6, PT, R19, R6, PT ;  /* 0x000000061300720c */ /* 0x002fda0003fc6270 */
[----:B------:R-:W-:Y:S05]  /*27970*/  @P6 BRA `(.L_x_723) ;  /* 0x0000000400446947 */ /* 0x000fea0003800000 */
[----:B------:R-:W1:Y:S01]  /*27980*/  S2R R2, SR_TID.X ;  /* 0x0000000000027919 */ /* 0x000e620000002100 */
[----:B------:R-:W-:Y:S01]  /*27990*/  BSSY B0, `(.L_x_724) ;  /* 0x0000009000007945 */ /* 0x000fe20003800000 */
[----:B-1----:R-:W-:-:S05]  /*279a0*/  LOP3.LUT R2, R2, 0x1f, RZ, 0xc0, !PT ;  /* 0x0000001f02027812 */ /* 0x002fca00078ec0ff */
[----:B------:R-:W-:Y:S02]  /*279b0*/  IMAD.IADD R5, R19, 0x1, R2 ;  /* 0x0000000113057824 */ /* 0x000fe400078e0202 */
[----:B------:R-:W-:-:S03]  /*279c0*/  IMAD.MOV.U32 R2, RZ, RZ, RZ ;  /* 0x000000ffff027224 */ /* 0x000fc600078e00ff */
[----:B------:R-:W-:-:S13]  /*279d0*/  ISETP.GE.OR P6, PT, R5, R6, !P0 ;  /* 0x000000060500720c */ /* 0x000fda00047c6670 */
[----:B------:R-:W-:Y:S05]  /*279e0*/  @P6 BRA `(.L_x_725) ;  /* 0x00000000000c6947 */ /* 0x000fea0003800000 */
[----:B0-----:R-:W0:Y:S02]  /*279f0*/  LDC.64 R2, c[0x0][0xc58] ;  /* 0x00031600ff027b82 */ /* 0x001e240000000a00 */
[----:B0-----:R-:W-:-:S06]  /*27a00*/  IMAD.WIDE R2, R5, 0x4, R2 ;  /* 0x0000000405027825 */ /* 0x001fcc00078e0202 */
[----:B------:R1:W5:Y:S02]  /*27a10*/  LDG.E R2, desc[UR54][R2.64] ;  /* 0x0000003602027981 */ /* 0x000364000c1e1900 */
.L_x_725:
[----:B------:R-:W-:Y:S05]  /*27a20*/  BSYNC B0 ;  /* 0x0000000000007941 */ /* 0x000fea0003800000 */
.L_x_724:
[----:B------:R-:W-:-:S03]  /*27a30*/  UMOV UR4, 0xffffffff ;  /* 0xffffffff00047882 */ /* 0x000fc60000000000 */
[----:B------:R-:W-:Y:S05]  /*27a40*/  BRA.DIV UR4, `(.L_x_726) ;  /* 0x0000003604a47947 */ /* 0x000fea000b800000 */
[----:B-----5:R-:W2:Y:S02]  /*27a50*/  SHFL.UP PT, R14, R2, 0x1, RZ ;  /* 0x04200000020e7989 */ /* 0x020ea400000e00ff */
[----:B--2---:R-:W-:-:S05]  /*27a60*/  SEL R13, R14, RZ, P1 ;  /* 0x000000ff0e0d7207 */ /* 0x004fca0000800000 */
[----:B------:R-:W-:-:S05]  /*27a70*/  IMAD.IADD R13, R2, 0x1, R13 ;  /* 0x00000001020d7824 */ /* 0x000fca00078e020d */
[----:B------:R-:W2:Y:S02]  /*27a80*/  SHFL.UP PT, R14, R13, 0x2, RZ ;  /* 0x044000000d0e7989 */ /* 0x000ea400000e00ff */
[----:B--2---:R-:W-:-:S05]  /*27a90*/  SEL R14, R14, RZ, P2 ;  /* 0x000000ff0e0e7207 */ /* 0x004fca0001000000 */
[----:B------:R-:W-:-:S05]  /*27aa0*/  IMAD.IADD R5, R13, 0x1, R14 ;  /* 0x000000010d057824 */ /* 0x000fca00078e020e */
[----:B------:R-:W2:Y:S02]  /*27ab0*/  SHFL.UP PT, R14, R5, 0x4, RZ ;  /* 0x04800000050e7989 */ /* 0x000ea400000e00ff */
[----:B--2---:R-:W-:-:S04]  /*27ac0*/  SEL R6, R14, RZ, P3 ;  /* 0x000000ff0e067207 */ /* 0x004fc80001800000 */
[----:B------:R-:W-:-:S05]  /*27ad0*/  IADD3 R6, R5, R6, RZ ;  /* 0x0000000605067210 */ /* 0x000fca0007ffe0ff */
[----:B------:R-:W2:Y:S02]  /*27ae0*/  SHFL.UP PT, R14, R6, 0x8, RZ ;  /* 0x05000000060e7989 */ /* 0x000ea400000e00ff */
[----:B--2---:R-:W-:-:S05]  /*27af0*/  SEL R7, R14, RZ, P4 ;  /* 0x000000ff0e077207 */ /* 0x004fca0002000000 */
[----:B------:R-:W-:-:S05]  /*27b00*/  IMAD.IADD R7, R6, 0x1, R7 ;  /* 0x0000000106077824 */ /* 0x000fca00078e0207 */
[----:B------:R-:W2:Y:S02]  /*27b10*/  SHFL.UP PT, R14, R7, 0x10, RZ ;  /* 0x06000000070e7989 */ /* 0x000ea400000e00ff */
[----:B--2---:R-:W-:-:S05]  /*27b20*/  SEL R14, R14, RZ, P5 ;  /* 0x000000ff0e0e7207 */ /* 0x004fca0002800000 */
[----:B01----:R-:W-:-:S05]  /*27b30*/  IMAD.IADD R3, R7, 0x1, R14 ;  /* 0x0000000107037824 */ /* 0x003fca00078e020e */
[----:B------:R0:W1:Y:S02]  /*27b40*/  SHFL.IDX PT, R14, R3, 0x1f, 0x1f ;  /* 0x03e01f00030e7f89 */ /* 0x00006400000e0000 */
.L_x_871:
[----:B------:R-:W-:Y:S02]  /*27b50*/  ULDC UR4, c[0x0][0xc10] ;  /* 0x0003040000047ab9 */ /* 0x000fe40000000800 */
[----:B------:R-:W-:-:S04]  /*27b60*/  IMAD.U32 R16, RZ, RZ, UR4 ;  /* 0x00000004ff107e24 */ /* 0x000fc8000f8e00ff */
[----:B-1----:R-:W-:-:S04]  /*27b70*/  IMAD R5, R14, R16, RZ ;  /* 0x000000100e057224 */ /* 0x002fc800078e02ff */
[----:B------:R-:W-:-:S05]  /*27b80*/  IMAD.IADD R4, R5, 0x1, R4 ;  /* 0x0000000105047824 */ /* 0x000fca00078e0204 */
[----:B------:R-:W-:-:S13]  /*27b90*/  ISETP.GT.AND P6, PT, R4, R0, PT ;  /* 0x000000000400720c */ /* 0x000fda0003fc4270 */
[----:B------:R-:W-:Y:S05]  /*27ba0*/  @!P6 BRA `(.L_x_727) ;  /* 0xfffffffc0064e947 */ /* 0x000fea000383ffff */
.L_x_722:
[----:B------:R-:W-:Y:S01]  /*27bb0*/  IADD3 R6, -R5, R4, RZ ;  /* 0x0000000405067210 */ /* 0x000fe20007ffe1ff */
[----:B------:R-:W-:-:S04]  /*27bc0*/  UMOV UR4, 0xffffffff ;  /* 0xffffffff00047882 */ /* 0x000fc80000000000 */
[----:B------:R-:W-:-:S05]  /*27bd0*/  IMAD R5, R3, R16, R6 ;  /* 0x0000001003057224 */ /* 0x000fca00078e0206 */
[----:B------:R-:W-:Y:S01]  /*27be0*/  ISETP.GT.AND P6, PT, R5, R0, PT ;  /* 0x000000000500720c */ /* 0x000fe20003fc4270 */
[----:B------:R-:W-:-:S12]  /*27bf0*/  BRA.DIV UR4, `(.L_x_728) ;  /* 0x0000003604f47947 */ /* 0x000fd8000b800000 */
[----:B------:R-:W-:-:S04]  /*27c00*/  VOTE.ANY R5, PT, !P6 ;  /* 0x0000000000057806 */ /* 0x000fc800070e0100 */
[----:B------:R-:W1:Y:S02]  /*27c10*/  POPC R4, R5 ;  /* 0x0000000500047309 */ /* 0x000e640000000000 */
[----:B-1----:R1:W2:Y:S02]  /*27c20*/  SHFL.IDX PT, R17, R2, R4, 0x1f ;  /* 0x00001f0402117589 */ /* 0x0022a400000e0000 */
.L_x_875:
[----:B------:R-:W-:Y:S01]  /*27c30*/  ISETP.NE.AND P0, PT, R5, RZ, PT ;  /* 0x000000ff0500720c */ /* 0x000fe20003f05270 */
[----:B------:R-:W-:-:S12]  /*27c40*/  IMAD.MOV.U32 R14, RZ, RZ, RZ ;  /* 0x000000ffff0e7224 */ /* 0x000fd800078e00ff */
[----:B------:R-:W-:Y:S05]  /*27c50*/  @!P0 BRA `(.L_x_729) ;  /* 0x0000000000108947 */ /* 0x000fea0003800000 */
[----:B------:R-:W-:Y:S01]  /*27c60*/  UMOV UR4, 0xffffffff ;  /* 0xffffffff00047882 */ /* 0x000fe20000000000 */
[----:B------:R-:W-:Y:S02]  /*27c70*/  VIADD R12, R4, 0xffffffff ;  /* 0xffffffff040c7836 */ /* 0x000fe40000000000 */
[----:B------:R-:W-:Y:S05]  /*27c80*/  BRA.DIV UR4, `(.L_x_730) ;  /* 0x0000003a04187947 */ /* 0x000fea000b800000 */
[----:B------:R3:W4:Y:S02]  /*27c90*/  SHFL.IDX PT, R14, R3, R12, 0x1f ;  /* 0x00001f0c030e7589 */ /* 0x00072400000e0000 */
.L_x_729:
[-C--:B--2---:R-:W-:Y:S01]  /*27ca0*/  IABS R5, R17.reuse ;  /* 0x0000001100057213 */ /* 0x084fe20000000000 */
[----:B----4-:R-:W-:Y:S01]  /*27cb0*/  IMAD R16, R14, R16, R6 ;  /* 0x000000100e107224 */ /* 0x010fe200078e0206 */
[----:B------:R-:W-:Y:S01]  /*27cc0*/  IABS R8, R17 ;  /* 0x0000001100087213 */ /* 0x000fe20000000000 */
[----:B------:R-:W-:Y:S01]  /*27cd0*/  IMAD.IADD R19, R4, 0x1, R19 ;  /* 0x0000000104137824 */ /* 0x000fe200078e0213 */
[----:B------:R-:W2:Y:S01]  /*27ce0*/  I2F.RP R6, R5 ;  /* 0x0000000500067306 */ /* 0x000ea20000209400 */
[----:B------:R-:W-:-:S07]  /*27cf0*/  IMAD.IADD R0, R0, 0x1, -R16 ;  /* 0x0000000100007824 */ /* 0x000fce00078e0a10 */
[----:B--2---:R-:W2:Y:S02]  /*27d00*/  MUFU.RCP R6, R6 ;  /* 0x0000000600067308 */ /* 0x004ea40000001000 */
[----:B--2---:R-:W-:Y:S02]  /*27d10*/  VIADD R7, R6, 0xffffffe ;  /* 0x0ffffffe06077836 */ /* 0x004fe40000000000 */
[----:B------:R-:W-:-:S04]  /*27d20*/  IMAD.MOV R6, RZ, RZ, -R8 ;  /* 0x000000ffff067224 */ /* 0x000fc800078e0a08 */
[----:B0--3--:R-:W1:Y:S02]  /*27d30*/  F2I.FTZ.U32.TRUNC.NTZ R3, R7 ;  /* 0x0000000700037305 */ /* 0x009e64000021f000 */
[----:B-1----:R-:W-:-:S04]  /*27d40*/  IMAD.MOV R2, RZ, RZ, -R3 ;  /* 0x000000ffff027224 */ /* 0x002fc800078e0a03 */
[----:B------:R-:W-:Y:S01]  /*27d50*/  IMAD R9, R2, R5, RZ ;  /* 0x0000000502097224 */ /* 0x000fe200078e02ff */
[----:B------:R-:W-:-:S05]  /*27d60*/  MOV R2, RZ ;  /* 0x000000ff00027202 */ /* 0x000fca0000000f00 */
[----:B------:R-:W-:Y:S01]  /*27d70*/  IMAD.HI.U32 R2, R3, R9, R2 ;  /* 0x0000000903027227 */ /* 0x000fe200078e0002 */
[----:B------:R-:W-:-:S05]  /*27d80*/  IABS R3, R0 ;  /* 0x0000000000037213 */ /* 0x000fca0000000000 */
        /* <DEDUP_REMOVED lines=9> */
[----:B------:R-:W-:-:S05]  /*27e20*/  @P0 IADD3 R2, R2, 0x1, RZ ;  /* 0x0000000102020810 */ /* 0x000fca0007ffe0ff */
[----:B------:R-:W-:Y:S01]  /*27e30*/  @!P2 IMAD.MOV R2, RZ, RZ, -R2 ;  /* 0x000000ffff02a224 */ /* 0x000fe200078e0a02 */
[----:B------:R-:W-:-:S05]  /*27e40*/  @!P1 LOP3.LUT R2, RZ, R17, RZ, 0x33, !PT ;  /* 0x00000011ff029212 */ /* 0x000fca00078e33ff */
[--C-:B------:R-:W-:Y:S02]  /*27e50*/  IMAD.MOV R3, RZ, RZ, -R2.reuse ;  /* 0x000000ffff037224 */ /* 0x100fe400078e0a02 */
[----:B------:R-:W-:Y:S02]  /*27e60*/  IMAD.MOV.U32 R18, RZ, RZ, R2 ;  /* 0x000000ffff127224 */ /* 0x000fe400078e0002 */
[----:B------:R-:W-:Y:S01]  /*27e70*/  IMAD R17, R17, R3, R0 ;  /* 0x0000000311117224 */ /* 0x000fe200078e0200 */
[----:B------:R-:W-:Y:S06]  /*27e80*/  BRA `(.L_x_731) ;  /* 0x00000000001c7947 */ /* 0x000fec0003800000 */
.L_x_723:
[----:B------:R-:W-:Y:S01]  /*27e90*/  UMOV UR4, URZ ;  /* 0x0000003f00047c82 */ /* 0x000fe20008000000 */
[----:B------:R-:W-:Y:S01]  /*27ea0*/  UMOV UR5, URZ ;  /* 0x0000003f00057c82 */ /* 0x000fe20008000000 */
[----:B------:R-:W-:Y:S01]  /*27eb0*/  ULDC UR6, c[0x0][0xc14] ;  /* 0x0003050000067ab9 */ /* 0x000fe20000000800 */
[----:B------:R-:W-:Y:S01]  /*27ec0*/  MOV R16, R0 ;  /* 0x0000000000107202 */ /* 0x000fe20000000f00 */
[----:B------:R-:W-:Y:S02]  /*27ed0*/  IMAD.U32 R17, RZ, RZ, UR4 ;  /* 0x00000004ff117e24 */ /* 0x000fe4000f8e00ff */
[----:B------:R-:W-:Y:S02]  /*27ee0*/  IMAD.U32 R18, RZ, RZ, UR5 ;  /* 0x00000005ff127e24 */ /* 0x000fe4000f8e00ff */
[----:B------:R-:W-:-:S07]  /*27ef0*/  IMAD.U32 R19, RZ, RZ, UR6 ;  /* 0x00000006ff137e24 */ /* 0x000fce000f8e00ff */
.L_x_731:
[----:B------:R-:W1:Y:S01]  /*27f00*/  S2R R0, SR_TID.X ;  /* 0x0000000000007919 */ /* 0x000e620000002100 */
[----:B------:R-:W-:Y:S05]  /*27f10*/  WARPSYNC.ALL ;  /* 0x0000000000007948 */ /* 0x000fea0003800000 */
[----:B------:R-:W-:Y:S01]  /*27f20*/  BAR.SYNC.DEFER_BLOCKING 0x4, 0x180 ;  /* 0x0106000000007b1d */ /* 0x000fe20000010000 */
[----:B-1----:R-:W-:-:S04]  /*27f30*/  LOP3.LUT R0, R0, 0x1f, RZ, 0xc0, !PT ;  /* 0x0000001f00007812 */ /* 0x002fc800078ec0ff */
[----:B------:R-:W-:-:S13]  /*27f40*/  ISETP.NE.AND P0, PT, R0, RZ, PT ;  /* 0x000000ff0000720c */ /* 0x000fda0003f05270 */
[----:B0-----:R-:W0:Y:S01]  /*27f50*/  @!P0 S2R R3, SR_CgaCtaId ;  /* 0x0000000000038919 */ /* 0x001e220000008800 */
[----:B------:R-:W-:-:S04]  /*27f60*/  @!P0 MOV R0, 0x400 ;  /* 0x0000040000008802 */ /* 0x000fc80000000f00 */
[----:B0-----:R-:W-:-:S05]  /*27f70*/  @!P0 LEA R0, R3, R0, 0x18 ;  /* 0x0000000003008211 */ /* 0x001fca00078ec0ff */
[----:B------:R0:W-:Y:S01]  /*27f80*/  @!P0 STS.128 [R0+0x334d0], R16 ;  /* 0x0334d01000008388 */ /* 0x0001e20000000c00 */
[----:B------:R-:W-:Y:S06]  /*27f90*/  BAR.ARV 0x5, 0x180 ;  /* 0x0146000000007b1d */ /* 0x000fec0000002000 */
.L_x_720:
[----:B------:R-:W-:Y:S02]  /*27fa0*/  ULDC UR4, c[0x0][0xc14] ;  /* 0x0003050000047ab9 */ /* 0x000fe40000000800 */
[----:B-1----:R-:W-:-:S13]  /*27fb0*/  ISETP.GE.AND P0, PT, R19, UR4, PT ;  /* 0x0000000413007c0c */ /* 0x002fda000bf06270 */
[----:B------:R-:W-:Y:S05]  /*27fc0*/  @!P0 BRA `(.L_x_732) ;  /* 0xffffffa400888947 */ /* 0x000fea000383ffff */
[----:B------:R-:W-:Y:S05]  /*27fd0*/  BSYNC B7 ;  /* 0x0000000000077941 */ /* 0x000fea0003800000 */
.L_x_623:
[----:B0-----:R-:W2:Y:S01]  /*27fe0*/  LDL.LU R0, [R1+0x40] ;  /* 0x0000400001007983 */ /* 0x001ea20000300800 */
[----:B------:R-:W-:Y:S01]  /*27ff0*/  BSSY B0, `(.L_x_733) ;  /* 0x000000b000007945 */ /* 0x000fe20003800000 */
[----:B------:R-:W0:Y:S01]  /*28000*/  S2R R5, SR_CgaCtaId ;  /* 0x0000000000057919 */ /* 0x000e220000008800 */
[----:B--2---:R-:W-:-:S05]  /*28010*/  VIADD R0, R0, 0x1 ;  /* 0x0000000100007836 */ /* 0x004fca0000000000 */
[----:B------:R-:W-:-:S04]  /*28020*/  LEA.HI R2, R0, R0, RZ, 0x1 ;  /* 0x0000000000027211 */ /* 0x000fc800078f08ff */
[----:B------:R-:W-:-:S04]  /*28030*/  LOP3.LUT R3, R2, 0xfffffffe, RZ, 0xc0, !PT ;  /* 0xfffffffe02037812 */ /* 0x000fc800078ec0ff */
[----:B------:R-:W-:Y:S02]  /*28040*/  IADD3 R3, R0, -R3, RZ ;  /* 0x8000000300037210 */ /* 0x000fe40007ffe0ff */
[----:B------:R-:W-:Y:S02]  /*28050*/  MOV R0, 0x400 ;  /* 0x0000040000007802 */ /* 0x000fe40000000f00 */
[----:B------:R-:W-:Y:S02]  /*28060*/  SHF.L.U32 R3, R3, 0x1f, RZ ;  /* 0x0000001f03037819 */ /* 0x000fe400000006ff */
[----:B0-----:R-:W-:-:S04]  /*28070*/  LEA R0, R5, R0, 0x18 ;  /* 0x0000000005007211 */ /* 0x001fc800078ec0ff */
[----:B------:R-:W0:Y:S02]  /*28080*/  SYNCS.PHASECHK.TRANS64.TRYWAIT P0, [R0+URZ+0x33420], R3 ;  /* 0x03342003000075a7 */ /* 0x000e24000800017f */
[----:B0-----:R-:W-:Y:S05]  /*28090*/  @!P0 BRA `(.L_x_734) ;  /* 0x0000003400388947 */ /* 0x001fea0003800000 */
.L_x_878:
[----:B------:R-:W-:Y:S05]  /*280a0*/  BSYNC B0 ;  /* 0x0000000000007941 */ /* 0x000fea0003800000 */
.L_x_733:
[----:B------:R-:W-:-:S03]  /*280b0*/  UMOV UR4, 0xffffffff ;  /* 0xffffffff00047882 */ /* 0x000fc60000000000 */
[----:B------:R-:W-:Y:S05]  /*280c0*/  BRA.DIV UR4, `(.L_x_735) ;  /* 0x0000003604407947 */ /* 0x000fea000b800000 */
[----:B------:R-:W1:Y:S02]  /*280d0*/  S2R R2, SR_TID.X ;  /* 0x0000000000027919 */ /* 0x000e640000002100 */
[----:B-1----:R-:W-:-:S04]  /*280e0*/  SHF.R.U32.HI R2, RZ, 0x5, R2 ;  /* 0x00000005ff027819 */ /* 0x002fc80000011602 */
[----:B------:R-:W-:-:S05]  /*280f0*/  LOP3.LUT R2, R2, 0x3, RZ, 0xc0, !PT ;  /* 0x0000000302027812 */ /* 0x000fca00078ec0ff */
[----:B------:R1:W2:Y:S02]  /*28100*/  SHFL.IDX PT, R14, R2, RZ, 0x1f ;  /* 0x00001fff020e7589 */ /* 0x0002a400000e0000 */
.L_x_881:
[----:B--2---:R-:W-:-:S13]  /*28110*/  ISETP.NE.AND P0, PT, R14, RZ, PT ;  /* 0x000000ff0e00720c */ /* 0x004fda0003f05270 */
[----:B------:R-:W-:Y:S05]  /*28120*/  @P0 BRA `(.L_x_420) ;  /* 0x0000000000b00947 */ /* 0x000fea0003800000 */
[----:B------:R-:W-:-:S03]  /*28130*/  UMOV UR4, 0xffffffff ;  /* 0xffffffff00047882 */ /* 0x000fc60000000000 */
[----:B------:R-:W-:Y:S05]  /*28140*/  BRA.DIV UR4, `(.L_x_736) ;  /* 0x0000003604547947 */ /* 0x000fea000b800000 */
[----:B------:R-:W-:-:S13]  /*28150*/  ELECT P6, URZ, PT ;  /* 0x00000000003f782f */ /* 0x000fda00038c0000 */
.L_x_884:
[----:B------:R-:W-:Y:S05]  /*28160*/  @!P6 BRA `(.L_x_420) ;  /* 0x0000000000a0e947 */ /* 0x000fea0003800000 */
[----:B------:R-:W-:-:S06]  /*28170*/  ULOP3.LUT UR4, UR36, 0x2, URZ, 0xfc, !UPT ;  /* 0x0000000224047892 */ /* 0x000fcc000f8efc3f */
[----:B-1----:R-:W-:-:S05]  /*28180*/  IMAD.U32 R2, RZ, RZ, UR4 ;  /* 0x00000004ff027e24 */ /* 0x002fca000f8e00ff */
[----:B------:R-:W-:-:S13]  /*28190*/  ISETP.NE.AND P0, PT, R2, 0x3, PT ;  /* 0x000000030200780c */ /* 0x000fda0003f05270 */
[----:B------:R-:W-:Y:S05]  /*281a0*/  @!P0 BRA `(.L_x_737) ;  /* 0x0000000000048947 */ /* 0x000fea0003800000 */
[----:B------:R-:W-:Y:S01]  /*281b0*/  BPT.TRAP 0x1 ;  /* 0x000000040000795c */ /* 0x000fe20000300000 */
.L_x_737:
[----:B0-----:R-:W2:Y:S04]  /*281c0*/  LDL R3, [R1+0x4] ;  /* 0x0000040001037983 */ /* 0x001ea80000100800 */
[----:B------:R-:W3:Y:S01]  /*281d0*/  LDL.LU R7, [R1+0xc] ;  /* 0x00000c0001077983 */ /* 0x000ee20000300800 */
[----:B------:R-:W-:-:S04]  /*281e0*/  VIADD R2, R0, 0x33440 ;  /* 0x0003344000027836 */ /* 0x000fc80000000000 */
[C---:B--2---:R-:W-:Y:S02]  /*281f0*/  IMAD R6, R3.reuse, 0x8, R2 ;  /* 0x0000000803067824 */ /* 0x044fe400078e0202 */
[----:B------:R-:W-:Y:S01]  /*28200*/  VIADD R3, R3, 0x1 ;  /* 0x0000000103037836 */ /* 0x000fe20000000000 */
[----:B---3--:R-:W-:-:S04]  /*28210*/  SHF.L.U32 R5, R7, 0x1f, RZ ;  /* 0x0000001f07057819 */ /* 0x008fc800000006ff */
[C---:B------:R-:W-:Y:S01]  /*28220*/  ISETP.NE.AND P2, PT, R3.reuse, 0x2, PT ;  /* 0x000000020300780c */ /* 0x040fe20003f45270 */
[----:B------:R-:W0:Y:S03]  /*28230*/  SYNCS.PHASECHK.TRANS64.TRYWAIT P1, [R6+URZ], R5 ;  /* 0x00000005060075a7 */ /* 0x000e26000802017f */
[----:B------:R-:W-:Y:S02]  /*28240*/  SEL R4, RZ, 0x1, P2 ;  /* 0x00000001ff047807 */ /* 0x000fe40001000000 */
[----:B------:R-:W-:Y:S02]  /*28250*/  SEL R3, R3, RZ, P2 ;  /* 0x000000ff03037207 */ /* 0x000fe40001000000 */
[----:B------:R-:W-:Y:S02]  /*28260*/  LOP3.LUT R4, R7, R4, RZ, 0x3c, !PT ;  /* 0x0000000407047212 */ /* 0x000fe400078e3cff */
[----:B------:R-:W-:-:S02]  /*28270*/  LEA R7, R3, R2, 0x3 ;  /* 0x0000000203077211 */ /* 0x000fc400078e18ff */
[----:B------:R-:W-:Y:S01]  /*28280*/  SHF.L.U32 R2, R4, 0x1f, RZ ;  /* 0x0000001f04027819 */ /* 0x000fe200000006ff */
[----:B0-----:R-:W-:Y:S06]  /*28290*/  @!P1 BRA `(.L_x_738) ;  /* 0x0000003400209947 */ /* 0x001fec0003800000 */
.L_x_885:
[----:B------:R-:W1:Y:S02]  /*282a0*/  SYNCS.PHASECHK.TRANS64.TRYWAIT P1, [R7+URZ], R2 ;  /* 0x00000002070075a7 */ /* 0x000e64000802017f */
[----:B-1----:R-:W-:Y:S05]  /*282b0*/  @!P1 BRA `(.L_x_739) ;  /* 0x00000034002c9947 */ /* 0x002fea0003800000 */
.L_x_886:
[----:B------:R-:W-:Y:S05]  /*282c0*/  @!P0 BRA `(.L_x_740) ;  /* 0x0000000000048947 */ /* 0x000fea0003800000 */
[----:B------:R-:W-:Y:S01]  /*282d0*/  BPT.TRAP 0x1 ;  /* 0x000000040000795c */ /* 0x000fe20000300000 */
.L_x_740:
[----:B------:R-:W2:Y:S02]  /*282e0*/  LDL.LU R4, [R1+0x4] ;  /* 0x0000040001047983 */ /* 0x000ea40000300800 */
[----:B--2---:R-:W-:-:S04]  /*282f0*/  IMAD R4, R4, 0x8, R0 ;  /* 0x0000000804047824 */ /* 0x004fc800078e0200 */
[----:B------:R-:W2:Y:S02]  /*28300*/  SYNCS.PHASECHK.TRANS64.TRYWAIT P1, [R4+URZ+0x33460], R5 ;  /* 0x03346005040075a7 */ /* 0x000ea4000802017f */
[----:B--2---:R-:W-:Y:S05]  /*28310*/  @!P1 BRA `(.L_x_741) ;  /* 0x0000003400289947 */ /* 0x004fea0003800000 */
.L_x_887:
[----:B------:R-:W-:Y:S05]  /*28320*/  @!P0 BRA `(.L_x_742) ;  /* 0x0000000000048947 */ /* 0x000fea0003800000 */
[----:B------:R-:W-:Y:S01]  /*28330*/  BPT.TRAP 0x1 ;  /* 0x000000040000795c */ /* 0x000fe20000300000 */
.L_x_742:
[----:B------:R-:W-:-:S04]  /*28340*/  IMAD R3, R3, 0x8, R0 ;  /* 0x0000000803037824 */ /* 0x000fc800078e0200 */
[----:B------:R-:W3:Y:S02]  /*28350*/  SYNCS.PHASECHK.TRANS64.TRYWAIT P1, [R3+URZ+0x33460], R2 ;  /* 0x03346002030075a7 */ /* 0x000ee4000802017f */
[----:B---3--:R-:W-:Y:S05]  /*28360*/  @!P1 BRA `(.L_x_743) ;  /* 0x0000003400289947 */ /* 0x008fea0003800000 */
.L_x_888:
[----:B------:R-:W-:Y:S05]  /*28370*/  @!P0 BRA `(.L_x_744) ;  /* 0x0000000000048947 */ /* 0x000fea0003800000 */
[----:B------:R-:W-:Y:S01]  /*28380*/  BPT.TRAP 0x1 ;  /* 0x000000040000795c */ /* 0x000fe20000300000 */
.L_x_744:
[----:B------:R-:W4:Y:S02]  /*28390*/  SYNCS.PHASECHK.TRANS64.TRYWAIT P0, [R4+URZ+0x33480], R5 ;  /* 0x03348005040075a7 */ /* 0x000f24000800017f */
[----:B----4-:R-:W-:Y:S05]  /*283a0*/  @!P0 BRA `(.L_x_745) ;  /* 0x00000034002c8947 */ /* 0x010fea0003800000 */
.L_x_746:
[----:B------:R0:W0:Y:S02]  /*283b0*/  SYNCS.PHASECHK.TRANS64.TRYWAIT P0, [R3+URZ+0x33480], R2 ;  /* 0x03348002030075a7 */ /* 0x000024000800017f */
[----:B0-----:R-:W-:Y:S05]  /*283c0*/  @!P0 NANOSLEEP.SYNCS 0x989680 ;  /* 0x009896800000895d */ /* 0x001fea0003900000 */
[----:B------:R-:W0:Y:S02]  /*283d0*/  @!P0 SYNCS.PHASECHK.TRANS64 P0, [R3+URZ+0x33480], R2 ;  /* 0x03348002030085a7 */ /* 0x000e24000800007f */
[----:B0-----:R-:W-:Y:S05]  /*283e0*/  @!P0 BRA `(.L_x_746) ;  /* 0xfffffffc00f08947 */ /* 0x001fea000383ffff */
.L_x_420:
[----:B------:R-:W-:Y:S05]  /*283f0*/  BSYNC B8 ;  /* 0x0000000000087941 */ /* 0x000fea0003800000 */
.L_x_417:
[----:B------:R-:W-:Y:S05]  /*28400*/  EXIT ;  /* 0x000000000000794d */ /* 0x000fea0003800000 */
.L_x_438:
[----:B-1----:R1:W2:Y:S02]  /*28410*/  SYNCS.PHASECHK.TRANS64.TRYWAIT P5, [R43+URZ+0x33490], R100 ;  /* 0x033490642b0075a7 */ /* 0x0022a400080a017f */
[----:B--2---:R-:W-:Y:S05]  /*28420*/  @!P5 NANOSLEEP.SYNCS 0x989680 ;  /* 0x009896800000d95d */ /* 0x004fea0003900000 */
[----:B------:R-:W2:Y:S02]  /*28430*/  @!P5 SYNCS.PHASECHK.TRANS64 P5, [R43+URZ+0x33490], R100 ;  /* 0x033490642b00d5a7 */ /* 0x000ea400080a007f */
[----:B--2---:R-:W-:Y:S05]  /*28440*/  @!P5 BRA `(.L_x_438) ;  /* 0xfffffffc00f0d947 */ /* 0x004fea000383ffff */
[----:B------:R-:W-:Y:S05]  /*28450*/  BRA `(.L_x_747) ;  /* 0xfffffdb0000c7947 */ /* 0x000fea000383ffff */
.L_x_492:
[----:B--2---:R2:W4:Y:S02]  /*28460*/  SYNCS.PHASECHK.TRANS64.TRYWAIT P5, [R43+URZ+0x33490], R100 ;  /* 0x033490642b0075a7 */ /* 0x00452400080a017f */
[----:B----4-:R-:W-:Y:S05]  /*28470*/  @!P5 NANOSLEEP.SYNCS 0x989680 ;  /* 0x009896800000d95d */ /* 0x010fea0003900000 */
[----:B------:R-:W4:Y:S02]  /*28480*/  @!P5 SYNCS.PHASECHK.TRANS64 P5, [R43+URZ+0x33490], R100 ;  /* 0x033490642b00d5a7 */ /* 0x000f2400080a007f */
[----:B----4-:R-:W-:Y:S05]  /*28490*/  @!P5 BRA `(.L_x_492) ;  /* 0xfffffffc00f0d947 */ /* 0x010fea000383ffff */
[----:B------:R-:W-:Y:S05]  /*284a0*/  BRA `(.L_x_748) ;  /* 0xfffffe0c00747947 */ /* 0x000fea000383ffff */
.L_x_517:
[----:B0-----:R0:W1:Y:S02]  /*284b0*/  SYNCS.PHASECHK.TRANS64.TRYWAIT P3, [R43+URZ+0x33490], R100 ;  /* 0x033490642b0075a7 */ /* 0x001064000806017f */
[----:B-1----:R-:W-:Y:S05]  /*284c0*/  @!P3 NANOSLEEP.SYNCS 0x989680 ;  /* 0x009896800000b95d */ /* 0x002fea0003900000 */
[----:B------:R-:W1:Y:S02]  /*284d0*/  @!P3 SYNCS.PHASECHK.TRANS64 P3, [R43+URZ+0x33490], R100 ;  /* 0x033490642b00b5a7 */ /* 0x000e64000806007f */
[----:B-1----:R-:W-:Y:S05]  /*284e0*/  @!P3 BRA `(.L_x_517) ;  /* 0xfffffffc00f0b947 */ /* 0x002fea000383ffff */
[----:B------:R-:W-:Y:S05]  /*284f0*/  BRA `(.L_x_749) ;  /* 0xfffffe6c00187947 */ /* 0x000fea000383ffff */
.L_x_523:
[----:B-1----:R1:W2:Y:S02]  /*28500*/  SYNCS.PHASECHK.TRANS64.TRYWAIT P2, [R43+URZ+0x334b0], R100 ;  /* 0x0334b0642b0075a7 */ /* 0x0022a4000804017f */
[----:B--2---:R-:W-:Y:S05]  /*28510*/  @!P2 NANOSLEEP.SYNCS 0x989680 ;  /* 0x009896800000a95d */ /* 0x004fea0003900000 */
[----:B------:R-:W2:Y:S02]  /*28520*/  @!P2 SYNCS.PHASECHK.TRANS64 P2, [R43+URZ+0x334b0], R100 ;  /* 0x0334b0642b00a5a7 */ /* 0x000ea4000804007f */
[----:B--2---:R-:W-:Y:S05]  /*28530*/  @!P2 BRA `(.L_x_523) ;  /* 0xfffffffc00f0a947 */ /* 0x004fea000383ffff */
[----:B------:R-:W-:Y:S05]  /*28540*/  BRA `(.L_x_750) ;  /* 0xfffffe70001c7947 */ /* 0x000fea000383ffff */
.L_x_531:
[----:B------:R-:W0:Y:S01]  /*28550*/  S2R R46, SR_TID.X ;  /* 0x00000000002e7919 */ /* 0x000e220000002100 */
[----:B------:R-:W-:Y:S01]  /*28560*/  BSSY B0, `(.L_x_751) ;  /* 0x000000c000007945 */ /* 0x000fe20003800000 */
[----:B------:R-:W-:Y:S01]  /*28570*/  MOV R12, RZ ;  /* 0x000000ff000c7202 */ /* 0x000fe20000000f00 */
[----:B------:R-:W-:Y:S02]  /*28580*/  IMAD.MOV.U32 R11, RZ, RZ, 0x1f ;  /* 0x0000001fff0b7424 */ /* 0x000fe400078e00ff */
[----:B------:R-:W-:Y:S02]  /*28590*/  IMAD.MOV.U32 R15, RZ, RZ, -0x1 ;  /* 0xffffffffff0f7424 */ /* 0x000fe400078e00ff */
[----:B0-----:R-:W-:-:S05]  /*285a0*/  VIADD R47, R46, 0xffffff80 ;  /* 0xffffff802e2f7836 */ /* 0x001fca0000000000 */
[----:B------:R-:W-:-:S04]  /*285b0*/  SHF.R.S32.HI R46, RZ, 0x1f, R47 ;  /* 0x0000001fff2e7819 */ /* 0x000fc8000001142f */
[----:B------:R-:W-:-:S04]  /*285c0*/  LEA.HI R46, R46, R47, RZ, 0x7 ;  /* 0x0000002f2e2e7211 */ /* 0x000fc800078f38ff */
[----:B------:R-:W-:-:S05]  /*285d0*/  SHF.R.S32.HI R46, RZ, 0x7, R46 ;  /* 0x00000007ff2e7819 */ /* 0x000fca000001142e */
[----:B------:R-:W-:-:S07]  /*285e0*/  IMAD.MOV.U32 R13, RZ, RZ, R46 ;  /* 0x000000ffff0d7224 */ /* 0x000fce00078e002e */
[----:B-----5:R-:W-:Y:S05]  /*285f0*/  WARPSYNC.COLLECTIVE R15, `(.L_x_752) ;  /* 0x000000000f087348 */ /* 0x020fea0003c00000 */
[----:B------:R0:W1:Y:S02]  /*28600*/  SHFL.IDX P6, R14, R13, R12, R11 ;  /* 0x0000000c0d0e7389 */ /* 0x00006400000c000b */
[----:B01---5:R-:W-:Y:S01]  /*28610*/  ENDCOLLECTIVE ;  /* 0x000000000000791b */ /* 0x023fe20003800000 */
.L_x_752:
[----:B------:R-:W-:Y:S05]  /*28620*/  BSYNC B0 ;  /* 0x0000000000007941 */ /* 0x000fea0003800000 */
.L_x_751:
[----:B------:R-:W-:Y:S01]  /*28630*/  IMAD.MOV.U32 R231, RZ, RZ, R14 ;  /* 0x000000ffffe77224 */ /* 0x000fe200078e000e */
[----:B------:R-:W-:Y:S06]  /*28640*/  BRA `(.L_x_753) ;  /* 0xfffffe7c00107947 */ /* 0x000fec000383ffff */
.L_x_543:
[----:B------:R-:W-:Y:S01]  /*28650*/  BSSY B1, `(.L_x_754) ;  /* 0x0000008000017945 */ /* 0x000fe20003800000 */
[----:B------:R-:W-:Y:S01]  /*28660*/  IMAD.MOV.U32 R13, RZ, RZ, R26 ;  /* 0x000000ffff0d7224 */ /* 0x000fe200078e001a */
[----:B------:R-:W-:Y:S01]  /*28670*/  MOV R12, RZ ;  /* 0x000000ff000c7202 */ /* 0x000fe20000000f00 */
[----:B------:R-:W-:Y:S02]  /*28680*/  IMAD.MOV.U32 R11, RZ, RZ, 0x1e1f ;  /* 0x00001e1fff0b7424 */ /* 0x000fe400078e00ff */
[----:B------:R-:W-:-:S07]  /*28690*/  IMAD.MOV.U32 R15, RZ, RZ, -0x1 ;  /* 0xffffffffff0f7424 */ /* 0x000fce00078e00ff */
[----:B0----5:R-:W-:Y:S05]  /*286a0*/  WARPSYNC.COLLECTIVE R15, `(.L_x_755) ;  /* 0x000000000f087348 */ /* 0x021fea0003c00000 */
[----:B------:R1:W2:Y:S02]  /*286b0*/  SHFL.IDX P6, R14, R13, R12, R11 ;  /* 0x0000000c0d0e7389 */ /* 0x0002a400000c000b */
[----:B012--5:R-:W-:Y:S01]  /*286c0*/  ENDCOLLECTIVE ;  /* 0x000000000000791b */ /* 0x027fe20003800000 */
.L_x_755:
[----:B------:R-:W-:Y:S05]  /*286d0*/  BSYNC B1 ;  /* 0x0000000000017941 */ /* 0x000fea0003800000 */
.L_x_754:
[----:B------:R-:W-:Y:S05]  /*286e0*/  BRA `(.L_x_756) ;  /* 0xfffffe8400507947 */ /* 0x000fea000383ffff */
.L_x_544:
[----:B------:R-:W-:Y:S01]  /*286f0*/  BSSY B1, `(.L_x_757) ;  /* 0x0000008000017945 */ /* 0x000fe20003800000 */
[----:B------:R-:W-:Y:S01]  /*28700*/  IMAD.MOV.U32 R13, RZ, RZ, R24 ;  /* 0x000000ffff0d7224 */ /* 0x000fe200078e0018 */
[----:B------:R-:W-:Y:S01]  /*28710*/  MOV R11, 0x1e1f ;  /* 0x00001e1f000b7802 */ /* 0x000fe20000000f00 */
[----:B------:R-:W-:Y:S02]  /*28720*/  IMAD.MOV.U32 R12, RZ, RZ, RZ ;  /* 0x000000ffff0c7224 */ /* 0x000fe400078e00ff */
[----:B------:R-:W-:-:S07]  /*28730*/  IMAD.MOV.U32 R15, RZ, RZ, -0x1 ;  /* 0xffffffffff0f7424 */ /* 0x000fce00078e00ff */
[----:B0----5:R-:W-:Y:S05]  /*28740*/  WARPSYNC.COLLECTIVE R15, `(.L_x_758) ;  /* 0x000000000f087348 */ /* 0x021fea0003c00000 */
[----:B------:R1:W2:Y:S02]  /*28750*/  SHFL.IDX P6, R14, R13, R12, R11 ;  /* 0x0000000c0d0e7389 */ /* 0x0002a400000c000b */
[----:B012--5:R-:W-:Y:S01]  /*28760*/  ENDCOLLECTIVE ;  /* 0x000000000000791b */ /* 0x027fe20003800000 */
.L_x_758:
[----:B------:R-:W-:Y:S05]  /*28770*/  BSYNC B1 ;  /* 0x0000000000017941 */ /* 0x000fea0003800000 */
.L_x_757:
[----:B------:R-:W-:Y:S05]  /*28780*/  BRA `(.L_x_759) ;  /* 0xfffffe8400307947 */ /* 0x000fea000383ffff */
.L_x_545:
[----:B------:R-:W-:Y:S01]  /*28790*/  BSSY B1, `(.L_x_760) ;  /* 0x0000008000017945 */ /* 0x000fe20003800000 */
[----:B------:R-:W-:Y:S01]  /*287a0*/  IMAD.MOV.U32 R13, RZ, RZ, R27 ;  /* 0x000000ffff0d7224 */ /* 0x000fe200078e001b */
[----:B------:R-:W-:Y:S01]  /*287b0*/  MOV R15, 0xffffffff ;  /* 0xffffffff000f7802 */ /* 0x000fe20000000f00 */
[----:B------:R-:W-:Y:S02]  /*287c0*/  IMAD.MOV.U32 R12, RZ, RZ, RZ ;  /* 0x000000ffff0c7224 */ /* 0x000fe400078e00ff */
[----:B------:R-:W-:-:S07]  /*287d0*/  IMAD.MOV.U32 R11, RZ, RZ, 0x1e1f ;  /* 0x00001e1fff0b7424 */ /* 0x000fce00078e00ff */
[----:B0----5:R-:W-:Y:S05]  /*287e0*/  WARPSYNC.COLLECTIVE R15, `(.L_x_761) ;  /* 0x000000000f087348 */ /* 0x021fea0003c00000 */
[----:B------:R1:W2:Y:S02]  /*287f0*/  SHFL.IDX P6, R14, R13, R12, R11 ;  /* 0x0000000c0d0e7389 */ /* 0x0002a400000c000b */
[----:B012--5:R-:W-:Y:S01]  /*28800*/  ENDCOLLECTIVE ;  /* 0x000000000000791b */ /* 0x027fe20003800000 */
.L_x_761:
[----:B------:R-:W-:Y:S05]  /*28810*/  BSYNC B1 ;  /* 0x0000000000017941 */ /* 0x000fea0003800000 */
.L_x_760:
[----:B------:R-:W-:Y:S05]  /*28820*/  BRA `(.L_x_762) ;  /* 0xfffffe8400107947 */ /* 0x000fea000383ffff */
.L_x_546:
[----:B------:R-:W-:Y:S01]  /*28830*/  BSSY B1, `(.L_x_763) ;  /* 0x0000008000017945 */ /* 0x000fe20003800000 */
[----:B------:R-:W-:Y:S02]  /*28840*/  IMAD.MOV.U32 R13, RZ, RZ, R48 ;  /* 0x000000ffff0d7224 */ /* 0x000fe400078e0030 */
[----:B------:R-:W-:Y:S02]  /*28850*/  IMAD.MOV.U32 R12, RZ, RZ, RZ ;  /* 0x000000ffff0c7224 */ /* 0x000fe400078e00ff */
[----:B------:R-:W-:Y:S02]  /*28860*/  IMAD.MOV.U32 R11, RZ, RZ, 0x1e1f ;  /* 0x00001e1fff0b7424 */ /* 0x000fe400078e00ff */
[----:B------:R-:W-:-:S07]  /*28870*/  IMAD.MOV.U32 R15, RZ, RZ, -0x1 ;  /* 0xffffffffff0f7424 */ /* 0x000fce00078e00ff */
[----:B0----5:R-:W-:Y:S05]  /*28880*/  WARPSYNC.COLLECTIVE R15, `(.L_x_764) ;  /* 0x000000000f087348 */ /* 0x021fea0003c00000 */
[----:B------:R1:W2:Y:S02]  /*28890*/  SHFL.IDX P6, R14, R13, R12, R11 ;  /* 0x0000000c0d0e7389 */ /* 0x0002a400000c000b */
[----:B012--5:R-:W-:Y:S01]  /*288a0*/  ENDCOLLECTIVE ;  /* 0x000000000000791b */ /* 0x027fe20003800000 */
.L_x_764:
[----:B------:R-:W-:Y:S05]  /*288b0*/  BSYNC B1 ;  /* 0x0000000000017941 */ /* 0x000fea0003800000 */
.L_x_763:
[----:B------:R-:W-:Y:S05]  /*288c0*/  BRA `(.L_x_765) ;  /* 0xfffffe8000f07947 */ /* 0x000fea000383ffff */
.L_x_548:
[----:B-1----:R1:W2:Y:S02]  /*288d0*/  SYNCS.PHASECHK.TRANS64.TRYWAIT P1, [R18+URZ+0x33400], R3 ;  /* 0x03340003120075a7 */ /* 0x0022a4000802017f */
[----:B--2---:R-:W-:Y:S05]  /*288e0*/  @!P1 NANOSLEEP.SYNCS 0x989680 ;  /* 0x009896800000995d */ /* 0x004fea0003900000 */
[----:B------:R-:W2:Y:S02]  /*288f0*/  @!P1 SYNCS.PHASECHK.TRANS64 P1, [R18+URZ+0x33400], R3 ;  /* 0x03340003120095a7 */ /* 0x000ea4000802007f */
[----:B--2---:R-:W-:Y:S05]  /*28900*/  @!P1 BRA `(.L_x_548) ;  /* 0xfffffffc00f09947 */ /* 0x004fea000383ffff */
[----:B------:R-:W-:Y:S05]  /*28910*/  BRA `(.L_x_766) ;  /* 0xfffffe8000fc7947 */ /* 0x000fea000383ffff */
.L_x_562:
[----:B------:R-:W-:Y:S01]  /*28920*/  BSSY B1, `(.L_x_767) ;  /* 0x0000008000017945 */ /* 0x000fe20003800000 */
[----:B------:R-:W-:Y:S01]  /*28930*/  MOV R13, R26 ;  /* 0x0000001a000d7202 */ /* 0x000fe20000000f00 */
[----:B------:R-:W-:Y:S02]  /*28940*/  IMAD.MOV.U32 R12, RZ, RZ, RZ ;  /* 0x000000ffff0c7224 */ /* 0x000fe400078e00ff */
[----:B------:R-:W-:Y:S02]  /*28950*/  IMAD.MOV.U32 R11, RZ, RZ, 0x1e1f ;  /* 0x00001e1fff0b7424 */ /* 0x000fe400078e00ff */
[----:B------:R-:W-:-:S07]  /*28960*/  IMAD.MOV.U32 R15, RZ, RZ, -0x1 ;  /* 0xffffffffff0f7424 */ /* 0x000fce00078e00ff */
[----:B0----5:R-:W-:Y:S05]  /*28970*/  WARPSYNC.COLLECTIVE R15, `(.L_x_768) ;  /* 0x000000000f087348 */ /* 0x021fea0003c00000 */
[----:B------:R1:W2:Y:S02]  /*28980*/  SHFL.IDX P6, R14, R13, R12, R11 ;  /* 0x0000000c0d0e7389 */ /* 0x0002a400000c000b */
[----:B012--5:R-:W-:Y:S01]  /*28990*/  ENDCOLLECTIVE ;  /* 0x000000000000791b */ /* 0x027fe20003800000 */
.L_x_768:
[----:B------:R-:W-:Y:S05]  /*289a0*/  BSYNC B1 ;  /* 0x0000000000017941 */ /* 0x000fea0003800000 */
.L_x_767:
[----:B------:R-:W-:Y:S05]  /*289b0*/  BRA `(.L_x_769) ;  /* 0xfffffeb400407947 */ /* 0x000fea000383ffff */
.L_x_563:
        /* <DEDUP_REMOVED lines=8> */
.L_x_771:
[----:B------:R-:W-:Y:S05]  /*28a40*/  BSYNC B1 ;  /* 0x0000000000017941 */ /* 0x000fea0003800000 */
.L_x_770:
[----:B------:R-:W-:Y:S05]  /*28a50*/  BRA `(.L_x_772) ;  /* 0xfffffeb400207947 */ /* 0x000fea000383ffff */
.L_x_564:
        /* <DEDUP_REMOVED lines=8> */
.L_x_774:
[----:B------:R-:W-:Y:S05]  /*28ae0*/  BSYNC B1 ;  /* 0x0000000000017941 */ /* 0x000fea0003800000 */
.L_x_773:
[----:B------:R-:W-:Y:S05]  /*28af0*/  BRA `(.L_x_775) ;  /* 0xfffffeb400007947 */ /* 0x000fea000383ffff */
.L_x_565:
        /* <DEDUP_REMOVED lines=8> */
.L_x_777:
[----:B------:R-:W-:Y:S05]  /*28b80*/  BSYNC B1 ;  /* 0x0000000000017941 */ /* 0x000fea0003800000 */
.L_x_776:
[----:B------:R-:W-:Y:S05]  /*28b90*/  BRA `(.L_x_778) ;  /* 0xfffffeb000e07947 */ /* 0x000fea000383ffff */
.L_x_567:
[----:B-1----:R1:W2:Y:S02]  /*28ba0*/  SYNCS.PHASECHK.TRANS64.TRYWAIT P1, [R18+URZ+0x33400], R3 ;  /* 0x03340003120075a7 */ /* 0x0022a4000802017f */
[----:B--2---:R-:W-:Y:S05]  /*28bb0*/  @!P1 NANOSLEEP.SYNCS 0x989680 ;  /* 0x009896800000995d */ /* 0x004fea0003900000 */
[----:B------:R-:W2:Y:S02]  /*28bc0*/  @!P1 SYNCS.PHASECHK.TRANS64 P1, [R18+URZ+0x33400], R3 ;  /* 0x03340003120095a7 */ /* 0x000ea4000802007f */
[----:B--2---:R-:W-:Y:S05]  /*28bd0*/  @!P1 BRA `(.L_x_567) ;  /* 0xfffffffc00f09947 */ /* 0x004fea000383ffff */
[----:B------:R-:W-:Y:S05]  /*28be0*/  BRA `(.L_x_779) ;  /* 0xfffffeb000ec7947 */ /* 0x000fea000383ffff */
.L_x_575:
[----:B-1----:R1:W2:Y:S02]  /*28bf0*/  SYNCS.PHASECHK.TRANS64.TRYWAIT P2, [R0+URZ+0x33430], R3 ;  /* 0x03343003000075a7 */ /* 0x0022a4000804017f */
[----:B--2---:R-:W-:Y:S05]  /*28c00*/  @!P2 NANOSLEEP.SYNCS 0x989680 ;  /* 0x009896800000a95d */ /* 0x004fea0003900000 */
[----:B------:R-:W2:Y:S02]  /*28c10*/  @!P2 SYNCS.PHASECHK.TRANS64 P2, [R0+URZ+0x33430], R3 ;  /* 0x033430030000a5a7 */ /* 0x000ea4000804007f */
[----:B--2---:R-:W-:Y:S05]  /*28c20*/  @!P2 BRA `(.L_x_575) ;  /* 0xfffffffc00f0a947 */ /* 0x004fea000383ffff */
[----:B------:R-:W-:Y:S05]  /*28c30*/  BRA `(.L_x_574) ;  /* 0xfffffee400407947 */ /* 0x000fea000383ffff */
.L_x_581:
[----:B-1----:R1:W2:Y:S02]  /*28c40*/  SYNCS.PHASECHK.TRANS64.TRYWAIT P2, [R9+URZ+0x33430], R10 ;  /* 0x0334300a090075a7 */ /* 0x0022a4000804017f */
[----:B--2---:R-:W-:Y:S05]  /*28c50*/  @!P2 NANOSLEEP.SYNCS 0x989680 ;  /* 0x009896800000a95d */ /* 0x004fea0003900000 */
[----:B------:R-:W2:Y:S02]  /*28c60*/  @!P2 SYNCS.PHASECHK.TRANS64 P2, [R9+URZ+0x33430], R10 ;  /* 0x0334300a0900a5a7 */ /* 0x000ea4000804007f */
[----:B--2---:R-:W-:Y:S05]  /*28c70*/  @!P2 BRA `(.L_x_581) ;  /* 0xfffffffc00f0a947 */ /* 0x004fea000383ffff */
[----:B------:R-:W-:Y:S05]  /*28c80*/  BRA `(.L_x_580) ;  /* 0xffffff1c00d07947 */ /* 0x000fea000383ffff */
.L_x_585:
[----:B-1----:R1:W2:Y:S02]  /*28c90*/  SYNCS.PHASECHK.TRANS64.TRYWAIT P1, [R10+URZ+0x33450], R7 ;  /* 0x033450070a0075a7 */ /* 0x0022a4000802017f */
[----:B--2---:R-:W-:Y:S05]  /*28ca0*/  @!P1 NANOSLEEP.SYNCS 0x989680 ;  /* 0x009896800000995d */ /* 0x004fea0003900000 */
[----:B------:R-:W2:Y:S02]  /*28cb0*/  @!P1 SYNCS.PHASECHK.TRANS64 P1, [R10+URZ+0x33450], R7 ;  /* 0x033450070a0095a7 */ /* 0x000ea4000802007f */
[----:B--2---:R-:W-:Y:S05]  /*28cc0*/  @!P1 BRA `(.L_x_585) ;  /* 0xfffffffc00f09947 */ /* 0x004fea000383ffff */
[----:B------:R-:W-:Y:S05]  /*28cd0*/  BRA `(.L_x_582) ;  /* 0xffffff30000c7947 */ /* 0x000fea000383ffff */
.L_x_591:
[----:B-1----:R1:W2:Y:S02]  /*28ce0*/  SYNCS.PHASECHK.TRANS64.TRYWAIT P1, [R15+URZ+0x33450], R4 ;  /* 0x033450040f0075a7 */ /* 0x0022a4000802017f */
[----:B--2---:R-:W-:Y:S05]  /*28cf0*/  @!P1 NANOSLEEP.SYNCS 0x989680 ;  /* 0x009896800000995d */ /* 0x004fea0003900000 */
[----:B------:R-:W2:Y:S02]  /*28d00*/  @!P1 SYNCS.PHASECHK.TRANS64 P1, [R15+URZ+0x33450], R4 ;  /* 0x033450040f0095a7 */ /* 0x000ea4000802007f */
[----:B--2---:R-:W-:Y:S05]  /*28d10*/  @!P1 BRA `(.L_x_591) ;  /* 0xfffffffc00f09947 */ /* 0x004fea000383ffff */
[----:B------:R-:W-:Y:S05]  /*28d20*/  BRA `(.L_x_590) ;  /* 0xffffff5000a07947 */ /* 0x000fea000383ffff */
.L_x_595:
[----:B------:R-:W-:Y:S01]  /*28d30*/  SEL R7, R122, R27, P0 ;  /* 0x0000001b7a077207 */ /* 0x000fe20000000000 */
[----:B------:R-:W-:Y:S01]  /*28d40*/  IMAD.MOV.U32 R15, RZ, RZ, -0x1 ;  /* 0xffffffffff0f7424 */ /* 0x000fe200078e00ff */
[----:B------:R-:W-:Y:S02]  /*28d50*/  SEL R8, R27, R122, P0 ;  /* 0x0000007a1b087207 */ /* 0x000fe40000000000 */
[----:B------:R-:W-:Y:S02]  /*28d60*/  SEL R25, R11, R50, P0 ;  /* 0x000000320b197207 */ /* 0x000fe40000000000 */
[----:B------:R-:W-:Y:S01]  /*28d70*/  SEL R28, R50, R11, P0 ;  /* 0x0000000b321c7207 */ /* 0x000fe20000000000 */
[----:B------:R-:W-:Y:S01]  /*28d80*/  IMAD.MOV.U32 R11, RZ, RZ, 0x1c1f ;  /* 0x00001c1fff0b7424 */ /* 0x000fe200078e00ff */
[----:B------:R-:W-:Y:S02]  /*28d90*/  SEL R27, R12, R41, P0 ;  /* 0x000000290c1b7207 */ /* 0x000fe40000000000 */
[----:B------:R-:W-:Y:S01]  /*28da0*/  SEL R32, R41, R12, P0 ;  /* 0x0000000c29207207 */ /* 0x000fe20000000000 */
[----:B------:R-:W-:Y:S01]  /*28db0*/  IMAD.MOV.U32 R12, RZ, RZ, R0 ;  /* 0x000000ffff0c7224 */ /* 0x000fe200078e0000 */
[----:B------:R-:W-:-:S02]  /*28dc0*/  SEL R41, R54, R5, P0 ;  /* 0x0000000536297207 */ /* 0x000fc40000000000 */
[----:B------:R-:W-:-:S07]  /*28dd0*/  SEL R54, R5, R54, P0 ;  /* 0x0000003605367207 */ /* 0x000fce0000000000 */
[----:B01---5:R-:W-:Y:S05]  /*28de0*/  WARPSYNC.COLLECTIVE R15, `(.L_x_780) ;  /* 0x000000000f087348 */ /* 0x023fea0003c00000 */
[----:B------:R2:W3:Y:S02]  /*28df0*/  SHFL.IDX P6, R14, R13, R12, R11 ;  /* 0x0000000c0d0e7389 */ /* 0x0004e400000c000b */
[----:B0123-5:R-:W-:Y:S01]  /*28e00*/  ENDCOLLECTIVE ;  /* 0x000000000000791b */ /* 0x02ffe20003800000 */
.L_x_780:
[----:B------:R-:W-:Y:S02]  /*28e10*/  SEL R9, R129, R42, P0 ;  /* 0x0000002a81097207 */ /* 0x000fe40000000000 */
[----:B------:R-:W-:Y:S02]  /*28e20*/  SEL R20, R42, R129, P0 ;  /* 0x000000812a147207 */ /* 0x000fe40000000000 */
[----:B------:R-:W-:Y:S02]  /*28e30*/  SEL R21, R31, R46, P0 ;  /* 0x0000002e1f157207 */ /* 0x000fe40000000000 */
[----:B------:R-:W-:Y:S02]  /*28e40*/  SEL R24, R46, R31, P0 ;  /* 0x0000001f2e187207 */ /* 0x000fe40000000000 */
[----:B------:R-:W-:Y:S02]  /*28e50*/  SEL R31, R48, R49, P0 ;  /* 0x00000031301f7207 */ /* 0x000fe40000000000 */
[----:B------:R-:W-:-:S02]  /*28e60*/  SEL R42, R49, R48, P0 ;  /* 0x00000030312a7207 */ /* 0x000fc40000000000 */
[----:B------:R-:W-:Y:S01]  /*28e70*/  SEL R29, R44, R45, P0 ;  /* 0x0000002d2c1d7207 */ /* 0x000fe20000000000 */
[----:B------:R-:W-:Y:S01]  /*28e80*/  IMAD.MOV.U32 R12, RZ, RZ, R3 ;  /* 0x000000ffff0c7224 */ /* 0x000fe200078e0003 */
[----:B------:R-:W-:Y:S02]  /*28e90*/  MOV R13, R2 ;  /* 0x00000002000d7202 */ /* 0x000fe40000000f00 */
[----:B------:R-:W-:Y:S02]  /*28ea0*/  SEL R36, R45, R44, P0 ;  /* 0x0000002c2d247207 */ /* 0x000fe40000000000 */
[----:B------:R-:W-:Y:S02]  /*28eb0*/  SEL R37, R60, R43, P0 ;  /* 0x0000002b3c257207 */ /* 0x000fe40000000000 */
[----:B------:R-:W-:Y:S02]  /*28ec0*/  SEL R48, R43, R60, P0 ;  /* 0x0000003c2b307207 */ /* 0x000fe40000000000 */
[----:B------:R-:W-:Y:S01]  /*28ed0*/  SEL R45, R10, R51, P0 ;  /* 0x000000330a2d7207 */ /* 0x000fe20000000000 */
[----:B------:R-:W-:Y:S01]  /*28ee0*/  IMAD.MOV.U32 R6, RZ, RZ, R14 ;  /* 0x000000ffff067224 */ /* 0x000fe200078e000e */
[----:B------:R-:W-:-:S07]  /*28ef0*/  SEL R60, R51, R10, P0 ;  /* 0x0000000a333c7207 */ /* 0x000fce0000000000 */
[----:B------:R-:W-:Y:S05]  /*28f00*/  WARPSYNC.COLLECTIVE R15, `(.L_x_781) ;  /* 0x000000000f087348 */ /* 0x000fea0003c00000 */
[----:B------:R0:W1:Y:S02]  /*28f10*/  SHFL.IDX P6, R14, R13, R12, R11 ;  /* 0x0000000c0d0e7389 */ /* 0x00006400000c000b */
[----:B01----:R-:W-:Y:S01]  /*28f20*/  ENDCOLLECTIVE ;  /* 0x000000000000791b */ /* 0x003fe20003800000 */
.L_x_781:
        /* <DEDUP_REMOVED lines=8> */
[----:B------:R-:W-:Y:S01]  /*28fb0*/  SEL R64, R55, R26, P0 ;  /* 0x0000001a37407207 */ /* 0x000fe20000000000 */
[----:B------:R-:W-:Y:S01]  /*28fc0*/  IMAD.MOV.U32 R12, RZ, RZ, R0 ;  /* 0x000000ffff0c7224 */ /* 0x000fe200078e0000 */
        /* <DEDUP_REMOVED lines=9> */
.L_x_782:
        /* <DEDUP_REMOVED lines=13> */
[----:B------:R-:W-:-:S02]  /*29130*/  SEL R63, R78, R93, P0 ;  /* 0x0000005d4e3f7207 */ /* 0x000fc40000000000 */
[----:B------:R-:W-:-:S07]  /*29140*/  MOV R10, R14 ;  /* 0x0000000e000a7202 */ /* 0x000fce0000000f00 */
[----:B------:R-:W-:Y:S05]  /*29150*/  WARPSYNC.COLLECTIVE R15, `(.L_x_783) ;  /* 0x000000000f087348 */ /* 0x000fea0003c00000 */
[----:B------:R0:W1:Y:S02]  /*29160*/  SHFL.IDX P6, R14, R13, R12, R11 ;  /* 0x0000000c0d0e7389 */ /* 0x00006400000c000b */
[----:B01----:R-:W-:Y:S01]  /*29170*/  ENDCOLLECTIVE ;  /* 0x000000000000791b */ /* 0x003fe20003800000 */
.L_x_783:
[----:B------:R-:W-:Y:S02]  /*29180*/  SEL R78, R93, R78, P0 ;  /* 0x0000004e5d4e7207 */ /* 0x000fe40000000000 */
[----:B------:R-:W-:Y:S02]  /*29190*/  SEL R4, R6, R5, P0 ;  /* 0x0000000506047207 */ /* 0x000fe40000000000 */
[----:B------:R-:W-:Y:S01]  /*291a0*/  SEL R6, R5, R6, P0 ;  /* 0x0000000605067207 */ /* 0x000fe20000000000 */
[----:B------:R-:W-:Y:S01]  /*291b0*/  IMAD.MOV.U32 R13, RZ, RZ, R9 ;  /* 0x000000ffff0d7224 */ /* 0x000fe200078e0009 */
[----:B------:R-:W-:Y:S01]  /*291c0*/  MOV R12, R0 ;  /* 0x00000000000c7202 */ /* 0x000fe20000000f00 */
[----:B------:R-:W-:-:S07]  /*291d0*/  IMAD.MOV.U32 R7, RZ, RZ, R14 ;  /* 0x000000ffff077224 */ /* 0x000fce00078e000e */
[----:B------:R-:W-:Y:S05]  /*291e0*/  WARPSYNC.COLLECTIVE R15, `(.L_x_784) ;  /* 0x000000000f087348 */ /* 0x000fea0003c00000 */
[----:B------:R0:W1:Y:S02]  /*291f0*/  SHFL.IDX P6, R14, R13, R12, R11 ;  /* 0x0000000c0d0e7389 */ /* 0x00006400000c000b */
[----:B01----:R-:W-:Y:S01]  /*29200*/  ENDCOLLECTIVE ;  /* 0x000000000000791b */ /* 0x003fe20003800000 */
.L_x_784:
[----:B------:R-:W-:Y:S02]  /*29210*/  SEL R8, R10, R7, P0 ;  /* 0x000000070a087207 */ /* 0x000fe40000000000 */
[----:B------:R-:W-:Y:S01]  /*29220*/  SEL R10, R7, R10, P0 ;  /* 0x0000000a070a7207 */ /* 0x000fe20000000000 */
[----:B------:R-:W-:Y:S02]  /*29230*/  IMAD.MOV.U32 R13, RZ, RZ, R20 ;  /* 0x000000ffff0d7224 */ /* 0x000fe400078e0014 */
[----:B------:R-:W-:Y:S02]  /*29240*/  IMAD.MOV.U32 R12, RZ, RZ, R3 ;  /* 0x000000ffff0c7224 */ /* 0x000fe400078e0003 */
[----:B------:R-:W-:-:S07]  /*29250*/  IMAD.MOV.U32 R26, RZ, RZ, R14 ;  /* 0x000000ffff1a7224 */ /* 0x000fce00078e000e */
[----:B------:R-:W-:Y:S05]  /*29260*/  WARPSYNC.COLLECTIVE R15, `(.L_x_785) ;  /* 0x000000000f087348 */ /* 0x000fea0003c00000 */
[----:B------:R0:W1:Y:S02]  /*29270*/  SHFL.IDX P6, R14, R13, R12, R11 ;  /* 0x0000000c0d0e7389 */ /* 0x00006400000c000b */
[----:B01----:R-:W-:Y:S01]  /*29280*/  ENDCOLLECTIVE ;  /* 0x000000000000791b */ /* 0x003fe20003800000 */
.L_x_785:
[----:B------:R-:W-:Y:S01]  /*29290*/  MOV R13, R21 ;  /* 0x00000015000d7202 */ /* 0x000fe20000000f00 */
[----:B------:R-:W-:Y:S02]  /*292a0*/  IMAD.MOV.U32 R12, RZ, RZ, R0 ;  /* 0x000000ffff0c7224 */ /* 0x000fe400078e0000 */
[----:B------:R-:W-:-:S07]  /*292b0*/  IMAD.MOV.U32 R9, RZ, RZ, R14 ;  /* 0x000000ffff097224 */ /* 0x000fce00078e000e */
[----:B------:R-:W-:Y:S05]  /*292c0*/  WARPSYNC.COLLECTIVE R15, `(.L_x_786) ;  /* 0x000000000f087348 */ /* 0x000fea0003c00000 */
[----:B------:R0:W1:Y:S02]  /*292d0*/  SHFL.IDX P6, R14, R13, R12, R11 ;  /* 0x0000000c0d0e7389 */ /* 0x00006400000c000b */
[----:B01----:R-:W-:Y:S01]  /*292e0*/  ENDCOLLECTIVE ;  /* 0x000000000000791b */ /* 0x003fe20003800000 */
.L_x_786:
[----:B------:R-:W-:Y:S01]  /*292f0*/  IMAD.MOV.U32 R13, RZ, RZ, R24 ;  /* 0x000000ffff0d7224 */ /* 0x000fe200078e0018 */
[----:B------:R-:W-:Y:S01]  /*29300*/  SEL R24, R26, R9, P0 ;  /* 0x000000091a187207 */ /* 0x000fe20000000000 */
[----:B------:R-:W-:Y:S01]  /*29310*/  IMAD.MOV.U32 R12, RZ, RZ, R3 ;  /* 0x000000ffff0c7224 */ /* 0x000fe200078e0003 */
[----:B------:R-:W-:Y:S01]  /*29320*/  SEL R26, R9, R26, P0 ;  /* 0x0000001a091a7207 */ /* 0x000fe20000000000 */
[----:B------:R-:W-:-:S07]  /*29330*/  IMAD.MOV.U32 R30, RZ, RZ, R14 ;  /* 0x000000ffff1e7224 */ /* 0x000fce00078e000e */
[----:B------:R-:W-:Y:S05]  /*29340*/  WARPSYNC.COLLECTIVE R15, `(.L_x_787) ;  /* 0x000000000f087348 */ /* 0x000fea0003c00000 */
[----:B------:R0:W1:Y:S02]  /*29350*/  SHFL.IDX P6, R14, R13, R12, R11 ;  /* 0x0000000c0d0e7389 */ /* 0x00006400000c000b */
[----:B01----:R-:W-:Y:S01]  /*29360*/  ENDCOLLECTIVE ;  /* 0x000000000000791b */ /* 0x003fe20003800000 */
.L_x_787:
[----:B------:R-:W-:Y:S02]  /*29370*/  IMAD.MOV.U32 R13, RZ, RZ, R25 ;  /* 0x000000ffff0d7224 */ /* 0x000fe400078e0019 */
[----:B------:R-:W-:Y:S01]  /*29380*/  IMAD.MOV.U32 R12, RZ, RZ, R0 ;  /* 0x000000ffff0c7224 */ /* 0x000fe200078e0000 */
[----:B------:R-:W-:-:S07]  /*29390*/  MOV R21, R14 ;  /* 0x0000000e00157202 */ /* 0x000fce0000000f00 */
[----:B------:R-:W-:Y:S05]  /*293a0*/  WARPSYNC.COLLECTIVE R15, `(.L_x_788) ;  /* 0x000000000f087348 */ /* 0x000fea0003c00000 */
[----:B------:R0:W1:Y:S02]  /*293b0*/  SHFL.IDX P6, R14, R13, R12, R11 ;  /* 0x0000000c0d0e7389 */ /* 0x00006400000c000b */
[----:B01----:R-:W-:Y:S01]  /*293c0*/  ENDCOLLECTIVE ;  /* 0x000000000000791b */ /* 0x003fe20003800000 */
.L_x_788:
[----:B------:R-:W-:Y:S01]  /*293d0*/  IMAD.MOV.U32 R13, RZ, RZ, R28 ;  /* 0x000000ffff0d7224 */ /* 0x000fe200078e001c */
[----:B------:R-:W-:Y:S02]  /*293e0*/  MOV R12, R3 ;  /* 0x00000003000c7202 */ /* 0x000fe40000000f00 */
[----:B------:R-:W-:Y:S02]  /*293f0*/  SEL R28, R30, R21, P0 ;  /* 0x000000151e1c7207 */ /* 0x000fe40000000000 */
[----:B------:R-:W-:Y:S01]  /*29400*/  SEL R30, R21, R30, P0 ;  /* 0x0000001e151e7207 */ /* 0x000fe20000000000 */
[----:B------:R-:W-:-:S07]  /*29410*/  IMAD.MOV.U32 R34, RZ, RZ, R14 ;  /* 0x000000ffff227224 */ /* 0x000fce00078e000e */
[----:B------:R-:W-:Y:S05]  /*29420*/  WARPSYNC.COLLECTIVE R15, `(.L_x_789) ;  /* 0x000000000f087348 */ /* 0x000fea0003c00000 */
[----:B------:R0:W1:Y:S02]  /*29430*/  SHFL.IDX P6, R14, R13, R12, R11 ;  /* 0x0000000c0d0e7389 */ /* 0x00006400000c000b */
[----:B01----:R-:W-:Y:S01]  /*29440*/  ENDCOLLECTIVE ;  /* 0x000000000000791b */ /* 0x003fe20003800000 */
.L_x_789:
[----:B------:R-:W-:Y:S02]  /*29450*/  IMAD.MOV.U32 R13, RZ, RZ, R27 ;  /* 0x000000ffff0d7224 */ /* 0x000fe400078e001b */
[----:B------:R-:W-:Y:S02]  /*29460*/  IMAD.MOV.U32 R12, RZ, RZ, R0 ;  /* 0x000000ffff0c7224 */ /* 0x000fe400078e0000 */
[----:B------:R-:W-:-:S07]  /*29470*/  IMAD.MOV.U32 R25, RZ, RZ, R14 ;  /* 0x000000ffff197224 */ /* 0x000fce00078e000e */
[----:B------:R-:W-:Y:S05]  /*29480*/  WARPSYNC.COLLECTIVE R15, `(.L_x_790) ;  /* 0x000000000f087348 */ /* 0x000fea0003c00000 */
[----:B------:R0:W1:Y:S02]  /*29490*/  SHFL.IDX P6, R14, R13, R12, R11 ;  /* 0x0000000c0d0e7389 */ /* 0x00006400000c000b */
[----:B01----:R-:W-:Y:S01]  /*294a0*/  ENDCOLLECTIVE ;  /* 0x000000000000791b */ /* 0x003fe20003800000 */
.L_x_790:
[----:B------:R-:W-:Y:S01]  /*294b0*/  MOV R13, R32 ;  /* 0x00000020000d7202 */ /* 0x000fe20000000f00 */
[----:B------:R-:W-:Y:S01]  /*294c0*/  IMAD.MOV.U32 R12, RZ, RZ, R3 ;  /* 0x000000ffff0c7224 */ /* 0x000fe200078e0003 */
[----:B------:R-:W-:Y:S02]  /*294d0*/  SEL R32, R34, R25, P0 ;  /* 0x0000001922207207 */ /* 0x000fe40000000000 */
[----:B------:R-:W-:Y:S01]  /*294e0*/  SEL R34, R25, R34, P0 ;  /* 0x0000002219227207 */ /* 0x000fe20000000000 */
[----:B------:R-:W-:-:S07]  /*294f0*/  IMAD.MOV.U32 R38, RZ, RZ, R14 ;  /* 0x000000ffff267224 */ /* 0x000fce00078e000e */
[----:B------:R-:W-:Y:S05]  /*29500*/  WARPSYNC.COLLECTIVE R15, `(.L_x_791) ;  /* 0x000000000f087348 */ /* 0x000fea0003c00000 */
[----:B------:R0:W1:Y:S02]  /*29510*/  SHFL.IDX P6, R14, R13, R12, R11 ;  /* 0x0000000c0d0e7389 */ /* 0x00006400000c000b */
[----:B01----:R-:W-:Y:S01]  /*29520*/  ENDCOLLECTIVE ;  /* 0x000000000000791b */ /* 0x003fe20003800000 */
.L_x_791:
[----:B------:R-:W-:Y:S02]  /*29530*/  IMAD.MOV.U32 R13, RZ, RZ, R29 ;  /* 0x000000ffff0d7224 */ /* 0x000fe400078e001d */
[----:B------:R-:W-:Y:S02]  /*29540*/  IMAD.MOV.U32 R12, RZ, RZ, R0 ;  /* 0x000000ffff0c7224 */ /* 0x000fe400078e0000 */
[----:B------:R-:W-:-:S07]  /*29550*/  IMAD.MOV.U32 R27, RZ, RZ, R14 ;  /* 0x000000ffff1b7224 */ /* 0x000fce00078e000e */
[----:B------:R-:W-:Y:S05]  /*29560*/  WARPSYNC.COLLECTIVE R15, `(.L_x_792) ;  /* 0x000000000f087348 */ /* 0x000fea0003c00000 */
[----:B------:R0:W1:Y:S02]  /*29570*/  SHFL.IDX P6, R14, R13, R12, R11 ;  /* 0x0000000c0d0e7389 */ /* 0x00006400000c000b */
[----:B01----:R-:W-:Y:S01]  /*29580*/  ENDCOLLECTIVE ;  /* 0x000000000000791b */ /* 0x003fe20003800000 */
.L_x_792:
[----:B------:R-:W-:Y:S01]  /*29590*/  IMAD.MOV.U32 R13, RZ, RZ, R36 ;  /* 0x000000ffff0d7224 */ /* 0x000fe200078e0024 */
[----:B------:R-:W-:Y:S01]  /*295a0*/  SEL R36, R38, R27, P0 ;  /* 0x0000001b26247207 */ /* 0x000fe20000000000 */
[----:B------:R-:W-:Y:S01]  /*295b0*/  IMAD.MOV.U32 R12, RZ, RZ, R3 ;  /* 0x000000ffff0c7224 */ /* 0x000fe200078e0003 */
[----:B------:R-:W-:Y:S02]  /*295c0*/  SEL R38, R27, R38, P0 ;  /* 0x000000261b267207 */ /* 0x000fe40000000000 */
[----:B------:R-:W-:-:S07]  /*295d0*/  MOV R29, R14 ;  /* 0x0000000e001d7202 */ /* 0x000fce0000000f00 */
[----:B------:R-:W-:Y:S05]  /*295e0*/  WARPSYNC.COLLECTIVE R15, `(.L_x_793) ;  /* 0x000000000f087348 */ /* 0x000fea0003c00000 */
[----:B------:R0:W1:Y:S02]  /*295f0*/  SHFL.IDX P6, R14, R13, R12, R11 ;  /* 0x0000000c0d0e7389 */ /* 0x00006400000c000b */
[----:B01----:R-:W-:Y:S01]  /*29600*/  ENDCOLLECTIVE ;  /* 0x000000000000791b */ /* 0x003fe20003800000 */
.L_x_793:
[----:B------:R-:W-:Y:S01]  /*29610*/  IMAD.MOV.U32 R13, RZ, RZ, R31 ;  /* 0x000000ffff0d7224 */ /* 0x000fe200078e001f */
[----:B------:R-:W-:Y:S01]  /*29620*/  MOV R12, R0 ;  /* 0x00000000000c7202 */ /* 0x000fe20000000f00 */
[----:B------:R-:W-:-:S07]  /*29630*/  IMAD.MOV.U32 R40, RZ, RZ, R14 ;  /* 0x000000ffff287224 */ /* 0x000fce00078e000e */
[----:B------:R-:W-:Y:S05]  /*29640*/  WARPSYNC.COLLECTIVE R15, `(.L_x_794) ;  /* 0x000000000f087348 */ /* 0x000fea0003c00000 */
[----:B------:R0:W1:Y:S02]  /*29650*/  SHFL.IDX P6, R14, R13, R12, R11 ;  /* 0x0000000c0d0e7389 */ /* 0x00006400000c000b */
[----:B01----:R-:W-:Y:S01]  /*29660*/  ENDCOLLECTIVE ;  /* 0x000000000000791b */ /* 0x003fe20003800000 */
.L_x_794:
[----:B------:R-:W-:Y:S02]  /*29670*/  IMAD.MOV.U32 R13, RZ, RZ, R42 ;  /* 0x000000ffff0d7224 */ /* 0x000fe400078e002a */
[----:B------:R-:W-:Y:S02]  /*29680*/  IMAD.MOV.U32 R12, RZ, RZ, R3 ;  /* 0x000000ffff0c7224 */ /* 0x000fe400078e0003 */
[----:B------:R-:W-:-:S07]  /*29690*/  IMAD.MOV.U32 R31, RZ, RZ, R14 ;  /* 0x000000ffff1f7224 */ /* 0x000fce00078e000e */
[----:B------:R-:W-:Y:S05]  /*296a0*/  WARPSYNC.COLLECTIVE R15, `(.L_x_795) ;  /* 0x000000000f087348 */ /* 0x000fea0003c00000 */
[----:B------:R0:W1:Y:S02]  /*296b0*/  SHFL.IDX P6, R14, R13, R12, R11 ;  /* 0x0000000c0d0e7389 */ /* 0x00006400000c000b */
[----:B01----:R-:W-:Y:S01]  /*296c0*/  ENDCOLLECTIVE ;  /* 0x000000000000791b */ /* 0x003fe20003800000 */
.L_x_795:
[----:B------:R-:W-:Y:S01]  /*296d0*/  MOV R13, R33 ;  /* 0x00000021000d7202 */ /* 0x000fe20000000f00 */
[----:B------:R-:W-:Y:S02]  /*296e0*/  IMAD.MOV.U32 R12, RZ, RZ, R0 ;  /* 0x000000ffff0c7224 */ /* 0x000fe400078e0000 */
[----:B------:R-:W-:-:S07]  /*296f0*/  IMAD.MOV.U32 R42, RZ, RZ, R14 ;  /* 0x000000ffff2a7224 */ /* 0x000fce00078e000e */
[----:B------:R-:W-:Y:S05]  /*29700*/  WARPSYNC.COLLECTIVE R15, `(.L_x_796) ;  /* 0x000000000f087348 */ /* 0x000fea0003c00000 */
[----:B------:R0:W1:Y:S02]  /*29710*/  SHFL.IDX P6, R14, R13, R12, R11 ;  /* 0x0000000c0d0e7389 */ /* 0x00006400000c000b */
[----:B01----:R-:W-:Y:S01]  /*29720*/  ENDCOLLECTIVE ;  /* 0x000000000000791b */ /* 0x003fe20003800000 */
.L_x_796:
[----:B------:R-:W-:Y:S02]  /*29730*/  IMAD.MOV.U32 R13, RZ, RZ, R44 ;  /* 0x000000ffff0d7224 */ /* 0x000fe400078e002c */
[----:B------:R-:W-:Y:S02]  /*29740*/  IMAD.MOV.U32 R12, RZ, RZ, R3 ;  /* 0x000000ffff0c7224 */ /* 0x000fe400078e0003 */
[----:B------:R-:W-:-:S07]  /*29750*/  IMAD.MOV.U32 R33, RZ, RZ, R14 ;  /* 0x000000ffff217224 */ /* 0x000fce00078e000e */
[----:B------:R-:W-:Y:S05]  /*29760*/  WARPSYNC.COLLECTIVE R15, `(.L_x_797) ;  /* 0x000000000f087348 */ /* 0x000fea0003c00000 */
[----:B------:R0:W1:Y:S02]  /*29770*/  SHFL.IDX P6, R14, R13, R12, R11 ;  /* 0x0000000c0d0e7389 */ /* 0x00006400000c000b */
[----:B01----:R-:W-:Y:S01]  /*29780*/  ENDCOLLECTIVE ;  /* 0x000000000000791b */ /* 0x003fe20003800000 */
.L_x_797:
[----:B------:R-:W-:Y:S02]  /*29790*/  IMAD.MOV.U32 R13, RZ, RZ, R35 ;  /* 0x000000ffff0d7224 */ /* 0x000fe400078e0023 */
[----:B------:R-:W-:Y:S01]  /*297a0*/  IMAD.MOV.U32 R12, RZ, RZ, R0 ;  /* 0x000000ffff0c7224 */ /* 0x000fe200078e0000 */
[----:B------:R-:W-:-:S07]  /*297b0*/  MOV R44, R14 ;  /* 0x0000000e002c7202 */ /* 0x000fce0000000f00 */
[----:B------:R-:W-:Y:S05]  /*297c0*/  WARPSYNC.COLLECTIVE R15, `(.L_x_798) ;  /* 0x000000000f087348 */ /* 0x000fea0003c00000 */
[----:B------:R0:W1:Y:S02]  /*297d0*/  SHFL.IDX P6, R14, R13, R12, R11 ;  /* 0x0000000c0d0e7389 */ /* 0x00006400000c000b */
[----:B01----:R-:W-:Y:S01]  /*297e0*/  ENDCOLLECTIVE ;  /* 0x000000000000791b */ /* 0x003fe20003800000 */
.L_x_798:
[----:B------:R-:W-:Y:S01]  /*297f0*/  IMAD.MOV.U32 R13, RZ, RZ, R46 ;  /* 0x000000ffff0d7224 */ /* 0x000fe200078e002e */
[----:B------:R-:W-:Y:S01]  /*29800*/  MOV R12, R3 ;  /* 0x00000003000c7202 */ /* 0x000fe20000000f00 */
[----:B------:R-:W-:-:S07]  /*29810*/  IMAD.MOV.U32 R35, RZ, RZ, R14 ;  /* 0x000000ffff237224 */ /* 0x000fce00078e000e */
[----:B------:R-:W-:Y:S05]  /*29820*/  WARPSYNC.COLLECTIVE R15, `(.L_x_799) ;  /* 0x000000000f087348 */ /* 0x000fea0003c00000 */
[----:B------:R0:W1:Y:S02]  /*29830*/  SHFL.IDX P6, R14, R13, R12, R11 ;  /* 0x0000000c0d0e7389 */ /* 0x00006400000c000b */
[----:B01----:R-:W-:Y:S01]  /*29840*/  ENDCOLLECTIVE ;  /* 0x000000000000791b */ /* 0x003fe20003800000 */
.L_x_799:
[----:B------:R-:W-:Y:S02]  /*29850*/  IMAD.MOV.U32 R13, RZ, RZ, R37 ;  /* 0x000000ffff0d7224 */ /* 0x000fe400078e0025 */
[----:B------:R-:W-:Y:S02]  /*29860*/  IMAD.MOV.U32 R12, RZ, RZ, R0 ;  /* 0x000000ffff0c7224 */ /* 0x000fe400078e0000 */
[----:B------:R-:W-:-:S07]  /*29870*/  IMAD.MOV.U32 R46, RZ, RZ, R14 ;  /* 0x000000ffff2e7224 */ /* 0x000fce00078e000e */
[----:B------:R-:W-:Y:S05]  /*29880*/  WARPSYNC.COLLECTIVE R15, `(.L_x_800) ;  /* 0x000000000f087348 */ /* 0x000fea0003c00000 */
[----:B------:R0:W1:Y:S02]  /*29890*/  SHFL.IDX P6, R14, R13, R12, R11 ;  /* 0x0000000c0d0e7389 */ /* 0x00006400000c000b */
[----:B01----:R-:W-:Y:S01]  /*298a0*/  ENDCOLLECTIVE ;  /* 0x000000000000791b */ /* 0x003fe20003800000 */
.L_x_800:
[----:B------:R-:W-:Y:S01]  /*298b0*/  MOV R13, R48 ;  /* 0x00000030000d7202 */ /* 0x000fe20000000f00 */
[----:B------:R-:W-:Y:S01]  /*298c0*/  IMAD.MOV.U32 R12, RZ, RZ, R3 ;  /* 0x000000ffff0c7224 */ /* 0x000fe200078e0003 */
[----:B------:R-:W-:Y:S01]  /*298d0*/  SEL R48, R33, R44, P0 ;  /* 0x0000002c21307207 */ /* 0x000fe20000000000 */
[----:B------:R-:W-:-:S07]  /*298e0*/  IMAD.MOV.U32 R37, RZ, RZ, R14 ;  /* 0x000000ffff257224 */ /* 0x000fce00078e000e */
[----:B------:R-:W-:Y:S05]  /*298f0*/  WARPSYNC.COLLECTIVE R15, `(.L_x_801) ;  /* 0x000000000f087348 */ /* 0x000fea0003c00000 */
[----:B------:R0:W1:Y:S02]  /*29900*/  SHFL.IDX P6, R14, R13, R12, R11 ;  /* 0x0000000c0d0e7389 */ /* 0x00006400000c000b */
[----:B01----:R-:W-:Y:S01]  /*29910*/  ENDCOLLECTIVE ;  /* 0x000000000000791b */ /* 0x003fe20003800000 */
.L_x_801:
[----:B------:R-:W-:Y:S02]  /*29920*/  IMAD.MOV.U32 R13, RZ, RZ, R39 ;  /* 0x000000ffff0d7224 */ /* 0x000fe400078e0027 */
[----:B------:R-:W-:Y:S02]  /*29930*/  IMAD.MOV.U32 R12, RZ, RZ, R0 ;  /* 0x000000ffff0c7224 */ /* 0x000fe400078e0000 */
[----:B------:R-:W-:-:S07]  /*29940*/  IMAD.MOV.U32 R58, RZ, RZ, R14 ;  /* 0x000000ffff3a7224 */ /* 0x000fce00078e000e */
[----:B------:R-:W-:Y:S05]  /*29950*/  WARPSYNC.COLLECTIVE R15, `(.L_x_802) ;  /* 0x000000000f087348 */ /* 0x000fea0003c00000 */
[----:B------:R0:W1:Y:S02]  /*29960*/  SHFL.IDX P6, R14, R13, R12, R11 ;  /* 0x0000000c0d0e7389 */ /* 0x00006400000c000b */
[----:B01----:R-:W-:Y:S01]  /*29970*/  ENDCOLLECTIVE ;  /* 0x000000000000791b */ /* 0x003fe20003800000 */
.L_x_802:
[----:B------:R-:W-:Y:S01]  /*29980*/  IMAD.MOV.U32 R13, RZ, RZ, R50 ;  /* 0x000000ffff0d7224 */ /* 0x000fe200078e0032 */
[----:B------:R-:W-:Y:S01]  /*29990*/  SEL R50, R44, R33, P0 ;  /* 0x000000212c327207 */ /* 0x000fe20000000000 */
[----:B------:R-:W-:Y:S01]  /*299a0*/  IMAD.MOV.U32 R12, RZ, RZ, R3 ;  /* 0x000000ffff0c7224 */ /* 0x000fe200078e0003 */
[----:B------:R-:W-:Y:S02]  /*299b0*/  SEL R44, R35, R46, P0 ;  /* 0x0000002e232c7207 */ /* 0x000fe40000000000 */
[----:B------:R-:W-:Y:S02]  /*299c0*/  SEL R46, R46, R35, P0 ;  /* 0x000000232e2e7207 */ /* 0x000fe40000000000 */
[----:B------:R-:W-:-:S07]  /*299d0*/  MOV R62, R14 ;  /* 0x0000000e003e7202 */ /* 0x000fce0000000f00 */
[----:B------:R-:W-:Y:S05]  /*299e0*/  WARPSYNC.COLLECTIVE R15, `(.L_x_803) ;  /* 0x000000000f087348 */ /* 0x000fea0003c00000 */
[----:B------:R0:W1:Y:S02]  /*299f0*/  SHFL.IDX P6, R14, R13, R12, R11 ;  /* 0x0000000c0d0e7389 */ /* 0x00006400000c000b */
[----:B01----:R-:W-:Y:S01]  /*29a00*/  ENDCOLLECTIVE ;  /* 0x000000000000791b */ /* 0x003fe20003800000 */
.L_x_803:
[----:B------:R-:W-:Y:S01]  /*29a10*/  IMAD.MOV.U32 R13, RZ, RZ, R41 ;  /* 0x000000ffff0d7224 */ /* 0x000fe200078e0029 */
[----:B------:R-:W-:Y:S01]  /*29a20*/  MOV R12, R0 ;  /* 0x00000000000c7202 */ /* 0x000fe20000000f00 */
[----:B------:R-:W-:-:S07]  /*29a30*/  IMAD.MOV.U32 R39, RZ, RZ, R14 ;  /* 0x000000ffff277224 */ /* 0x000fce00078e000e */
[----:B------:R-:W-:Y:S05]  /*29a40*/  WARPSYNC.COLLECTIVE R15, `(.L_x_804) ;  /* 0x000000000f087348 */ /* 0x000fea0003c00000 */
[----:B------:R0:W1:Y:S02]  /*29a50*/  SHFL.IDX P6, R14, R13, R12, R11 ;  /* 0x0000000c0d0e7389 */ /* 0x00006400000c000b */
[----:B01----:R-:W-:Y:S01]  /*29a60*/  ENDCOLLECTIVE ;  /* 0x000000000000791b */ /* 0x003fe20003800000 */
.L_x_804:
[----:B------:R-:W-:Y:S02]  /*29a70*/  IMAD.MOV.U32 R13, RZ, RZ, R54 ;  /* 0x000000ffff0d7224 */ /* 0x000fe400078e0036 */
[----:B------:R-:W-:Y:S02]  /*29a80*/  IMAD.MOV.U32 R12, RZ, RZ, R3 ;  /* 0x000000ffff0c7224 */ /* 0x000fe400078e0003 */
[----:B------:R-:W-:-:S07]  /*29a90*/  IMAD.MOV.U32 R41, RZ, RZ, R14 ;  /* 0x000000ffff297224 */ /* 0x000fce00078e000e */
[----:B------:R-:W-:Y:S05]  /*29aa0*/  WARPSYNC.COLLECTIVE R15, `(.L_x_805) ;  /* 0x000000000f087348 */ /* 0x000fea0003c00000 */
[----:B------:R0:W1:Y:S02]  /*29ab0*/  SHFL.IDX P6, R14, R13, R12, R11 ;  /* 0x0000000c0d0e7389 */ /* 0x00006400000c000b */
[----:B01----:R-:W-:Y:S01]  /*29ac0*/  ENDCOLLECTIVE ;  /* 0x000000000000791b */ /* 0x003fe20003800000 */
.L_x_805:
[----:B------:R-:W-:Y:S01]  /*29ad0*/  MOV R13, R43 ;  /* 0x0000002b000d7202 */ /* 0x000fe20000000f00 */
[----:B------:R-:W-:Y:S02]  /*29ae0*/  IMAD.MOV.U32 R12, RZ, RZ, R0 ;  /* 0x000000ffff0c7224 */ /* 0x000fe400078e0000 */
[----:B------:R-:W-:-:S07]  /*29af0*/  IMAD.MOV.U32 R54, RZ, RZ, R14 ;  /* 0x000000ffff367224 */ /* 0x000fce00078e000e */
[----:B------:R-:W-:Y:S05]  /*29b00*/  WARPSYNC.COLLECTIVE R15, `(.L_x_806) ;  /* 0x000000000f087348 */ /* 0x000fea0003c00000 */
[----:B------:R0:W1:Y:S02]  /*29b10*/  SHFL.IDX P6, R14, R13, R12, R11 ;  /* 0x0000000c0d0e7389 */ /* 0x00006400000c000b */
[----:B01----:R-:W-:Y:S01]  /*29b20*/  ENDCOLLECTIVE ;  /* 0x000000000000791b */ /* 0x003fe20003800000 */
.L_x_806:
[----:B------:R-:W-:Y:S02]  /*29b30*/  SEL R5, R41, R54, P0 ;  /* 0x0000003629057207 */ /* 0x000fe40000000000 */
[----:B------:R-:W-:Y:S01]  /*29b40*/  SEL R7, R54, R41, P0 ;  /* 0x0000002936077207 */ /* 0x000fe20000000000 */
        /* <DEDUP_REMOVED lines=8> */
.L_x_807:
[----:B------:R-:W-:Y:S02]  /*29bd0*/  IMAD.MOV.U32 R13, RZ, RZ, R45 ;  /* 0x000000ffff0d7224 */ /* 0x000fe400078e002d */
[----:B------:R-:W-:Y:S01]  /*29be0*/  IMAD.MOV.U32 R12, RZ, RZ, R0 ;  /* 0x000000ffff0c7224 */ /* 0x000fe200078e0000 */
[----:B------:R-:W-:-:S07]  /*29bf0*/  MOV R2, R14 ;  /* 0x0000000e00027202 */ /* 0x000fce0000000f00 */
[----:B------:R-:W-:Y:S05]  /*29c00*/  WARPSYNC.COLLECTIVE R15, `(.L_x_808) ;  /* 0x000000000f087348 */ /* 0x000fea0003c00000 */
[----:B------:R0:W1:Y:S02]  /*29c10*/  SHFL.IDX P6, R14, R13, R12, R11 ;  /* 0x0000000c0d0e7389 */ /* 0x00006400000c000b */
[----:B01----:R-:W-:Y:S01]  /*29c20*/  ENDCOLLECTIVE ;  /* 0x000000000000791b */ /* 0x003fe20003800000 */
.L_x_808:
[----:B------:R-:W-:Y:S01]  /*29c30*/  SEL R9, R43, R2, P0 ;  /* 0x000000022b097207 */ /* 0x000fe20000000000 */
        /* <DEDUP_REMOVED lines=8> */
.L_x_809:
[----:B------:R-:W-:Y:S02]  /*29cc0*/  IMAD.MOV.U32 R13, RZ, RZ, R47 ;  /* 0x000000ffff0d7224 */ /* 0x000fe400078e002f */
[----:B------:R-:W-:Y:S02]  /*29cd0*/  IMAD.MOV.U32 R12, RZ, RZ, R0 ;  /* 0x000000ffff0c7224 */ /* 0x000fe400078e0000 */
[----:B------:R-:W-:-:S07]  /*29ce0*/  IMAD.MOV.U32 R20, RZ, RZ, R14 ;  /* 0x000000ffff147224 */ /* 0x000fce00078e000e */
[----:B------:R-:W-:Y:S05]  /*29cf0*/  WARPSYNC.COLLECTIVE R15, `(.L_x_810) ;  /* 0x000000000f087348 */ /* 0x000fea0003c00000 */
[----:B------:R0:W1:Y:S02]  /*29d00*/  SHFL.IDX P6, R14, R13, R12, R11 ;  /* 0x0000000c0d0e7389 */ /* 0x00006400000c000b */
[----:B01----:R-:W-:Y:S01]  /*29d10*/  ENDCOLLECTIVE ;  /* 0x000000000000791b */ /* 0x003fe20003800000 */
.L_x_810:
[----:B------:R-:W-:Y:S02]  /*29d20*/  SEL R25, R45, R20, P0 ;  /* 0x000000142d197207 */ /* 0x000fe40000000000 */
[----:B------:R-:W-:Y:S02]  /*29d30*/  SEL R27, R20, R45, P0 ;  /* 0x0000002d141b7207 */ /* 0x000fe40000000000 */
[----:B------:R-:W-:Y:S01]  /*29d40*/  MOV R13, R64 ;  /* 0x00000040000d7202 */ /* 0x000fe20000000f00 */
[----:B------:R-:W-:Y:S02]  /*29d50*/  IMAD.MOV.U32 R12, RZ, RZ, R3 ;  /* 0x000000ffff0c7224 */ /* 0x000fe400078e0003 */
[----:B------:R-:W-:-:S07]  /*29d60*/  IMAD.MOV.U32 R47, RZ, RZ, R14 ;  /* 0x000000ffff2f7224 */ /* 0x000fce00078e000e */
[----:B------:R-:W-:Y:S05]  /*29d70*/  WARPSYNC.COLLECTIVE R15, `(.L_x_811) ;  /* 0x000000000f087348 */ /* 0x000fea0003c00000 */
[----:B------:R0:W1:Y:S02]  /*29d80*/  SHFL.IDX P6, R14, R13, R12, R11 ;  /* 0x0000000c0d0e7389 */ /* 0x00006400000c000b */
[----:B01----:R-:W-:Y:S01]  /*29d90*/  ENDCOLLECTIVE ;  /* 0x000000000000791b */ /* 0x003fe20003800000 */
.L_x_811:
[----:B------:R-:W-:Y:S02]  /*29da0*/  IMAD.MOV.U32 R13, RZ, RZ, R49 ;  /* 0x000000ffff0d7224 */ /* 0x000fe400078e0031 */
[----:B------:R-:W-:Y:S02]  /*29db0*/  IMAD.MOV.U32 R12, RZ, RZ, R0 ;  /* 0x000000ffff0c7224 */ /* 0x000fe400078e0000 */
[----:B------:R-:W-:-:S07]  /*29dc0*/  IMAD.MOV.U32 R64, RZ, RZ, R14 ;  /* 0x000000ffff407224 */ /* 0x000fce00078e000e */
[----:B------:R-:W-:Y:S05]  /*29dd0*/  WARPSYNC.COLLECTIVE R15, `(.L_x_812) ;  /* 0x000000000f087348 */ /* 0x000fea0003c00000 */
[----:B------:R0:W1:Y:S02]  /*29de0*/  SHFL.IDX P6, R14, R13, R12, R11 ;  /* 0x0000000c0d0e7389 */ /* 0x00006400000c000b */
[----:B01----:R-:W-:Y:S01]  /*29df0*/  ENDCOLLECTIVE ;  /* 0x000000000000791b */ /* 0x003fe20003800000 */
.L_x_812:
[----:B------:R-:W-:Y:S02]  /*29e00*/  IMAD.MOV.U32 R13, RZ, RZ, R66 ;  /* 0x000000ffff0d7224 */ /* 0x000fe400078e0042 */
[----:B------:R-:W-:Y:S01]  /*29e10*/  IMAD.MOV.U32 R12, RZ, RZ, R3 ;  /* 0x000000ffff0c7224 */ /* 0x000fe200078e0003 */
[----:B------:R-:W-:-:S07]  /*29e20*/  MOV R49, R14 ;  /* 0x0000000e00317202 */ /* 0x000fce0000000f00 */
[----:B------:R-:W-:Y:S05]  /*29e30*/  WARPSYNC.COLLECTIVE R15, `(.L_x_813) ;  /* 0x000000000f087348 */ /* 0x000fea0003c00000 */
[----:B------:R0:W1:Y:S02]  /*29e40*/  SHFL.IDX P6, R14, R13, R12, R11 ;  /* 0x0000000c0d0e7389 */ /* 0x00006400000c000b */
[----:B01----:R-:W-:Y:S01]  /*29e50*/  ENDCOLLECTIVE ;  /* 0x000000000000791b */ /* 0x003fe20003800000 */
.L_x_813:
[----:B------:R-:W-:Y:S01]  /*29e60*/  IMAD.MOV.U32 R13, RZ, RZ, R51 ;  /* 0x000000ffff0d7224 */ /* 0x000fe200078e0033 */
[----:B------:R-:W-:Y:S01]  /*29e70*/  MOV R12, R0 ;  /* 0x00000000000c7202 */ /* 0x000fe20000000f00 */
[----:B------:R-:W-:-:S07]  /*29e80*/  IMAD.MOV.U32 R66, RZ, RZ, R14 ;  /* 0x000000ffff427224 */ /* 0x000fce00078e000e */
[----:B------:R-:W-:Y:S05]  /*29e90*/  WARPSYNC.COLLECTIVE R15, `(.L_x_814) ;  /* 0x000000000f087348 */ /* 0x000fea0003c00000 */
[----:B------:R0:W1:Y:S02]  /*29ea0*/  SHFL.IDX P6, R14, R13, R12, R11 ;  /* 0x0000000c0d0e7389 */ /* 0x00006400000c000b */
[----:B01----:R-:W-:Y:S01]  /*29eb0*/  ENDCOLLECTIVE ;  /* 0x000000000000791b */ /* 0x003fe20003800000 */
.L_x_814:
        /* <DEDUP_REMOVED lines=8> */
.L_x_815:
[----:B------:R-:W-:Y:S01]  /*29f40*/  MOV R13, R55 ;  /* 0x00000037000d7202 */ /* 0x000fe20000000f00 */
[----:B------:R-:W-:Y:S02]  /*29f50*/  IMAD.MOV.U32 R12, RZ, RZ, R0 ;  /* 0x000000ffff0c7224 */ /* 0x000fe400078e0000 */
[----:B------:R-:W-:-:S07]  /*29f60*/  IMAD.MOV.U32 R68, RZ, RZ, R14 ;  /* 0x000000ffff447224 */ /* 0x000fce00078e000e */
[----:B------:R-:W-:Y:S05]  /*29f70*/  WARPSYNC.COLLECTIVE R15, `(.L_x_816) ;  /* 0x000000000f087348 */ /* 0x000fea0003c00000 */
[----:B------:R0:W1:Y:S02]  /*29f80*/  SHFL.IDX P6, R14, R13, R12, R11 ;  /* 0x0000000c0d0e7389 */ /* 0x00006400000c000b */
[----:B01----:R-:W-:Y:S01]  /*29f90*/  ENDCOLLECTIVE ;  /* 0x000000000000791b */ /* 0x003fe20003800000 */
.L_x_816:
        /* <DEDUP_REMOVED lines=8> */
.L_x_817:
[----:B------:R-:W-:Y:S02]  /*2a020*/  IMAD.MOV.U32 R13, RZ, RZ, R57 ;  /* 0x000000ffff0d7224 */ /* 0x000fe400078e0039 */
[----:B------:R-:W-:Y:S01]  /*2a030*/  IMAD.MOV.U32 R12, RZ, RZ, R0 ;  /* 0x000000ffff0c7224 */ /* 0x000fe200078e0000 */
[----:B------:R-:W-:-:S07]  /*2a040*/  MOV R70, R14 ;  /* 0x0000000e00467202 */ /* 0x000fce0000000f00 */
[----:B------:R-:W-:Y:S05]  /*2a050*/  WARPSYNC.COLLECTIVE R15, `(.L_x_818) ;  /* 0x000000000f087348 */ /* 0x000fea0003c00000 */
[----:B------:R0:W1:Y:S02]  /*2a060*/  SHFL.IDX P6, R14, R13, R12, R11 ;  /* 0x0000000c0d0e7389 */ /* 0x00006400000c000b */
[----:B01----:R-:W-:Y:S01]  /*2a070*/  ENDCOLLECTIVE ;  /* 0x000000000000791b */ /* 0x003fe20003800000 */
.L_x_818:
[----:B------:R-:W-:Y:S01]  /*2a080*/  IMAD.MOV.U32 R13, RZ, RZ, R72 ;  /* 0x000000ffff0d7224 */ /* 0x000fe200078e0048 */
[----:B------:R-:W-:Y:S01]  /*2a090*/  MOV R12, R3 ;  /* 0x00000003000c7202 */ /* 0x000fe20000000f00 */
[----:B------:R-:W-:-:S07]  /*2a0a0*/  IMAD.MOV.U32 R57, RZ, RZ, R14 ;  /* 0x000000ffff397224 */ /* 0x000fce00078e000e */
[----:B------:R-:W-:Y:S05]  /*2a0b0*/  WARPSYNC.COLLECTIVE R15, `(.L_x_819) ;  /* 0x000000000f087348 */ /* 0x000fea0003c00000 */
[----:B------:R0:W1:Y:S02]  /*2a0c0*/  SHFL.IDX P6, R14, R13, R12, R11 ;  /* 0x0000000c0d0e7389 */ /* 0x00006400000c000b */
[----:B01----:R-:W-:Y:S01]  /*2a0d0*/  ENDCOLLECTIVE ;  /* 0x000000000000791b */ /* 0x003fe20003800000 */
.L_x_819:
[----:B------:R-:W-:Y:S02]  /*2a0e0*/  IMAD.MOV.U32 R13, RZ, RZ, R59 ;  /* 0x000000ffff0d7224 */ /* 0x000fe400078e003b */
[----:B------:R-:W-:Y:S02]  /*2a0f0*/  IMAD.MOV.U32 R12, RZ, RZ, R0 ;  /* 0x000000ffff0c7224 */ /* 0x000fe400078e0000 */
[----:B------:R-:W-:-:S07]  /*2a100*/  IMAD.MOV.U32 R72, RZ, RZ, R14 ;  /* 0x000000ffff487224 */ /* 0x000fce00078e000e */
[----:B------:R-:W-:Y:S05]  /*2a110*/  WARPSYNC.COLLECTIVE R15, `(.L_x_820) ;  /* 0x000000000f087348 */ /* 0x000fea0003c00000 */
[----:B------:R0:W1:Y:S02]  /*2a120*/  SHFL.IDX P6, R14, R13, R12, R11 ;  /* 0x0000000c0d0e7389 */ /* 0x00006400000c000b */
[----:B01----:R-:W-:Y:S01]  /*2a130*/  ENDCOLLECTIVE ;  /* 0x000000000000791b */ /* 0x003fe20003800000 */
.L_x_820:
[----:B------:R-:W-:Y:S02]  /*2a140*/  SEL R41, R57, R72, P0 ;  /* 0x0000004839297207 */ /* 0x000fe40000000000 */
[----:B------:R-:W-:Y:S01]  /*2a150*/  MOV R13, R74 ;  /* 0x0000004a000d7202 */ /* 0x000fe20000000f00 */
[----:B------:R-:W-:Y:S02]  /*2a160*/  IMAD.MOV.U32 R12, RZ, RZ, R3 ;  /* 0x000000ffff0c7224 */ /* 0x000fe400078e0003 */
[----:B------:R-:W-:-:S07]  /*2a170*/  IMAD.MOV.U32 R59, RZ, RZ, R14 ;  /* 0x000000ffff3b7224 */ /* 0x000fce00078e000e */
[----:B------:R-:W-:Y:S05]  /*2a180*/  WARPSYNC.COLLECTIVE R15, `(.L_x_821) ;  /* 0x000000000f087348 */ /* 0x000fea0003c00000 */
[----:B------:R0:W1:Y:S02]  /*2a190*/  SHFL.IDX P6, R14, R13, R12, R11 ;  /* 0x0000000c0d0e7389 */ /* 0x00006400000c000b */
[----:B01----:R-:W-:Y:S01]  /*2a1a0*/  ENDCOLLECTIVE ;  /* 0x000000000000791b */ /* 0x003fe20003800000 */
.L_x_821:
[----:B------:R-:W-:Y:S02]  /*2a1b0*/  IMAD.MOV.U32 R13, RZ, RZ, R61 ;  /* 0x000000ffff0d7224 */ /* 0x000fe400078e003d */
[----:B------:R-:W-:Y:S02]  /*2a1c0*/  IMAD.MOV.U32 R12, RZ, RZ, R0 ;  /* 0x000000ffff0c7224 */ /* 0x000fe400078e0000 */
[----:B------:R-:W-:-:S07]  /*2a1d0*/  IMAD.MOV.U32 R74, RZ, RZ, R14 ;  /* 0x000000ffff4a7224 */ /* 0x000fce00078e000e */
[----:B------:R-:W-:Y:S05]  /*2a1e0*/  WARPSYNC.COLLECTIVE R15, `(.L_x_822) ;  /* 0x000000000f087348 */ /* 0x000fea0003c00000 */
[----:B------:R0:W1:Y:S02]  /*2a1f0*/  SHFL.IDX P6, R14, R13, R12, R11 ;  /* 0x0000000c0d0e7389 */ /* 0x00006400000c000b */
[----:B01----:R-:W-:Y:S01]  /*2a200*/  ENDCOLLECTIVE ;  /* 0x000000000000791b */ /* 0x003fe20003800000 */
.L_x_822:
[----:B------:R-:W-:Y:S02]  /*2a210*/  SEL R49, R59, R74, P0 ;  /* 0x0000004a3b317207 */ /* 0x000fe40000000000 */
[----:B------:R-:W-:Y:S01]  /*2a220*/  SEL R51, R74, R59, P0 ;  /* 0x0000003b4a337207 */ /* 0x000fe20000000000 */
[----:B------:R-:W-:Y:S02]  /*2a230*/  IMAD.MOV.U32 R13, RZ, RZ, R76 ;  /* 0x000000ffff0d7224 */ /* 0x000fe400078e004c */
[----:B------:R-:W-:Y:S01]  /*2a240*/  IMAD.MOV.U32 R12, RZ, RZ, R3 ;  /* 0x000000ffff0c7224 */ /* 0x000fe200078e0003 */
[----:B------:R-:W-:-:S07]  /*2a250*/  MOV R61, R14 ;  /* 0x0000000e003d7202 */ /* 0x000fce0000000f00 */
[----:B------:R-:W-:Y:S05]  /*2a260*/  WARPSYNC.COLLECTIVE R15, `(.L_x_823) ;  /* 0x000000000f087348 */ /* 0x000fea0003c00000 */
[----:B------:R0:W1:Y:S02]  /*2a270*/  SHFL.IDX P6, R14, R13, R12, R11 ;  /* 0x0000000c0d0e7389 */ /* 0x00006400000c000b */
[----:B01----:R-:W-:Y:S01]  /*2a280*/  ENDCOLLECTIVE ;  /* 0x000000000000791b */ /* 0x003fe20003800000 */
.L_x_823:
[----:B------:R-:W-:Y:S01]  /*2a290*/  IMAD.MOV.U32 R13, RZ, RZ, R63 ;  /* 0x000000ffff0d7224 */ /* 0x000fe200078e003f */
[----:B------:R-:W-:Y:S01]  /*2a2a0*/  MOV R12, R0 ;  /* 0x00000000000c7202 */ /* 0x000fe20000000f00 */
[----:B------:R-:W-:-:S07]  /*2a2b0*/  IMAD.MOV.U32 R76, RZ, RZ, R14 ;  /* 0x000000ffff4c7224 */ /* 0x000fce00078e000e */
[----:B------:R-:W-:Y:S05]  /*2a2c0*/  WARPSYNC.COLLECTIVE R15, `(.L_x_824) ;  /* 0x000000000f087348 */ /* 0x000fea0003c00000 */
[----:B------:R0:W1:Y:S02]  /*2a2d0*/  SHFL.IDX P6, R14, R13, R12, R11 ;  /* 0x0000000c0d0e7389 */ /* 0x00006400000c000b */
[----:B01----:R-:W-:Y:S01]  /*2a2e0*/  ENDCOLLECTIVE ;  /* 0x000000000000791b */ /* 0x003fe20003800000 */
.L_x_824:
[----:B------:R-:W-:Y:S01]  /*2a2f0*/  SEL R45, R61, R76, P0 ;  /* 0x0000004c3d2d7207 */ /* 0x000fe20000000000 */
[----:B------:R-:W-:Y:S02]  /*2a300*/  IMAD.MOV.U32 R13, RZ, RZ, R78 ;  /* 0x000000ffff0d7224 */ /* 0x000fe400078e004e */
[----:B------:R-:W-:Y:S02]  /*2a310*/  IMAD.MOV.U32 R12, RZ, RZ, R3 ;  /* 0x000000ffff0c7224 */ /* 0x000fe400078e0003 */
[----:B------:R-:W-:-:S07]  /*2a320*/  IMAD.MOV.U32 R63, RZ, RZ, R14 ;  /* 0x000000ffff3f7224 */ /* 0x000fce00078e000e */
[----:B------:R-:W-:Y:S05]  /*2a330*/  WARPSYNC.COLLECTIVE R15, `(.L_x_825) ;  /* 0x000000000f087348 */ /* 0x000fea0003c00000 */
[----:B------:R0:W1:Y:S02]  /*2a340*/  SHFL.IDX P6, R14, R13, R12, R11 ;  /* 0x0000000c0d0e7389 */ /* 0x00006400000c000b */
[----:B01----:R-:W-:Y:S01]  /*2a350*/  ENDCOLLECTIVE ;  /* 0x000000000000791b */ /* 0x003fe20003800000 */
.L_x_825:
[----:B------:R-:W-:Y:S01]  /*2a360*/  MOV R13, R65 ;  /* 0x00000041000d7202 */ /* 0x000fe20000000f00 */
[----:B------:R-:W-:Y:S02]  /*2a370*/  IMAD.MOV.U32 R12, RZ, RZ, R0 ;  /* 0x000000ffff0c7224 */ /* 0x000fe400078e0000 */
[----:B------:R-:W-:Y:S02]  /*2a380*/  IMAD.MOV.U32 R0, RZ, RZ, RZ ;  /* 0x000000ffff007224 */ /* 0x000fe400078e00ff */
[----:B------:R-:W-:-:S07]  /*2a390*/  IMAD.MOV.U32 R78, RZ, RZ, R14 ;  /* 0x000000ffff4e7224 */ /* 0x000fce00078e000e */
[----:B------:R-:W-:Y:S05]  /*2a3a0*/  WARPSYNC.COLLECTIVE R15, `(.L_x_826) ;  /* 0x000000000f087348 */ /* 0x000fea0003c00000 */
[----:B------:R0:W1:Y:S02]  /*2a3b0*/  SHFL.IDX P6, R14, R13, R12, R11 ;  /* 0x0000000c0d0e7389 */ /* 0x00006400000c000b */
[----:B01----:R-:W-:Y:S01]  /*2a3c0*/  ENDCOLLECTIVE ;  /* 0x000000000000791b */ /* 0x003fe20003800000 */
.L_x_826:
[----:B------:R-:W-:Y:S01]  /*2a3d0*/  SEL R59, R78, R63, P0 ;  /* 0x0000003f4e3b7207 */ /* 0x000fe20000000000 */
[----:B------:R-:W-:Y:S02]  /*2a3e0*/  IMAD.MOV.U32 R13, RZ, RZ, R80 ;  /* 0x000000ffff0d7224 */ /* 0x000fe400078e0050 */
[----:B------:R-:W-:Y:S02]  /*2a3f0*/  IMAD.MOV.U32 R12, RZ, RZ, R3 ;  /* 0x000000ffff0c7224 */ /* 0x000fe400078e0003 */
[----:B------:R-:W-:-:S07]  /*2a400*/  IMAD.MOV.U32 R65, RZ, RZ, R14 ;  /* 0x000000ffff417224 */ /* 0x000fce00078e000e */
[----:B------:R-:W-:Y:S05]  /*2a410*/  WARPSYNC.COLLECTIVE R15, `(.L_x_827) ;  /* 0x000000000f087348 */ /* 0x000fea0003c00000 */
[----:B------:R0:W1:Y:S02]  /*2a420*/  SHFL.IDX P6, R14, R13, R12, R11 ;  /* 0x0000000c0d0e7389 */ /* 0x00006400000c000b */
[----:B01----:R-:W-:Y:S01]  /*2a430*/  ENDCOLLECTIVE ;  /* 0x000000000000791b */ /* 0x003fe20003800000 */
.L_x_827:
        /* <DEDUP_REMOVED lines=11> */
[----:B------:R-:W-:-:S02]  /*2a4f0*/  SEL R47, R76, R61, P0 ;  /* 0x0000003d4c2f7207 */ /* 0x000fc40000000000 */
[----:B------:R-:W-:Y:S01]  /*2a500*/  SEL R57, R63, R78, P0 ;  /* 0x0000004e3f397207 */ /* 0x000fe20000000000 */
[----:B------:R-:W-:Y:S06]  /*2a510*/  BRA `(.L_x_828) ;  /* 0xffffff5800307947 */ /* 0x000fec000383ffff */
.L_x_627:
[----:B------:R-:W0:Y:S01]  /*2a520*/  S2R R11, SR_TID.X ;  /* 0x00000000000b7919 */ /* 0x000e220000002100 */
[----:B------:R-:W-:Y:S01]  /*2a530*/  BSSY B1, `(.L_x_829) ;  /* 0x000000a000017945 */ /* 0x000fe20003800000 */
[----:B------:R-:W-:Y:S01]  /*2a540*/  IMAD.MOV.U32 R12, RZ, RZ, RZ ;  /* 0x000000ffff0c7224 */ /* 0x000fe200078e00ff */
[----:B------:R-:W-:Y:S02]  /*2a550*/  MOV R15, 0xffffffff ;  /* 0xffffffff000f7802 */ /* 0x000fe40000000f00 */
[----:B0-----:R-:W-:Y:S01]  /*2a560*/  SHF.R.U32.HI R8, RZ, 0x5, R11 ;  /* 0x00000005ff087819 */ /* 0x001fe2000001160b */
[----:B------:R-:W-:-:S03]  /*2a570*/  IMAD.MOV.U32 R11, RZ, RZ, 0x1f ;  /* 0x0000001fff0b7424 */ /* 0x000fc600078e00ff */
[----:B------:R-:W-:-:S05]  /*2a580*/  LOP3.LUT R8, R8, 0x3, RZ, 0xc0, !PT ;  /* 0x0000000308087812 */ /* 0x000fca00078ec0ff */
[----:B------:R-:W-:-:S07]  /*2a590*/  IMAD.MOV.U32 R13, RZ, RZ, R8 ;  /* 0x000000ffff0d7224 */ /* 0x000fce00078e0008 */
[----:B------:R-:W-:Y:S05]  /*2a5a0*/  WARPSYNC.COLLECTIVE R15, `(.L_x_830) ;  /* 0x000000000f087348 */ /* 0x000fea0003c00000 */
[----:B------:R0:W1:Y:S02]  /*2a5b0*/  SHFL.IDX P6, R14, R13, R12, R11 ;  /* 0x0000000c0d0e7389 */ /* 0x00006400000c000b */
[----:B01----:R-:W-:Y:S01]  /*2a5c0*/  ENDCOLLECTIVE ;  /* 0x000000000000791b */ /* 0x003fe20003800000 */
.L_x_830:
[----:B------:R-:W-:Y:S05]  /*2a5d0*/  BSYNC B1 ;  /* 0x0000000000017941 */ /* 0x000fea0003800000 */
.L_x_829:
[----:B------:R-:W-:Y:S05]  /*2a5e0*/  BRA `(.L_x_831) ;  /* 0xffffff84009c7947 */ /* 0x000fea000383ffff */
.L_x_629:
[----:B------:R-:W-:Y:S01]  /*2a5f0*/  BSSY B1, `(.L_x_832) ;  /* 0x0000006000017945 */ /* 0x000fe20003800000 */
[----:B------:R-:W-:-:S07]  /*2a600*/  IMAD.MOV.U32 R15, RZ, RZ, -0x1 ;  /* 0xffffffffff0f7424 */ /* 0x000fce00078e00ff */
[----:B0-----:R-:W-:Y:S05]  /*2a610*/  WARPSYNC.COLLECTIVE R15, `(.L_x_833) ;  /* 0x000000000f0c7348 */ /* 0x001fea0003c00000 */
[----:B------:R-:W-:Y:S02]  /*2a620*/  ELECT P6, UR62, PT ;  /* 0x00000000003e782f */ /* 0x000fe400038c0000 */
[----:B------:R-:W-:Y:S01]  /*2a630*/  MOV R14, UR62 ;  /* 0x0000003e000e7c02 */ /* 0x000fe20008000f00 */
[----:B0-----:R-:W-:Y:S10]  /*2a640*/  ENDCOLLECTIVE ;  /* 0x000000000000791b */ /* 0x001ff40003800000 */
.L_x_833:
[----:B------:R-:W-:Y:S05]  /*2a650*/  BSYNC B1 ;  /* 0x0000000000017941 */ /* 0x000fea0003800000 */
.L_x_832:
[----:B------:R-:W-:Y:S05]  /*2a660*/  BRA `(.L_x_628) ;  /* 0xffffff8400947947 */ /* 0x000fea000383ffff */
.L_x_631:
[----:B0-----:R0:W1:Y:S02]  /*2a670*/  SYNCS.PHASECHK.TRANS64.TRYWAIT P0, [R11+URZ+0x33420], R5 ;  /* 0x033420050b0075a7 */ /* 0x001064000800017f */
[----:B-1----:R-:W-:Y:S05]  /*2a680*/  @!P0 NANOSLEEP.SYNCS 0x989680 ;  /* 0x009896800000895d */ /* 0x002fea0003900000 */
[----:B------:R-:W1:Y:S02]  /*2a690*/  @!P0 SYNCS.PHASECHK.TRANS64 P0, [R11+URZ+0x33420], R5 ;  /* 0x033420050b0085a7 */ /* 0x000e64000800007f */
[----:B-1----:R-:W-:Y:S05]  /*2a6a0*/  @!P0 BRA `(.L_x_631) ;  /* 0xfffffffc00f08947 */ /* 0x002fea000383ffff */
[----:B------:R-:W-:Y:S05]  /*2a6b0*/  BRA `(.L_x_834) ;  /* 0xffffff8400b07947 */ /* 0x000fea000383ffff */
.L_x_635:
[----:B-1----:R1:W2:Y:S02]  /*2a6c0*/  SYNCS.PHASECHK.TRANS64.TRYWAIT P0, [R7+URZ+0x334a0], R12 ;  /* 0x0334a00c070075a7 */ /* 0x0022a4000800017f */
[----:B--2---:R-:W-:Y:S05]  /*2a6d0*/  @!P0 NANOSLEEP.SYNCS 0x989680 ;  /* 0x009896800000895d */ /* 0x004fea0003900000 */
[----:B------:R-:W2:Y:S02]  /*2a6e0*/  @!P0 SYNCS.PHASECHK.TRANS64 P0, [R7+URZ+0x334a0], R12 ;  /* 0x0334a00c070085a7 */ /* 0x000ea4000800007f */
[----:B--2---:R-:W-:Y:S05]  /*2a6f0*/  @!P0 BRA `(.L_x_635) ;  /* 0xfffffffc00f08947 */ /* 0x004fea000383ffff */
[----:B------:R-:W-:Y:S05]  /*2a700*/  BRA `(.L_x_835) ;  /* 0xffffff8400d07947 */ /* 0x000fea000383ffff */
.L_x_642:
[----:B0-----:R0:W2:Y:S02]  /*2a710*/  SYNCS.PHASECHK.TRANS64.TRYWAIT P0, [R7+URZ+0x334c0], R12 ;  /* 0x0334c00c070075a7 */ /* 0x0010a4000800017f */
[----:B--2---:R-:W-:Y:S05]  /*2a720*/  @!P0 NANOSLEEP.SYNCS 0x989680 ;  /* 0x009896800000895d */ /* 0x004fea0003900000 */
[----:B------:R-:W2:Y:S02]  /*2a730*/  @!P0 SYNCS.PHASECHK.TRANS64 P0, [R7+URZ+0x334c0], R12 ;  /* 0x0334c00c070085a7 */ /* 0x000ea4000800007f */
[----:B--2---:R-:W-:Y:S05]  /*2a740*/  @!P0 BRA `(.L_x_642) ;  /* 0xfffffffc00f08947 */ /* 0x004fea000383ffff */
[----:B------:R-:W-:Y:S05]  /*2a750*/  BRA `(.L_x_836) ;  /* 0xffffff8800d07947 */ /* 0x000fea000383ffff */
.L_x_651:
[----:B0-----:R0:W1:Y:S02]  /*2a760*/  SYNCS.PHASECHK.TRANS64.TRYWAIT P1, [R7+URZ+0x334a0], R6 ;  /* 0x0334a006070075a7 */ /* 0x001064000802017f */
[----:B-1----:R-:W-:Y:S05]  /*2a770*/  @!P1 NANOSLEEP.SYNCS 0x989680 ;  /* 0x009896800000995d */ /* 0x002fea0003900000 */
[----:B------:R-:W1:Y:S02]  /*2a780*/  @!P1 SYNCS.PHASECHK.TRANS64 P1, [R7+URZ+0x334a0], R6 ;  /* 0x0334a006070095a7 */ /* 0x000e64000802007f */
[----:B-1----:R-:W-:Y:S05]  /*2a790*/  @!P1 BRA `(.L_x_651) ;  /* 0xfffffffc00f09947 */ /* 0x002fea000383ffff */
[----:B------:R-:W-:Y:S05]  /*2a7a0*/  BRA `(.L_x_837) ;  /* 0xffffff9000287947 */ /* 0x000fea000383ffff */
.L_x_658:
[----:B-1----:R1:W2:Y:S02]  /*2a7b0*/  SYNCS.PHASECHK.TRANS64.TRYWAIT P1, [R7+URZ+0x334c0], R6 ;  /* 0x0334c006070075a7 */ /* 0x0022a4000802017f */
[----:B--2---:R-:W-:Y:S05]  /*2a7c0*/  @!P1 NANOSLEEP.SYNCS 0x989680 ;  /* 0x009896800000995d */ /* 0x004fea0003900000 */
[----:B------:R-:W2:Y:S02]  /*2a7d0*/  @!P1 SYNCS.PHASECHK.TRANS64 P1, [R7+URZ+0x334c0], R6 ;  /* 0x0334c006070095a7 */ /* 0x000ea4000802007f */
[----:B--2---:R-:W-:Y:S05]  /*2a7e0*/  @!P1 BRA `(.L_x_658) ;  /* 0xfffffffc00f09947 */ /* 0x004fea000383ffff */
[----:B------:R-:W-:Y:S05]  /*2a7f0*/  BRA `(.L_x_838) ;  /* 0xffffff9400207947 */ /* 0x000fea000383ffff */
.L_x_675:
[----:B------:R-:W0:Y:S01]  /*2a800*/  S2R R7, SR_TID.X ;  /* 0x0000000000077919 */ /* 0x000e220000002100 */
[----:B------:R-:W-:Y:S01]  /*2a810*/  BSSY B0, `(.L_x_839) ;  /* 0x000000a000007945 */ /* 0x000fe20003800000 */
[----:B------:R-:W-:Y:S01]  /*2a820*/  IMAD.MOV.U32 R12, RZ, RZ, RZ ;  /* 0x000000ffff0c7224 */ /* 0x000fe200078e00ff */
[----:B------:R-:W-:Y:S01]  /*2a830*/  MOV R15, 0xffffffff ;  /* 0xffffffff000f7802 */ /* 0x000fe20000000f00 */
[----:B------:R-:W-:Y:S01]  /*2a840*/  IMAD.MOV.U32 R11, RZ, RZ, 0x1f ;  /* 0x0000001fff0b7424 */ /* 0x000fe200078e00ff */
[----:B0-----:R-:W-:-:S04]  /*2a850*/  SHF.R.U32.HI R7, RZ, 0x5, R7 ;  /* 0x00000005ff077819 */ /* 0x001fc80000011607 */
[----:B------:R-:W-:-:S05]  /*2a860*/  LOP3.LUT R7, R7, 0x3, RZ, 0xc0, !PT ;  /* 0x0000000307077812 */ /* 0x000fca00078ec0ff */
[----:B------:R-:W-:-:S07]  /*2a870*/  IMAD.MOV.U32 R13, RZ, RZ, R7 ;  /* 0x000000ffff0d7224 */ /* 0x000fce00078e0007 */
[----:B------:R-:W-:Y:S05]  /*2a880*/  WARPSYNC.COLLECTIVE R15, `(.L_x_840) ;  /* 0x000000000f087348 */ /* 0x000fea0003c00000 */
[----:B------:R0:W1:Y:S02]  /*2a890*/  SHFL.IDX P6, R14, R13, R12, R11 ;  /* 0x0000000c0d0e7389 */ /* 0x00006400000c000b */
[----:B01----:R-:W-:Y:S01]  /*2a8a0*/  ENDCOLLECTIVE ;  /* 0x000000000000791b */ /* 0x003fe20003800000 */
.L_x_840:
[----:B------:R-:W-:Y:S05]  /*2a8b0*/  BSYNC B0 ;  /* 0x0000000000007941 */ /* 0x000fea0003800000 */
.L_x_839:
[----:B------:R-:W-:Y:S05]  /*2a8c0*/  BRA `(.L_x_841) ;  /* 0xffffffa400107947 */ /* 0x000fea000383ffff */
.L_x_677:
[----:B------:R-:W-:Y:S01]  /*2a8d0*/  BSSY B0, `(.L_x_842) ;  /* 0x0000006000007945 */ /* 0x000fe20003800000 */
[----:B------:R-:W-:-:S07]  /*2a8e0*/  IMAD.MOV.U32 R15, RZ, RZ, -0x1 ;  /* 0xffffffffff0f7424 */ /* 0x000fce00078e00ff */
[----:B0-----:R-:W-:Y:S05]  /*2a8f0*/  WARPSYNC.COLLECTIVE R15, `(.L_x_843) ;  /* 0x000000000f0c7348 */ /* 0x001fea0003c00000 */
[----:B------:R-:W-:Y:S02]  /*2a900*/  ELECT P6, UR62, PT ;  /* 0x00000000003e782f */ /* 0x000fe400038c0000 */
[----:B------:R-:W-:Y:S01]  /*2a910*/  MOV R14, UR62 ;  /* 0x0000003e000e7c02 */ /* 0x000fe20008000f00 */
[----:B0-----:R-:W-:Y:S10]  /*2a920*/  ENDCOLLECTIVE ;  /* 0x000000000000791b */ /* 0x001ff40003800000 */
.L_x_843:
[----:B------:R-:W-:Y:S05]  /*2a930*/  BSYNC B0 ;  /* 0x0000000000007941 */ /* 0x000fea0003800000 */
.L_x_842:
[----:B------:R-:W-:Y:S05]  /*2a940*/  BRA `(.L_x_844) ;  /* 0xffffffa400087947 */ /* 0x000fea000383ffff */
.L_x_680:
[----:B0-----:R0:W1:Y:S02]  /*2a950*/  SYNCS.PHASECHK.TRANS64.TRYWAIT P2, [R4+URZ+0x33480], R8 ;  /* 0x03348008040075a7 */ /* 0x001064000804017f */
[----:B-1----:R-:W-:Y:S05]  /*2a960*/  @!P2 NANOSLEEP.SYNCS 0x989680 ;  /* 0x009896800000a95d */ /* 0x002fea0003900000 */
[----:B------:R-:W1:Y:S02]  /*2a970*/  @!P2 SYNCS.PHASECHK.TRANS64 P2, [R4+URZ+0x33480], R8 ;  /* 0x033480080400a5a7 */ /* 0x000e64000804007f */
[----:B-1----:R-:W-:Y:S05]  /*2a980*/  @!P2 BRA `(.L_x_680) ;  /* 0xfffffffc00f0a947 */ /* 0x002fea000383ffff */
[----:B------:R-:W-:Y:S05]  /*2a990*/  BRA `(.L_x_845) ;  /* 0xffffffa400847947 */ /* 0x000fea000383ffff */
.L_x_682:
[----:B-1----:R1:W2:Y:S02]  /*2a9a0*/  SYNCS.PHASECHK.TRANS64.TRYWAIT P2, [R4+URZ+0x33440], R8 ;  /* 0x03344008040075a7 */ /* 0x0022a4000804017f */
[----:B--2---:R-:W-:Y:S05]  /*2a9b0*/  @!P2 NANOSLEEP.SYNCS 0x989680 ;  /* 0x009896800000a95d */ /* 0x004fea0003900000 */
[----:B------:R-:W2:Y:S02]  /*2a9c0*/  @!P2 SYNCS.PHASECHK.TRANS64 P2, [R4+URZ+0x33440], R8 ;  /* 0x033440080400a5a7 */ /* 0x000ea4000804007f */
[----:B--2---:R-:W-:Y:S05]  /*2a9d0*/  @!P2 BRA `(.L_x_682) ;  /* 0xfffffffc00f0a947 */ /* 0x004fea000383ffff */
[----:B------:R-:W-:Y:S05]  /*2a9e0*/  BRA `(.L_x_846) ;  /* 0xffffffa800107947 */ /* 0x000fea000383ffff */
.L_x_685:
[----:B-1----:R-:W1:Y:S01]  /*2a9f0*/  S2R R5, SR_CgaCtaId ;  /* 0x0000000000057919 */ /* 0x002e620000008800 */
[----:B------:R-:W-:-:S04]  /*2aa00*/  MOV R4, 0x400 ;  /* 0x0000040000047802 */ /* 0x000fc80000000f00 */
[----:B-1----:R-:W-:-:S04]  /*2aa10*/  LEA R4, R5, R4, 0x18 ;  /* 0x0000000405047211 */ /* 0x002fc800078ec0ff */
[----:B------:R1:W2:Y:S03]  /*2aa20*/  SYNCS.PHASECHK.TRANS64.TRYWAIT P0, [R4+URZ+0x33420], R3 ;  /* 0x03342003040075a7 */ /* 0x0002a6000800017f */
[----:B--2---:R-:W-:Y:S05]  /*2aa30*/  @!P0 NANOSLEEP.SYNCS 0x989680 ;  /* 0x009896800000895d */ /* 0x004fea0003900000 */
[----:B------:R-:W2:Y:S02]  /*2aa40*/  @!P0 SYNCS.PHASECHK.TRANS64 P0, [R4+URZ+0x33420], R3 ;  /* 0x03342003040085a7 */ /* 0x000ea4000800007f */
[----:B--2---:R-:W-:Y:S05]  /*2aa50*/  @!P0 BRA `(.L_x_685) ;  /* 0xfffffffc00e48947 */ /* 0x004fea000383ffff */
[----:B------:R-:W-:Y:S05]  /*2aa60*/  BRA `(.L_x_847) ;  /* 0xffffffac003c7947 */ /* 0x000fea000383ffff */
.L_x_691:
[----:B-1----:R1:W2:Y:S02]  /*2aa70*/  SYNCS.PHASECHK.TRANS64.TRYWAIT P0, [R5+URZ+0x33480], R4 ;  /* 0x03348004050075a7 */ /* 0x0022a4000800017f */
[----:B--2---:R-:W-:Y:S05]  /*2aa80*/  @!P0 NANOSLEEP.SYNCS 0x989680 ;  /* 0x009896800000895d */ /* 0x004fea0003900000 */
[----:B------:R-:W2:Y:S02]  /*2aa90*/  @!P0 SYNCS.PHASECHK.TRANS64 P0, [R5+URZ+0x33480], R4 ;  /* 0x03348004050085a7 */ /* 0x000ea4000800007f */
[----:B--2---:R-:W-:Y:S05]  /*2aaa0*/  @!P0 BRA `(.L_x_691) ;  /* 0xfffffffc00f08947 */ /* 0x004fea000383ffff */
[----:B------:R-:W-:Y:S05]  /*2aab0*/  BRA `(.L_x_848) ;  /* 0xffffffac00f47947 */ /* 0x000fea000383ffff */
.L_x_698:
[----:B0-----:R0:W2:Y:S02]  /*2aac0*/  SYNCS.PHASECHK.TRANS64.TRYWAIT P0, [R5+URZ+0x33440], R4 ;  /* 0x03344004050075a7 */ /* 0x0010a4000800017f */
[----:B--2---:R-:W-:Y:S05]  /*2aad0*/  @!P0 NANOSLEEP.SYNCS 0x989680 ;  /* 0x009896800000895d */ /* 0x004fea0003900000 */
[----:B------:R-:W2:Y:S02]  /*2aae0*/  @!P0 SYNCS.PHASECHK.TRANS64 P0, [R5+URZ+0x33440], R4 ;  /* 0x03344004050085a7 */ /* 0x000ea4000800007f */
[----:B--2---:R-:W-:Y:S05]  /*2aaf0*/  @!P0 BRA `(.L_x_698) ;  /* 0xfffffffc00f08947 */ /* 0x004fea000383ffff */
[----:B------:R-:W-:Y:S05]  /*2ab00*/  BRA `(.L_x_849) ;  /* 0xffffffb400007947 */ /* 0x000fea000383ffff */
.L_x_706:
[----:B-1----:R1:W2:Y:S02]  /*2ab10*/  SYNCS.PHASECHK.TRANS64.TRYWAIT P2, [R14+URZ+0x33470], R3 ;  /* 0x033470030e0075a7 */ /* 0x0022a4000804017f */
[----:B--2---:R-:W-:Y:S05]  /*2ab20*/  @!P2 NANOSLEEP.SYNCS 0x989680 ;  /* 0x009896800000a95d */ /* 0x004fea0003900000 */
[----:B------:R-:W2:Y:S02]  /*2ab30*/  @!P2 SYNCS.PHASECHK.TRANS64 P2, [R14+URZ+0x33470], R3 ;  /* 0x033470030e00a5a7 */ /* 0x000ea4000804007f */
[----:B--2---:R-:W-:Y:S05]  /*2ab40*/  @!P2 BRA `(.L_x_706) ;  /* 0xfffffffc00f0a947 */ /* 0x004fea000383ffff */
[----:B------:R-:W-:Y:S05]  /*2ab50*/  BRA `(.L_x_850) ;  /* 0xffffffb800207947 */ /* 0x000fea000383ffff */
.L_x_708:
[----:B0-----:R0:W1:Y:S02]  /*2ab60*/  SYNCS.PHASECHK.TRANS64.TRYWAIT P2, [R14+URZ+0x33460], R3 ;  /* 0x033460030e0075a7 */ /* 0x001064000804017f */
[----:B-1----:R-:W-:Y:S05]  /*2ab70*/  @!P2 NANOSLEEP.SYNCS 0x989680 ;  /* 0x009896800000a95d */ /* 0x002fea0003900000 */
[----:B------:R-:W1:Y:S02]  /*2ab80*/  @!P2 SYNCS.PHASECHK.TRANS64 P2, [R14+URZ+0x33460], R3 ;  /* 0x033460030e00a5a7 */ /* 0x000e64000804007f */
[----:B-1----:R-:W-:Y:S05]  /*2ab90*/  @!P2 BRA `(.L_x_708) ;  /* 0xfffffffc00f0a947 */ /* 0x002fea000383ffff */
[----:B------:R-:W-:Y:S05]  /*2aba0*/  BRA `(.L_x_851) ;  /* 0xffffffb800287947 */ /* 0x000fea000383ffff */
.L_x_715:
[----:B-1----:R1:W3:Y:S02]  /*2abb0*/  SYNCS.PHASECHK.TRANS64.TRYWAIT P0, [R3+URZ+0x33470], R0 ;  /* 0x03347000030075a7 */ /* 0x0022e4000800017f */
[----:B---3--:R-:W-:Y:S05]  /*2abc0*/  @!P0 NANOSLEEP.SYNCS 0x989680 ;  /* 0x009896800000895d */ /* 0x008fea0003900000 */
[----:B------:R-:W3:Y:S02]  /*2abd0*/  @!P0 SYNCS.PHASECHK.TRANS64 P0, [R3+URZ+0x33470], R0 ;  /* 0x03347000030085a7 */ /* 0x000ee4000800007f */
[----:B---3--:R-:W-:Y:S05]  /*2abe0*/  @!P0 BRA `(.L_x_715) ;  /* 0xfffffffc00f08947 */ /* 0x008fea000383ffff */
[----:B------:R-:W-:Y:S05]  /*2abf0*/  BRA `(.L_x_852) ;  /* 0xffffffc0006c7947 */ /* 0x000fea000383ffff */
.L_x_717:
[----:B0-----:R0:W1:Y:S02]  /*2ac00*/  SYNCS.PHASECHK.TRANS64.TRYWAIT P0, [R3+URZ+0x33460], R6 ;  /* 0x03346006030075a7 */ /* 0x001064000800017f */
[----:B-1----:R-:W-:Y:S05]  /*2ac10*/  @!P0 NANOSLEEP.SYNCS 0x989680 ;  /* 0x009896800000895d */ /* 0x002fea0003900000 */
[----:B------:R-:W1:Y:S02]  /*2ac20*/  @!P0 SYNCS.PHASECHK.TRANS64 P0, [R3+URZ+0x33460], R6 ;  /* 0x03346006030085a7 */ /* 0x000e64000800007f */
[----:B-1----:R-:W-:Y:S05]  /*2ac30*/  @!P0 BRA `(.L_x_717) ;  /* 0xfffffffc00f08947 */ /* 0x002fea000383ffff */
[----:B------:R-:W-:Y:S05]  /*2ac40*/  BRA `(.L_x_853) ;  /* 0xffffffc000a07947 */ /* 0x000fea000383ffff */
.L_x_721:
[----:B------:R-:W-:Y:S01]  /*2ac50*/  BSSY B0, `(.L_x_854) ;  /* 0x0000008000007945 */ /* 0x000fe20003800000 */
[----:B------:R-:W-:Y:S01]  /*2ac60*/  IMAD.MOV.U32 R13, RZ, RZ, R16 ;  /* 0x000000ffff0d7224 */ /* 0x000fe200078e0010 */
[----:B------:R-:W-:Y:S01]  /*2ac70*/  MOV R15, 0xffffffff ;  /* 0xffffffff000f7802 */ /* 0x000fe20000000f00 */
[----:B------:R-:W-:Y:S02]  /*2ac80*/  IMAD.MOV.U32 R12, RZ, RZ, RZ ;  /* 0x000000ffff0c7224 */ /* 0x000fe400078e00ff */
[----:B------:R-:W-:-:S07]  /*2ac90*/  IMAD.MOV.U32 R11, RZ, RZ, 0x1f ;  /* 0x0000001fff0b7424 */ /* 0x000fce00078e00ff */
[----:B------:R-:W-:Y:S05]  /*2aca0*/  WARPSYNC.COLLECTIVE R15, `(.L_x_855) ;  /* 0x000000000f087348 */ /* 0x000fea0003c00000 */
[----:B------:R0:W1:Y:S02]  /*2acb0*/  SHFL.IDX P6, R14, R13, R12, R11 ;  /* 0x0000000c0d0e7389 */ /* 0x00006400000c000b */
[----:B01----:R-:W-:Y:S01]  /*2acc0*/  ENDCOLLECTIVE ;  /* 0x000000000000791b */ /* 0x003fe20003800000 */
.L_x_855:
[----:B------:R-:W-:Y:S05]  /*2acd0*/  BSYNC B0 ;  /* 0x0000000000007941 */ /* 0x000fea0003800000 */
.L_x_854:
[----:B------:R-:W-:Y:S01]  /*2ace0*/  IMAD.MOV.U32 R13, RZ, RZ, R16 ;  /* 0x000000ffff0d7224 */ /* 0x000fe200078e0010 */
[----:B------:R-:W-:Y:S01]  /*2acf0*/  MOV R15, 0xffffffff ;  /* 0xffffffff000f7802 */ /* 0x000fe20000000f00 */
[----:B------:R-:W-:Y:S02]  /*2ad00*/  IMAD.MOV.U32 R12, RZ, RZ, 0x1 ;  /* 0x00000001ff0c7424 */ /* 0x000fe400078e00ff */
[----:B------:R-:W-:Y:S02]  /*2ad10*/  IMAD.MOV.U32 R11, RZ, RZ, 0x1f ;  /* 0x0000001fff0b7424 */ /* 0x000fe400078e00ff */
[----:B------:R-:W-:Y:S02]  /*2ad20*/  IMAD.IADD R5, R19, 0x1, R8 ;  /* 0x0000000113057824 */ /* 0x000fe400078e0208 */
[----:B------:R-:W-:-:S07]  /*2ad30*/  IMAD.MOV.U32 R0, RZ, RZ, R14 ;  /* 0x000000ffff007224 */ /* 0x000fce00078e000e */
[----:B------:R-:W-:Y:S05]  /*2ad40*/  WARPSYNC.COLLECTIVE R15, `(.L_x_856) ;  /* 0x000000000f087348 */ /* 0x000fea0003c00000 */
[----:B------:R0:W1:Y:S02]  /*2ad50*/  SHFL.IDX P6, R14, R13, R12, R11 ;  /* 0x0000000c0d0e7389 */ /* 0x00006400000c000b */
[----:B01----:R-:W-:Y:S01]  /*2ad60*/  ENDCOLLECTIVE ;  /* 0x000000000000791b */ /* 0x003fe20003800000 */
.L_x_856:
[----:B------:R-:W-:Y:S02]  /*2ad70*/  ULDC UR4, c[0x0][0xc14] ;  /* 0x0003050000047ab9 */ /* 0x000fe40000000800 */
[----:B------:R-:W-:-:S13]  /*2ad80*/  ISETP.GE.OR P1, PT, R5, UR4, !P0 ;  /* 0x0000000405007c0c */ /* 0x000fda000c726670 */
[----:B------:R-:W0:Y:S01]  /*2ad90*/  @!P1 LDC.64 R2, c[0x0][0xc58] ;  /* 0x00031600ff029b82 */ /* 0x000e220000000a00 */
[----:B------:R-:W-:Y:S02]  /*2ada0*/  IMAD.MOV.U32 R11, RZ, RZ, RZ ;  /* 0x000000ffff0b7224 */ /* 0x000fe400078e00ff */
[----:B------:R-:W-:Y:S02]  /*2adb0*/  IMAD.MOV.U32 R4, RZ, RZ, R14 ;  /* 0x000000ffff047224 */ /* 0x000fe400078e000e */
[----:B0-----:R-:W-:-:S06]  /*2adc0*/  @!P1 IMAD.WIDE R2, R5, 0x4, R2 ;  /* 0x0000000405029825 */ /* 0x001fcc00078e0202 */
[----:B------:R0:W2:Y:S01]  /*2add0*/  @!P1 LDG.E R3, desc[UR54][R2.64] ;  /* 0x0000003602039981 */ /* 0x0000a2000c1e1900 */
[C---:B------:R-:W-:Y:S02]  /*2ade0*/  ISETP.GE.U32.AND P2, PT, R8.reuse, 0x2, PT ;  /* 0x000000020800780c */ /* 0x040fe40003f46070 */
[C---:B------:R-:W-:Y:S02]  /*2adf0*/  ISETP.GE.U32.AND P3, PT, R8.reuse, 0x4, PT ;  /* 0x000000040800780c */ /* 0x040fe40003f66070 */
[C---:B------:R-:W-:Y:S02]  /*2ae00*/  ISETP.GE.U32.AND P4, PT, R8.reuse, 0x8, PT ;  /* 0x000000080800780c */ /* 0x040fe40003f86070 */
[C---:B------:R-:W-:Y:S01]  /*2ae10*/  ISETP.GE.U32.AND P5, PT, R8.reuse, 0x10, PT ;  /* 0x000000100800780c */ /* 0x040fe20003fa6070 */
[----:B0-----:R-:W-:Y:S02]  /*2ae20*/  IMAD.MOV.U32 R2, RZ, RZ, RZ ;  /* 0x000000ffff027224 */ /* 0x001fe400078e00ff */
[----:B--2---:R-:W-:Y:S01]  /*2ae30*/  @!P1 IMAD.MOV.U32 R2, RZ, RZ, R3 ;  /* 0x000000ffff029224 */ /* 0x004fe200078e0003 */
[----:B------:R-:W-:-:S04]  /*2ae40*/  ISETP.NE.AND P1, PT, R8, RZ, PT ;  /* 0x000000ff0800720c */ /* 0x000fc80003f25270 */
[----:B------:R-:W-:-:S09]  /*2ae50*/  MOV R13, R2 ;  /* 0x00000002000d7202 */ /* 0x000fd20000000f00 */
[----:B------:R-:W-:Y:S05]  /*2ae60*/  WARPSYNC.COLLECTIVE R15, `(.L_x_857) ;  /* 0x000000000f087348 */ /* 0x000fea0003c00000 */
[----:B------:R0:W1:Y:S02]  /*2ae70*/  SHFL.UP P6, R14, R13, R12, R11 ;  /* 0x0400000c0d0e7389 */ /* 0x00006400000c000b */
[----:B01----:R-:W-:Y:S01]  /*2ae80*/  ENDCOLLECTIVE ;  /* 0x000000000000791b */ /* 0x003fe20003800000 */
.L_x_857:
[----:B------:R-:W-:Y:S01]  /*2ae90*/  IMAD.MOV.U32 R12, RZ, RZ, 0x2 ;  /* 0x00000002ff0c7424 */ /* 0x000fe200078e00ff */
[----:B------:R-:W-:-:S05]  /*2aea0*/  SEL R5, R14, RZ, P1 ;  /* 0x000000ff0e057207 */ /* 0x000fca0000800000 */
[----:B------:R-:W-:-:S04]  /*2aeb0*/  IMAD.IADD R5, R2, 0x1, R5 ;  /* 0x0000000102057824 */ /* 0x000fc800078e0205 */
[----:B------:R-:W-:-:S07]  /*2aec0*/  IMAD.MOV.U32 R13, RZ, RZ, R5 ;  /* 0x000000ffff0d7224 */ /* 0x000fce00078e0005 */
[----:B------:R-:W-:Y:S05]  /*2aed0*/  WARPSYNC.COLLECTIVE R15, `(.L_x_858) ;  /* 0x000000000f087348 */ /* 0x000fea0003c00000 */
[----:B------:R0:W1:Y:S02]  /*2aee0*/  SHFL.UP P6, R14, R13, R12, R11 ;  /* 0x0400000c0d0e7389 */ /* 0x00006400000c000b */
[----:B01----:R-:W-:Y:S01]  /*2aef0*/  ENDCOLLECTIVE ;  /* 0x000000000000791b */ /* 0x003fe20003800000 */
.L_x_858:
[----:B------:R-:W-:Y:S01]  /*2af00*/  IMAD.MOV.U32 R12, RZ, RZ, 0x4 ;  /* 0x00000004ff0c7424 */ /* 0x000fe200078e00ff */
[----:B------:R-:W-:-:S04]  /*2af10*/  SEL R6, R14, RZ, P2 ;  /* 0x000000ff0e067207 */ /* 0x000fc80001000000 */
[----:B------:R-:W-:-:S05]  /*2af20*/  IADD3 R6, R5, R6, RZ ;  /* 0x0000000605067210 */ /* 0x000fca0007ffe0ff */
[----:B------:R-:W-:-:S07]  /*2af30*/  IMAD.MOV.U32 R13, RZ, RZ, R6 ;  /* 0x000000ffff0d7224 */ /* 0x000fce00078e0006 */
[----:B------:R-:W-:Y:S05]  /*2af40*/  WARPSYNC.COLLECTIVE R15, `(.L_x_859) ;  /* 0x000000000f087348 */ /* 0x000fea0003c00000 */
[----:B------:R0:W1:Y:S02]  /*2af50*/  SHFL.UP P6, R14, R13, R12, R11 ;  /* 0x0400000c0d0e7389 */ /* 0x00006400000c000b */
[----:B01----:R-:W-:Y:S01]  /*2af60*/  ENDCOLLECTIVE ;  /* 0x000000000000791b */ /* 0x003fe20003800000 */
.L_x_859:
[----:B------:R-:W-:Y:S02]  /*2af70*/  MOV R12, 0x8 ;  /* 0x00000008000c7802 */ /* 0x000fe40000000f00 */
[----:B------:R-:W-:-:S05]  /*2af80*/  SEL R7, R14, RZ, P3 ;  /* 0x000000ff0e077207 */ /* 0x000fca0001800000 */
[----:B------:R-:W-:-:S04]  /*2af90*/  IMAD.IADD R7, R6, 0x1, R7 ;  /* 0x0000000106077824 */ /* 0x000fc800078e0207 */
[----:B------:R-:W-:-:S07]  /*2afa0*/  IMAD.MOV.U32 R13, RZ, RZ, R7 ;  /* 0x000000ffff0d7224 */ /* 0x000fce00078e0007 */
[----:B------:R-:W-:Y:S05]  /*2afb0*/  WARPSYNC.COLLECTIVE R15, `(.L_x_860) ;  /* 0x000000000f087348 */ /* 0x000fea0003c00000 */
[----:B------:R0:W1:Y:S02]  /*2afc0*/  SHFL.UP P6, R14, R13, R12, R11 ;  /* 0x0400000c0d0e7389 */ /* 0x00006400000c000b */
[----:B01----:R-:W-:Y:S01]  /*2afd0*/  ENDCOLLECTIVE ;  /* 0x000000000000791b */ /* 0x003fe20003800000 */
.L_x_860:
[----:B------:R-:W-:Y:S01]  /*2afe0*/  IMAD.MOV.U32 R12, RZ, RZ, 0x10 ;  /* 0x00000010ff0c7424 */ /* 0x000fe200078e00ff */
[----:B------:R-:W-:-:S05]  /*2aff0*/  SEL R14, R14, RZ, P4 ;  /* 0x000000ff0e0e7207 */ /* 0x000fca0002000000 */
[----:B------:R-:W-:-:S04]  /*2b000*/  IMAD.IADD R5, R7, 0x1, R14 ;  /* 0x0000000107057824 */ /* 0x000fc800078e020e */
[----:B------:R-:W-:-:S07]  /*2b010*/  IMAD.MOV.U32 R13, RZ, RZ, R5 ;  /* 0x000000ffff0d7224 */ /* 0x000fce00078e0005 */
[----:B------:R-:W-:Y:S05]  /*2b020*/  WARPSYNC.COLLECTIVE R15, `(.L_x_861) ;  /* 0x000000000f087348 */ /* 0x000fea0003c00000 */
[----:B------:R0:W1:Y:S02]  /*2b030*/  SHFL.UP P6, R14, R13, R12, R11 ;  /* 0x0400000c0d0e7389 */ /* 0x00006400000c000b */
[----:B01----:R-:W-:Y:S01]  /*2b040*/  ENDCOLLECTIVE ;  /* 0x000000000000791b */ /* 0x003fe20003800000 */
.L_x_861:
[----:B------:R-:W-:Y:S02]  /*2b050*/  IMAD.MOV.U32 R12, RZ, RZ, 0x1f ;  /* 0x0000001fff0c7424 */ /* 0x000fe400078e00ff */
[----:B------:R-:W-:Y:S01]  /*2b060*/  IMAD.MOV.U32 R11, RZ, RZ, 0x1f ;  /* 0x0000001fff0b7424 */ /* 0x000fe200078e00ff */
[----:B------:R-:W-:-:S05]  /*2b070*/  SEL R14, R14, RZ, P5 ;  /* 0x000000ff0e0e7207 */ /* 0x000fca0002800000 */
[----:B------:R-:W-:-:S05]  /*2b080*/  IMAD.IADD R3, R5, 0x1, R14 ;  /* 0x0000000105037824 */ /* 0x000fca00078e020e */
[----:B------:R-:W-:-:S07]  /*2b090*/  MOV R13, R3 ;  /* 0x00000003000d7202 */ /* 0x000fce0000000f00 */
[----:B------:R-:W-:Y:S05]  /*2b0a0*/  WARPSYNC.COLLECTIVE R15, `(.L_x_862) ;  /* 0x000000000f087348 */ /* 0x000fea0003c00000 */
[----:B------:R0:W1:Y:S02]  /*2b0b0*/  SHFL.IDX P6, R14, R13, R12, R11 ;  /* 0x0000000c0d0e7389 */ /* 0x00006400000c000b */
[----:B01----:R-:W-:Y:S01]  /*2b0c0*/  ENDCOLLECTIVE ;  /* 0x000000000000791b */ /* 0x003fe20003800000 */
.L_x_862:
[----:B------:R-:W-:Y:S05]  /*2b0d0*/  BRA `(.L_x_863) ;  /* 0xffffffc800007947 */ /* 0x000fea000383ffff */
.L_x_726:
[----:B------:R-:W-:Y:S01]  /*2b0e0*/  BSSY B0, `(.L_x_864) ;  /* 0x0000008000007945 */ /* 0x000fe20003800000 */
[----:B-----5:R-:W-:Y:S01]  /*2b0f0*/  IMAD.MOV.U32 R13, RZ, RZ, R2 ;  /* 0x000000ffff0d7224 */ /* 0x020fe200078e0002 */
[----:B------:R-:W-:Y:S01]  /*2b100*/  MOV R11, RZ ;  /* 0x000000ff000b7202 */ /* 0x000fe20000000f00 */
[----:B------:R-:W-:Y:S02]  /*2b110*/  IMAD.MOV.U32 R12, RZ, RZ, 0x1 ;  /* 0x00000001ff0c7424 */ /* 0x000fe400078e00ff */
[----:B------:R-:W-:-:S07]  /*2b120*/  IMAD.MOV.U32 R15, RZ, RZ, -0x1 ;  /* 0xffffffffff0f7424 */ /* 0x000fce00078e00ff */
[----:B01----:R-:W-:Y:S05]  /*2b130*/  WARPSYNC.COLLECTIVE R15, `(.L_x_865) ;  /* 0x000000000f087348 */ /* 0x003fea0003c00000 */
[----:B------:R2:W3:Y:S02]  /*2b140*/  SHFL.UP P6, R14, R13, R12, R11 ;  /* 0x0400000c0d0e7389 */ /* 0x0004e400000c000b */
[----:B0123--:R-:W-:Y:S01]  /*2b150*/  ENDCOLLECTIVE ;  /* 0x000000000000791b */ /* 0x00ffe20003800000 */
.L_x_865:
[----:B------:R-:W-:Y:S05]  /*2b160*/  BSYNC B0 ;  /* 0x0000000000007941 */ /* 0x000fea0003800000 */
.L_x_864:
[----:B------:R-:W-:Y:S01]  /*2b170*/  SEL R13, R14, RZ, P1 ;  /* 0x000000ff0e0d7207 */ /* 0x000fe20000800000 */
[----:B------:R-:W-:Y:S01]  /*2b180*/  IMAD.MOV.U32 R12, RZ, RZ, 0x2 ;  /* 0x00000002ff0c7424 */ /* 0x000fe200078e00ff */
[----:B------:R-:W-:Y:S01]  /*2b190*/  MOV R15, 0xffffffff ;  /* 0xffffffff000f7802 */ /* 0x000fe20000000f00 */
[----:B------:R-:W-:Y:S02]  /*2b1a0*/  IMAD.MOV.U32 R11, RZ, RZ, RZ ;  /* 0x000000ffff0b7224 */ /* 0x000fe400078e00ff */
[----:B------:R-:W-:-:S07]  /*2b1b0*/  IMAD.IADD R13, R2, 0x1, R13 ;  /* 0x00000001020d7824 */ /* 0x000fce00078e020d */
[----:B------:R-:W-:Y:S05]  /*2b1c0*/  WARPSYNC.COLLECTIVE R15, `(.L_x_866) ;  /* 0x000000000f087348 */ /* 0x000fea0003c00000 */
[----:B------:R0:W1:Y:S02]  /*2b1d0*/  SHFL.UP P6, R14, R13, R12, R11 ;  /* 0x0400000c0d0e7389 */ /* 0x00006400000c000b */
[----:B01----:R-:W-:Y:S01]  /*2b1e0*/  ENDCOLLECTIVE ;  /* 0x000000000000791b */ /* 0x003fe20003800000 */
.L_x_866:
[----:B------:R-:W-:Y:S01]  /*2b1f0*/  IMAD.MOV.U32 R12, RZ, RZ, 0x4 ;  /* 0x00000004ff0c7424 */ /* 0x000fe200078e00ff */
[----:B------:R-:W-:-:S05]  /*2b200*/  SEL R14, R14, RZ, P2 ;  /* 0x000000ff0e0e7207 */ /* 0x000fca0001000000 */
[----:B------:R-:W-:-:S04]  /*2b210*/  IMAD.IADD R5, R13, 0x1, R14 ;  /* 0x000000010d057824 */ /* 0x000fc800078e020e */
[----:B------:R-:W-:-:S07]  /*2b220*/  IMAD.MOV.U32 R13, RZ, RZ, R5 ;  /* 0x000000ffff0d7224 */ /* 0x000fce00078e0005 */
[----:B------:R-:W-:Y:S05]  /*2b230*/  WARPSYNC.COLLECTIVE R15, `(.L_x_867) ;  /* 0x000000000f087348 */ /* 0x000fea0003c00000 */
[----:B------:R0:W1:Y:S02]  /*2b240*/  SHFL.UP P6, R14, R13, R12, R11 ;  /* 0x0400000c0d0e7389 */ /* 0x00006400000c000b */
[----:B01----:R-:W-:Y:S01]  /*2b250*/  ENDCOLLECTIVE ;  /* 0x000000000000791b */ /* 0x003fe20003800000 */
.L_x_867:
[----:B------:R-:W-:Y:S01]  /*2b260*/  IMAD.MOV.U32 R12, RZ, RZ, 0x8 ;  /* 0x00000008ff0c7424 */ /* 0x000fe200078e00ff */
[----:B------:R-:W-:-:S05]  /*2b270*/  SEL R6, R14, RZ, P3 ;  /* 0x000000ff0e067207 */ /* 0x000fca0001800000 */
[----:B------:R-:W-:-:S05]  /*2b280*/  IMAD.IADD R6, R5, 0x1, R6 ;  /* 0x0000000105067824 */ /* 0x000fca00078e0206 */
[----:B------:R-:W-:-:S07]  /*2b290*/  MOV R13, R6 ;  /* 0x00000006000d7202 */ /* 0x000fce0000000f00 */
[----:B------:R-:W-:Y:S05]  /*2b2a0*/  WARPSYNC.COLLECTIVE R15, `(.L_x_868) ;  /* 0x000000000f087348 */ /* 0x000fea0003c00000 */
[----:B------:R0:W1:Y:S02]  /*2b2b0*/  SHFL.UP P6, R14, R13, R12, R11 ;  /* 0x0400000c0d0e7389 */ /* 0x00006400000c000b */
[----:B01----:R-:W-:Y:S01]  /*2b2c0*/  ENDCOLLECTIVE ;  /* 0x000000000000791b */ /* 0x003fe20003800000 */
.L_x_868:
[----:B------:R-:W-:Y:S01]  /*2b2d0*/  IMAD.MOV.U32 R12, RZ, RZ, 0x10 ;  /* 0x00000010ff0c7424 */ /* 0x000fe200078e00ff */
[----:B------:R-:W-:-:S05]  /*2b2e0*/  SEL R7, R14, RZ, P4 ;  /* 0x000000ff0e077207 */ /* 0x000fca0002000000 */
[----:B------:R-:W-:-:S04]  /*2b2f0*/  IMAD.IADD R7, R6, 0x1, R7 ;  /* 0x0000000106077824 */ /* 0x000fc800078e0207 */
[----:B------:R-:W-:-:S07]  /*2b300*/  IMAD.MOV.U32 R13, RZ, RZ, R7 ;  /* 0x000000ffff0d7224 */ /* 0x000fce00078e0007 */
[----:B------:R-:W-:Y:S05]  /*2b310*/  WARPSYNC.COLLECTIVE R15, `(.L_x_869) ;  /* 0x000000000f087348 */ /* 0x000fea0003c00000 */
[----:B------:R0:W1:Y:S02]  /*2b320*/  SHFL.UP P6, R14, R13, R12, R11 ;  /* 0x0400000c0d0e7389 */ /* 0x00006400000c000b */
[----:B01----:R-:W-:Y:S01]  /*2b330*/  ENDCOLLECTIVE ;  /* 0x000000000000791b */ /* 0x003fe20003800000 */
.L_x_869:
[----:B------:R-:W-:Y:S02]  /*2b340*/  IMAD.MOV.U32 R12, RZ, RZ, 0x1f ;  /* 0x0000001fff0c7424 */ /* 0x000fe400078e00ff */
[----:B------:R-:W-:Y:S01]  /*2b350*/  IMAD.MOV.U32 R11, RZ, RZ, 0x1f ;  /* 0x0000001fff0b7424 */ /* 0x000fe200078e00ff */
[----:B------:R-:W-:-:S04]  /*2b360*/  SEL R14, R14, RZ, P5 ;  /* 0x000000ff0e0e7207 */ /* 0x000fc80002800000 */
[----:B------:R-:W-:-:S05]  /*2b370*/  IADD3 R3, R7, R14, RZ ;  /* 0x0000000e07037210 */ /* 0x000fca0007ffe0ff */
[----:B------:R-:W-:-:S07]  /*2b380*/  IMAD.MOV.U32 R13, RZ, RZ, R3 ;  /* 0x000000ffff0d7224 */ /* 0x000fce00078e0003 */
[----:B------:R-:W-:Y:S05]  /*2b390*/  WARPSYNC.COLLECTIVE R15, `(.L_x_870) ;  /* 0x000000000f087348 */ /* 0x000fea0003c00000 */
[----:B------:R0:W1:Y:S02]  /*2b3a0*/  SHFL.IDX P6, R14, R13, R12, R11 ;  /* 0x0000000c0d0e7389 */ /* 0x00006400000c000b */
[----:B01----:R-:W-:Y:S01]  /*2b3b0*/  ENDCOLLECTIVE ;  /* 0x000000000000791b */ /* 0x003fe20003800000 */
.L_x_870:
[----:B------:R-:W-:Y:S05]  /*2b3c0*/  BRA `(.L_x_871) ;  /* 0xffffffc400e07947 */ /* 0x000fea000383ffff */
.L_x_728:
[----:B------:R-:W-:Y:S01]  /*2b3d0*/  BSSY B0, `(.L_x_872) ;  /* 0x0000006000007945 */ /* 0x000fe20003800000 */
[----:B------:R-:W-:Y:S01]  /*2b3e0*/  PLOP3.LUT P6, PT, P6, PT, PT, 0x8, 0x0 ;  /* 0x000000000000781c */ /* 0x000fe200037ce170 */
[----:B------:R-:W-:-:S12]  /*2b3f0*/  IMAD.MOV.U32 R15, RZ, RZ, -0x1 ;  /* 0xffffffffff0f7424 */ /* 0x000fd800078e00ff */
[----:B0-----:R-:W-:Y:S05]  /*2b400*/  WARPSYNC.COLLECTIVE R15, `(.L_x_873) ;  /* 0x000000000f087348 */ /* 0x001fea0003c00000 */
[----:B------:R-:W-:Y:S01]  /*2b410*/  VOTE.ANY R14, PT, P6 ;  /* 0x00000000000e7806 */ /* 0x000fe200030e0100 */
[----:B0-----:R-:W-:Y:S06]  /*2b420*/  ENDCOLLECTIVE ;  /* 0x000000000000791b */ /* 0x001fec0003800000 */
.L_x_873:
[----:B------:R-:W-:Y:S05]  /*2b430*/  BSYNC B0 ;  /* 0x0000000000007941 */ /* 0x000fea0003800000 */
.L_x_872:
[----:B------:R-:W-:Y:S01]  /*2b440*/  MOV R5, R14 ;  /* 0x0000000e00057202 */ /* 0x000fe20000000f00 */
[----:B------:R-:W-:Y:S02]  /*2b450*/  IMAD.MOV.U32 R13, RZ, RZ, R2 ;  /* 0x000000ffff0d7224 */ /* 0x000fe400078e0002 */
[----:B------:R-:W-:Y:S01]  /*2b460*/  IMAD.MOV.U32 R11, RZ, RZ, 0x1f ;  /* 0x0000001fff0b7424 */ /* 0x000fe200078e00ff */
[----:B------:R-:W0:Y:S01]  /*2b470*/  POPC R4, R5 ;  /* 0x0000000500047309 */ /* 0x000e220000000000 */
[----:B------:R-:W-:Y:S02]  /*2b480*/  IMAD.MOV.U32 R15, RZ, RZ, -0x1 ;  /* 0xffffffffff0f7424 */ /* 0x000fe400078e00ff */
[----:B0-----:R-:W-:-:S07]  /*2b490*/  IMAD.MOV.U32 R12, RZ, RZ, R4 ;  /* 0x000000ffff0c7224 */ /* 0x001fce00078e0004 */
[----:B------:R-:W-:Y:S05]  /*2b4a0*/  WARPSYNC.COLLECTIVE R15, `(.L_x_874) ;  /* 0x000000000f087348 */ /* 0x000fea0003c00000 */
[----:B------:R0:W1:Y:S02]  /*2b4b0*/  SHFL.IDX P6, R14, R13, R12, R11 ;  /* 0x0000000c0d0e7389 */ /* 0x00006400000c000b */
[----:B01----:R-:W-:Y:S01]  /*2b4c0*/  ENDCOLLECTIVE ;  /* 0x000000000000791b */ /* 0x003fe20003800000 */
.L_x_874:
[----:B------:R-:W-:Y:S01]  /*2b4d0*/  MOV R17, R14 ;  /* 0x0000000e00117202 */ /* 0x000fe20000000f00 */
[----:B------:R-:W-:Y:S06]  /*2b4e0*/  BRA `(.L_x_875) ;  /* 0xffffffc400d07947 */ /* 0x000fec000383ffff */
.L_x_730:
[----:B------:R-:W-:Y:S01]  /*2b4f0*/  BSSY B0, `(.L_x_876) ;  /* 0x0000007000007945 */ /* 0x000fe20003800000 */
[----:B------:R-:W-:Y:S02]  /*2b500*/  IMAD.MOV.U32 R13, RZ, RZ, R3 ;  /* 0x000000ffff0d7224 */ /* 0x000fe400078e0003 */
[----:B------:R-:W-:Y:S02]  /*2b510*/  IMAD.MOV.U32 R11, RZ, RZ, 0x1f ;  /* 0x0000001fff0b7424 */ /* 0x000fe400078e00ff */
[----:B------:R-:W-:-:S07]  /*2b520*/  IMAD.MOV.U32 R15, RZ, RZ, -0x1 ;  /* 0xffffffffff0f7424 */ /* 0x000fce00078e00ff */
[----:B012---:R-:W-:Y:S05]  /*2b530*/  WARPSYNC.COLLECTIVE R15, `(.L_x_877) ;  /* 0x000000000f087348 */ /* 0x007fea0003c00000 */
[----:B------:R3:W4:Y:S02]  /*2b540*/  SHFL.IDX P6, R14, R13, R12, R11 ;  /* 0x0000000c0d0e7389 */ /* 0x00072400000c000b */
[----:B01234-:R-:W-:Y:S01]  /*2b550*/  ENDCOLLECTIVE ;  /* 0x000000000000791b */ /* 0x01ffe20003800000 */
.L_x_877:
[----:B------:R-:W-:Y:S05]  /*2b560*/  BSYNC B0 ;  /* 0x0000000000007941 */ /* 0x000fea0003800000 */
.L_x_876:
[----:B------:R-:W-:Y:S05]  /*2b570*/  BRA `(.L_x_729) ;  /* 0xffffffc400c87947 */ /* 0x000fea000383ffff */
.L_x_734:
[----:B0-----:R0:W1:Y:S02]  /*2b580*/  SYNCS.PHASECHK.TRANS64.TRYWAIT P0, [R0+URZ+0x33420], R3 ;  /* 0x03342003000075a7 */ /* 0x001064000800017f */
[----:B-1----:R-:W-:Y:S05]  /*2b590*/  @!P0 NANOSLEEP.SYNCS 0x989680 ;  /* 0x009896800000895d */ /* 0x002fea0003900000 */
[----:B------:R-:W1:Y:S02]  /*2b5a0*/  @!P0 SYNCS.PHASECHK.TRANS64 P0, [R0+URZ+0x33420], R3 ;  /* 0x03342003000085a7 */ /* 0x000e64000800007f */
[----:B-1----:R-:W-:Y:S05]  /*2b5b0*/  @!P0 BRA `(.L_x_734) ;  /* 0xfffffffc00f08947 */ /* 0x002fea000383ffff */
[----:B------:R-:W-:Y:S05]  /*2b5c0*/  BRA `(.L_x_878) ;  /* 0xffffffc800b47947 */ /* 0x000fea000383ffff */
.L_x_735:
[----:B------:R-:W1:Y:S01]  /*2b5d0*/  S2R R2, SR_TID.X ;  /* 0x0000000000027919 */ /* 0x000e620000002100 */
[----:B------:R-:W-:Y:S01]  /*2b5e0*/  BSSY B0, `(.L_x_879) ;  /* 0x000000a000007945 */ /* 0x000fe20003800000 */
[----:B------:R-:W-:Y:S01]  /*2b5f0*/  MOV R12, RZ ;  /* 0x000000ff000c7202 */ /* 0x000fe20000000f00 */
        /* <DEDUP_REMOVED lines=8> */
.L_x_880:
[----:B------:R-:W-:Y:S05]  /*2b680*/  BSYNC B0 ;  /* 0x0000000000007941 */ /* 0x000fea0003800000 */
.L_x_879:
[----:B------:R-:W-:Y:S05]  /*2b690*/  BRA `(.L_x_881) ;  /* 0xffffffc8009c7947 */ /* 0x000fea000383ffff */
.L_x_736:
[----:B------:R-:W-:Y:S01]  /*2b6a0*/  BSSY B0, `(.L_x_882) ;  /* 0x0000006000007945 */ /* 0x000fe20003800000 */
[----:B------:R-:W-:-:S07]  /*2b6b0*/  IMAD.MOV.U32 R15, RZ, RZ, -0x1 ;  /* 0xffffffffff0f7424 */ /* 0x000fce00078e00ff */
[----:B01----:R-:W-:Y:S05]  /*2b6c0*/  WARPSYNC.COLLECTIVE R15, `(.L_x_883) ;  /* 0x000000000f0c7348 */ /* 0x003fea0003c00000 */
[----:B------:R-:W-:Y:S02]  /*2b6d0*/  ELECT P6, UR62, PT ;  /* 0x00000000003e782f */ /* 0x000fe400038c0000 */
[----:B------:R-:W-:Y:S01]  /*2b6e0*/  MOV R14, UR62 ;  /* 0x0000003e000e7c02 */ /* 0x000fe20008000f00 */
[----:B01----:R-:W-:Y:S10]  /*2b6f0*/  ENDCOLLECTIVE ;  /* 0x000000000000791b */ /* 0x003ff40003800000 */
.L_x_883:
[----:B------:R-:W-:Y:S05]  /*2b700*/  BSYNC B0 ;  /* 0x0000000000007941 */ /* 0x000fea0003800000 */
.L_x_882:
[----:B------:R-:W-:Y:S05]  /*2b710*/  BRA `(.L_x_884) ;  /* 0xffffffc800907947 */ /* 0x000fea000383ffff */
.L_x_738:
[----:B0-----:R0:W1:Y:S02]  /*2b720*/  SYNCS.PHASECHK.TRANS64.TRYWAIT P1, [R6+URZ], R5 ;  /* 0x00000005060075a7 */ /* 0x001064000802017f */
[----:B-1----:R-:W-:Y:S05]  /*2b730*/  @!P1 NANOSLEEP.SYNCS 0x989680 ;  /* 0x009896800000995d */ /* 0x002fea0003900000 */
[----:B------:R-:W1:Y:S02]  /*2b740*/  @!P1 SYNCS.PHASECHK.TRANS64 P1, [R6+URZ], R5 ;  /* 0x00000005060095a7 */ /* 0x000e64000802007f */
[----:B-1----:R-:W-:Y:S05]  /*2b750*/  @!P1 BRA `(.L_x_738) ;  /* 0xfffffffc00f09947 */ /* 0x002fea000383ffff */
[----:B------:R-:W-:Y:S05]  /*2b760*/  BRA `(.L_x_885) ;  /* 0xffffffc800cc7947 */ /* 0x000fea000383ffff */
.L_x_739:
[----:B-1----:R1:W2:Y:S02]  /*2b770*/  SYNCS.PHASECHK.TRANS64.TRYWAIT P1, [R7+URZ], R2 ;  /* 0x00000002070075a7 */ /* 0x0022a4000802017f */
[----:B--2---:R-:W-:Y:S05]  /*2b780*/  @!P1 NANOSLEEP.SYNCS 0x989680 ;  /* 0x009896800000995d */ /* 0x004fea0003900000 */
[----:B------:R-:W2:Y:S02]  /*2b790*/  @!P1 SYNCS.PHASECHK.TRANS64 P1, [R7+URZ], R2 ;  /* 0x00000002070095a7 */ /* 0x000ea4000802007f */
[----:B--2---:R-:W-:Y:S05]  /*2b7a0*/  @!P1 BRA `(.L_x_739) ;  /* 0xfffffffc00f09947 */ /* 0x004fea000383ffff */
[----:B------:R-:W-:Y:S05]  /*2b7b0*/  BRA `(.L_x_886) ;  /* 0xffffffc800c07947 */ /* 0x000fea000383ffff */
.L_x_741:
[----:B--2---:R2:W3:Y:S02]  /*2b7c0*/  SYNCS.PHASECHK.TRANS64.TRYWAIT P1, [R4+URZ+0x33460], R5 ;  /* 0x03346005040075a7 */ /* 0x0044e4000802017f */
[----:B---3--:R-:W-:Y:S05]  /*2b7d0*/  @!P1 NANOSLEEP.SYNCS 0x989680 ;  /* 0x009896800000995d */ /* 0x008fea0003900000 */
[----:B------:R-:W3:Y:S02]  /*2b7e0*/  @!P1 SYNCS.PHASECHK.TRANS64 P1, [R4+URZ+0x33460], R5 ;  /* 0x03346005040095a7 */ /* 0x000ee4000802007f */
[----:B---3--:R-:W-:Y:S05]  /*2b7f0*/  @!P1 BRA `(.L_x_741) ;  /* 0xfffffffc00f09947 */ /* 0x008fea000383ffff */
[----:B------:R-:W-:Y:S05]  /*2b800*/  BRA `(.L_x_887) ;  /* 0xffffffc800c47947 */ /* 0x000fea000383ffff */
.L_x_743:
[----:B---3--:R3:W4:Y:S02]  /*2b810*/  SYNCS.PHASECHK.TRANS64.TRYWAIT P1, [R3+URZ+0x33460], R2 ;  /* 0x03346002030075a7 */ /* 0x008724000802017f */
[----:B----4-:R-:W-:Y:S05]  /*2b820*/  @!P1 NANOSLEEP.SYNCS 0x989680 ;  /* 0x009896800000995d */ /* 0x010fea0003900000 */
[----:B------:R-:W4:Y:S02]  /*2b830*/  @!P1 SYNCS.PHASECHK.TRANS64 P1, [R3+URZ+0x33460], R2 ;  /* 0x03346002030095a7 */ /* 0x000f24000802007f */
[----:B----4-:R-:W-:Y:S05]  /*2b840*/  @!P1 BRA `(.L_x_743) ;  /* 0xfffffffc00f09947 */ /* 0x010fea000383ffff */
[----:B------:R-:W-:Y:S05]  /*2b850*/  BRA `(.L_x_888) ;  /* 0xffffffc800c47947 */ /* 0x000fea000383ffff */
.L_x_745:
[----:B----4-:R4:W0:Y:S02]  /*2b860*/  SYNCS.PHASECHK.TRANS64.TRYWAIT P0, [R4+URZ+0x33480], R5 ;  /* 0x03348005040075a7 */ /* 0x010824000800017f */
[----:B0-----:R-:W-:Y:S05]  /*2b870*/  @!P0 NANOSLEEP.SYNCS 0x989680 ;  /* 0x009896800000895d */ /* 0x001fea0003900000 */
[----:B------:R-:W0:Y:S02]  /*2b880*/  @!P0 SYNCS.PHASECHK.TRANS64 P0, [R4+URZ+0x33480], R5 ;  /* 0x03348005040085a7 */ /* 0x000e24000800007f */
[----:B0-----:R-:W-:Y:S05]  /*2b890*/  @!P0 BRA `(.L_x_745) ;  /* 0xfffffffc00f08947 */ /* 0x001fea000383ffff */
[----:B------:R-:W-:Y:S05]  /*2b8a0*/  BRA `(.L_x_746) ;  /* 0xffffffc800c07947 */ /* 0x000fea000383ffff */
.L_x_889:
        /* <DEDUP_REMOVED lines=13> */
.L_x_2700:


//--------------------- .text._ZN7cutlass13device_kernelIN5flash11enable_sm90INS1_16FlashAttnFwdSm90INS1_25CollectiveMainloopFwdSm90ILi2EN4cute5tupleIJNS5_1CILi1EEES8_S8_EEENS6_IJNS7_ILi128EEENS7_ILi160EEENS7_ILi192EEEEEELi192ENS_12float_e4m3_tEfNS_4arch4Sm90ELb0ELb1ELb0ELb0ELb0ELb0ELb0ELb1ELb1ELb0ELb0ELb0EEENS1_21CollectiveEpilogueFwdINS6_IJSA_SC_SB_EEES9_NS_10bfloat16_tESG_Li256ELb0ELb0ELb0ELb1EEENS1_30DynamicPersistentTileSchedulerILi256ELi128ELb0ELb0ELb1EEEEEEEEEvNT_6ParamsE --------------------------
	.section	.text._ZN7cutlass13device_kernelIN5flash11enable_sm90INS1_16FlashAttnFwdSm90INS1_25CollectiveMainloopFwdSm90ILi2EN4cute5tupleIJNS5_1CILi1EEES8_S8_EEENS6_IJNS7_ILi128EEENS7_ILi160EEENS7_ILi192EEEEEELi192ENS_12float_e4m3_tEfNS_4arch4Sm90ELb0ELb1ELb0ELb0ELb0ELb0ELb0ELb1ELb1ELb0ELb0ELb0EEENS1_21CollectiveEpilogueFwdINS6_IJSA_SC_SB_EEES9_NS_10bfloat16_tESG_Li256ELb0ELb0ELb0ELb1EEENS1_30DynamicPersistentTileSchedulerILi256ELi128ELb0ELb0ELb1EEEEEEEEEvNT_6ParamsE,"ax",@progbits
	.align	128
.text._ZN7cutlass13device_kernelIN5flash11enable_sm90INS1_16FlashAttnFwdSm90INS1_25CollectiveMainloopFwdSm90ILi2EN4cute5tupleIJNS5_1CILi1EEES8_S8_EEENS6_IJNS7_ILi128EEENS7_ILi160EEENS7_ILi192EEEEEELi192ENS_12float_e4m3_tEfNS_4arch4Sm90ELb0ELb1ELb0ELb0ELb0ELb0ELb0ELb1ELb1ELb0ELb0ELb0EEENS1_21CollectiveEpilogueFwdINS6_IJSA_SC_SB_EEES9_NS_10bfloat16_tESG_Li256ELb0ELb0ELb0ELb1EEENS1_30DynamicPersistentTileSchedulerILi256ELi128ELb0ELb0ELb1EEEEEEEEEvNT_6ParamsE:
        .type           _ZN7cutlass13device_kernelIN5flash11enable_sm90INS1_16FlashAttnFwdSm90INS1_25CollectiveMainloopFwdSm90ILi2EN4cute5tupleIJNS5_1CILi1EEES8_S8_EEENS6_IJNS7_ILi128EEENS7_ILi160EEENS7_ILi192EEEEEELi192ENS_12float_e4m3_tEfNS_4arch4Sm90ELb0ELb1ELb0ELb0ELb0ELb0ELb0ELb1ELb1ELb0ELb0ELb0EEENS1_21CollectiveEpilogueFwdINS6_IJSA_SC_SB_EEES9_NS_10bfloat16_tESG_Li256ELb0ELb0ELb0ELb1EEENS1_30DynamicPersistentTileSchedulerILi256ELi128ELb0ELb0ELb1EEEEEEEEEvNT_6ParamsE,@function
        .size           _ZN7cutlass13device_kernelIN5flash11enable_sm90INS1_16FlashAttnFwdSm90INS1_25CollectiveMainloopFwdSm90ILi2EN4cute5tupleIJNS5_1CILi1EEES8_S8_EEENS6_IJNS7_ILi128EEENS7_ILi160EEENS7_ILi192EEEEEELi192ENS_12float_e4m3_tEfNS_4arch4Sm90ELb0ELb1ELb0ELb0ELb0ELb0ELb0ELb1ELb1ELb0ELb0ELb0EEENS1_21CollectiveEpilogueFwdINS6_IJSA_SC_SB_EEES9_NS_10bfloat16_tESG_Li256ELb0ELb0ELb0ELb1EEENS1_30DynamicPersistentTileSchedulerILi256ELi128ELb0ELb0ELb1EEEEEEEEEvNT_6ParamsE,(.L_x_2701 - _ZN7cutlass13device_kernelIN5flash11enable_sm90INS1_16FlashAttnFwdSm90INS1_25CollectiveMainloopFwdSm90ILi2EN4cute5tupleIJNS5_1CILi1EEES8_S8_EEENS6_IJNS7_ILi128EEENS7_ILi160EEENS7_ILi192EEEEEELi192ENS_12float_e4m3_tEfNS_4arch4Sm90ELb0ELb1ELb0ELb0ELb0ELb0ELb0ELb1ELb1ELb0ELb0ELb0EEENS1_21CollectiveEpilogueFwdINS6_IJSA_SC_SB_EEES9_NS_10bfloat16_tESG_Li256ELb0ELb0ELb0ELb1EEENS1_30DynamicPersistentTileSchedulerILi256ELi128ELb0ELb0ELb1EEEEEEEEEvNT_6ParamsE)
        .other          _ZN7cutlass13device_kernelIN5flash11enable_sm90INS1_16FlashAttnFwdSm90INS1_25CollectiveMainloopFwdSm90ILi2EN4cute5tupleIJNS5_1CILi1EEES8_S8_EEENS6_IJNS7_ILi128EEENS7_ILi160EEENS7_ILi192EEEEEELi192ENS_12float_e4m3_tEfNS_4arch4Sm90ELb0ELb1ELb0ELb0ELb0ELb0ELb0ELb1ELb1ELb0ELb0ELb0EEENS1_21CollectiveEpilogueFwdINS6_IJSA_SC_SB_EEES9_NS_10bfloat16_tESG_Li256ELb0ELb0ELb0ELb1EEENS1_30DynamicPersistentTileSchedulerILi256ELi128ELb0ELb0ELb1EEEEEEEEEvNT_6ParamsE,@"STO_CUDA_ENTRY STV_DEFAULT"
_ZN7cutlass13device_kernelIN5flash11enable_sm90INS1_16FlashAttnFwdSm90INS1_25CollectiveMainloopFwdSm90ILi2EN4cute5tupleIJNS5_1CILi1EEES8_S8_EEENS6_IJNS7_ILi128EEENS7_ILi160EEENS7_ILi192EEEEEELi192ENS_12float_e4m3_tEfNS_4arch4Sm90ELb0ELb1ELb0ELb0ELb0ELb0ELb0ELb1ELb1ELb0ELb0ELb0EEENS1_21CollectiveEpilogueFwdINS6_IJSA_SC_SB_EEES9_NS_10bfloat16_tESG_Li256ELb0ELb0ELb0ELb1EEENS1_30DynamicPersistentTileSchedulerILi256ELi128ELb0ELb0ELb1EEEEEEEEEvNT_6ParamsE:
        /* <DEDUP_REMOVED lines=24> */
.L_x_891:
[----:B------:R-:W-:Y:S05]  /*0180*/  BSYNC B0 ;  /* 0x0000000000007941 */ /* 0x000fea0003800000 */
.L_x_890:
        /* <DEDUP_REMOVED lines=37> */
.L_x_892:
        /* <DEDUP_REMOVED lines=22> */
.L_x_893:
        /* <DEDUP_REMOVED lines=18> */
.L_x_894:
        /* <DEDUP_REMOVED lines=22> */
.L_x_895:
        /* <DEDUP_REMOVED lines=22> */
.L_x_896:
[----:B------:R-:W-:Y:S01]  /*0920*/  PLOP3.LUT P0, PT, PT, PT, UP0, 0x80, 0x0 ;  /* 0x000000000000781c */ /* 0x000fe20003f0f008 */
[----:B------:R-:W-:Y:S01]  /*0930*/  UMOV UR46, 0x1 ;  /* 0x00000001002e7882 */ /* 0x000fe20000000000 */
[----:B------:R-:W-:Y:S01]  /*0940*/  NOP ;  /* 0x0000000000007918 */ /* 0x000fe20000000000 */
[----:B------:R-:W-:Y:S01]  /*0950*/  USEL UR46, UR46, 0x2, !UP0 ;  /* 0x000000022e2e7887 */ /* 0x000fe2000c000000 */
[----:B------:R-:W-:Y:S01]  /*0960*/  ULDC.64 UR52, c[0x0][0x208] ;  /* 0x0000820000347ab9 */ /* 0x000fe20000000a00 */
[----:B-123--:R-:W-:Y:S08]  /*0970*/  BAR.SYNC.DEFER_BLOCKING 0x0 ;  /* 0x0000000000007b1d */ /* 0x00eff00000010000 */
[----:B------:R-:W-:Y:S05]  /*0980*/  @!P0 BRA `(.L_x_897) ;  /* 0x0000014c00888947 */ /* 0x000fea0003800000 */
.L_x_898:
[----:B------:R-:W-:-:S08]  /*0990*/  NOP ;  /* 0x0000000000007918 */ /* 0x000fd00000000000 */
[----:B------:R-:W1:Y:S02]  /*09a0*/  USETMAXREG.TRY_ALLOC.CTAPOOL UP0, 0xf0 ;  /* 0x000000f0000079c8 */ /* 0x000e640008000600 */
[----:B-1----:R-:W-:-:S13]  /*09b0*/  PLOP3.LUT P0, PT, PT, PT, UP0, 0x80, 0x0 ;  /* 0x000000000000781c */ /* 0x002fda0003f0f008 */
[----:B------:R-:W-:Y:S05]  /*09c0*/  @!P0 BRA `(.L_x_898) ;  /* 0xfffffffc00f08947 */ /* 0x000fea000383ffff */
[----:B------:R-:W1:Y:S01]  /*09d0*/  S2R R2, SR_TID.X ;  /* 0x0000000000027919 */ /* 0x000e620000002100 */
[----:B------:R-:W2:Y:S08]  /*09e0*/  S2UR UR7, SR_CTAID.X ;  /* 0x00000000000779c3 */ /* 0x000eb00000002500 */
[----:B------:R-:W-:Y:S08]  /*09f0*/  BAR.ARV 0x4, 0x180 ;  /* 0x0106000000007b1d */ /* 0x000ff00000002000 */
        /* <DEDUP_REMOVED lines=12> */
[----:B------:R-:W-:Y:S01]  /*0ac0*/  UMOV UR39, URZ ;  /* 0x0000003f00277c82 */ /* 0x000fe20008000000 */
[----:B------:R-:W-:Y:S01]  /*0ad0*/  UMOV UR36, URZ ;  /* 0x0000003f00247c82 */ /* 0x000fe20008000000 */
[----:B------:R-:W-:Y:S01]  /*0ae0*/  UMOV UR51, URZ ;  /* 0x0000003f00337c82 */ /* 0x000fe20008000000 */
[CC--:B------:R-:W-:Y:S01]  /*0af0*/  LEA.HI R2, R3.reuse, R0.reuse, RZ, 0x7 ;  /* 0x0000000003027211 */ /* 0x0c0fe200078f38ff */
[----:B------:R-:W2:Y:S01]  /*0b00*/  S2UR UR6, SR_SWINHI ;  /* 0x00000000000679c3 */ /* 0x000ea20000002f00 */
[----:B------:R-:W-:-:S02]  /*0b10*/  LEA.HI R4, R3, R0, RZ, 0x4 ;  /* 0x0000000003047211 */ /* 0x000fc400078f20ff */
[----:B------:R-:W-:Y:S02]  /*0b20*/  LOP3.LUT R5, R2, 0xffffff80, RZ, 0xc0, !PT ;  /* 0xffffff8002057812 */ /* 0x000fe400078ec0ff */
[----:B------:R-:W-:Y:S02]  /*0b30*/  SHF.R.S32.HI R7, RZ, 0x4, R4 ;  /* 0x00000004ff077819 */ /* 0x000fe40000011404 */
[----:B------:R-:W-:Y:S01]  /*0b40*/  LEA.HI R3, R3, R0, RZ, 0x5 ;  /* 0x0000000003037211 */ /* 0x000fe200078f28ff */
[----:B------:R-:W-:Y:S01]  /*0b50*/  IMAD.IADD R17, R0, 0x1, -R5 ;  /* 0x0000000100117824 */ /* 0x000fe200078e0a05 */
[C---:B------:R-:W-:Y:S02]  /*0b60*/  LOP3.LUT R5, R4.reuse, 0x3fffff0, RZ, 0xc0, !PT ;  /* 0x03fffff004057812 */ /* 0x040fe400078ec0ff */
[----:B------:R-:W-:Y:S02]  /*0b70*/  LEA.HI R4, R4, R7, RZ, 0x1 ;  /* 0x0000000704047211 */ /* 0x000fe400078f08ff */
[----:B------:R-:W-:Y:S01]  /*0b80*/  SHF.R.S32.HI R6, RZ, 0x1f, R17 ;  /* 0x0000001fff067819 */ /* 0x000fe20000011411 */
[----:B------:R-:W-:Y:S01]  /*0b90*/  IMAD.IADD R5, R0, 0x1, -R5 ;  /* 0x0000000100057824 */ /* 0x000fe200078e0a05 */
[----:B------:R-:W-:Y:S01]  /*0ba0*/  SHF.R.S32.HI R0, RZ, 0x5, R3 ;  /* 0x00000005ff007819 */ /* 0x000fe20000011403 */
[----:B-1----:R-:W-:Y:S01]  /*0bb0*/  ULEA UR38, UR37, UR38, 0x18 ;  /* 0x0000002625267291 */ /* 0x002fe2000f8ec03f */
[----:B------:R-:W-:-:S02]  /*0bc0*/  LEA.HI R8, R6, R17, RZ, 0x2 ;  /* 0x0000001106087211 */ /* 0x000fc400078f10ff */
[----:B------:R-:W-:Y:S01]  /*0bd0*/  LOP3.LUT R4, R4, 0x1ffffffe, RZ, 0xc0, !PT ;  /* 0x1ffffffe04047812 */ /* 0x000fe200078ec0ff */
[----:B------:R-:W-:Y:S01]  /*0be0*/  IMAD R5, R0, 0x10, R5 ;  /* 0x0000001000057824 */ /* 0x000fe200078e0205 */
[--C-:B------:R-:W-:Y:S02]  /*0bf0*/  SHF.R.S32.HI R9, RZ, 0x2, R8.reuse ;  /* 0x00000002ff097819 */ /* 0x100fe40000011408 */
[----:B------:R-:W-:Y:S01]  /*0c00*/  SHF.R.S32.HI R10, RZ, 0x1f, R8 ;  /* 0x0000001fff0a7819 */ /* 0x000fe20000011408 */
[----:B------:R-:W-:Y:S01]  /*0c10*/  IMAD.IADD R4, R7, 0x1, -R4 ;  /* 0x0000000107047824 */ /* 0x000fe200078e0a04 */
        /* <DEDUP_REMOVED lines=9> */
[----:B------:R-:W-:Y:S01]  /*0cb0*/  LEA.HI R6, R6, R17, RZ, 0x5 ;  /* 0x0000001106067211 */ /* 0x000fe200078f28ff */
[----:B------:R-:W-:Y:S01]  /*0cc0*/  IMAD.SHL.U32 R5, R5, 0x8, RZ ;  /* 0x0000000805057824 */ /* 0x000fe200078e00ff */
[----:B------:R-:W-:Y:S01]  /*0cd0*/  LOP3.LUT R2, R2, 0x3fffffe, RZ, 0xc0, !PT ;  /* 0x03fffffe02027812 */ /* 0x000fe200078ec0ff */
[----:B------:R-:W-:Y:S01]  /*0ce0*/  IMAD.IADD R9, R9, 0x1, -R10 ;  /* 0x0000000109097824 */ /* 0x000fe200078e0a0a */
[----:B------:R-:W-:Y:S01]  /*0cf0*/  SHF.R.S32.HI R6, RZ, 0x5, R6 ;  /* 0x00000005ff067819 */ /* 0x000fe20000011406 */
[----:B------:R-:W-:Y:S01]  /*0d00*/  IMAD.WIDE R22, R5, 0x2, R22 ;  /* 0x0000000205167825 */ /* 0x000fe200078e0216 */
[----:B------:R-:W-:Y:S01]  /*0d10*/  LOP3.LUT R8, R8, 0x7ffffffc, RZ, 0xc0, !PT ;  /* 0x7ffffffc08087812 */ /* 0x000fe200078ec0ff */
[----:B------:R-:W-:-:S02]  /*0d20*/  UMOV UR4, UR7 ;  /* 0x0000000700047c82 */ /* 0x000fc40008000000 */
[----:B------:R-:W-:Y:S02]  /*0d30*/  IMAD.IADD R2, R3, 0x1, -R2 ;  /* 0x0000000103027824 */ /* 0x000fe400078e0a02 */
[----:B------:R-:W-:Y:S02]  /*0d40*/  IMAD R9, R6, 0x10, R9 ;  /* 0x0000001006097824 */ /* 0x000fe400078e0209 */
[----:B------:R-:W-:Y:S02]  /*0d50*/  IMAD.IADD R17, R17, 0x1, -R8 ;  /* 0x0000000111117824 */ /* 0x000fe400078e0a08 */
[----:B------:R-:W-:-:S07]  /*0d60*/  IMAD R221, R2, 0x40, R9 ;  /* 0x0000004002dd7824 */ /* 0x000fce00078e0209 */
.L_x_995:
[----:B------:R-:W-:Y:S01]  /*0d70*/  ULDC UR5, c[0x0][0xdd0] ;  /* 0x0003740000057ab9 */ /* 0x000fe20000000800 */
[----:B-1----:R-:W1:Y:S01]  /*0d80*/  LDC R0, c[0x0][0xde8] ;  /* 0x00037a00ff007b82 */ /* 0x002e620000000800 */
[----:B------:R-:W-:Y:S01]  /*0d90*/  UISETP.NE.AND UP0, UPT, UR5, 0x1, UPT ;  /* 0x000000010500788c */ /* 0x000fe2000bf05270 */
[----:B------:R-:W-:-:S10]  /*0da0*/  UMOV UR8, UR4 ;  /* 0x0000000400087c82 */ /* 0x000fd40008000000 */
[----:B------:R-:W-:Y:S01]  /*0db0*/  @UP0 ULDC UR6, c[0x0][0xdd4] ;  /* 0x0003750000060ab9 */ /* 0x000fe20000000800 */
[----:B------:R-:W-:Y:S01]  /*0dc0*/  @UP0 ULDC UR9, c[0x0][0xdd8] ;  /* 0x0003760000090ab9 */ /* 0x000fe20000000800 */
[----:B------:R-:W-:-:S04]  /*0dd0*/  UIMAD.WIDE.U32 UR6, UR4, UR6, URZ ;  /* 0x00000006040672a5 */ /* 0x000fc8000f8e003f */
[----:B------:R-:W-:-:S04]  /*0de0*/  @UP0 USHF.R.U32.HI UR8, URZ, UR9, UR7 ;  /* 0x000000093f080299 */ /* 0x000fc80008011607 */
[----:B------:R-:W-:Y:S02]  /*0df0*/  UIADD3 UR6, -UR8, URZ, URZ ;  /* 0x0000003f08067290 */ /* 0x000fe4000fffe13f */
[----:B-1----:R-:W-:Y:S02]  /*0e00*/  ISETP.LE.AND P0, PT, R0, UR8, PT ;  /* 0x0000000800007c0c */ /* 0x002fe4000bf03270 */
[----:B------:R-:W-:-:S11]  /*0e10*/  UIMAD UR7, UR5, UR6, UR4 ;  /* 0x00000006050772a4 */ /* 0x000fd6000f8e0204 */
[----:B--234-:R-:W-:Y:S05]  /*0e20*/  @!P0 BRA `(.L_x_899) ;  /* 0x0000000000208947 */ /* 0x01cfea0003800000 */
[----:B------:R-:W-:Y:S01]  /*0e30*/  ULDC UR6, c[0x0][0xddc] ;  /* 0x0003770000067ab9 */ /* 0x000fe20000000800 */
[----:B------:R-:W-:Y:S01]  /*0e40*/  UMOV UR49, UR7 ;  /* 0x0000000700317c82 */ /* 0x000fe20008000000 */
[----:B------:R-:W-:-:S11]  /*0e50*/  UISETP.NE.AND UP0, UPT, UR6, 0x1, UPT ;  /* 0x000000010600788c */ /* 0x000fd6000bf05270 */
[----:B------:R-:W-:Y:S02]  /*0e60*/  @UP0 ULDC.64 UR10, c[0x0][0xde0] ;  /* 0x00037800000a0ab9 */ /* 0x000fe40000000a00 */
[----:B------:R-:W-:-:S04]  /*0e70*/  UIMAD.WIDE.U32 UR4, UR7, UR10, URZ ;  /* 0x0000000a070472a5 */ /* 0x000fc8000f8e003f */
[----:B------:R-:W-:-:S04]  /*0e80*/  @UP0 USHF.R.U32.HI UR49, URZ, UR11, UR5 ;  /* 0x0000000b3f310299 */ /* 0x000fc80008011605 */
[----:B------:R-:W-:Y:S01]  /*0e90*/  UIMAD UR4, UR49, UR6, URZ ;  /* 0x00000006310472a4 */ /* 0x000fe2000f8e023f */
[----:B------:R-:W-:Y:S11]  /*0ea0*/  BRA `(.L_x_900) ;  /* 0x00000000001c7947 */ /* 0x000ff60003800000 */
.L_x_899:
[----:B------:R-:W-:Y:S01]  /*0eb0*/  ULDC UR6, c[0x0][0xdc4] ;  /* 0x0003710000067ab9 */ /* 0x000fe20000000800 */
[----:B------:R-:W-:Y:S01]  /*0ec0*/  UMOV UR49, UR7 ;  /* 0x0000000700317c82 */ /* 0x000fe20008000000 */
[----:B------:R-:W-:-:S11]  /*0ed0*/  UISETP.NE.AND UP0, UPT, UR6, 0x1, UPT ;  /* 0x000000010600788c */ /* 0x000fd6000bf05270 */
[----:B------:R-:W-:Y:S02]  /*0ee0*/  @UP0 ULDC.64 UR10, c[0x0][0xdc8] ;  /* 0x00037200000a0ab9 */ /* 0x000fe40000000a00 */
[----:B------:R-:W-:-:S04]  /*0ef0*/  UIMAD.WIDE.U32 UR4, UR7, UR10, URZ ;  /* 0x0000000a070472a5 */ /* 0x000fc8000f8e003f */
[----:B------:R-:W-:-:S04]  /*0f00*/  @UP0 USHF.R.U32.HI UR49, URZ, UR11, UR5 ;  /* 0x0000000b3f310299 */ /* 0x000fc80008011605 */
[----:B------:R-:W-:-:S12]  /*0f10*/  UIMAD UR4, UR49, UR6, URZ ;  /* 0x00000006310472a4 */ /* 0x000fd8000f8e023f */
.L_x_900:
[----:B------:R-:W-:Y:S01]  /*0f20*/  ULDC UR43, c[0x0][0xdb8] ;  /* 0x00036e00002b7ab9 */ /* 0x000fe20000000800 */
[----:B------:R-:W-:Y:S01]  /*0f30*/  UIADD3 UR6, UR7, -UR4, URZ ;  /* 0x8000000407067290 */ /* 0x000fe2000fffe03f */
[----:B------:R-:W-:Y:S01]  /*0f40*/  IMAD.MOV.U32 R3, RZ, RZ, 0x3f800000 ;  /* 0x3f800000ff037424 */ /* 0x000fe200078e00ff */
[----:B------:R-:W-:Y:S01]  /*0f50*/  UISETP.NE.AND UP1, UPT, UR43, 0x1, UPT ;  /* 0x000000012b00788c */ /* 0x000fe2000bf25270 */
[----:B------:R-:W-:Y:S01]  /*0f60*/  IMAD.MOV.U32 R0, RZ, RZ, 0x3f800000 ;  /* 0x3f800000ff007424 */ /* 0x000fe200078e00ff */
[----:B------:R-:W-:Y:S01]  /*0f70*/  ULDC UR12, c[0x0][0xdc4] ;  /* 0x00037100000c7ab9 */ /* 0x000fe20000000800 */
[----:B------:R-:W-:Y:S01]  /*0f80*/  ULDC.64 UR4, c[0x0][0x990] ;  /* 0x0002640000047ab9 */ /* 0x000fe20000000a00 */
[----:B------:R-:W-:Y:S01]  /*0f90*/  UIMAD UR12, UR8, UR12, UR6 ;  /* 0x0000000c080c72a4 */ /* 0x000fe2000f8e0206 */
[----:B------:R-:W1:Y:S01]  /*0fa0*/  LDC.64 R10, c[0x0][0x9e0] ;  /* 0x00027800ff0a7b82 */ /* 0x000e620000000a00 */
[----:B------:R-:W-:Y:S01]  /*0fb0*/  UISETP.NE.U32.AND UP0, UPT, UR4, URZ, UPT ;  /* 0x0000003f0400728c */ /* 0x000fe2000bf05070 */
[----:B------:R-:W-:Y:S01]  /*0fc0*/  ULDC.64 UR6, c[0x0][0x998] ;  /* 0x0002660000067ab9 */ /* 0x000fe20000000a00 */
[----:B------:R-:W-:-:S02]  /*0fd0*/  ULDC UR11, c[0x0][0x428] ;  /* 0x00010a00000b7ab9 */ /* 0x000fc40000000800 */
[----:B------:R-:W-:Y:S01]  /*0fe0*/  UISETP.NE.AND.EX UP0, UPT, UR5, URZ, UPT, UP0 ;  /* 0x0000003f0500728c */ /* 0x000fe2000bf05300 */
[----:B------:R-:W-:Y:S01]  /*0ff0*/  @UP1 ULDC UR8, c[0x0][0xdbc] ;  /* 0x00036f0000081ab9 */ /* 0x000fe20000000800 */
[----:B------:R-:W-:Y:S01]  /*1000*/  @UP1 ULDC UR10, c[0x0][0xdc0] ;  /* 0x00037000000a1ab9 */ /* 0x000fe20000000800 */
[----:B------:R-:W-:Y:S01]  /*1010*/  UIMAD.WIDE.U32 UR8, UR12, UR8, URZ ;  /* 0x000000080c0872a5 */ /* 0x000fe2000f8e003f */
[----:B------:R-:W2:Y:S01]  /*1020*/  LDC R220, c[0x0][0x288] ;  /* 0x0000a200ffdc7b82 */ /* 0x000ea20000000800 */
[----:B------:R-:W-:Y:S01]  /*1030*/  UMOV UR44, UR12 ;  /* 0x0000000c002c7c82 */ /* 0x000fe20008000000 */
[----:B------:R-:W-:Y:S01]  /*1040*/  UISETP.NE.AND UP2, UPT, UR11, 0x1, UPT ;  /* 0x000000010b00788c */ /* 0x000fe2000bf45270 */
[----:B------:R-:W-:Y:S01]  /*1050*/  PLOP3.LUT P0, PT, PT, PT, UP0, 0x80, 0x0 ;  /* 0x000000000000781c */ /* 0x000fe20003f0f008 */
[----:B------:R-:W-:Y:S02]  /*1060*/  @UP1 USHF.R.U32.HI UR44, URZ, UR10, UR9 ;  /* 0x0000000a3f2c1299 */ /* 0x000fe40008011609 */
[----:B------:R-:W-:-:S02]  /*1070*/  UISETP.NE.U32.AND UP1, UPT, UR6, URZ, UPT ;  /* 0x0000003f0600728c */ /* 0x000fc4000bf25070 */
[----:B------:R-:W-:Y:S01]  /*1080*/  @UP0 USHF.R.S32.HI UR8, URZ, 0x1f, UR44 ;  /* 0x0000001f3f080899 */ /* 0x000fe2000801142c */
[----:B------:R-:W3:Y:S01]  /*1090*/  LDC R18, c[0x0][0x404] ;  /* 0x00010100ff127b82 */ /* 0x000ee20000000800 */
[----:B------:R-:W-:Y:S01]  /*10a0*/  UISETP.NE.AND.EX UP1, UPT, UR7, URZ, UPT, UP1 ;  /* 0x0000003f0700728c */ /* 0x000fe2000bf25310 */
[----:B------:R-:W-:Y:S01]  /*10b0*/  @UP0 ULDC.64 UR14, c[0x0][0x9a8] ;  /* 0x00026a00000e0ab9 */ /* 0x000fe20000000a00 */
[----:B------:R-:W-:Y:S02]  /*10c0*/  UIADD3 UR11, -UR44, URZ, URZ ;  /* 0x0000003f2c0b7290 */ /* 0x000fe4000fffe13f */
[----:B------:R-:W-:Y:S02]  /*10d0*/  @UP0 UIMAD UR10, UR8, UR14, URZ ;  /* 0x0000000e080a02a4 */ /* 0x000fe4000f8e023f */
[----:B------:R-:W-:Y:S01]  /*10e0*/  PLOP3.LUT P1, PT, PT, PT, UP1, 0x80, 0x0 ;  /* 0x000000000000781c */ /* 0x000fe20003f2f018 */
[----:B------:R-:W-:Y:S01]  /*10f0*/  @UP0 UIMAD.WIDE.U32 UR8, UR44, UR14, URZ ;  /* 0x0000000e2c0802a5 */ /* 0x000fe2000f8e003f */
[----:B------:R-:W4:Y:S01]  /*1100*/  LDC R9, c[0x0][0x2e0] ;  /* 0x0000b800ff097b82 */ /* 0x000f220000000800 */
[----:B------:R-:W-:-:S02]  /*1110*/  UIMAD UR43, UR43, UR11, UR12 ;  /* 0x0000000b2b2b72a4 */ /* 0x000fc4000f8e020c */
[----:B------:R-:W-:Y:S01]  /*1120*/  @UP1 USHF.R.S32.HI UR14, URZ, 0x1f, UR44 ;  /* 0x0000001f3f0e1899 */ /* 0x000fe2000801142c */
[----:B------:R-:W-:Y:S01]  /*1130*/  @UP1 ULDC.64 UR16, c[0x0][0x9b8] ;  /* 0x00026e0000101ab9 */ /* 0x000fe20000000a00 */
[----:B------:R-:W-:Y:S01]  /*1140*/  @UP0 UIMAD UR15, UR44, UR15, UR10 ;  /* 0x0000000f2c0f02a4 */ /* 0x000fe2000f8e020a */
[----:B------:R-:W-:Y:S01]  /*1150*/  @UP2 ULDC UR12, c[0x0][0x42c] ;  /* 0x00010b00000c2ab9 */ /* 0x000fe20000000800 */
[----:B------:R-:W-:Y:S02]  /*1160*/  @UP1 UIMAD.WIDE.U32 UR10, UR44, UR16, URZ ;  /* 0x000000102c0a12a5 */ /* 0x000fe4000f8e003f */
[----:B------:R-:W-:Y:S02]  /*1170*/  UIMAD.WIDE.U32 UR12, UR43, UR12, URZ ;  /* 0x0000000c2b0c72a5 */ /* 0x000fe4000f8e003f */
[----:B------:R-:W-:Y:S01]  /*1180*/  @UP1 UIMAD UR16, UR14, UR16, URZ ;  /* 0x000000100e1012a4 */ /* 0x000fe2000f8e023f */
[----:B------:R-:W-:Y:S02]  /*1190*/  @UP2 ULDC UR18, c[0x0][0x430] ;  /* 0x00010c0000122ab9 */ /* 0x000fe40000000800 */
[----:B------:R-:W-:Y:S01]  /*11a0*/  UMOV UR14, UR43 ;  /* 0x0000002b000e7c82 */ /* 0x000fe20008000000 */
[----:B------:R-:W-:-:S02]  /*11b0*/  @UP2 USHF.R.U32.HI UR14, URZ, UR18, UR13 ;  /* 0x000000123f0e2299 */ /* 0x000fc4000801160d */
[----:B------:R-:W-:Y:S02]  /*11c0*/  @UP1 UIMAD UR16, UR44, UR17, UR16 ;  /* 0x000000112c1012a4 */ /* 0x000fe4000f8e0210 */
[----:B------:R-:W-:Y:S02]  /*11d0*/  @UP0 USHF.R.S32.HI UR12, URZ, 0x1f, UR14 ;  /* 0x0000001f3f0c0899 */ /* 0x000fe4000801140e */
[----:B------:R-:W-:Y:S01]  /*11e0*/  @UP1 USHF.R.S32.HI UR13, URZ, 0x1f, UR14 ;  /* 0x0000001f3f0d1899 */ /* 0x000fe2000801140e */
[----:B------:R-:W-:Y:S01]  /*11f0*/  @UP0 ULDC.64 UR18, c[0x0][0x9b0] ;  /* 0x00026c0000120ab9 */ /* 0x000fe20000000a00 */
[----:B------:R-:W-:Y:S02]  /*1200*/  @UP1 UIADD3 UR11, UR11, UR16, URZ ;  /* 0x000000100b0b1290 */ /* 0x000fe4000fffe03f */
[----:B------:R-:W-:Y:S01]  /*1210*/  @UP0 UIADD3 UR9, UR9, UR15, URZ ;  /* 0x0000000f09090290 */ /* 0x000fe2000fffe03f */
[----:B------:R-:W-:Y:S01]  /*1220*/  @UP1 ULDC.64 UR16, c[0x0][0x9c0] ;  /* 0x0002700000101ab9 */ /* 0x000fe20000000a00 */
[----:B------:R-:W-:-:S02]  /*1230*/  @UP0 UIMAD UR12, UR12, UR18, URZ ;  /* 0x000000120c0c02a4 */ /* 0x000fc4000f8e023f */
[----:B------:R-:W-:Y:S02]  /*1240*/  @UP1 UIMAD UR13, UR13, UR16, URZ ;  /* 0x000000100d0d12a4 */ /* 0x000fe4000f8e023f */
[----:B------:R-:W-:Y:S02]  /*1250*/  @UP0 UIMAD.WIDE.U32 UR8, UR14, UR18, UR8 ;  /* 0x000000120e0802a5 */ /* 0x000fe4000f8e0008 */
[----:B------:R-:W-:Y:S02]  /*1260*/  @UP0 UIMAD UR12, UR14, UR19, UR12 ;  /* 0x000000130e0c02a4 */ /* 0x000fe4000f8e020c */
[----:B------:R-:W-:Y:S02]  /*1270*/  @UP1 UIMAD.WIDE.U32 UR10, UR14, UR16, UR10 ;  /* 0x000000100e0a12a5 */ /* 0x000fe4000f8e000a */
[----:B------:R-:W-:Y:S02]  /*1280*/  @UP1 UIMAD UR13, UR14, UR17, UR13 ;  /* 0x000000110e0d12a4 */ /* 0x000fe4000f8e020d */
[----:B------:R-:W-:-:S02]  /*1290*/  @UP0 UIADD3 UR12, UR9, UR12, URZ ;  /* 0x0000000c090c0290 */ /* 0x000fc4000fffe03f */
[----:B------:R-:W-:Y:S02]  /*12a0*/  @UP0 ULEA UR4, UP3, UR8, UR4, 0x2 ;  /* 0x0000000408040291 */ /* 0x000fe4000f86103f */
[----:B------:R-:W-:Y:S02]  /*12b0*/  @UP1 ULEA UR6, UP4, UR10, UR6, 0x2 ;  /* 0x000000060a061291 */ /* 0x000fe4000f88103f */
[----:B------:R-:W-:Y:S02]  /*12c0*/  @UP1 UIADD3 UR9, UR11, UR13, URZ ;  /* 0x0000000d0b091290 */ /* 0x000fe4000fffe03f */
[----:B------:R-:W-:Y:S01]  /*12d0*/  @UP0 ULEA.HI.X UR5, UR8, UR5, UR12, 0x2, UP3 ;  /* 0x0000000508050291 */ /* 0x000fe200098f140c */
[----:B------:R-:W-:Y:S01]  /*12e0*/  IMAD.U32 R4, RZ, RZ, UR4 ;  /* 0x00000004ff047e24 */ /* 0x000fe2000f8e00ff */
[----:B------:R-:W-:Y:S01]  /*12f0*/  @UP1 ULEA.HI.X UR7, UR10, UR7, UR9, 0x2, UP4 ;  /* 0x000000070a071291 */ /* 0x000fe2000a0f1409 */
[----:B------:R-:W-:Y:S01]  /*1300*/  IMAD.U32 R6, RZ, RZ, UR6 ;  /* 0x00000006ff067e24 */ /* 0x000fe2000f8e00ff */
[----:B------:R-:W-:Y:S01]  /*1310*/  ULDC UR42, c[0x0][0xdac] ;  /* 0x00036b00002a7ab9 */ /* 0x000fe20000000800 */
[----:B------:R-:W-:Y:S01]  /*1320*/  @UP2 ULDC UR6, c[0x0][0x430] ;  /* 0x00010c0000062ab9 */ /* 0x000fe20000000800 */
[----:B------:R-:W-:Y:S01]  /*1330*/  IMAD.U32 R5, RZ, RZ, UR5 ;  /* 0x00000005ff057e24 */ /* 0x000fe2000f8e00ff */
[----:B------:R-:W-:Y:S01]  /*1340*/  ULDC.64 UR4, c[0x0][0x3f8] ;  /* 0x0000fe0000047ab9 */ /* 0x000fe20000000a00 */
[----:B------:R-:W-:-:S03]  /*1350*/  IMAD.U32 R7, RZ, RZ, UR7 ;  /* 0x00000007ff077e24 */ /* 0x000fc6000f8e00ff */
[----:B------:R-:W5:Y:S04]  /*1360*/  @P0 LDG.E R3, desc[UR52][R4.64] ;  /* 0x0000003404030981 */ /* 0x000f68000c1e1900 */
[----:B------:R-:W5:Y:S01]  /*1370*/  @P1 LDG.E R0, desc[UR52][R6.64] ;  /* 0x0000003406001981 */ /* 0x000f62000c1e1900 */
[----:B------:R-:W-:Y:S01]  /*1380*/  ISETP.NE.U32.AND P0, PT, RZ, UR4, PT ;  /* 0x00000004ff007c0c */ /* 0x000fe2000bf05070 */
[----:B------:R-:W-:Y:S01]  /*1390*/  ULOP3.LUT UR4, URZ, UR49, URZ, 0x33, !UPT ;  /* 0x000000313f047292 */ /* 0x000fe2000f8e333f */
[----:B-1----:R-:W-:Y:S01]  /*13a0*/  ISETP.GE.AND P1, PT, R11, 0x1, PT ;  /* 0x000000010b00780c */ /* 0x002fe20003f26270 */
[----:B------:R-:W-:Y:S01]  /*13b0*/  UMOV UR48, UR43 ;  /* 0x0000002b00307c82 */ /* 0x000fe20008000000 */
[----:B------:R-:W-:Y:S01]  /*13c0*/  ISETP.NE.AND.EX P0, PT, RZ, UR5, PT, P0 ;  /* 0x00000005ff007c0c */ /* 0x000fe2000bf05300 */
[----:B------:R-:W-:Y:S01]  /*13d0*/  UIADD3 UR42, UR4, UR42, URZ ;  /* 0x0000002a042a7290 */ /* 0x000fe2000fffe03f */
[----:B------:R-:W-:-:S02]  /*13e0*/  ULDC UR5, c[0x0][0x988] ;  /* 0x0002620000057ab9 */ /* 0x000fc40000000800 */
[----:B---3--:R-:W-:Y:S01]  /*13f0*/  SEL R18, R18, 0x1, P0 ;  /* 0x0000000112127807 */ /* 0x008fe20000000000 */
[----:B------:R-:W-:Y:S01]  /*1400*/  USHF.L.U32 UR42, UR42, 0x7, URZ ;  /* 0x000000072a2a7899 */ /* 0x000fe2000800063f */
[----:B------:R-:W-:-:S03]  /*1410*/  @UP2 ULDC UR4, c[0x0][0x42c] ;  /* 0x00010b0000042ab9 */ /* 0x000fc60000000800 */
[----:B----4-:R-:W-:Y:S02]  /*1420*/  IMAD R107, R18, R9, RZ ;  /* 0x00000009126b7224 */ /* 0x010fe400078e02ff */
[----:B-----5:R-:W-:Y:S01]  /*1430*/  FMUL.FTZ R0, R3, R0 ;  /* 0x0000000003007220 */ /* 0x020fe20000410000 */
[----:B--2---:R-:W-:-:S03]  /*1440*/  IADD3 R3, -R220, 0x80, RZ ;  /* 0x00000080dc037810 */ /* 0x004fc60007ffe1ff */
[----:B------:R-:W-:Y:S01]  /*1450*/  FMUL.FTZ R0, R0, UR5 ;  /* 0x0000000500007c20 */ /* 0x000fe20008410000 */
[----:B------:R-:W-:Y:S01]  /*1460*/  UIMAD.WIDE.U32 UR4, UR43, UR4, URZ ;  /* 0x000000042b0472a5 */ /* 0x000fe2000f8e003f */
[----:B------:R-:W-:-:S03]  /*1470*/  IMAD R3, R18, R9, R3 ;  /* 0x0000000912037224 */ /* 0x000fc600078e0203 */
[----:B------:R-:W-:Y:S01]  /*1480*/  R2UR UR41, R0 ;  /* 0x00000000002972ca */ /* 0x000fe200000e0000 */
[----:B------:R-:W-:Y:S01]  /*1490*/  VIADD R19, R3, UR42 ;  /* 0x0000002a03137c36 */ /* 0x000fe20008000000 */
[----:B------:R-:W-:-:S03]  /*14a0*/  @UP2 USHF.R.U32.HI UR48, URZ, UR6, UR5 ;  /* 0x000000063f302299 */ /* 0x000fc60008011605 */
[----:B------:R-:W-:Y:S01]  /*14b0*/  IMAD.IADD R0, R19, 0x1, R10 ;  /* 0x0000000113007824 */ /* 0x000fe200078e020a */
[----:B------:R-:W-:Y:S09]  /*14c0*/  @!P1 BRA `(.L_x_901) ;  /* 0x0000000000409947 */ /* 0x000ff20003800000 */
[C---:B------:R-:W-:Y:S01]  /*14d0*/  ISETP.GT.AND P0, PT, R19.reuse, RZ, PT ;  /* 0x000000ff1300720c */ /* 0x040fe20003f04270 */
[----:B------:R-:W-:-:S12]  /*14e0*/  VIADD R3, R19, 0xffffffff ;  /* 0xffffffff13037836 */ /* 0x000fd80000000000 */
[----:B------:R-:W-:Y:S05]  /*14f0*/  @P0 BRA `(.L_x_902) ;  /* 0x00000000001c0947 */ /* 0x000fea0003800000 */
[----:B------:R-:W-:Y:S01]  /*1500*/  ISETP.NE.AND P0, PT, R11, 0x1, PT ;  /* 0x000000010b00780c */ /* 0x000fe20003f05270 */
[----:B------:R-:W-:-:S12]  /*1510*/  IMAD.MOV R3, RZ, RZ, -R19 ;  /* 0x000000ffff037224 */ /* 0x000fd800078e0a13 */
[----:B------:R-:W1:Y:S02]  /*1520*/  @P0 LDC.64 R4, c[0x0][0x9e8] ;  /* 0x00027a00ff040b82 */ /* 0x000e640000000a00 */
[----:B-1----:R-:W-:-:S05]  /*1530*/  @P0 IMAD.HI.U32 R4, R3, R4, RZ ;  /* 0x0000000403040227 */ /* 0x002fca00078e00ff */
[----:B------:R-:W-:-:S04]  /*1540*/  @P0 SHF.R.U32.HI R3, RZ, R5, R4 ;  /* 0x00000005ff030219 */ /* 0x000fc80000011604 */
[----:B------:R-:W-:Y:S01]  /*1550*/  LOP3.LUT R3, RZ, R3, RZ, 0x33, !PT ;  /* 0x00000003ff037212 */ /* 0x000fe200078e33ff */
[----:B------:R-:W-:Y:S06]  /*1560*/  BRA `(.L_x_903) ;  /* 0x0000000000107947 */ /* 0x000fec0003800000 */
.L_x_902:
[----:B------:R-:W-:-:S13]  /*1570*/  ISETP.NE.AND P0, PT, R11, 0x1, PT ;  /* 0x000000010b00780c */ /* 0x000fda0003f05270 */
[----:B------:R-:W1:Y:S02]  /*1580*/  @P0 LDC.64 R4, c[0x0][0x9e8] ;  /* 0x00027a00ff040b82 */ /* 0x000e640000000a00 */
[----:B-1----:R-:W-:-:S05]  /*1590*/  @P0 IMAD.HI.U32 R4, R3, R4, RZ ;  /* 0x0000000403040227 */ /* 0x002fca00078e00ff */
[----:B------:R-:W-:-:S07]  /*15a0*/  @P0 SHF.R.U32.HI R3, RZ, R5, R4 ;  /* 0x00000005ff030219 */ /* 0x000fce0000011604 */
.L_x_903:
[----:B------:R-:W-:-:S05]  /*15b0*/  IMAD R3, R3, R11, R11 ;  /* 0x0000000b03037224 */ /* 0x000fca00078e020b */
[----:B------:R-:W-:-:S07]  /*15c0*/  VIMNMX R0, R0, R3, PT ;  /* 0x0000000300007248 */ /* 0x000fce0003fe0100 */
.L_x_901:
[----:B------:R-:W-:Y:S01]  /*15d0*/  VIADD R3, R0, 0x9f ;  /* 0x0000009f00037836 */ /* 0x000fe20000000000 */
[----:B------:R-:W-:Y:S01]  /*15e0*/  ULDC UR4, c[0x0][0x9dc] ;  /* 0x0002770000047ab9 */ /* 0x000fe20000000800 */
[CC--:B------:R-:W-:Y:S02]  /*15f0*/  IMAD R0, R18.reuse, R9.reuse, 0x9f ;  /* 0x0000009f12007424 */ /* 0x0c0fe400078e0209 */
[----:B------:R-:W-:Y:S02]  /*1600*/  IMAD R220, R18, R9, -R220 ;  /* 0x0000000912dc7224 */ /* 0x000fe400078e0adc */
[----:B------:R-:W-:-:S04]  /*1610*/  IMAD.HI R4, R3, 0x66666667, RZ ;  /* 0x6666666703047827 */ /* 0x000fc800078e02ff */
[----:B------:R-:W-:Y:S01]  /*1620*/  IMAD.HI R0, R0, 0x66666667, RZ ;  /* 0x6666666700007827 */ /* 0x000fe200078e02ff */
[----:B------:R-:W-:-:S03]  /*1630*/  SHF.R.U32.HI R5, RZ, 0x1f, R4 ;  /* 0x0000001fff057819 */ /* 0x000fc60000011604 */
[----:B------:R-:W-:Y:S01]  /*1640*/  VIADD R105, R220, UR42 ;  /* 0x0000002adc697c36 */ /* 0x000fe20008000000 */
[----:B------:R-:W-:Y:S02]  /*1650*/  SHF.R.U32.HI R3, RZ, 0x1f, R0 ;  /* 0x0000001fff037819 */ /* 0x000fe40000011600 */
[----:B------:R-:W-:Y:S01]  /*1660*/  LEA.HI.SX32 R104, R4, R5, 0x1a ;  /* 0x0000000504687211 */ /* 0x000fe200078fd2ff */
[----:B------:R-:W-:Y:S01]  /*1670*/  VIADD R6, R105, -UR4 ;  /* 0x8000000469067c36 */ /* 0x000fe20008000000 */
[----:B------:R-:W-:-:S04]  /*1680*/  LEA.HI.SX32 R3, R0, R3, 0x1a ;  /* 0x0000000300037211 */ /* 0x000fc800078fd2ff */
[----:B------:R-:W-:Y:S02]  /*1690*/  R2UR UR4, R6 ;  /* 0x00000000060472ca */ /* 0x000fe400000e0000 */
[----:B------:R-:W-:Y:S01]  /*16a0*/  VIMNMX R104, R3, R104, PT ;  /* 0x0000006803687248 */ /* 0x000fe20003fe0100 */
[----:B------:R-:W-:-:S12]  /*16b0*/  @!P1 BRA `(.L_x_904) ;  /* 0x0000000000489947 */ /* 0x000fd80003800000 */
[----:B------:R-:W-:-:S13]  /*16c0*/  ISETP.GT.AND P0, PT, R105, -0x1, PT ;  /* 0xffffffff6900780c */ /* 0x000fda0003f04270 */
[----:B------:R-:W-:Y:S05]  /*16d0*/  @P0 BRA `(.L_x_905) ;  /* 0x00000000001c0947 */ /* 0x000fea0003800000 */
[----:B------:R-:W-:Y:S02]  /*16e0*/  ISETP.NE.AND P0, PT, R11, 0x1, PT ;  /* 0x000000010b00780c */ /* 0x000fe40003f05270 */
[----:B------:R-:W-:-:S11]  /*16f0*/  LOP3.LUT R3, RZ, R105, RZ, 0x33, !PT ;  /* 0x00000069ff037212 */ /* 0x000fd600078e33ff */
[----:B------:R-:W1:Y:S02]  /*1700*/  @P0 LDC.64 R4, c[0x0][0x9e8] ;  /* 0x00027a00ff040b82 */ /* 0x000e640000000a00 */
[----:B-1----:R-:W-:-:S05]  /*1710*/  @P0 IMAD.HI.U32 R0, R3, R4, RZ ;  /* 0x0000000403000227 */ /* 0x002fca00078e00ff */
[----:B------:R-:W-:-:S04]  /*1720*/  @P0 SHF.R.U32.HI R3, RZ, R5, R0 ;  /* 0x00000005ff030219 */ /* 0x000fc80000011600 */
[----:B------:R-:W-:Y:S01]  /*1730*/  LOP3.LUT R0, RZ, R3, RZ, 0x33, !PT ;  /* 0x00000003ff007212 */ /* 0x000fe200078e33ff */
[----:B------:R-:W-:Y:S06]  /*1740*/  BRA `(.L_x_906) ;  /* 0x0000000000147947 */ /* 0x000fec0003800000 */
.L_x_905:
[----:B------:R-:W-:Y:S01]  /*1750*/  ISETP.NE.AND P0, PT, R11, 0x1, PT ;  /* 0x000000010b00780c */ /* 0x000fe20003f05270 */
[----:B------:R-:W-:-:S12]  /*1760*/  IMAD.MOV.U32 R0, RZ, RZ, R105 ;  /* 0x000000ffff007224 */ /* 0x000fd800078e0069 */
[----:B------:R-:W1:Y:S02]  /*1770*/  @P0 LDC.64 R4, c[0x0][0x9e8] ;  /* 0x00027a00ff040b82 */ /* 0x000e640000000a00 */
[----:B-1----:R-:W-:-:S05]  /*1780*/  @P0 IMAD.HI.U32 R4, R105, R4, RZ ;  /* 0x0000000469040227 */ /* 0x002fca00078e00ff */
[----:B------:R-:W-:-:S07]  /*1790*/  @P0 SHF.R.U32.HI R0, RZ, R5, R4 ;  /* 0x00000005ff000219 */ /* 0x000fce0000011604 */
.L_x_906:
[----:B------:R-:W-:-:S05]  /*17a0*/  IMAD R0, R0, R11, RZ ;  /* 0x0000000b00007224 */ /* 0x000fca00078e02ff */
[----:B------:R-:W-:-:S13]  /*17b0*/  R2UR UR5, R0 ;  /* 0x00000000000572ca */ /* 0x000fda00000e0000 */
[----:B------:R-:W-:-:S04]  /*17c0*/  UISETP.LT.AND UP0, UPT, UR4, UR5, UPT ;  /* 0x000000050400728c */ /* 0x000fc8000bf01270 */
[----:B------:R-:W-:-:S12]  /*17d0*/  USEL UR4, UR4, UR5, !UP0 ;  /* 0x0000000504047287 */ /* 0x000fd8000c000000 */
.L_x_904:
[----:B------:R-:W-:Y:S01]  /*17e0*/  UIMAD.WIDE UR4, UR4, 0x66666667, URZ ;  /* 0x66666667040478a5 */ /* 0x000fe2000f8e023f */
[----:B------:R-:W-:Y:S02]  /*17f0*/  PLOP3.LUT P0, PT, PT, PT, PT, 0x80, 0x0 ;  /* 0x000000000000781c */ /* 0x000fe40003f0f070 */
[----:B------:R-:W-:Y:S02]  /*1800*/  CS2R R4, SRZ ;  /* 0x0000000000047805 */ /* 0x000fe4000001ff00 */
[----:B------:R-:W-:Y:S01]  /*1810*/  CS2R R118, SRZ ;  /* 0x0000000000767805 */ /* 0x000fe2000001ff00 */
[----:B------:R-:W-:Y:S01]  /*1820*/  USHF.R.U32.HI UR4, URZ, 0x1f, UR5 ;  /* 0x0000001f3f047899 */ /* 0x000fe20008011605 */
[----:B------:R-:W-:Y:S02]  /*1830*/  CS2R R8, SRZ ;  /* 0x0000000000087805 */ /* 0x000fe4000001ff00 */
[----:B------:R-:W-:Y:S02]  /*1840*/  CS2R R116, SRZ ;  /* 0x0000000000747805 */ /* 0x000fe4000001ff00 */
[----:B------:R-:W-:Y:S01]  /*1850*/  CS2R R10, SRZ ;  /* 0x00000000000a7805 */ /* 0x000fe2000001ff00 */
[----:B------:R-:W-:Y:S01]  /*1860*/  ULEA.HI.SX32 UR4, UR5, UR4, 0x1a ;  /* 0x0000000405047291 */ /* 0x000fe2000f8fd23f */
[----:B------:R-:W-:-:S02]  /*1870*/  CS2R R110, SRZ ;  /* 0x00000000006e7805 */ /* 0x000fc4000001ff00 */
[----:B------:R-:W-:Y:S02]  /*1880*/  CS2R R12, SRZ ;  /* 0x00000000000c7805 */ /* 0x000fe4000001ff00 */
[----:B------:R-:W-:Y:S01]  /*1890*/  CS2R R108, SRZ ;  /* 0x00000000006c7805 */ /* 0x000fe2000001ff00 */
[----:B------:R-:W-:Y:S01]  /*18a0*/  UISETP.LT.AND UP0, UPT, URZ, UR4, UPT ;  /* 0x000000043f00728c */ /* 0x000fe2000bf01270 */
[----:B------:R-:W-:Y:S02]  /*18b0*/  CS2R R14, SRZ ;  /* 0x00000000000e7805 */ /* 0x000fe4000001ff00 */
[----:B------:R-:W-:Y:S02]  /*18c0*/  CS2R R102, SRZ ;  /* 0x0000000000667805 */ /* 0x000fe4000001ff00 */
[----:B------:R-:W-:Y:S01]  /*18d0*/  CS2R R20, SRZ ;  /* 0x0000000000147805 */ /* 0x000fe2000001ff00 */
[----:B------:R-:W-:Y:S01]  /*18e0*/  USEL UR40, URZ, UR4, !UP0 ;  /* 0x000000043f287287 */ /* 0x000fe2000c000000 */
[----:B------:R-:W-:-:S02]  /*18f0*/  CS2R R100, SRZ ;  /* 0x0000000000647805 */ /* 0x000fc4000001ff00 */
[----:B------:R-:W-:Y:S02]  /*1900*/  CS2R R24, SRZ ;  /* 0x0000000000187805 */ /* 0x000fe4000001ff00 */
[----:B------:R-:W-:Y:S02]  /*1910*/  CS2R R94, SRZ ;  /* 0x00000000005e7805 */ /* 0x000fe4000001ff00 */
[----:B------:R-:W-:Y:S02]  /*1920*/  CS2R R26, SRZ ;  /* 0x00000000001a7805 */ /* 0x000fe4000001ff00 */
[----:B------:R-:W-:Y:S02]  /*1930*/  CS2R R92, SRZ ;  /* 0x00000000005c7805 */ /* 0x000fe4000001ff00 */
[----:B------:R-:W-:Y:S02]  /*1940*/  ISETP.GT.AND P1, PT, R104, UR40, PT ;  /* 0x0000002868007c0c */ /* 0x000fe4000bf24270 */
        /* <DEDUP_REMOVED lines=32> */
[----:B------:R-:W-:Y:S02]  /*1b50*/  IMAD.MOV.U32 R96, RZ, RZ, RZ ;  /* 0x000000ffff607224 */ /* 0x000fe400078e00ff */
[----:B------:R-:W-:Y:S01]  /*1b60*/  IMAD.MOV.U32 R133, RZ, RZ, RZ ;  /* 0x000000ffff857224 */ /* 0x000fe200078e00ff */
[----:B------:R-:W-:Y:S06]  /*1b70*/  @!P1 BRA `(.L_x_907) ;  /* 0x0000011800f09947 */ /* 0x000fec0003800000 */
[----:B------:R-:W1:Y:S01]  /*1b80*/  S2R R0, SR_TID.X ;  /* 0x0000000000007919 */ /* 0x000e620000002100 */
[----:B------:R-:W-:-:S04]  /*1b90*/  UIADD3 UR5, UR38, 0x1e200, URZ ;  /* 0x0001e20026057890 */ /* 0x000fc8000fffe03f */
[----:B------:R-:W-:-:S06]  /*1ba0*/  ULOP3.LUT UP0, URZ, UR5, 0x9f, URZ, 0xc0, !UPT ;  /* 0x0000009f053f7892 */ /* 0x000fcc000f80c03f */
[----:B------:R-:W-:Y:S01]  /*1bb0*/  PLOP3.LUT P0, PT, PT, PT, UP0, 0x80, 0x0 ;  /* 0x000000000000781c */ /* 0x000fe20003f0f008 */
[----:B-1----:R-:W-:-:S05]  /*1bc0*/  VIADD R0, R0, 0xffffff80 ;  /* 0xffffff8000007836 */ /* 0x002fca0000000000 */
[----:B------:R-:W-:-:S04]  /*1bd0*/  SHF.R.S32.HI R3, RZ, 0x1f, R0 ;  /* 0x0000001fff037819 */ /* 0x000fc80000011400 */
[----:B------:R-:W-:-:S04]  /*1be0*/  LEA.HI R3, R3, R0, RZ, 0x7 ;  /* 0x0000000003037211 */ /* 0x000fc800078f38ff */
[----:B------:R-:W-:-:S06]  /*1bf0*/  SHF.R.S32.HI R3, RZ, 0x7, R3 ;  /* 0x00000007ff037819 */ /* 0x000fcc0000011403 */
[----:B------:R-:W1:Y:S02]  /*1c00*/  SHFL.IDX PT, R3, R3, RZ, 0x1f ;  /* 0x00001fff03037589 */ /* 0x000e6400000e0000 */
[----:B-1----:R-:W-:-:S13]  /*1c10*/  R2UR UR45, R3 ;  /* 0x00000000032d72ca */ /* 0x002fda00000e0000 */
[----:B------:R-:W-:-:S04]  /*1c20*/  ULEA.HI UR4, UR45, UR45, URZ, 0x1 ;  /* 0x0000002d2d047291 */ /* 0x000fc8000f8f083f */
        /* <DEDUP_REMOVED lines=22> */
.L_x_908:
[----:B------:R-:W-:Y:S01]  /*1d90*/  ULEA.HI UR4, UR39, UR39, URZ, 0x1 ;  /* 0x0000002727047291 */ /* 0x000fe2000f8f083f */
[----:B------:R-:W-:-:S03]  /*1da0*/  IMAD.U32 R3, RZ, RZ, UR47 ;  /* 0x0000002fff037e24 */ /* 0x000fc6000f8e00ff */
[----:B------:R-:W-:Y:S02]  /*1db0*/  ULOP3.LUT UR4, UR4, 0xfffffffe, URZ, 0xc0, !UPT ;  /* 0xfffffffe04047892 */ /* 0x000fe4000f8ec03f */
[----:B------:R-:W-:Y:S02]  /*1dc0*/  ISETP.NE.AND P0, PT, R3, 0x3, PT ;  /* 0x000000030300780c */ /* 0x000fe40003f05270 */
[----:B------:R-:W-:-:S06]  /*1dd0*/  UIADD3 UR4, UR39, -UR4, URZ ;  /* 0x8000000427047290 */ /* 0x000fcc000fffe03f */
[----:B------:R-:W-:-:S05]  /*1de0*/  IMAD.U32 R0, RZ, RZ, UR4 ;  /* 0x00000004ff007e24 */ /* 0x000fca000f8e00ff */
[----:B------:R-:W-:-:S04]  /*1df0*/  SHF.L.U32 R0, R0, 0x1f, RZ ;  /* 0x0000001f00007819 */ /* 0x000fc800000006ff */
[----:B------:R-:W1:Y:S02]  /*1e00*/  SYNCS.PHASECHK.TRANS64.TRYWAIT P1, [UR38+0x33400], R0 ;  /* 0x03340000ff0075a7 */ /* 0x000e640008020166 */
[----:B-1----:R-:W-:Y:S05]  /*1e10*/  @!P1 BRA `(.L_x_909) ;  /* 0x0000017400f09947 */ /* 0x002fea0003800000 */
.L_x_1075:
[----:B------:R-:W-:Y:S05]  /*1e20*/  @!P0 BRA `(.L_x_910) ;  /* 0x0000000000048947 */ /* 0x000fea0003800000 */
[----:B------:R-:W-:Y:S01]  /*1e30*/  BPT.TRAP 0x1 ;  /* 0x000000040000795c */ /* 0x000fe20000300000 */
.L_x_910:
[----:B-1----:R-:W-:Y:S02]  /*1e40*/  IMAD.U32 R3, RZ, RZ, UR51 ;  /* 0x00000033ff037e24 */ /* 0x002fe4000f8e00ff */
[----:B------:R-:W-:-:S03]  /*1e50*/  IMAD.U32 R0, RZ, RZ, UR36 ;  /* 0x00000024ff007e24 */ /* 0x000fc6000f8e00ff */
[----:B------:R-:W-:Y:S02]  /*1e60*/  LEA R3, R3, UR38, 0x3 ;  /* 0x0000002603037c11 */ /* 0x000fe4000f8e18ff */
[----:B------:R-:W-:-:S04]  /*1e70*/  SHF.L.U32 R0, R0, 0x1f, RZ ;  /* 0x0000001f00007819 */ /* 0x000fc800000006ff */
[----:B------:R1:W2:Y:S01]  /*1e80*/  SYNCS.PHASECHK.TRANS64.TRYWAIT P1, [R3+URZ+0x33430], R0 ;  /* 0x03343000030075a7 */ /* 0x0002a2000802017f */
[----:B------:R-:W-:Y:S05]  /*1e90*/  @!P0 BRA `(.L_x_911) ;  /* 0x0000000000048947 */ /* 0x000fea0003800000 */
[----:B------:R-:W-:Y:S01]  /*1ea0*/  BPT.TRAP 0x1 ;  /* 0x000000040000795c */ /* 0x000fe20000300000 */
.L_x_911:
[----:B------:R-:W3:Y:S01]  /*1eb0*/  S2R R4, SR_TID.X ;  /* 0x0000000000047919 */ /* 0x000ee20000002100 */
[----:B------:R-:W-:Y:S02]  /*1ec0*/  LOP3.LUT R2, R2, 0xfffffff7, RZ, 0xc0, !PT ;  /* 0xfffffff702027812 */ /* 0x000fe400078ec0ff */
[----:B---3--:R-:W-:-:S13]  /*1ed0*/  LOP3.LUT P2, RZ, R4, 0x7f, RZ, 0xc0, !PT ;  /* 0x0000007f04ff7812 */ /* 0x008fda000784c0ff */
[----:B------:R-:W-:Y:S01]  /*1ee0*/  @P2 LOP3.LUT R2, R2, 0x8, RZ, 0xfc, !PT ;  /* 0x0000000802022812 */ /* 0x000fe200078efcff */
[----:B--2---:R-:W-:Y:S06]  /*1ef0*/  @P1 BRA `(.L_x_912) ;  /* 0x0000000000081947 */ /* 0x004fec0003800000 */
[----:B------:R-:W2:Y:S02]  /*1f00*/  SYNCS.PHASECHK.TRANS64.TRYWAIT P1, [R3+URZ+0x33430], R0 ;  /* 0x03343000030075a7 */ /* 0x000ea4000802017f */
[----:B--2---:R-:W-:Y:S05]  /*1f10*/  @!P1 BRA `(.L_x_913) ;  /* 0x0000017400c89947 */ /* 0x004fea0003800000 */
.L_x_912:
[----:B------:R-:W-:Y:S05]  /*1f20*/  WARPSYNC.ALL ;  /* 0x0000000000007948 */ /* 0x000fea0003800000 */
[----:B------:R-:W-:Y:S01]  /*1f30*/  UIADD3 UR4, UR38, 0x24200, URZ ;  /* 0x0002420026047890 */ /* 0x000fe2000fffe03f */
[----:B------:R-:W-:Y:S01]  /*1f40*/  WARPGROUP.ARRIVE ;  /* 0x00000000000079c5 */ /* 0x000fe20000000000 */
[----:B------:R-:W-:-:S05]  /*1f50*/  ULOP3.LUT UR28, UR50, 0x10000, URZ, 0xfc, !UPT ;  /* 0x00010000321c7892 */ /* 0x000fca000f8efc3f */
[----:B------:R-:W3:Y:S01]  /*1f60*/  S2R R4, SR_TID.X ;  /* 0x0000000000047919 */ /* 0x000ee20000002100 */
[----:B------:R-:W-:Y:S01]  /*1f70*/  USHF.R.U32.HI UR4, URZ, 0x4, UR4 ;  /* 0x000000043f047899 */ /* 0x000fe20008011604 */
[----:B------:R-:W4:Y:S01]  /*1f80*/  LDC R12, c[0x0][0x288] ;  /* 0x0000a200ff0c7b82 */ /* 0x000f220000000800 */
[----:B------:R-:W-:Y:S01]  /*1f90*/  UMOV UR25, 0x80000020 ;  /* 0x8000002000197882 */ /* 0x000fe20000000000 */
[----:B------:R-:W-:Y:S01]  /*1fa0*/  UMOV UR27, 0x80000020 ;  /* 0x80000020001b7882 */ /* 0x000fe20000000000 */
[----:B------:R-:W-:Y:S01]  /*1fb0*/  ULOP3.LUT UR4, UR4, 0x3fff, URZ, 0xc0, !UPT ;  /* 0x00003fff04047892 */ /* 0x000fe2000f8ec03f */
[C---:B------:R-:W-:Y:S01]  /*1fc0*/  IMAD R107, R104.reuse, -0xa0, R107 ;  /* 0xffffff60686b7824 */ /* 0x040fe200078e026b */
[----:B------:R-:W-:Y:S01]  /*1fd0*/  UMOV UR24, UR28 ;  /* 0x0000001c00187c82 */ /* 0x000fe20008000000 */
[----:B------:R-:W-:Y:S01]  /*1fe0*/  UMOV UR5, UR25 ;  /* 0x0000001900057c82 */ /* 0x000fe20008000000 */
[----:B------:R-:W-:Y:S01]  /*1ff0*/  ULOP3.LUT UR50, UR4, 0x10000, URZ, 0xfc, !UPT ;  /* 0x0001000004327892 */ /* 0x000fe2000f8efc3f */
[----:B------:R-:W5:Y:S01]  /*2000*/  LDC R15, c[0x0][0x2e0] ;  /* 0x0000b800ff0f7b82 */ /* 0x000f620000000800 */
[----:B------:R-:W-:Y:S01]  /*2010*/  UMOV UR7, 0x80000020 ;  /* 0x8000002000077882 */ /* 0x000fe20000000000 */
[----:B------:R-:W-:Y:S01]  /*2020*/  UMOV UR4, UR24 ;  /* 0x0000001800047c82 */ /* 0x000fe20008000000 */
[----:B------:R-:W-:Y:S01]  /*2030*/  UIMAD UR30, UR51, 0x780, UR50 ;  /* 0x00000780331e78a4 */ /* 0x000fe2000f8e0232 */
[----:B------:R-:W-:Y:S01]  /*2040*/  IMAD.MOV.U32 R5, RZ, RZ, -0xa0 ;  /* 0xffffff60ff057424 */ /* 0x000fe200078e00ff */
[----:B------:R-:W-:Y:S01]  /*2050*/  UMOV UR11, 0x80000020 ;  /* 0x80000020000b7882 */ /* 0x000fe20000000000 */
[----:B------:R-:W-:Y:S01]  /*2060*/  UMOV UR15, 0x80000020 ;  /* 0x80000020000f7882 */ /* 0x000fe20000000000 */
[----:B------:R-:W-:Y:S01]  /*2070*/  UIADD3 UR6, UR30, 0x80, URZ ;  /* 0x000000801e067890 */ /* 0x000fe2000fffe03f */
[----:B------:R-:W-:Y:S01]  /*2080*/  IMAD R5, R104, R5, 0xa0 ;  /* 0x000000a068057424 */ /* 0x000fe200078e0205 */
[----:B------:R-:W-:Y:S01]  /*2090*/  UIADD3 UR8, UR30, 0x100, URZ ;  /* 0x000001001e087890 */ /* 0x000fe2000fffe03f */
[----:B------:R-:W-:Y:S01]  /*20a0*/  VIADD R8, R221, UR42 ;  /* 0x0000002add087c36 */ /* 0x000fe20008000000 */
[----:B------:R-:W-:Y:S01]  /*20b0*/  UMOV UR26, UR30 ;  /* 0x0000001e001a7c82 */ /* 0x000fe20008000000 */
[----:B------:R-:W-:Y:S01]  /*20c0*/  UIADD3 UR9, UR30, 0x180, URZ ;  /* 0x000001801e097890 */ /* 0x000fe2000fffe03f */
[----:B------:R-:W-:Y:S01]  /*20d0*/  QGMMA.64x32x32.F32.E4M3.E4M3 R88, gdesc[UR24], RZ, !UPT, gsb0 ;  /* 0x00600000185879f3 */ /* 0x000fe2000c0008ff */
[----:B------:R-:W-:Y:S01]  /*20e0*/  UMOV UR26, UR6 ;  /* 0x00000006001a7c82 */ /* 0x000fe20008000000 */
[----:B------:R-:W-:Y:S01]  /*20f0*/  UMOV UR27, 0x80000020 ;  /* 0x80000020001b7882 */ /* 0x000fe20000000000 */
[----:B------:R-:W-:Y:S01]  /*2100*/  UMOV UR6, UR8 ;  /* 0x0000000800067c82 */ /* 0x000fe20008000000 */
[----:B------:R-:W-:Y:S01]  /*2110*/  UIADD3 UR10, UR30, 0x200, URZ ;  /* 0x000002001e0a7890 */ /* 0x000fe2000fffe03f */
[----:B------:R-:W-:Y:S01]  /*2120*/  IMAD R11, R17, -0x2, R5 ;  /* 0xfffffffe110b7824 */ /* 0x000fe200078e0205 */
[----:B------:R-:W-:-:S02]  /*2130*/  UIADD3 UR12, UR30, 0x102, URZ ;  /* 0x000001021e0c7890 */ /* 0x000fc4000fffe03f */
[----:B------:R-:W-:Y:S01]  /*2140*/  UIADD3 UR13, UR30, 0x182, URZ ;  /* 0x000001821e0d7890 */ /* 0x000fe2000fffe03f */
[----:B---3--:R-:W-:Y:S01]  /*2150*/  LOP3.LUT P1, RZ, R4, 0x7f, RZ, 0xc0, !PT ;  /* 0x0000007f04ff7812 */ /* 0x008fe2000782c0ff */
[----:B------:R-:W-:Y:S02]  /*2160*/  UIADD3 UR14, UR30, 0x202, URZ ;  /* 0x000002021e0e7890 */ /* 0x000fe4000fffe03f */
[----:B------:R-:W-:Y:S01]  /*2170*/  UIADD3 UR18, UR30, 0x382, URZ ;  /* 0x000003821e127890 */ /* 0x000fe2000fffe03f */
[----:B------:R-:W-:Y:S01]  /*2180*/  UMOV UR19, 0x80000020 ;  /* 0x8000002000137882 */ /* 0x000fe20000000000 */
[----:B------:R-:W-:Y:S01]  /*2190*/  UIADD3 UR22, UR30, 0x600, URZ ;  /* 0x000006001e167890 */ /* 0x000fe2000fffe03f */
[----:B------:R-:W-:Y:S01]  /*21a0*/  UMOV UR23, 0x80000020 ;  /* 0x8000002000177882 */ /* 0x000fe20000000000 */
[----:B------:R-:W-:Y:S01]  /*21b0*/  UMOV UR31, 0x80000020 ;  /* 0x80000020001f7882 */ /* 0x000fe20000000000 */
[----:B------:R-:W-:-:S05]  /*21c0*/  ULDC UR55, c[0x0][0x9dc] ;  /* 0x0002770000377ab9 */ /* 0x000fca0000000800 */
[----:B-12---:R-:W-:-:S05]  /*21d0*/  @!P1 VIADD R0, R3, 0x33440 ;  /* 0x0003344003009836 */ /* 0x006fca0000000000 */
[----:B------:R-:W-:Y:S01]  /*21e0*/  @!P1 PRMT R0, RZ, 0x654, R0 ;  /* 0x00000654ff009816 */ /* 0x000fe20000000000 */
        /* <DEDUP_REMOVED lines=157> */
[----:B------:R-:W-:Y:S01]  /*2bc0*/  ULOP3.LUT UR10, URZ, UR55, URZ, 0x33, !UPT ;  /* 0x000000373f0a7292 */ /* 0x000fe2000f8e333f */
        /* <DEDUP_REMOVED lines=8> */
[----:B------:R-:W-:Y:S02]  /*2c50*/  ULDC.64 UR6, c[0x0][0x9e0] ;  /* 0x0002780000067ab9 */ /* 0x000fe40000000a00 */
[----:B------:R-:W-:Y:S01]  /*2c60*/  UISETP.GE.AND UP0, UPT, UR7, 0x1, UPT ;  /* 0x000000010700788c */ /* 0x000fe2000bf06270 */
[----:B------:R-:W-:Y:S02]  /*2c70*/  WARPGROUP.DEPBAR.LE gsb0, 0x0 ;  /* 0x00008000000079c5 */ /* 0x000fe40000010000 */
[----:B------:R-:W-:-:S06]  /*2c80*/  WARPGROUP.ARRIVE ;  /* 0x00000000000079c5 */ /* 0x000fcc0000000000 */
[----:B------:R-:W-:Y:S03]  /*2c90*/  QGMMA.64x32x32.F32.E4M3.E4M3 R24, gdesc[UR20], R24, gsb0 ;  /* 0x00600000141879f3 */ /* 0x000fe60008000818 */
[----:B------:R-:W-:Y:S02]  /*2ca0*/  WARPGROUP.DEPBAR.LE gsb0, 0x0 ;  /* 0x00008000000079c5 */ /* 0x000fe40000010000 */
[----:B------:R4:W-:Y:S01]  /*2cb0*/  @!P1 SYNCS.ARRIVE.TRANS64.RED.A1T0 RZ, [R0+URZ], RZ ;  /* 0x000000ff00ff99a7 */ /* 0x0009e2000810043f */
[----:B------:R-:W-:Y:S02]  /*2cc0*/  PLOP3.LUT P1, PT, PT, PT, UP0, 0x40, 0x0 ;  /* 0x000000000000781c */ /* 0x000fe40003f2e808 */
[----:B----4-:R-:W-:-:S05]  /*2cd0*/  IADD3 R0, -R12, 0xa1, R107 ;  /* 0x000000a10c007810 */ /* 0x010fca0007ffe16b */
[----:B------:R-:W-:Y:S02]  /*2ce0*/  IMAD R3, R17, -0x2, R0 ;  /* 0xfffffffe11037824 */ /* 0x000fe400078e0200 */
[----:B-----5:R-:W-:Y:S02]  /*2cf0*/  IMAD R0, R18, R15, R5 ;  /* 0x0000000f12007224 */ /* 0x020fe400078e0205 */
[----:B------:R-:W-:Y:S02]  /*2d00*/  VIADD R9, R3, UR6 ;  /* 0x0000000603097c36 */ /* 0x000fe40008000000 */
[----:B------:R-:W-:Y:S02]  /*2d10*/  IMAD R6, R17, -0x2, R0 ;  /* 0xfffffffe11067824 */ /* 0x000fe400078e0200 */
[----:B------:R-:W-:-:S03]  /*2d20*/  VIADD R10, R3, UR10 ;  /* 0x0000000a030a7c36 */ /* 0x000fc60008000000 */
[----:B------:R-:W-:Y:S01]  /*2d30*/  VIADDMNMX R0, R8, R9, R6, PT ;  /* 0x0000000908007246 */ /* 0x000fe20003800106 */
[----:B------:R-:W-:Y:S01]  /*2d40*/  IMAD.IADD R3, R10, 0x1, R8 ;  /* 0x000000010a037824 */ /* 0x000fe200078e0208 */
[----:B------:R-:W-:Y:S06]  /*2d50*/  @P1 BRA `(.L_x_914) ;  /* 0x0000000000581947 */ /* 0x000fec0003800000 */
[----:B------:R-:W-:Y:S01]  /*2d60*/  IMAD R4, R18, R15, R8 ;  /* 0x0000000f12047224 */ /* 0x000fe200078e0208 */
[----:B------:R-:W-:Y:S03]  /*2d70*/  BSSY B0, `(.L_x_915) ;  /* 0x0000011000007945 */ /* 0x000fe60003800000 */
[----:B------:R-:W-:-:S05]  /*2d80*/  IMAD.IADD R4, R4, 0x1, -R12 ;  /* 0x0000000104047824 */ /* 0x000fca00078e0a0c */
[----:B------:R-:W-:-:S13]  /*2d90*/  ISETP.GT.AND P1, PT, R4, -0x1, PT ;  /* 0xffffffff0400780c */ /* 0x000fda0003f24270 */
[----:B------:R-:W-:Y:S05]  /*2da0*/  @P1 BRA `(.L_x_916) ;  /* 0x0000000000201947 */ /* 0x000fea0003800000 */
[----:B------:R-:W-:Y:S01]  /*2db0*/  UISETP.NE.AND UP1, UPT, UR7, 0x1, UPT ;  /* 0x000000010700788c */ /* 0x000fe2000bf25270 */
[----:B------:R-:W-:-:S05]  /*2dc0*/  LOP3.LUT R4, RZ, R4, RZ, 0x33, !PT ;  /* 0x00000004ff047212 */ /* 0x000fca00078e33ff */
[----:B------:R-:W-:-:S05]  /*2dd0*/  PLOP3.LUT P1, PT, PT, PT, UP1, 0x80, 0x0 ;  /* 0x000000000000781c */ /* 0x000fca0003f2f018 */
[----:B------:R-:W-:-:S08]  /*2de0*/  @UP1 ULDC.64 UR10, c[0x0][0x9e8] ;  /* 0x00027a00000a1ab9 */ /* 0x000fd00000000a00 */
[----:B------:R-:W-:-:S05]  /*2df0*/  @P1 IMAD.HI.U32 R7, R4, UR10, RZ ;  /* 0x0000000a04071c27 */ /* 0x000fca000f8e00ff */
[----:B------:R-:W-:-:S04]  /*2e00*/  @P1 SHF.R.U32.HI R4, RZ, UR11, R7 ;  /* 0x0000000bff041c19 */ /* 0x000fc80008011607 */
[----:B------:R-:W-:Y:S01]  /*2e10*/  LOP3.LUT R4, RZ, R4, RZ, 0x33, !PT ;  /* 0x00000004ff047212 */ /* 0x000fe200078e33ff */
[----:B------:R-:W-:Y:S06]  /*2e20*/  BRA `(.L_x_917) ;  /* 0x0000000000147947 */ /* 0x000fec0003800000 */
.L_x_916:
[----:B------:R-:W-:-:S06]  /*2e30*/  UISETP.NE.AND UP1, UPT, UR7, 0x1, UPT ;  /* 0x000000010700788c */ /* 0x000fcc000bf25270 */
[----:B------:R-:W-:-:S05]  /*2e40*/  PLOP3.LUT P1, PT, PT, PT, UP1, 0x80, 0x0 ;  /* 0x000000000000781c */ /* 0x000fca0003f2f018 */
[----:B------:R-:W-:-:S08]  /*2e50*/  @UP1 ULDC.64 UR10, c[0x0][0x9e8] ;  /* 0x00027a00000a1ab9 */ /* 0x000fd00000000a00 */
[----:B------:R-:W-:-:S05]  /*2e60*/  @P1 IMAD.HI.U32 R7, R4, UR10, RZ ;  /* 0x0000000a04071c27 */ /* 0x000fca000f8e00ff */
[----:B------:R-:W-:-:S07]  /*2e70*/  @P1 SHF.R.U32.HI R4, RZ, UR11, R7 ;  /* 0x0000000bff041c19 */ /* 0x000fce0008011607 */
.L_x_917:
[----:B------:R-:W-:Y:S05]  /*2e80*/  BSYNC B0 ;  /* 0x0000000000007941 */ /* 0x000fea0003800000 */
.L_x_915:
[----:B------:R-:W-:-:S05]  /*2e90*/  IMAD R4, R4, UR7, R11 ;  /* 0x0000000704047c24 */ /* 0x000fca000f8e020b */
[----:B------:R-:W-:Y:S02]  /*2ea0*/  VIMNMX R3, R3, R4, !PT ;  /* 0x0000000403037248 */ /* 0x000fe40007fe0100 */
[----:B------:R-:W-:-:S07]  /*2eb0*/  VIADDMNMX R0, R4, UR7, R0, PT ;  /* 0x0000000704007c46 */ /* 0x000fce000b800100 */
.L_x_914:
[C---:B------:R-:W-:Y:S01]  /*2ec0*/  ISETP.GE.AND P1, PT, R5.reuse, 0x2, PT ;  /* 0x000000020500780c */ /* 0x040fe20003f26270 */
[----:B------:R-:W-:Y:S01]  /*2ed0*/  VIADD R7, R8, 0x8 ;  /* 0x0000000808077836 */ /* 0x000fe20000000000 */
[----:B------:R-:W-:Y:S02]  /*2ee0*/  ISETP.GE.AND P3, PT, R5, 0xa, PT ;  /* 0x0000000a0500780c */ /* 0x000fe40003f66270 */
[----:B------:R-:W-:Y:S01]  /*2ef0*/  P2R R20, PR, RZ, 0x2 ;  /* 0x00000002ff147803 */ /* 0x000fe20000000000 */
[----:B------:R-:W-:Y:S01]  /*2f00*/  IMAD.IADD R4, R10, 0x1, R7 ;  /* 0x000000010a047824 */ /* 0x000fe200078e0207 */
[----:B------:R-:W-:Y:S02]  /*2f10*/  ISETP.GT.AND P1, PT, R3, 0x1, !P1 ;  /* 0x000000010300780c */ /* 0x000fe40004f24270 */
[----:B------:R-:W-:Y:S02]  /*2f20*/  ISETP.GE.AND P2, PT, R5, 0x9, PT ;  /* 0x000000090500780c */ /* 0x000fe40003f46270 */
[----:B------:R-:W-:-:S02]  /*2f30*/  ISETP.LT.OR P1, PT, R0, 0x2, P1 ;  /* 0x000000020000780c */ /* 0x000fc40000f21670 */
[----:B------:R-:W-:Y:S02]  /*2f40*/  P2R R21, PR, RZ, 0x4 ;  /* 0x00000004ff157803 */ /* 0x000fe40000000000 */
[----:B------:R-:W-:Y:S02]  /*2f50*/  FSEL R89, R89, -INF , !P1 ;  /* 0xff80000059597808 */ /* 0x000fe40004800000 */
[C---:B------:R-:W-:Y:S02]  /*2f60*/  ISETP.GT.AND P1, PT, R3.reuse, 0x9, !P3 ;  /* 0x000000090300780c */ /* 0x040fe40005f24270 */
[----:B------:R-:W-:Y:S02]  /*2f70*/  P2R R106, PR, RZ, 0x8 ;  /* 0x00000008ff6a7803 */ /* 0x000fe40000000000 */
[----:B------:R-:W-:Y:S02]  /*2f80*/  ISETP.LT.OR P1, PT, R0, 0xa, P1 ;  /* 0x0000000a0000780c */ /* 0x000fe40000f21670 */
[----:B------:R-:W-:-:S02]  /*2f90*/  ISETP.GT.AND P2, PT, R3, 0x8, !P2 ;  /* 0x000000080300780c */ /* 0x000fc40005744270 */
[----:B------:R-:W-:Y:S02]  /*2fa0*/  ISETP.GE.AND P3, PT, R5, 0x11, PT ;  /* 0x000000110500780c */ /* 0x000fe40003f66270 */
[----:B------:R-:W-:Y:S02]  /*2fb0*/  FSEL R93, R93, -INF , !P1 ;  /* 0xff8000005d5d7808 */ /* 0x000fe40004800000 */
[----:B------:R-:W-:Y:S02]  /*2fc0*/  ISETP.LT.OR P2, PT, R0, 0x9, P2 ;  /* 0x000000090000780c */ /* 0x000fe40001741670 */
[----:B------:R-:W-:Y:S02]  /*2fd0*/  ISETP.GT.AND P1, PT, R3, 0x10, !P3 ;  /* 0x000000100300780c */ /* 0x000fe40005f24270 */
[----:B------:R-:W-:Y:S02]  /*2fe0*/  FSEL R92, R92, -INF , !P2 ;  /* 0xff8000005c5c7808 */ /* 0x000fe40005000000 */
[----:B------:R-:W-:-:S02]  /*2ff0*/  ISETP.LT.OR P1, PT, R0, 0x11, P1 ;  /* 0x000000110000780c */ /* 0x000fc40000f21670 */
[----:B------:R-:W-:Y:S02]  /*3000*/  ISETP.GE.AND P2, PT, R5, 0x12, PT ;  /* 0x000000120500780c */ /* 0x000fe40003f46270 */
[----:B------:R-:W-:Y:S02]  /*3010*/  FSEL R96, R96, -INF , !P1 ;  /* 0xff80000060607808 */ /* 0x000fe40004800000 */
[----:B------:R-:W-:Y:S02]  /*3020*/  ISETP.GT.AND P1, PT, R3, 0x11, !P2 ;  /* 0x000000110300780c */ /* 0x000fe40005724270 */
[----:B------:R-:W-:Y:S02]  /*3030*/  P2R R108, PR, RZ, 0x4 ;  /* 0x00000004ff6c7803 */ /* 0x000fe40000000000 */
[----:B------:R-:W-:Y:S02]  /*3040*/  ISETP.LT.OR P1, PT, R0, 0x12, P1 ;  /* 0x000000120000780c */ /* 0x000fe40000f21670 */
[----:B------:R-:W-:-:S02]  /*3050*/  ISETP.GE.AND P2, PT, R5, 0x19, PT ;  /* 0x000000190500780c */ /* 0x000fc40003f46270 */
[----:B------:R-:W-:Y:S02]  /*3060*/  FSEL R97, R97, -INF , !P1 ;  /* 0xff80000061617808 */ /* 0x000fe40004800000 */
[----:B------:R-:W-:Y:S02]  /*3070*/  ISETP.GT.AND P1, PT, R3, 0x18, !P2 ;  /* 0x000000180300780c */ /* 0x000fe40005724270 */
[----:B------:R-:W-:Y:S02]  /*3080*/  P2R R109, PR, RZ, 0x4 ;  /* 0x00000004ff6d7803 */ /* 0x000fe40000000000 */
[----:B------:R-:W-:Y:S02]  /*3090*/  ISETP.LT.OR P1, PT, R0, 0x19, P1 ;  /* 0x000000190000780c */ /* 0x000fe40000f21670 */
[----:B------:R-:W-:Y:S02]  /*30a0*/  ISETP.GE.AND P2, PT, R5, 0x1a, PT ;  /* 0x0000001a0500780c */ /* 0x000fe40003f46270 */
[----:B------:R-:W-:-:S02]  /*30b0*/  FSEL R100, R100, -INF , !P1 ;  /* 0xff80000064647808 */ /* 0x000fc40004800000 */
[----:B------:R-:W-:Y:S02]  /*30c0*/  ISETP.GT.AND P1, PT, R3, 0x19, !P2 ;  /* 0x000000190300780c */ /* 0x000fe40005724270 */
[----:B------:R-:W-:Y:S02]  /*30d0*/  P2R R110, PR, RZ, 0x4 ;  /* 0x00000004ff6e7803 */ /* 0x000fe40000000000 */
[----:B------:R-:W-:Y:S02]  /*30e0*/  ISETP.LT.OR P1, PT, R0, 0x1a, P1 ;  /* 0x0000001a0000780c */ /* 0x000fe40000f21670 */
[----:B------:R-:W-:Y:S02]  /*30f0*/  P2R R107, PR, RZ, 0x8 ;  /* 0x00000008ff6b7803 */ /* 0x000fe40000000000 */
[----:B------:R-:W-:Y:S02]  /*3100*/  FSEL R101, R101, -INF , !P1 ;  /* 0xff80000065657808 */ /* 0x000fe40004800000 */
[----:B------:R-:W-:-:S02]  /*3110*/  ISETP.GE.AND P1, PT, R5, 0x21, PT ;  /* 0x000000210500780c */ /* 0x000fc40003f26270 */
[----:B------:R-:W-:Y:S02]  /*3120*/  ISETP.GE.AND P3, PT, R5, 0x22, PT ;  /* 0x000000220500780c */ /* 0x000fe40003f66270 */
[----:B------:R-:W-:Y:S02]  /*3130*/  ISETP.GT.AND P2, PT, R3, 0x20, !P1 ;  /* 0x000000200300780c */ /* 0x000fe40004f44270 */
[----:B------:R-:W-:Y:S02]  /*3140*/  P2R R111, PR, RZ, 0x8 ;  /* 0x00000008ff6f7803 */ /* 0x000fe40000000000 */
[----:B------:R-:W-:Y:S02]  /*3150*/  ISETP.LT.OR P2, PT, R0, 0x21, P2 ;  /* 0x000000210000780c */ /* 0x000fe40001741670 */
[----:B------:R-:W-:Y:S02]  /*3160*/  ISETP.GE.AND P4, PT, R5, 0x31, PT ;  /* 0x000000310500780c */ /* 0x000fe40003f86270 */
[----:B------:R-:W-:-:S02]  /*3170*/  FSEL R72, R72, -INF , !P2 ;  /* 0xff80000048487808 */ /* 0x000fc40005000000 */
[----:B------:R-:W-:Y:S02]  /*3180*/  ISETP.GT.AND P2, PT, R3, 0x21, !P3 ;  /* 0x000000210300780c */ /* 0x000fe40005f44270 */
[----:B------:R-:W-:Y:S02]  /*3190*/  ISETP.GE.AND P3, PT, R5, 0x29, PT ;  /* 0x000000290500780c */ /* 0x000fe40003f66270 */
[----:B------:R-:W-:Y:S02]  /*31a0*/  ISETP.LT.OR P2, PT, R0, 0x22, P2 ;  /* 0x000000220000780c */ /* 0x000fe40001741670 */
[----:B------:R-:W-:Y:S02]  /*31b0*/  P2R R112, PR, RZ, 0x8 ;  /* 0x00000008ff707803 */ /* 0x000fe40000000000 */
[----:B------:R-:W-:Y:S02]  /*31c0*/  FSEL R73, R73, -INF , !P2 ;  /* 0xff80000049497808 */ /* 0x000fe40005000000 */
[----:B------:R-:W-:-:S02]  /*31d0*/  ISETP.GT.AND P2, PT, R3, 0x28, !P3 ;  /* 0x000000280300780c */ /* 0x000fc40005f44270 */
[----:B------:R-:W-:Y:S02]  /*31e0*/  P2R R113, PR, RZ, 0x10 ;  /* 0x00000010ff717803 */ /* 0x000fe40000000000 */
[----:B------:R-:W-:-:S04]  /*31f0*/  ISETP.LT.OR P2, PT, R0, 0x29, P2 ;  /* 0x000000290000780c */ /* 0x000fc80001741670 */
[----:B------:R-:W-:Y:S02]  /*3200*/  FSEL R76, R76, -INF , !P2 ;  /* 0xff8000004c4c7808 */ /* 0x000fe40005000000 */
[----:B------:R-:W-:-:S04]  /*3210*/  ISETP.GE.AND P2, PT, R5, 0x2a, PT ;  /* 0x0000002a0500780c */ /* 0x000fc80003f46270 */
[----:B------:R-:W-:-:S04]  /*3220*/  ISETP.GT.AND P3, PT, R3, 0x29, !P2 ;  /* 0x000000290300780c */ /* 0x000fc80005764270 */
[----:B------:R-:W-:-:S04]  /*3230*/  ISETP.LT.OR P3, PT, R0, 0x2a, P3 ;  /* 0x0000002a0000780c */ /* 0x000fc80001f61670 */
[----:B------:R-:W-:Y:S02]  /*3240*/  FSEL R77, R77, -INF , !P3 ;  /* 0xff8000004d4d7808 */ /* 0x000fe40005800000 */
[----:B------:R-:W-:Y:S02]  /*3250*/  ISETP.GT.AND P3, PT, R3, 0x30, !P4 ;  /* 0x000000300300780c */ /* 0x000fe40006764270 */
[----:B------:R-:W-:Y:S02]  /*3260*/  ISETP.GE.AND P4, PT, R5, 0x32, PT ;  /* 0x000000320500780c */ /* 0x000fe40003f86270 */
[----:B------:R-:W-:Y:S02]  /*3270*/  ISETP.LT.OR P3, PT, R0, 0x31, P3 ;  /* 0x000000310000780c */ /* 0x000fe40001f61670 */
[----:B------:R-:W-:Y:S02]  /*3280*/  P2R R114, PR, RZ, 0x10 ;  /* 0x00000010ff727803 */ /* 0x000fe40000000000 */
[----:B------:R-:W-:-:S02]  /*3290*/  FSEL R80, R80, -INF , !P3 ;  /* 0xff80000050507808 */ /* 0x000fc40005800000 */
[----:B------:R-:W-:Y:S02]  /*32a0*/  ISETP.GT.AND P3, PT, R3, 0x31, !P4 ;  /* 0x000000310300780c */ /* 0x000fe40006764270 */
[----:B------:R-:W-:Y:S02]  /*32b0*/  ISETP.GE.AND P4, PT, R5, 0x39, PT ;  /* 0x000000390500780c */ /* 0x000fe40003f86270 */
[----:B------:R-:W-:Y:S02]  /*32c0*/  ISETP.LT.OR P3, PT, R0, 0x32, P3 ;  /* 0x000000320000780c */ /* 0x000fe40001f61670 */
[----:B------:R-:W-:Y:S02]  /*32d0*/  P2R R115, PR, RZ, 0x10 ;  /* 0x00000010ff737803 */ /* 0x000fe40000000000 */
[----:B------:R-:W-:Y:S02]  /*32e0*/  FSEL R81, R81, -INF , !P3 ;  /* 0xff80000051517808 */ /* 0x000fe40005800000 */
[----:B------:R-:W-:-:S02]  /*32f0*/  ISETP.GT.AND P3, PT, R3, 0x38, !P4 ;  /* 0x000000380300780c */ /* 0x000fc40006764270 */
[----:B------:R-:W-:Y:S02]  /*3300*/  ISETP.GE.AND P4, PT, R5, 0x3a, PT ;  /* 0x0000003a0500780c */ /* 0x000fe40003f86270 */
[----:B------:R-:W-:Y:S02]  /*3310*/  ISETP.LT.OR P3, PT, R0, 0x39, P3 ;  /* 0x000000390000780c */ /* 0x000fe40001f61670 */
[----:B------:R-:W-:Y:S02]  /*3320*/  P2R R116, PR, RZ, 0x10 ;  /* 0x00000010ff747803 */ /* 0x000fe40000000000 */
[----:B------:R-:W-:Y:S02]  /*3330*/  FSEL R84, R84, -INF , !P3 ;  /* 0xff80000054547808 */ /* 0x000fe40005800000 */
[----:B------:R-:W-:Y:S02]  /*3340*/  ISETP.GT.AND P3, PT, R3, 0x39, !P4 ;  /* 0x000000390300780c */ /* 0x000fe40006764270 */
[----:B------:R-:W-:-:S02]  /*3350*/  ISETP.GE.AND P4, PT, R5, 0x41, PT ;  /* 0x000000410500780c */ /* 0x000fc40003f86270 */
[C---:B------:R-:W-:Y:S02]  /*3360*/  ISETP.LT.OR P3, PT, R0.reuse, 0x3a, P3 ;  /* 0x0000003a0000780c */ /* 0x040fe40001f61670 */
[----:B------:R-:W-:Y:S02]  /*3370*/  P2R R117, PR, RZ, 0x10 ;  /* 0x00000010ff757803 */ /* 0x000fe40000000000 */
[----:B------:R-:W-:Y:S02]  /*3380*/  FSEL R85, R85, -INF , !P3 ;  /* 0xff80000055557808 */ /* 0x000fe40005800000 */
[----:B------:R-:W-:Y:S02]  /*3390*/  ISETP.GT.AND P3, PT, R3, 0x40, !P4 ;  /* 0x000000400300780c */ /* 0x000fe40006764270 */
[----:B------:R-:W-:Y:S02]  /*33a0*/  ISETP.GE.AND P4, PT, R5, 0x42, PT ;  /* 0x000000420500780c */ /* 0x000fe40003f86270 */
[----:B------:R-:W-:-:S02]  /*33b0*/  ISETP.LT.OR P3, PT, R0, 0x41, P3 ;  /* 0x000000410000780c */ /* 0x000fc40001f61670 */
[----:B------:R-:W-:Y:S02]  /*33c0*/  P2R R118, PR, RZ, 0x10 ;  /* 0x00000010ff767803 */ /* 0x000fe40000000000 */
[----:B------:R-:W-:Y:S02]  /*33d0*/  FSEL R56, R56, -INF , !P3 ;  /* 0xff80000038387808 */ /* 0x000fe40005800000 */
[----:B------:R-:W-:Y:S02]  /*33e0*/  ISETP.GT.AND P3, PT, R3, 0x41, !P4 ;  /* 0x000000410300780c */ /* 0x000fe40006764270 */
[----:B------:R-:W-:Y:S02]  /*33f0*/  ISETP.GE.AND P4, PT, R5, 0x49, PT ;  /* 0x000000490500780c */ /* 0x000fe40003f86270 */
[----:B------:R-:W-:Y:S02]  /*3400*/  ISETP.LT.OR P3, PT, R0, 0x42, P3 ;  /* 0x000000420000780c */ /* 0x000fe40001f61670 */
[----:B------:R-:W-:-:S02]  /*3410*/  P2R R119, PR, RZ, 0x10 ;  /* 0x00000010ff777803 */ /* 0x000fc40000000000 */
        /* <DEDUP_REMOVED lines=86> */
[----:B------:R-:W-:-:S04]  /*3980*/  ISETP.GT.AND P3, PT, R3, 0x89, !P4 ;  /* 0x000000890300780c */ /* 0x000fc80006764270 */
[----:B------:R-:W-:-:S04]  /*3990*/  ISETP.LT.OR P3, PT, R0, 0x8a, P3 ;  /* 0x0000008a0000780c */ /* 0x000fc80001f61670 */
[----:B------:R-:W-:Y:S02]  /*39a0*/  FSEL R29, R29, -INF , !P3 ;  /* 0xff8000001d1d7808 */ /* 0x000fe40005800000 */
[----:B------:R-:W-:-:S04]  /*39b0*/  ISETP.GE.AND P3, PT, R5, 0x91, PT ;  /* 0x000000910500780c */ /* 0x000fc80003f66270 */
        /* <DEDUP_REMOVED lines=12> */
[----:B------:R-:W-:Y:S02]  /*3a80*/  P2R R14, PR, RZ, 0x40 ;  /* 0x00000040ff0e7803 */ /* 0x000fe40000000000 */
[----:B------:R-:W-:-:S04]  /*3a90*/  ISETP.GT.AND P6, PT, R3, RZ, !P6 ;  /* 0x000000ff0300720c */ /* 0x000fc800077c4270 */
[----:B------:R-:W-:-:S04]  /*3aa0*/  ISETP.LT.OR P6, PT, R0, 0x1, P6 ;  /* 0x000000010000780c */ /* 0x000fc800037c1670 */
[----:B------:R-:W-:Y:S02]  /*3ab0*/  FSEL R13, R88, -INF , !P6 ;  /* 0xff800000580d7808 */ /* 0x000fe40007000000 */
[----:B------:R-:W-:-:S04]  /*3ac0*/  ISETP.GE.AND P6, PT, R5, 0x9a, PT ;  /* 0x0000009a0500780c */ /* 0x000fc80003fc6270 */
[----:B------:R-:W-:Y:S02]  /*3ad0*/  P2R R137, PR, RZ, 0x40 ;  /* 0x00000040ff897803 */ /* 0x000fe40000000000 */
[----:B------:R-:W-:-:S04]  /*3ae0*/  ISETP.GT.AND P6, PT, R3, 0x99, !P6 ;  /* 0x000000990300780c */ /* 0x000fc800077c4270 */
[----:B------:R-:W-:Y:S02]  /*3af0*/  ISETP.LT.OR P6, PT, R0, 0x9a, P6 ;  /* 0x0000009a0000780c */ /* 0x000fe400037c1670 */
[----:B------:R-:W-:Y:S02]  /*3b00*/  VIADDMNMX R0, R7, R9, R6, PT ;  /* 0x0000000907007246 */ /* 0x000fe40003800106 */
[----:B------:R-:W-:Y:S02]  /*3b10*/  FSEL R37, R37, -INF , !P6 ;  /* 0xff80000025257808 */ /* 0x000fe40007000000 */
[----:B------:R-:W-:-:S13]  /*3b20*/  PLOP3.LUT P6, PT, PT, PT, UP0, 0x40, 0x0 ;  /* 0x000000000000781c */ /* 0x000fda0003fce808 */
[----:B------:R-:W-:Y:S05]  /*3b30*/  @P6 BRA `(.L_x_918) ;  /* 0x0000000000606947 */ /* 0x000fea0003800000 */
        /* <DEDUP_REMOVED lines=9> */
[----:B------:R-:W-:Y:S01]  /*3bd0*/  @P6 IMAD.HI.U32 R5, R3, UR10, RZ ;  /* 0x0000000a03056c27 */ /* 0x000fe2000f8e00ff */
[----:B------:R-:W-:-:S13]  /*3be0*/  PLOP3.LUT P6, PT, PT, PT, UP1, 0x80, 0x0 ;  /* 0x000000000000781c */ /* 0x000fda0003fcf018 */
[----:B------:R-:W-:-:S04]  /*3bf0*/  @P6 SHF.R.U32.HI R3, RZ, UR11, R5 ;  /* 0x0000000bff036c19 */ /* 0x000fc80008011605 */
[----:B------:R-:W-:Y:S01]  /*3c00*/  LOP3.LUT R3, RZ, R3, RZ, 0x33, !PT ;  /* 0x00000003ff037212 */ /* 0x000fe200078e33ff */
[----:B------:R-:W-:Y:S06]  /*3c10*/  BRA `(.L_x_921) ;  /* 0x0000000000187947 */ /* 0x000fec0003800000 */
.L_x_920:
[----:B------:R-:W-:-:S06]  /*3c20*/  UISETP.NE.AND UP1, UPT, UR7, 0x1, UPT ;  /* 0x000000010700788c */ /* 0x000fcc000bf25270 */
[----:B------:R-:W-:-:S05]  /*3c30*/  PLOP3.LUT P6, PT, PT, PT, UP1, 0x80, 0x0 ;  /* 0x000000000000781c */ /* 0x000fca0003fcf018 */
[----:B------:R-:W-:-:S08]  /*3c40*/  @UP1 ULDC.64 UR10, c[0x0][0x9e8] ;  /* 0x00027a00000a1ab9 */ /* 0x000fd00000000a00 */
[----:B------:R-:W-:Y:S01]  /*3c50*/  @P6 IMAD.HI.U32 R5, R3, UR10, RZ ;  /* 0x0000000a03056c27 */ /* 0x000fe2000f8e00ff */
[----:B------:R-:W-:-:S13]  /*3c60*/  PLOP3.LUT P6, PT, PT, PT, UP1, 0x80, 0x0 ;  /* 0x000000000000781c */ /* 0x000fda0003fcf018 */
[----:B------:R-:W-:-:S07]  /*3c70*/  @P6 SHF.R.U32.HI R3, RZ, UR11, R5 ;  /* 0x0000000bff036c19 */ /* 0x000fce0008011605 */
.L_x_921:
[----:B------:R-:W-:Y:S05]  /*3c80*/  BSYNC B0 ;  /* 0x0000000000007941 */ /* 0x000fea0003800000 */
.L_x_919:
[----:B------:R-:W-:-:S05]  /*3c90*/  IMAD R3, R3, UR7, R11 ;  /* 0x0000000703037c24 */ /* 0x000fca000f8e020b */
[----:B------:R-:W-:Y:S02]  /*3ca0*/  VIMNMX R4, R4, R3, !PT ;  /* 0x0000000304047248 */ /* 0x000fe40007fe0100 */
[----:B------:R-:W-:-:S07]  /*3cb0*/  VIADDMNMX R0, R3, UR7, R0, PT ;  /* 0x0000000703007c46 */ /* 0x000fce000b800100 */
.L_x_918:
[C---:B------:R-:W-:Y:S02]  /*3cc0*/  ISETP.GT.AND P1, PT, R4.reuse, 0x20, !P1 ;  /* 0x000000200400780c */ /* 0x040fe40004f24270 */
[----:B------:R-:W-:Y:S02]  /*3cd0*/  ISETP.GT.AND P2, PT, R4, 0x29, !P2 ;  /* 0x000000290400780c */ /* 0x000fe40005744270 */
[C---:B------:R-:W-:Y:S02]  /*3ce0*/  ISETP.LT.OR P1, PT, R0.reuse, 0x21, P1 ;  /* 0x000000210000780c */ /* 0x040fe40000f21670 */
[----:B------:R-:W-:Y:S02]  /*3cf0*/  ISETP.LT.OR P2, PT, R0, 0x2a, P2 ;  /* 0x0000002a0000780c */ /* 0x000fe40001741670 */
[----:B------:R-:W-:Y:S02]  /*3d00*/  FSEL R74, R74, -INF , !P1 ;  /* 0xff8000004a4a7808 */ /* 0x000fe40004800000 */
[----:B------:R-:W-:-:S02]  /*3d10*/  ISETP.NE.AND P1, PT, R111, RZ, PT ;  /* 0x000000ff6f00720c */ /* 0x000fc40003f25270 */
[----:B------:R-:W-:Y:S02]  /*3d20*/  FSEL R79, R79, -INF , !P2 ;  /* 0xff8000004f4f7808 */ /* 0x000fe40005000000 */
[----:B------:R-:W-:Y:S02]  /*3d30*/  ISETP.GT.AND P1, PT, R4, 0x21, !P1 ;  /* 0x000000210400780c */ /* 0x000fe40004f24270 */
[----:B------:R-:W-:Y:S02]  /*3d40*/  ISETP.NE.AND P2, PT, R119, RZ, PT ;  /* 0x000000ff7700720c */ /* 0x000fe40003f45270 */
[----:B------:R-:W-:Y:S02]  /*3d50*/  ISETP.LT.OR P1, PT, R0, 0x22, P1 ;  /* 0x000000220000780c */ /* 0x000fe40000f21670 */
[----:B------:R-:W-:Y:S02]  /*3d60*/  ISETP.NE.AND P6, PT, R120, RZ, PT ;  /* 0x000000ff7800720c */ /* 0x000fe40003fc5270 */
[----:B------:R-:W-:-:S02]  /*3d70*/  FSEL R75, R75, -INF , !P1 ;  /* 0xff8000004b4b7808 */ /* 0x000fc40004800000 */
[----:B------:R-:W-:Y:S02]  /*3d80*/  ISETP.NE.AND P1, PT, R112, RZ, PT ;  /* 0x000000ff7000720c */ /* 0x000fe40003f25270 */
[----:B------:R-:W-:Y:S02]  /*3d90*/  FMNMX.FTZ R3, R13, R89, !PT ;  /* 0x000000590d037209 */ /* 0x000fe40007810000 */
[----:B------:R-:W-:Y:S02]  /*3da0*/  ISETP.GT.AND P1, PT, R4, 0x28, !P1 ;  /* 0x000000280400780c */ /* 0x000fe40004f24270 */
[----:B------:R-:W-:Y:S02]  /*3db0*/  FMNMX.FTZ R6, R92, R3, !PT ;  /* 0x000000035c067209 */ /* 0x000fe40007810000 */
[----:B------:R-:W-:Y:S02]  /*3dc0*/  ISETP.LT.OR P1, PT, R0, 0x29, P1 ;  /* 0x000000290000780c */ /* 0x000fe40000f21670 */
[----:B------:R-:W-:-:S02]  /*3dd0*/  FMNMX.FTZ R3, R93, R6, !PT ;  /* 0x000000065d037209 */ /* 0x000fc40007810000 */
[----:B------:R-:W-:Y:S02]  /*3de0*/  FSEL R78, R78, -INF , !P1 ;  /* 0xff8000004e4e7808 */ /* 0x000fe40004800000 */
[----:B------:R-:W-:Y:S02]  /*3df0*/  ISETP.NE.AND P1, PT, R113, RZ, PT ;  /* 0x000000ff7100720c */ /* 0x000fe40003f25270 */
[----:B------:R-:W-:Y:S02]  /*3e00*/  FMNMX.FTZ R6, R96, R3, !PT ;  /* 0x0000000360067209 */ /* 0x000fe40007810000 */
[----:B------:R-:W-:Y:S02]  /*3e10*/  ISETP.GT.AND P1, PT, R4, 0x30, !P1 ;  /* 0x000000300400780c */ /* 0x000fe40004f24270 */
[----:B------:R-:W-:Y:S02]  /*3e20*/  FMNMX.FTZ R3, R97, R6, !PT ;  /* 0x0000000661037209 */ /* 0x000fe40007810000 */
[----:B------:R-:W-:-:S02]  /*3e30*/  ISETP.LT.OR P1, PT, R0, 0x31, P1 ;  /* 0x000000310000780c */ /* 0x000fc40000f21670 */
[----:B------:R-:W-:Y:S02]  /*3e40*/  FMNMX.FTZ R6, R100, R3, !PT ;  /* 0x0000000364067209 */ /* 0x000fe40007810000 */
[----:B------:R-:W-:Y:S02]  /*3e50*/  FSEL R82, R82, -INF , !P1 ;  /* 0xff80000052527808 */ /* 0x000fe40004800000 */
[----:B------:R-:W-:Y:S02]  /*3e60*/  ISETP.NE.AND P1, PT, R114, RZ, PT ;  /* 0x000000ff7200720c */ /* 0x000fe40003f25270 */
[----:B------:R-:W-:Y:S02]  /*3e70*/  FMNMX.FTZ R3, R101, R6, !PT ;  /* 0x0000000665037209 */ /* 0x000fe40007810000 */
[----:B------:R-:W-:Y:S02]  /*3e80*/  ISETP.GT.AND P1, PT, R4, 0x31, !P1 ;  /* 0x000000310400780c */ /* 0x000fe40004f24270 */
[----:B------:R-:W-:-:S02]  /*3e90*/  FMNMX.FTZ R6, R72, R3, !PT ;  /* 0x0000000348067209 */ /* 0x000fc40007810000 */
[----:B------:R-:W-:Y:S02]  /*3ea0*/  ISETP.LT.OR P1, PT, R0, 0x32, P1 ;  /* 0x000000320000780c */ /* 0x000fe40000f21670 */
[----:B------:R-:W-:Y:S02]  /*3eb0*/  FMNMX.FTZ R3, R73, R6, !PT ;  /* 0x0000000649037209 */ /* 0x000fe40007810000 */
[----:B------:R-:W-:Y:S02]  /*3ec0*/  FSEL R83, R83, -INF , !P1 ;  /* 0xff80000053537808 */ /* 0x000fe40004800000 */
[----:B------:R-:W-:Y:S02]  /*3ed0*/  ISETP.NE.AND P1, PT, R115, RZ, PT ;  /* 0x000000ff7300720c */ /* 0x000fe40003f25270 */
[----:B------:R-:W-:Y:S02]  /*3ee0*/  FMNMX.FTZ R6, R76, R3, !PT ;  /* 0x000000034c067209 */ /* 0x000fe40007810000 */
[----:B------:R-:W-:-:S02]  /*3ef0*/  ISETP.GT.AND P1, PT, R4, 0x38, !P1 ;  /* 0x000000380400780c */ /* 0x000fc40004f24270 */
[----:B------:R-:W-:Y:S02]  /*3f00*/  FMNMX.FTZ R3, R77, R6, !PT ;  /* 0x000000064d037209 */ /* 0x000fe40007810000 */
[----:B------:R-:W-:Y:S02]  /*3f10*/  ISETP.LT.OR P1, PT, R0, 0x39, P1 ;  /* 0x000000390000780c */ /* 0x000fe40000f21670 */
[----:B------:R-:W-:Y:S02]  /*3f20*/  FMNMX.FTZ R6, R80, R3, !PT ;  /* 0x0000000350067209 */ /* 0x000fe40007810000 */
[----:B------:R-:W-:Y:S02]  /*3f30*/  FSEL R86, R86, -INF , !P1 ;  /* 0xff80000056567808 */ /* 0x000fe40004800000 */
[----:B------:R-:W-:Y:S02]  /*3f40*/  ISETP.NE.AND P1, PT, R116, RZ, PT ;  /* 0x000000ff7400720c */ /* 0x000fe40003f25270 */
[----:B------:R-:W-:-:S02]  /*3f50*/  FMNMX.FTZ R3, R81, R6, !PT ;  /* 0x0000000651037209 */ /* 0x000fc40007810000 */
[----:B------:R-:W-:Y:S02]  /*3f60*/  ISETP.GT.AND P1, PT, R4, 0x39, !P1 ;  /* 0x000000390400780c */ /* 0x000fe40004f24270 */
[----:B------:R-:W-:Y:S02]  /*3f70*/  FMNMX.FTZ R6, R84, R3, !PT ;  /* 0x0000000354067209 */ /* 0x000fe40007810000 */
[----:B------:R-:W-:Y:S02]  /*3f80*/  ISETP.LT.OR P1, PT, R0, 0x3a, P1 ;  /* 0x0000003a0000780c */ /* 0x000fe40000f21670 */
[----:B------:R-:W-:Y:S02]  /*3f90*/  FMNMX.FTZ R3, R85, R6, !PT ;  /* 0x0000000655037209 */ /* 0x000fe40007810000 */
[----:B------:R-:W-:Y:S02]  /*3fa0*/  FSEL R87, R87, -INF , !P1 ;  /* 0xff80000057577808 */ /* 0x000fe40004800000 */
[----:B------:R-:W-:-:S02]  /*3fb0*/  ISETP.NE.AND P1, PT, R117, RZ, PT ;  /* 0x000000ff7500720c */ /* 0x000fc40003f25270 */
[----:B------:R-:W-:Y:S02]  /*3fc0*/  FMNMX.FTZ R6, R56, R3, !PT ;  /* 0x0000000338067209 */ /* 0x000fe40007810000 */
[----:B------:R-:W-:Y:S02]  /*3fd0*/  ISETP.GT.AND P1, PT, R4, 0x40, !P1 ;  /* 0x000000400400780c */ /* 0x000fe40004f24270 */
[----:B------:R-:W-:Y:S02]  /*3fe0*/  FMNMX.FTZ R3, R57, R6, !PT ;  /* 0x0000000639037209 */ /* 0x000fe40007810000 */
[----:B------:R-:W-:Y:S02]  /*3ff0*/  ISETP.LT.OR P1, PT, R0, 0x41, P1 ;  /* 0x000000410000780c */ /* 0x000fe40000f21670 */
[----:B------:R-:W-:Y:S02]  /*4000*/  FMNMX.FTZ R6, R60, R3, !PT ;  /* 0x000000033c067209 */ /* 0x000fe40007810000 */
        /* <DEDUP_REMOVED lines=8> */
[----:B------:R-:W-:Y:S02]  /*4090*/  ISETP.GT.AND P1, PT, R4, 0x48, !P2 ;  /* 0x000000480400780c */ /* 0x000fe40005724270 */
[----:B------:R-:W-:Y:S02]  /*40a0*/  ISETP.NE.AND P2, PT, R130, RZ, PT ;  /* 0x000000ff8200720c */ /* 0x000fe40003f45270 */
[----:B------:R-:W-:Y:S02]  /*40b0*/  ISETP.LT.OR P1, PT, R0, 0x49, P1 ;  /* 0x000000490000780c */ /* 0x000fe40000f21670 */
[----:B------:R-:W-:Y:S02]  /*40c0*/  FMNMX.FTZ R6, R68, R3, !PT ;  /* 0x0000000344067209 */ /* 0x000fe40007810000 */
[----:B------:R-:W-:-:S02]  /*40d0*/  FSEL R62, R62, -INF , !P1 ;  /* 0xff8000003e3e7808 */ /* 0x000fc40004800000 */
[----:B------:R-:W-:Y:S02]  /*40e0*/  ISETP.GT.AND P1, PT, R4, 0x49, !P6 ;  /* 0x000000490400780c */ /* 0x000fe40007724270 */
[----:B------:R-:W-:Y:S02]  /*40f0*/  ISETP.NE.AND P6, PT, R131, RZ, PT ;  /* 0x000000ff8300720c */ /* 0x000fe40003fc5270 */
        /* <DEDUP_REMOVED lines=40> */
[C---:B------:R-:W-:Y:S02]  /*4380*/  ISETP.GT.AND P1, PT, R4.reuse, 0x61, !P1 ;  /* 0x000000610400780c */ /* 0x040fe40004f24270 */
[----:B------:R-:W-:Y:S01]  /*4390*/  ISETP.GT.AND P3, PT, R4, 0x90, !P3 ;  /* 0x000000900400780c */ /* 0x000fe20005f64270 */
[----:B------:R-:W1:Y:S01]  /*43a0*/  SHFL.BFLY PT, R3, R6, 0x2, 0x1f ;  /* 0x0c401f0006037f89 */ /* 0x000e6200000e0000 */
[----:B------:R-:W-:Y:S02]  /*43b0*/  ISETP.LT.OR P1, PT, R0, 0x62, P1 ;  /* 0x000000620000780c */ /* 0x000fe40000f21670 */
[----:B------:R-:W-:Y:S02]  /*43c0*/  ISETP.GT.AND P4, PT, R4, 0x91, !P4 ;  /* 0x000000910400780c */ /* 0x000fe40006784270 */
[----:B------:R-:W-:Y:S02]  /*43d0*/  FSEL R43, R43, -INF , !P1 ;  /* 0xff8000002b2b7808 */ /* 0x000fe40004800000 */
[----:B------:R-:W-:-:S02]  /*43e0*/  ISETP.NE.AND P1, PT, R127, RZ, PT ;  /* 0x000000ff7f00720c */ /* 0x000fc40003f25270 */
[C---:B------:R-:W-:Y:S02]  /*43f0*/  ISETP.GT.AND P5, PT, R4.reuse, 0x98, !P5 ;  /* 0x000000980400780c */ /* 0x040fe40006fa4270 */
[----:B------:R-:W-:Y:S02]  /*4400*/  ISETP.GT.AND P1, PT, R4, 0x68, !P1 ;  /* 0x000000680400780c */ /* 0x000fe40004f24270 */
[C---:B------:R-:W-:Y:S02]  /*4410*/  ISETP.LT.OR P3, PT, R0.reuse, 0x91, P3 ;  /* 0x000000910000780c */ /* 0x040fe40001f61670 */
[C---:B------:R-:W-:Y:S02]  /*4420*/  ISETP.LT.OR P1, PT, R0.reuse, 0x69, P1 ;  /* 0x000000690000780c */ /* 0x040fe40000f21670 */
[----:B------:R-:W-:Y:S02]  /*4430*/  ISETP.LT.OR P4, PT, R0, 0x92, P4 ;  /* 0x000000920000780c */ /* 0x000fe40002781670 */
[----:B------:R-:W-:-:S02]  /*4440*/  FSEL R46, R46, -INF , !P1 ;  /* 0xff8000002e2e7808 */ /* 0x000fc40004800000 */
[----:B------:R-:W-:Y:S02]  /*4450*/  ISETP.NE.AND P1, PT, R128, RZ, PT ;  /* 0x000000ff8000720c */ /* 0x000fe40003f25270 */
[----:B------:R-:W-:Y:S02]  /*4460*/  FSEL R34, R34, -INF , !P3 ;  /* 0xff80000022227808 */ /* 0x000fe40005800000 */
[----:B------:R-:W-:Y:S02]  /*4470*/  ISETP.GT.AND P1, PT, R4, 0x69, !P1 ;  /* 0x000000690400780c */ /* 0x000fe40004f24270 */
[----:B-1----:R-:W-:Y:S02]  /*4480*/  FMNMX.FTZ R9, R6, R3, !PT ;  /* 0x0000000306097209 */ /* 0x002fe40007810000 */
[C---:B------:R-:W-:Y:S02]  /*4490*/  ISETP.LT.OR P1, PT, R0.reuse, 0x6a, P1 ;  /* 0x0000006a0000780c */ /* 0x040fe40000f21670 */
[----:B------:R-:W-:Y:S01]  /*44a0*/  ISETP.LT.OR P5, PT, R0, 0x99, P5 ;  /* 0x000000990000780c */ /* 0x000fe20002fa1670 */
[----:B------:R-:W1:Y:S01]  /*44b0*/  SHFL.BFLY PT, R10, R9, 0x1, 0x1f ;  /* 0x0c201f00090a7f89 */ /* 0x000e6200000e0000 */
[----:B------:R-:W-:-:S02]  /*44c0*/  FSEL R47, R47, -INF , !P1 ;  /* 0xff8000002f2f7808 */ /* 0x000fc40004800000 */
[----:B------:R-:W-:Y:S02]  /*44d0*/  ISETP.NE.AND P1, PT, R129, RZ, PT ;  /* 0x000000ff8100720c */ /* 0x000fe40003f25270 */
[----:B------:R-:W-:Y:S02]  /*44e0*/  FSEL R35, R35, -INF , !P4 ;  /* 0xff80000023237808 */ /* 0x000fe40006000000 */
[----:B------:R-:W-:Y:S02]  /*44f0*/  ISETP.GT.AND P1, PT, R4, 0x70, !P1 ;  /* 0x000000700400780c */ /* 0x000fe40004f24270 */
[----:B------:R-:W-:Y:S02]  /*4500*/  FSEL R38, R38, -INF , !P5 ;  /* 0xff80000026267808 */ /* 0x000fe40006800000 */
[----:B------:R-:W-:Y:S02]  /*4510*/  ISETP.LT.OR P1, PT, R0, 0x71, P1 ;  /* 0x000000710000780c */ /* 0x000fe40000f21670 */
[----:B------:R-:W-:-:S02]  /*4520*/  R2UR UR10, R105 ;  /* 0x00000000690a72ca */ /* 0x000fc400000e0000 */
[----:B------:R-:W-:Y:S02]  /*4530*/  FSEL R50, R50, -INF , !P1 ;  /* 0xff80000032327808 */ /* 0x000fe40004800000 */
[----:B------:R-:W-:Y:S02]  /*4540*/  ISETP.GT.AND P1, PT, R4, 0x71, !P2 ;  /* 0x000000710400780c */ /* 0x000fe40005724270 */
[----:B------:R-:W-:Y:S02]  /*4550*/  ISETP.NE.AND P2, PT, R133, RZ, PT ;  /* 0x000000ff8500720c */ /* 0x000fe40003f45270 */
[----:B------:R-:W-:Y:S02]  /*4560*/  ISETP.LT.OR P1, PT, R0, 0x72, P1 ;  /* 0x000000720000780c */ /* 0x000fe40000f21670 */
[----:B-1----:R-:W-:Y:S01]  /*4570*/  FMNMX.FTZ R3, R9, R10, !PT ;  /* 0x0000000a09037209 */ /* 0x002fe20007810000 */
[----:B------:R-:W-:Y:S01]  /*4580*/  IMAD.U32 R10, RZ, RZ, UR41 ;  /* 0x00000029ff0a7e24 */ /* 0x000fe2000f8e00ff */
[----:B------:R-:W-:Y:S01]  /*4590*/  FSEL R51, R51, -INF , !P1 ;  /* 0xff80000033337808 */ /* 0x000fe20004800000 */
[----:B------:R-:W-:Y:S01]  /*45a0*/  UIADD3 UR6, UR10, UR6, URZ ;  /* 0x000000060a067290 */ /* 0x000fe2000fffe03f */
[----:B------:R-:W-:Y:S01]  /*45b0*/  ISETP.GT.AND P1, PT, R4, 0x78, !P6 ;  /* 0x000000780400780c */ /* 0x000fe20007724270 */
[----:B------:R-:W-:-:S01]  /*45c0*/  FFMA.FTZ R5, R3, R10, -8 ;  /* 0xc100000003057423 */ /* 0x000fc2000001000a */
[----:B------:R-:W-:-:S02]  /*45d0*/  ISETP.NE.AND P6, PT, R134, RZ, PT ;  /* 0x000000ff8600720c */ /* 0x000fc40003fc5270 */
[----:B------:R-:W-:-:S04]  /*45e0*/  ISETP.LT.OR P1, PT, R0, 0x79, P1 ;  /* 0x000000790000780c */ /* 0x000fc80000f21670 */
[----:B------:R-:W-:Y:S02]  /*45f0*/  FSEL R54, R54, -INF , !P1 ;  /* 0xff80000036367808 */ /* 0x000fe40004800000 */
[----:B------:R-:W-:-:S04]  /*4600*/  ISETP.NE.AND P1, PT, R132, RZ, PT ;  /* 0x000000ff8400720c */ /* 0x000fc80003f25270 */
[----:B------:R-:W-:-:S04]  /*4610*/  ISETP.GT.AND P1, PT, R4, 0x79, !P1 ;  /* 0x000000790400780c */ /* 0x000fc80004f24270 */
        /* <DEDUP_REMOVED lines=31> */
[----:B------:R-:W-:-:S04]  /*4810*/  ISETP.GT.AND P1, PT, R4, RZ, !P1 ;  /* 0x000000ff0400720c */ /* 0x000fc80004f24270 */
[----:B------:R-:W-:-:S04]  /*4820*/  ISETP.LT.OR P1, PT, R0, 0x1, P1 ;  /* 0x000000010000780c */ /* 0x000fc80000f21670 */
[----:B------:R-:W-:Y:S02]  /*4830*/  FSEL R90, R90, -INF , !P1 ;  /* 0xff8000005a5a7808 */ /* 0x000fe40004800000 */
[----:B------:R-:W-:Y:S02]  /*4840*/  ISETP.GT.AND P1, PT, R4, 0x80, !P2 ;  /* 0x000000800400780c */ /* 0x000fe40005724270 */
[----:B------:R-:W-:Y:S02]  /*4850*/  FMNMX.FTZ R15, R90, R91, !PT ;  /* 0x0000005b5a0f7209 */ /* 0x000fe40007810000 */
[----:B------:R-:W-:Y:S02]  /*4860*/  ISETP.LT.OR P1, PT, R0, 0x81, P1 ;  /* 0x000000810000780c */ /* 0x000fe40000f21670 */
[----:B------:R-:W-:Y:S02]  /*4870*/  FMNMX.FTZ R20, R94, R15, !PT ;  /* 0x0000000f5e147209 */ /* 0x000fe40007810000 */
[----:B------:R-:W-:-:S02]  /*4880*/  FSEL R26, R26, -INF , !P1 ;  /* 0xff8000001a1a7808 */ /* 0x000fc40004800000 */
[----:B------:R-:W-:Y:S02]  /*4890*/  ISETP.GT.AND P1, PT, R4, 0x81, !P6 ;  /* 0x000000810400780c */ /* 0x000fe40007724270 */
[----:B------:R-:W-:Y:S02]  /*48a0*/  FMNMX.FTZ R21, R95, R20, !PT ;  /* 0x000000145f157209 */ /* 0x000fe40007810000 */
[----:B------:R-:W-:Y:S02]  /*48b0*/  ISETP.LT.OR P1, PT, R0, 0x82, P1 ;  /* 0x000000820000780c */ /* 0x000fe40000f21670 */
[----:B------:R-:W-:Y:S02]  /*48c0*/  ISETP.NE.AND P6, PT, R135, RZ, PT ;  /* 0x000000ff8700720c */ /* 0x000fe40003fc5270 */
[----:B------:R-:W-:Y:S02]  /*48d0*/  FSEL R27, R27, -INF , !P1 ;  /* 0xff8000001b1b7808 */ /* 0x000fe40004800000 */
[----:B------:R-:W-:-:S02]  /*48e0*/  FSETP.NEU.FTZ.AND P1, PT, R3, -INF , PT ;  /* 0xff8000000300780b */ /* 0x000fc40003f3d000 */
[----:B------:R-:W-:Y:S02]  /*48f0*/  ISETP.NE.AND P2, PT, R136, RZ, PT ;  /* 0x000000ff8800720c */ /* 0x000fe40003f45270 */
[----:B------:R-:W-:Y:S02]  /*4900*/  FSEL R88, R5, RZ, P1 ;  /* 0x000000ff05587208 */ /* 0x000fe40000800000 */
[----:B------:R-:W-:Y:S02]  /*4910*/  ISETP.GT.AND P1, PT, R4, 0x88, !P6 ;  /* 0x000000880400780c */ /* 0x000fe40007724270 */
[----:B------:R-:W-:Y:S01]  /*4920*/  ISETP.NE.AND P6, PT, R137, RZ, PT ;  /* 0x000000ff8900720c */ /* 0x000fe20003fc5270 */
[--C-:B------:R-:W-:Y:S01]  /*4930*/  FFMA.FTZ R6, R89, UR41, -R88.reuse ;  /* 0x0000002959067c23 */ /* 0x100fe20008010858 */
[----:B------:R-:W-:-:S01]  /*4940*/  FFMA.FTZ R89, R72, UR41, -R88 ;  /* 0x0000002948597c23 */ /* 0x000fc20008010858 */
[----:B------:R-:W-:Y:S01]  /*4950*/  FMNMX.FTZ R72, R98, R21, !PT ;  /* 0x0000001562487209 */ /* 0x000fe20007810000 */
[----:B------:R-:W-:-:S01]  /*4960*/  FFMA.FTZ R20, R73, UR41, -R88 ;  /* 0x0000002949147c23 */ /* 0x000fc20008010858 */
[--C-:B------:R-:W-:Y:S01]  /*4970*/  FFMA.FTZ R9, R92, UR41, -R88.reuse ;  /* 0x000000295c097c23 */ /* 0x100fe20008010858 */
[----:B------:R-:W-:-:S01]  /*4980*/  FFMA.FTZ R92, R76, UR41, -R88 ;  /* 0x000000294c5c7c23 */ /* 0x000fc20008010858 */
[----:B------:R-:W-:Y:S01]  /*4990*/  FMNMX.FTZ R21, R99, R72, !PT ;  /* 0x0000004863157209 */ /* 0x000fe20007810000 */
[----:B------:R1:W-:Y:S01]  /*49a0*/  MUFU.EX2 R15, R89 ;  /* 0x00000059000f7308 */ /* 0x0003e20000000800 */
[----:B------:R-:W-:Y:S01]  /*49b0*/  ISETP.LT.OR P1, PT, R0, 0x89, P1 ;  /* 0x000000890000780c */ /* 0x000fe20000f21670 */
[--C-:B------:R-:W-:Y:S01]  /*49c0*/  FFMA.FTZ R5, R13, UR41, -R88.reuse ;  /* 0x000000290d057c23 */ /* 0x100fe20008010858 */
[----:B------:R-:W-:Y:S01]  /*49d0*/  FMNMX.FTZ R72, R102, R21, !PT ;  /* 0x0000001566487209 */ /* 0x000fe20007810000 */
[--C-:B------:R-:W-:Y:S01]  /*49e0*/  FFMA.FTZ R10, R93, UR41, -R88.reuse ;  /* 0x000000295d0a7c23 */ /* 0x100fe20008010858 */
[----:B------:R-:W-:Y:S01]  /*49f0*/  FSEL R30, R30, -INF , !P1 ;  /* 0xff8000001e1e7808 */ /* 0x000fe20004800000 */
[--C-:B------:R-:W-:Y:S01]  /*4a00*/  FFMA.FTZ R11, R96, UR41, -R88.reuse ;  /* 0x00000029600b7c23 */ /* 0x100fe20008010858 */
[----:B------:R-:W-:Y:S01]  /*4a10*/  FMNMX.FTZ R73, R103, R72, !PT ;  /* 0x0000004867497209 */ /* 0x000fe20007810000 */
[--C-:B------:R-:W-:Y:S01]  /*4a20*/  FFMA.FTZ R72, R77, UR41, -R88.reuse ;  /* 0x000000294d487c23 */ /* 0x100fe20008010858 */
[----:B-1----:R-:W-:-:S01]  /*4a30*/  FFMA.FTZ R89, R80, UR41, -R88 ;  /* 0x0000002950597c23 */ /* 0x002fc20008010858 */
[----:B------:R1:W-:Y:S01]  /*4a40*/  MUFU.EX2 R21, R92 ;  /* 0x0000005c00157308 */ /* 0x0003e20000000800 */
[----:B------:R-:W-:Y:S01]  /*4a50*/  FMNMX.FTZ R76, R74, R73, !PT ;  /* 0x000000494a4c7209 */ /* 0x000fe20007810000 */
[--C-:B------:R-:W-:Y:S01]  /*4a60*/  FFMA.FTZ R12, R97, UR41, -R88.reuse ;  /* 0x00000029610c7c23 */ /* 0x100fe20008010858 */
[----:B------:R-:W-:Y:S01]  /*4a70*/  ISETP.GT.AND P1, PT, R4, 0x89, !P2 ;  /* 0x000000890400780c */ /* 0x000fe20005724270 */
[--C-:B------:R-:W-:Y:S01]  /*4a80*/  FFMA.FTZ R13, R100, UR41, -R88.reuse ;  /* 0x00000029640d7c23 */ /* 0x100fe20008010858 */
[----:B------:R-:W-:Y:S01]  /*4a90*/  FMNMX.FTZ R73, R75, R76, !PT ;  /* 0x0000004c4b497209 */ /* 0x000fe20007810000 */
[--C-:B------:R-:W-:Y:S01]  /*4aa0*/  FFMA.FTZ R14, R101, UR41, -R88.reuse ;  /* 0x00000029650e7c23 */ /* 0x100fe20008010858 */
[----:B------:R-:W-:Y:S01]  /*4ab0*/  ISETP.LT.OR P1, PT, R0, 0x8a, P1 ;  /* 0x0000008a0000780c */ /* 0x000fe20000f21670 */
[--C-:B------:R-:W-:Y:S01]  /*4ac0*/  FFMA.FTZ R56, R56, UR41, -R88.reuse ;  /* 0x0000002938387c23 */ /* 0x100fe20008010858 */
[----:B------:R-:W-:Y:S01]  /*4ad0*/  FMNMX.FTZ R76, R78, R73, !PT ;  /* 0x000000494e4c7209 */ /* 0x000fe20007810000 */
[--C-:B-1----:R-:W-:Y:S01]  /*4ae0*/  FFMA.FTZ R92, R84, UR41, -R88.reuse ;  /* 0x00000029545c7c23 */ /* 0x102fe20008010858 */
[----:B------:R-:W-:Y:S01]  /*4af0*/  ISETP.GT.AND P2, PT, R4, 0x99, !P6 ;  /* 0x000000990400780c */ /* 0x000fe20007744270 */
[--C-:B------:R-:W-:Y:S01]  /*4b00*/  FFMA.FTZ R57, R57, UR41, -R88.reuse ;  /* 0x0000002939397c23 */ /* 0x100fe20008010858 */
[----:B------:R-:W-:Y:S01]  /*4b10*/  FMNMX.FTZ R77, R79, R76, !PT ;  /* 0x0000004c4f4d7209 */ /* 0x000fe20007810000 */
[--C-:B------:R-:W-:Y:S01]  /*4b20*/  FFMA.FTZ R76, R81, UR41, -R88.reuse ;  /* 0x00000029514c7c23 */ /* 0x100fe20008010858 */
[----:B------:R-:W-:Y:S01]  /*4b30*/  FSEL R31, R31, -INF , !P1 ;  /* 0xff8000001f1f7808 */ /* 0x000fe20004800000 */
[--C-:B------:R-:W-:Y:S01]  /*4b40*/  FFMA.FTZ R60, R60, UR41, -R88.reuse ;  /* 0x000000293c3c7c23 */ /* 0x100fe20008010858 */
[----:B------:R-:W-:Y:S01]  /*4b50*/  FMNMX.FTZ R80, R82, R77, !PT ;  /* 0x0000004d52507209 */ /* 0x000fe20007810000 */
[--C-:B------:R-:W-:Y:S01]  /*4b60*/  FFMA.FTZ R61, R61, UR41, -R88.reuse ;  /* 0x000000293d3d7c23 */ /* 0x100fe20008010858 */
        /* <DEDUP_REMOVED lines=19> */
[----:B------:R-:W-:Y:S01]  /*4ca0*/  FFMA.FTZ R37, R37, UR41, -R88 ;  /* 0x0000002925257c23 */ /* 0x000fe20008010858 */
[----:B------:R-:W-:Y:S02]  /*4cb0*/  MUFU.EX2 R5, R5 ;  /* 0x0000000500057308 */ /* 0x000fe40000000800 */
[----:B------:R-:W-:-:S04]  /*4cc0*/  FMNMX.FTZ R84, R62, R81, !PT ;  /* 0x000000513e547209 */ /* 0x000fc80007810000 */
[----:B------:R-:W-:Y:S02]  /*4cd0*/  FMNMX.FTZ R81, R63, R84, !PT ;  /* 0x000000543f517209 */ /* 0x000fe40007810000 */
[----:B------:R-:W1:Y:S02]  /*4ce0*/  MUFU.EX2 R6, R6 ;  /* 0x0000000600067308 */ /* 0x000e640000000800 */
[----:B------:R-:W-:-:S04]  /*4cf0*/  FMNMX.FTZ R84, R66, R81, !PT ;  /* 0x0000005142547209 */ /* 0x000fc80007810000 */
[----:B------:R-:W-:Y:S02]  /*4d00*/  FMNMX.FTZ R81, R67, R84, !PT ;  /* 0x0000005443517209 */ /* 0x000fe40007810000 */
[----:B------:R-:W2:Y:S02]  /*4d10*/  MUFU.EX2 R9, R9 ;  /* 0x0000000900097308 */ /* 0x000ea40000000800 */
[----:B------:R-:W-:-:S04]  /*4d20*/  FMNMX.FTZ R84, R70, R81, !PT ;  /* 0x0000005146547209 */ /* 0x000fc80007810000 */
[----:B------:R-:W-:Y:S02]  /*4d30*/  FMNMX.FTZ R81, R71, R84, !PT ;  /* 0x0000005447517209 */ /* 0x000fe40007810000 */
[----:B------:R-:W3:Y:S02]  /*4d40*/  MUFU.EX2 R10, R10 ;  /* 0x0000000a000a7308 */ /* 0x000ee40000000800 */
[----:B------:R-:W-:-:S04]  /*4d50*/  FMNMX.FTZ R84, R42, R81, !PT ;  /* 0x000000512a547209 */ /* 0x000fc80007810000 */
[----:B------:R-:W-:Y:S02]  /*4d60*/  FMNMX.FTZ R81, R43, R84, !PT ;  /* 0x000000542b517209 */ /* 0x000fe40007810000 */
[----:B------:R-:W4:Y:S02]  /*4d70*/  MUFU.EX2 R11, R11 ;  /* 0x0000000b000b7308 */ /* 0x000f240000000800 */
[----:B------:R-:W-:-:S04]  /*4d80*/  FMNMX.FTZ R84, R46, R81, !PT ;  /* 0x000000512e547209 */ /* 0x000fc80007810000 */
[----:B------:R-:W-:Y:S02]  /*4d90*/  FMNMX.FTZ R81, R47, R84, !PT ;  /* 0x000000542f517209 */ /* 0x000fe40007810000 */
[----:B------:R5:W-:Y:S02]  /*4da0*/  MUFU.EX2 R73, R89 ;  /* 0x0000005900497308 */ /* 0x000be40000000800 */
[----:B------:R-:W-:-:S04]  /*4db0*/  FMNMX.FTZ R84, R50, R81, !PT ;  /* 0x0000005132547209 */ /* 0x000fc80007810000 */
[----:B------:R-:W-:Y:S02]  /*4dc0*/  FMNMX.FTZ R81, R51, R84, !PT ;  /* 0x0000005433517209 */ /* 0x000fe40007810000 */
[----:B------:R-:W4:Y:S02]  /*4dd0*/  MUFU.EX2 R12, R12 ;  /* 0x0000000c000c7308 */ /* 0x000f240000000800 */
[----:B------:R-:W-:-:S04]  /*4de0*/  FMNMX.FTZ R84, R54, R81, !PT ;  /* 0x0000005136547209 */ /* 0x000fc80007810000 */
[----:B------:R-:W-:Y:S02]  /*4df0*/  FMNMX.FTZ R81, R55, R84, !PT ;  /* 0x0000005437517209 */ /* 0x000fe40007810000 */
[----:B------:R-:W-:Y:S02]  /*4e00*/  MUFU.EX2 R13, R13 ;  /* 0x0000000d000d7308 */ /* 0x000fe40000000800 */
[----:B------:R-:W-:-:S04]  /*4e10*/  FMNMX.FTZ R84, R26, R81, !PT ;  /* 0x000000511a547209 */ /* 0x000fc80007810000 */
[----:B------:R-:W-:Y:S01]  /*4e20*/  FMNMX.FTZ R81, R27, R84, !PT ;  /* 0x000000541b517209 */ /* 0x000fe20007810000 */
[----:B------:R-:W-:-:S01]  /*4e30*/  FFMA.FTZ R84, R40, UR41, -R88 ;  /* 0x0000002928547c23 */ /* 0x000fc20008010858 */
[----:B------:R-:W-:Y:S02]  /*4e40*/  MUFU.EX2 R14, R14 ;  /* 0x0000000e000e7308 */ /* 0x000fe40000000800 */
[----:B------:R-:W-:-:S04]  /*4e50*/  FMNMX.FTZ R4, R30, R81, !PT ;  /* 0x000000511e047209 */ /* 0x000fc80007810000 */
[----:B------:R-:W-:Y:S01]  /*4e60*/  FMNMX.FTZ R85, R31, R4, !PT ;  /* 0x000000041f557209 */ /* 0x000fe20007810000 */
[----:B------:R-:W-:-:S01]  /*4e70*/  FFMA.FTZ R4, R41, UR41, -R88 ;  /* 0x0000002929047c23 */ /* 0x000fc20008010858 */
[----:B------:R1:W-:Y:S02]  /*4e80*/  MUFU.EX2 R81, R84 ;  /* 0x0000005400517308 */ /* 0x0003e40000000800 */
[----:B------:R-:W-:-:S04]  /*4e90*/  FMNMX.FTZ R40, R34, R85, !PT ;  /* 0x0000005522287209 */ /* 0x000fc80007810000 */
        /* <DEDUP_REMOVED lines=9> */
[----:B------:R-:W-:Y:S01]  /*4f30*/  IMAD.U32 R53, RZ, RZ, UR41 ;  /* 0x00000029ff357e24 */ /* 0x000fe2000f8e00ff */
[----:B------:R-:W-:Y:S03]  /*4f40*/  MUFU.EX2 R20, R20 ;  /* 0x0000001400147308 */ /* 0x000fe60000000800 */
[----:B------:R-:W2:Y:S05]  /*4f50*/  SHFL.BFLY PT, R85, R0, 0x2, 0x1f ;  /* 0x0c401f0000557f89 */ /* 0x000eaa00000e0000 */
[----:B------:R4:W-:Y:S08]  /*4f60*/  MUFU.EX2 R77, R92 ;  /* 0x0000005c004d7308 */ /* 0x0009f00000000800 */
[----:B------:R-:W-:Y:S08]  /*4f70*/  MUFU.EX2 R72, R72 ;  /* 0x0000004800487308 */ /* 0x000ff00000000800 */
[----:B------:R-:W-:Y:S01]  /*4f80*/  MUFU.EX2 R76, R76 ;  /* 0x0000004c004c7308 */ /* 0x000fe20000000800 */
[----:B--2---:R-:W-:-:S05]  /*4f90*/  FMNMX.FTZ R85, R0, R85, !PT ;  /* 0x0000005500557209 */ /* 0x004fca0007810000 */
[----:B------:R-:W2:Y:S02]  /*4fa0*/  SHFL.BFLY PT, R0, R85, 0x1, 0x1f ;  /* 0x0c201f0055007f89 */ /* 0x000ea400000e0000 */
[----:B------:R-:W-:Y:S08]  /*4fb0*/  MUFU.EX2 R80, R80 ;  /* 0x0000005000507308 */ /* 0x000ff00000000800 */
[----:B------:R-:W-:Y:S08]  /*4fc0*/  MUFU.EX2 R56, R56 ;  /* 0x0000003800387308 */ /* 0x000ff00000000800 */
[----:B------:R-:W-:Y:S01]  /*4fd0*/  MUFU.EX2 R57, R57 ;  /* 0x0000003900397308 */ /* 0x000fe20000000800 */
[----:B--2---:R-:W-:-:S07]  /*4fe0*/  FMNMX.FTZ R0, R85, R0, !PT ;  /* 0x0000000055007209 */ /* 0x004fce0007810000 */
[----:B------:R-:W-:Y:S01]  /*4ff0*/  MUFU.EX2 R60, R60 ;  /* 0x0000003c003c7308 */ /* 0x000fe20000000800 */
[C---:B------:R-:W-:Y:S01]  /*5000*/  FSETP.NEU.FTZ.AND P1, PT, R0.reuse, -INF , PT ;  /* 0xff8000000000780b */ /* 0x040fe20003f3d000 */
[----:B------:R-:W-:-:S06]  /*5010*/  FFMA.FTZ R52, R0, R53, -8 ;  /* 0xc100000000347423 */ /* 0x000fcc0000010035 */
[----:B------:R-:W-:Y:S01]  /*5020*/  MUFU.EX2 R61, R61 ;  /* 0x0000003d003d7308 */ /* 0x000fe20000000800 */
[----:B------:R-:W-:Y:S02]  /*5030*/  FSEL R88, R52, RZ, P1 ;  /* 0x000000ff34587208 */ /* 0x000fe40000800000 */
[----:B------:R-:W-:-:S03]  /*5040*/  PLOP3.LUT P1, PT, PT, PT, UP0, 0x40, 0x0 ;  /* 0x000000000000781c */ /* 0x000fc60003f2e808 */
[--C-:B------:R-:W-:Y:S01]  /*5050*/  FFMA.FTZ R52, R90, UR41, -R88.reuse ;  /* 0x000000295a347c23 */ /* 0x100fe20008010858 */
[----:B------:R-:W-:-:S01]  /*5060*/  FFMA.FTZ R53, R91, UR41, -R88 ;  /* 0x000000295b357c23 */ /* 0x000fc20008010858 */
[--C-:B------:R-:W-:Y:S01]  /*5070*/  FFMA.FTZ R94, R94, UR41, -R88.reuse ;  /* 0x000000295e5e7c23 */ /* 0x100fe20008010858 */
[----:B------:R-:W-:-:S01]  /*5080*/  FFMA.FTZ R95, R95, UR41, -R88 ;  /* 0x000000295f5f7c23 */ /* 0x000fc20008010858 */
[--C-:B-----5:R-:W-:Y:S01]  /*5090*/  FFMA.FTZ R89, R78, UR41, -R88.reuse ;  /* 0x000000294e597c23 */ /* 0x120fe20008010858 */
[----:B------:R-:W-:-:S01]  /*50a0*/  FFMA.FTZ R78, R82, UR41, -R88 ;  /* 0x00000029524e7c23 */ /* 0x000fc20008010858 */
[----:B------:R-:W-:Y:S01]  /*50b0*/  MUFU.EX2 R52, R52 ;  /* 0x0000003400347308 */ /* 0x000fe20000000800 */
[----:B------:R-:W-:-:S01]  /*50c0*/  FFMA.FTZ R82, R62, UR41, -R88 ;  /* 0x000000293e527c23 */ /* 0x000fc20008010858 */
[--C-:B-1----:R-:W-:Y:S01]  /*50d0*/  FFMA.FTZ R84, R98, UR41, -R88.reuse ;  /* 0x0000002962547c23 */ /* 0x102fe20008010858 */
[----:B------:R-:W-:-:S01]  /*50e0*/  FFMA.FTZ R62, R66, UR41, -R88 ;  /* 0x00000029423e7c23 */ /* 0x000fc20008010858 */
[----:B------:R-:W-:Y:S01]  /*50f0*/  FADD.FTZ R66, R5, R6 ;  /* 0x0000000605427221 */ /* 0x000fe20000010000 */
[----:B------:R-:W-:-:S01]  /*5100*/  FFMA.FTZ R90, R79, UR41, -R88 ;  /* 0x000000294f5a7c23 */ /* 0x000fc20008010858 */
[--C-:B------:R-:W-:Y:S01]  /*5110*/  FFMA.FTZ R85, R99, UR41, -R88.reuse ;  /* 0x0000002963557c23 */ /* 0x100fe20008010858 */
[----:B------:R-:W-:-:S01]  /*5120*/  FFMA.FTZ R79, R83, UR41, -R88 ;  /* 0x00000029534f7c23 */ /* 0x000fc20008010858 */
[----:B------:R-:W1:Y:S01]  /*5130*/  MUFU.EX2 R53, R53 ;  /* 0x0000003500357308 */ /* 0x000e620000000800 */
[----:B------:R-:W-:-:S01]  /*5140*/  FADD.FTZ R83, R9, R66 ;  /* 0x0000004209537221 */ /* 0x000fc20000010000 */
[--C-:B------:R-:W-:Y:S01]  /*5150*/  FFMA.FTZ R102, R102, UR41, -R88.reuse ;  /* 0x0000002966667c23 */ /* 0x100fe20008010858 */
[----:B------:R-:W-:-:S01]  /*5160*/  FFMA.FTZ R103, R103, UR41, -R88 ;  /* 0x0000002967677c23 */ /* 0x000fc20008010858 */
[----:B------:R-:W-:Y:S01]  /*5170*/  FFMA.FTZ R74, R74, UR41, -R88 ;  /* 0x000000294a4a7c23 */ /* 0x000fe20008010858 */
[----:B---3--:R-:W-:-:S01]  /*5180*/  FADD.FTZ R66, R10, R83 ;  /* 0x000000530a427221 */ /* 0x008fc20000010000 */
[--C-:B------:R-:W-:Y:S01]  /*5190*/  FFMA.FTZ R75, R75, UR41, -R88.reuse ;  /* 0x000000294b4b7c23 */ /* 0x100fe20008010858 */
[----:B------:R-:W-:-:S01]  /*51a0*/  FFMA.FTZ R86, R86, UR41, -R88 ;  /* 0x0000002956567c23 */ /* 0x000fc20008010858 */
[----:B------:R-:W2:Y:S01]  /*51b0*/  MUFU.EX2 R94, R94 ;  /* 0x0000005e005e7308 */ /* 0x000ea20000000800 */
[----:B----4-:R-:W-:-:S01]  /*51c0*/  FADD.FTZ R91, R11, R66 ;  /* 0x000000420b5b7221 */ /* 0x010fc20000010000 */
[--C-:B------:R-:W-:Y:S01]  /*51d0*/  FFMA.FTZ R87, R87, UR41, -R88.reuse ;  /* 0x0000002957577c23 */ /* 0x100fe20008010858 */
[----:B------:R-:W-:-:S01]  /*51e0*/  FFMA.FTZ R58, R58, UR41, -R88 ;  /* 0x000000293a3a7c23 */ /* 0x000fc20008010858 */
[----:B------:R-:W-:Y:S01]  /*51f0*/  FFMA.FTZ R59, R59, UR41, -R88 ;  /* 0x000000293b3b7c23 */ /* 0x000fe20008010858 */
[----:B------:R-:W-:-:S01]  /*5200*/  FADD.FTZ R92, R12, R91 ;  /* 0x0000005b0c5c7221 */ /* 0x000fc20000010000 */
[--C-:B------:R-:W-:Y:S01]  /*5210*/  FFMA.FTZ R63, R63, UR41, -R88.reuse ;  /* 0x000000293f3f7c23 */ /* 0x100fe20008010858 */
[----:B------:R-:W-:-:S01]  /*5220*/  FFMA.FTZ R67, R67, UR41, -R88 ;  /* 0x0000002943437c23 */ /* 0x000fc20008010858 */
[----:B------:R-:W3:Y:S01]  /*5230*/  MUFU.EX2 R95, R95 ;  /* 0x0000005f005f7308 */ /* 0x000ee20000000800 */
[----:B-1----:R-:W-:-:S01]  /*5240*/  FADD.FTZ R83, R52, R53 ;  /* 0x0000003534537221 */ /* 0x002fc20000010000 */
[----:B------:R-:W-:Y:S01]  /*5250*/  FADD.FTZ R91, R13, R92 ;  /* 0x0000005c0d5b7221 */ /* 0x000fe20000010000 */
[----:B------:R-:W-:Y:S01]  /*5260*/  F2FP.SATFINITE.E4M3.F32.PACK_AB_MERGE_C R13, R14, R13, RZ ;  /* 0x0000000d0e0d723e */ /* 0x000fe200048070ff */
[--C-:B------:R-:W-:Y:S01]  /*5270*/  FFMA.FTZ R70, R70, UR41, -R88.reuse ;  /* 0x0000002946467c23 */ /* 0x100fe20008010858 */
[----:B------:R-:W-:-:S01]  /*5280*/  FFMA.FTZ R71, R71, UR41, -R88 ;  /* 0x0000002947477c23 */ /* 0x000fc20008010858 */
[----:B------:R-:W-:Y:S01]  /*5290*/  FADD.FTZ R92, R14, R91 ;  /* 0x0000005b0e5c7221 */ /* 0x000fe20000010000 */
[----:B------:R-:W-:-:S01]  /*52a0*/  FFMA.FTZ R42, R42, UR41, -R88 ;  /* 0x000000292a2a7c23 */ /* 0x000fc20008010858 */
[----:B------:R-:W1:Y:S01]  /*52b0*/  MUFU.EX2 R84, R84 ;  /* 0x0000005400547308 */ /* 0x000e620000000800 */
[----:B--2---:R-:W-:-:S01]  /*52c0*/  FADD.FTZ R66, R94, R83 ;  /* 0x000000535e427221 */ /* 0x004fc20000010000 */
[----:B------:R-:W-:Y:S01]  /*52d0*/  FADD.FTZ R91, R15, R92 ;  /* 0x0000005c0f5b7221 */ /* 0x000fe20000010000 */
[----:B------:R-:W-:-:S01]  /*52e0*/  FFMA.FTZ R43, R43, UR41, -R88 ;  /* 0x000000292b2b7c23 */ /* 0x000fc20008010858 */
[----:B------:R-:W-:Y:S01]  /*52f0*/  FFMA.FTZ R46, R46, UR41, -R88 ;  /* 0x000000292e2e7c23 */ /* 0x000fe20008010858 */
[----:B------:R-:W-:Y:S01]  /*5300*/  F2FP.SATFINITE.E4M3.F32.PACK_AB_MERGE_C R218, R12, R11, R13 ;  /* 0x0000000b0cda723e */ /* 0x000fe2000480700d */
[----:B------:R-:W-:Y:S01]  /*5310*/  FADD.FTZ R92, R20, R91 ;  /* 0x0000005b145c7221 */ /* 0x000fe20000010000 */
[----:B------:R-:W-:Y:S01]  /*5320*/  F2FP.SATFINITE.E4M3.F32.PACK_AB_MERGE_C R91, R10, R9, RZ ;  /* 0x000000090a5b723e */ /* 0x000fe200048070ff */
[----:B------:R-:W2:Y:S01]  /*5330*/  MUFU.EX2 R85, R85 ;  /* 0x0000005500557308 */ /* 0x000ea20000000800 */
[----:B---3--:R-:W-:-:S01]  /*5340*/  FADD.FTZ R83, R95, R66 ;  /* 0x000000425f537221 */ /* 0x008fc20000010000 */
[--C-:B------:R-:W-:Y:S01]  /*5350*/  FFMA.FTZ R47, R47, UR41, -R88.reuse ;  /* 0x000000292f2f7c23 */ /* 0x100fe20008010858 */
[----:B------:R-:W-:Y:S01]  /*5360*/  F2FP.SATFINITE.E4M3.F32.PACK_AB_MERGE_C R216, R6, R5, R91 ;  /* 0x0000000506d8723e */ /* 0x000fe2000480705b */
        /* <DEDUP_REMOVED lines=14> */
[--C-:B------:R-:W-:Y:S01]  /*5450*/  FFMA.FTZ R38, R38, UR41, -R88.reuse ;  /* 0x0000002926267c23 */ /* 0x100fe20008010858 */
[----:B------:R-:W-:-:S01]  /*5460*/  FFMA.FTZ R39, R39, UR41, -R88 ;  /* 0x0000002927277c23 */ /* 0x000fc20008010858 */
[----:B------:R-:W-:-:S04]  /*5470*/  F2FP.SATFINITE.E4M3.F32.PACK_AB_MERGE_C R94, R95, R94, RZ ;  /* 0x0000005e5f5e723e */ /* 0x000fc800048070ff */
[----:B------:R-:W2:Y:S01]  /*5480*/  MUFU.EX2 R74, R74 ;  /* 0x0000004a004a7308 */ /* 0x000ea20000000800 */
[----:B---3--:R-:W-:-:S01]  /*5490*/  FADD.FTZ R66, R102, R83 ;  /* 0x0000005366427221 */ /* 0x008fc20000010000 */
[----:B------:R-:W-:Y:S01]  /*54a0*/  FADD.FTZ R83, R21, R92 ;  /* 0x0000005c15537221 */ /* 0x000fe20000010000 */
[----:B------:R-:W-:Y:S02]  /*54b0*/  F2FP.SATFINITE.E4M3.F32.PACK_AB_MERGE_C R21, R72, R21, RZ ;  /* 0x000000154815723e */ /* 0x000fe400048070ff */
[----:B------:R-:W-:Y:S02]  /*54c0*/  F2FP.SATFINITE.E4M3.F32.PACK_AB_MERGE_C R217, R53, R52, R94 ;  /* 0x0000003435d9723e */ /* 0x000fe4000480705e */
[----:B------:R-:W-:Y:S01]  /*54d0*/  F2FP.SATFINITE.E4M3.F32.PACK_AB_MERGE_C R212, R20, R15, R21 ;  /* 0x0000000f14d4723e */ /* 0x000fe20004807015 */
[----:B------:R-:W3:Y:S01]  /*54e0*/  MUFU.EX2 R75, R75 ;  /* 0x0000004b004b7308 */ /* 0x000ee20000000800 */
[----:B-1----:R-:W-:-:S01]  /*54f0*/  FADD.FTZ R9, R103, R66 ;  /* 0x0000004267097221 */ /* 0x002fc20000010000 */
[----:B------:R-:W-:Y:S01]  /*5500*/  FADD.FTZ R66, R72, R83 ;  /* 0x0000005348427221 */ /* 0x000fe20000010000 */
[----:B------:R-:W-:-:S04]  /*5510*/  F2FP.SATFINITE.E4M3.F32.PACK_AB_MERGE_C R102, R103, R102, RZ ;  /* 0x000000666766723e */ /* 0x000fc800048070ff */
[----:B------:R-:W-:Y:S01]  /*5520*/  F2FP.SATFINITE.E4M3.F32.PACK_AB_MERGE_C R219, R85, R84, R102 ;  /* 0x0000005455db723e */ /* 0x000fe20004807066 */
[----:B------:R-:W1:Y:S01]  /*5530*/  MUFU.EX2 R89, R89 ;  /* 0x0000005900597308 */ /* 0x000e620000000800 */
[----:B--2---:R-:W-:-:S01]  /*5540*/  FADD.FTZ R10, R74, R9 ;  /* 0x000000094a0a7221 */ /* 0x004fc20000010000 */
[----:B------:R-:W-:-:S04]  /*5550*/  FADD.FTZ R9, R73, R66 ;  /* 0x0000004249097221 */ /* 0x000fc80000010000 */
[----:B------:R-:W-:Y:S02]  /*5560*/  FADD.FTZ R14, R76, R9 ;  /* 0x000000094c0e7221 */ /* 0x000fe40000010000 */
[----:B------:R-:W2:Y:S01]  /*5570*/  MUFU.EX2 R90, R90 ;  /* 0x0000005a005a7308 */ /* 0x000ea20000000800 */
[----:B---3--:R-:W-:-:S01]  /*5580*/  FADD.FTZ R10, R75, R10 ;  /* 0x0000000a4b0a7221 */ /* 0x008fc20000010000 */
[----:B------:R-:W-:Y:S01]  /*5590*/  FADD.FTZ R9, R77, R14 ;  /* 0x0000000e4d097221 */ /* 0x000fe20000010000 */
[----:B------:R-:W-:-:S03]  /*55a0*/  F2FP.SATFINITE.E4M3.F32.PACK_AB_MERGE_C R77, R80, R77, RZ ;  /* 0x0000004d504d723e */ /* 0x000fc600048070ff */
[----:B------:R-:W-:Y:S01]  /*55b0*/  FADD.FTZ R9, R80, R9 ;  /* 0x0000000950097221 */ /* 0x000fe20000010000 */
[----:B------:R-:W-:Y:S01]  /*55c0*/  F2FP.SATFINITE.E4M3.F32.PACK_AB_MERGE_C R214, R76, R73, R77 ;  /* 0x000000494cd6723e */ /* 0x000fe2000480704d */
[----:B------:R-:W3:Y:S01]  /*55d0*/  MUFU.EX2 R78, R78 ;  /* 0x0000004e004e7308 */ /* 0x000ee20000000800 */
[----:B-1----:R-:W-:-:S01]  /*55e0*/  FADD.FTZ R5, R89, R10 ;  /* 0x0000000a59057221 */ /* 0x002fc20000010000 */
[----:B------:R-:W-:-:S04]  /*55f0*/  FADD.FTZ R10, R56, R9 ;  /* 0x00000009380a7221 */ /* 0x000fc80000010000 */
[----:B------:R-:W-:Y:S02]  /*5600*/  FADD.FTZ R9, R57, R10 ;  /* 0x0000000a39097221 */ /* 0x000fe40000010000 */
[----:B------:R-:W1:Y:S01]  /*5610*/  MUFU.EX2 R79, R79 ;  /* 0x0000004f004f7308 */ /* 0x000e620000000800 */
[----:B--2---:R-:W-:-:S01]  /*5620*/  FADD.FTZ R5, R90, R5 ;  /* 0x000000055a057221 */ /* 0x004fc20000010000 */
[----:B------:R-:W-:Y:S01]  /*5630*/  FADD.FTZ R10, R60, R9 ;  /* 0x000000093c0a7221 */ /* 0x000fe20000010000 */
[C---:B------:R-:W-:Y:S02]  /*5640*/  F2FP.SATFINITE.E4M3.F32.PACK_AB_MERGE_C R60, R61.reuse, R60, RZ ;  /* 0x0000003c3d3c723e */ /* 0x040fe400048070ff */
[----:B------:R-:W-:Y:S01]  /*5650*/  F2FP.SATFINITE.E4M3.F32.PACK_AB_MERGE_C R89, R90, R89, RZ ;  /* 0x000000595a59723e */ /* 0x000fe200048070ff */
[----:B------:R-:W-:-:S01]  /*5660*/  FADD.FTZ R61, R61, R10 ;  /* 0x0000000a3d3d7221 */ /* 0x000fc20000010000 */
[----:B------:R-:W-:Y:S01]  /*5670*/  F2FP.SATFINITE.E4M3.F32.PACK_AB_MERGE_C R208, R57, R56, R60 ;  /* 0x0000003839d0723e */ /* 0x000fe2000480703c */
[----:B------:R-:W2:Y:S01]  /*5680*/  MUFU.EX2 R86, R86 ;  /* 0x0000005600567308 */ /* 0x000ea20000000800 */
[----:B---3--:R-:W-:-:S01]  /*5690*/  FADD.FTZ R6, R78, R5 ;  /* 0x000000054e067221 */ /* 0x008fc20000010000 */
[----:B------:R-:W-:-:S06]  /*56a0*/  F2FP.SATFINITE.E4M3.F32.PACK_AB_MERGE_C R213, R75, R74, R89 ;  /* 0x0000004a4bd5723e */ /* 0x000fcc0004807059 */
[----:B------:R-:W3:Y:S01]  /*56b0*/  MUFU.EX2 R87, R87 ;  /* 0x0000005700577308 */ /* 0x000ee20000000800 */
[----:B-1----:R-:W-:-:S07]  /*56c0*/  FADD.FTZ R5, R79, R6 ;  /* 0x000000064f057221 */ /* 0x002fce0000010000 */
[----:B------:R-:W1:Y:S01]  /*56d0*/  MUFU.EX2 R58, R58 ;  /* 0x0000003a003a7308 */ /* 0x000e620000000800 */
[----:B--2---:R-:W-:-:S07]  /*56e0*/  FADD.FTZ R6, R86, R5 ;  /* 0x0000000556067221 */ /* 0x004fce0000010000 */
[----:B------:R-:W2:Y:S01]  /*56f0*/  MUFU.EX2 R59, R59 ;  /* 0x0000003b003b7308 */ /* 0x000ea20000000800 */
[----:B---3--:R-:W-:-:S01]  /*5700*/  FADD.FTZ R5, R87, R6 ;  /* 0x0000000657057221 */ /* 0x008fc20000010000 */
[----:B------:R-:W-:-:S04]  /*5710*/  F2FP.SATFINITE.E4M3.F32.PACK_AB_MERGE_C R86, R87, R86, RZ ;  /* 0x000000565756723e */ /* 0x000fc800048070ff */
[----:B------:R-:W-:Y:S02]  /*5720*/  F2FP.SATFINITE.E4M3.F32.PACK_AB_MERGE_C R215, R79, R78, R86 ;  /* 0x0000004e4fd7723e */ /* 0x000fe40004807056 */
        /* <DEDUP_REMOVED lines=12> */
[----:B------:R-:W-:Y:S01]  /*57f0*/  MUFU.EX2 R68, R68 ;  /* 0x0000004400447308 */ /* 0x000fe20000000800 */
[----:B---3--:R-:W-:-:S07]  /*5800*/  FADD.FTZ R9, R65, R10 ;  /* 0x0000000a41097221 */ /* 0x008fce0000010000 */
[----:B------:R-:W2:Y:S01]  /*5810*/  MUFU.EX2 R69, R69 ;  /* 0x0000004500457308 */ /* 0x000ea20000000800 */
[----:B-1----:R-:W-:-:S07]  /*5820*/  FADD.FTZ R6, R62, R5 ;  /* 0x000000053e067221 */ /* 0x002fce0000010000 */
[----:B------:R-:W1:Y:S08]  /*5830*/  MUFU.EX2 R67, R67 ;  /* 0x0000004300437308 */ /* 0x000e700000000800 */
[----:B------:R-:W-:Y:S01]  /*5840*/  MUFU.EX2 R40, R40 ;  /* 0x0000002800287308 */ /* 0x000fe20000000800 */
[----:B--2---:R-:W-:Y:S01]  /*5850*/  F2FP.SATFINITE.E4M3.F32.PACK_AB_MERGE_C R11, R69, R68, RZ ;  /* 0x00000044450b723e */ /* 0x004fe200048070ff */
[----:B------:R-:W-:-:S03]  /*5860*/  FADD.FTZ R68, R68, R9 ;  /* 0x0000000944447221 */ /* 0x000fc60000010000 */
[----:B------:R-:W-:Y:S01]  /*5870*/  F2FP.SATFINITE.E4M3.F32.PACK_AB_MERGE_C R210, R65, R64, R11 ;  /* 0x0000004041d2723e */ /* 0x000fe2000480700b */
[----:B------:R-:W-:-:S02]  /*5880*/  FADD.FTZ R68, R69, R68 ;  /* 0x0000004445447221 */ /* 0x000fc40000010000 */
[----:B------:R-:W2:Y:S01]  /*5890*/  MUFU.EX2 R41, R41 ;  /* 0x0000002900297308 */ /* 0x000ea20000000800 */
[----:B-1----:R-:W-:-:S07]  /*58a0*/  FADD.FTZ R5, R67, R6 ;  /* 0x0000000643057221 */ /* 0x002fce0000010000 */
[----:B------:R-:W1:Y:S08]  /*58b0*/  MUFU.EX2 R70, R70 ;  /* 0x0000004600467308 */ /* 0x000e700000000800 */
[----:B------:R-:W3:Y:S01]  /*58c0*/  MUFU.EX2 R4, R4 ;  /* 0x0000000400047308 */ /* 0x000ee20000000800 */
[----:B--2---:R-:W-:-:S07]  /*58d0*/  F2FP.SATFINITE.E4M3.F32.PACK_AB_MERGE_C R9, R41, R40, RZ ;  /* 0x000000282909723e */ /* 0x004fce00048070ff */
[----:B------:R-:W2:Y:S01]  /*58e0*/  MUFU.EX2 R71, R71 ;  /* 0x0000004700477308 */ /* 0x000ea20000000800 */
[----:B-1----:R-:W-:-:S07]  /*58f0*/  FADD.FTZ R6, R70, R5 ;  /* 0x0000000546067221 */ /* 0x002fce0000010000 */
[----:B------:R-:W1:Y:S01]  /*5900*/  MUFU.EX2 R42, R42 ;  /* 0x0000002a002a7308 */ /* 0x000e620000000800 */
[----:B---3--:R-:W-:Y:S01]  /*5910*/  F2FP.SATFINITE.E4M3.F32.PACK_AB_MERGE_C R204, R4, R81, R9 ;  /* 0x0000005104cc723e */ /* 0x008fe20004807009 */
[----:B------:R-:W-:-:S04]  /*5920*/  FADD.FTZ R81, R81, R68 ;  /* 0x0000004451517221 */ /* 0x000fc80000010000 */
[----:B------:R-:W-:Y:S02]  /*5930*/  FADD.FTZ R81, R4, R81 ;  /* 0x0000005104517221 */ /* 0x000fe40000010000 */
[----:B------:R-:W3:Y:S01]  /*5940*/  MUFU.EX2 R43, R43 ;  /* 0x0000002b002b7308 */ /* 0x000ee20000000800 */
[----:B--2---:R-:W-:-:S01]  /*5950*/  FADD.FTZ R5, R71, R6 ;  /* 0x0000000647057221 */ /* 0x004fc20000010000 */
[----:B------:R-:W-:Y:S01]  /*5960*/  FADD.FTZ R40, R40, R81 ;  /* 0x0000005128287221 */ /* 0x000fe20000010000 */
[----:B------:R-:W-:-:S03]  /*5970*/  F2FP.SATFINITE.E4M3.F32.PACK_AB_MERGE_C R70, R71, R70, RZ ;  /* 0x000000464746723e */ /* 0x000fc600048070ff */
[----:B------:R-:W-:Y:S01]  /*5980*/  FADD.FTZ R41, R41, R40 ;  /* 0x0000002829297221 */ /* 0x000fe20000010000 */
[----:B------:R-:W-:Y:S01]  /*5990*/  F2FP.SATFINITE.E4M3.F32.PACK_AB_MERGE_C R211, R67, R62, R70 ;  /* 0x0000003e43d3723e */ /* 0x000fe20004807046 */
[----:B------:R-:W2:Y:S01]  /*59a0*/  MUFU.EX2 R46, R46 ;  /* 0x0000002e002e7308 */ /* 0x000ea20000000800 */
[----:B-1----:R-:W-:-:S07]  /*59b0*/  FADD.FTZ R4, R42, R5 ;  /* 0x000000052a047221 */ /* 0x002fce0000010000 */
[----:B------:R-:W-:Y:S01]  /*59c0*/  MUFU.EX2 R48, R48 ;  /* 0x0000003000307308 */ /* 0x000fe20000000800 */
[----:B---3--:R-:W-:-:S07]  /*59d0*/  FADD.FTZ R5, R43, R4 ;  /* 0x000000042b057221 */ /* 0x008fce0000010000 */
[----:B------:R-:W1:Y:S01]  /*59e0*/  MUFU.EX2 R49, R49 ;  /* 0x0000003100317308 */ /* 0x000e620000000800 */
[----:B--2---:R-:W-:-:S07]  /*59f0*/  FADD.FTZ R4, R46, R5 ;  /* 0x000000052e047221 */ /* 0x004fce0000010000 */
[----:B------:R-:W2:Y:S08]  /*5a00*/  MUFU.EX2 R47, R47 ;  /* 0x0000002f002f7308 */ /* 0x000eb00000000800 */
[----:B------:R-:W-:Y:S01]  /*5a10*/  MUFU.EX2 R44, R44 ;  /* 0x0000002c002c7308 */ /* 0x000fe20000000800 */
[----:B-1----:R-:W-:-:S07]  /*5a20*/  F2FP.SATFINITE.E4M3.F32.PACK_AB_MERGE_C R6, R49, R48, RZ ;  /* 0x000000303106723e */ /* 0x002fce00048070ff */
[----:B------:R-:W1:Y:S01]  /*5a30*/  MUFU.EX2 R45, R45 ;  /* 0x0000002d002d7308 */ /* 0x000e620000000800 */
[----:B--2---:R-:W-:-:S01]  /*5a40*/  FADD.FTZ R5, R47, R4 ;  /* 0x000000042f057221 */ /* 0x004fc20000010000 */
[----:B------:R-:W-:-:S04]  /*5a50*/  F2FP.SATFINITE.E4M3.F32.PACK_AB_MERGE_C R46, R47, R46, RZ ;  /* 0x0000002e2f2e723e */ /* 0x000fc800048070ff */
[----:B------:R-:W-:Y:S02]  /*5a60*/  F2FP.SATFINITE.E4M3.F32.PACK_AB_MERGE_C R205, R43, R42, R46 ;  /* 0x0000002a2bcd723e */ /* 0x000fe4000480702e */
[----:B------:R-:W2:Y:S08]  /*5a70*/  MUFU.EX2 R50, R50 ;  /* 0x0000003200327308 */ /* 0x000eb00000000800 */
[----:B------:R-:W3:Y:S01]  /*5a80*/  MUFU.EX2 R51, R51 ;  /* 0x0000003300337308 */ /* 0x000ee20000000800 */
[----:B-1----:R-:W-:Y:S01]  /*5a90*/  F2FP.SATFINITE.E4M3.F32.PACK_AB_MERGE_C R206, R45, R44, R6 ;  /* 0x0000002c2dce723e */ /* 0x002fe20004807006 */
[----:B------:R-:W-:-:S04]  /*5aa0*/  FADD.FTZ R44, R44, R41 ;  /* 0x000000292c2c7221 */ /* 0x000fc80000010000 */
[----:B------:R-:W-:Y:S02]  /*5ab0*/  FADD.FTZ R45, R45, R44 ;  /* 0x0000002c2d2d7221 */ /* 0x000fe40000010000 */
[----:B------:R-:W1:Y:S01]  /*5ac0*/  MUFU.EX2 R54, R54 ;  /* 0x0000003600367308 */ /* 0x000e620000000800 */
[----:B--2---:R-:W-:-:S01]  /*5ad0*/  FADD.FTZ R4, R50, R5 ;  /* 0x0000000532047221 */ /* 0x004fc20000010000 */
[----:B------:R-:W-:-:S04]  /*5ae0*/  FADD.FTZ R48, R48, R45 ;  /* 0x0000002d30307221 */ /* 0x000fc80000010000 */
[----:B------:R-:W-:Y:S02]  /*5af0*/  FADD.FTZ R49, R49, R48 ;  /* 0x0000003031317221 */ /* 0x000fe40000010000 */
[----:B------:R-:W-:Y:S01]  /*5b00*/  MUFU.EX2 R28, R28 ;  /* 0x0000001c001c7308 */ /* 0x000fe20000000800 */
[----:B---3--:R-:W-:-:S07]  /*5b10*/  FADD.FTZ R5, R51, R4 ;  /* 0x0000000433057221 */ /* 0x008fce0000010000 */
[----:B------:R-:W2:Y:S01]  /*5b20*/  MUFU.EX2 R29, R29 ;  /* 0x0000001d001d7308 */ /* 0x000ea20000000800 */
[----:B-1----:R-:W-:-:S07]  /*5b30*/  FADD.FTZ R4, R54, R5 ;  /* 0x0000000536047221 */ /* 0x002fce0000010000 */
[----:B------:R-:W1:Y:S08]  /*5b40*/  MUFU.EX2 R55, R55 ;  /* 0x0000003700377308 */ /* 0x000e700000000800 */
[----:B------:R-:W-:Y:S01]  /*5b50*/  MUFU.EX2 R24, R24 ;  /* 0x0000001800187308 */ /* 0x000fe20000000800 */
[----:B--2---:R-:W-:-:S07]  /*5b60*/  F2FP.SATFINITE.E4M3.F32.PACK_AB_MERGE_C R6, R29, R28, RZ ;  /* 0x0000001c1d06723e */ /* 0x004fce00048070ff */
[----:B------:R-:W2:Y:S01]  /*5b70*/  MUFU.EX2 R25, R25 ;  /* 0x0000001900197308 */ /* 0x000ea20000000800 */
[C---:B-1----:R-:W-:Y:S01]  /*5b80*/  F2FP.SATFINITE.E4M3.F32.PACK_AB_MERGE_C R54, R55.reuse, R54, RZ ;  /* 0x000000363736723e */ /* 0x042fe200048070ff */
[----:B------:R-:W-:-:S03]  /*5b90*/  FADD.FTZ R55, R55, R4 ;  /* 0x0000000437377221 */ /* 0x000fc60000010000 */
[----:B------:R-:W-:-:S03]  /*5ba0*/  F2FP.SATFINITE.E4M3.F32.PACK_AB_MERGE_C R207, R51, R50, R54 ;  /* 0x0000003233cf723e */ /* 0x000fc60004807036 */
[----:B------:R-:W1:Y:S08]  /*5bb0*/  MUFU.EX2 R26, R26 ;  /* 0x0000001a001a7308 */ /* 0x000e700000000800 */
[----:B------:R-:W3:Y:S01]  /*5bc0*/  MUFU.EX2 R27, R27 ;  /* 0x0000001b001b7308 */ /* 0x000ee20000000800 */
[----:B--2---:R-:W-:Y:S01]  /*5bd0*/  F2FP.SATFINITE.E4M3.F32.PACK_AB_MERGE_C R200, R25, R24, R6 ;  /* 0x0000001819c8723e */ /* 0x004fe20004807006 */
[----:B------:R-:W-:-:S04]  /*5be0*/  FADD.FTZ R24, R24, R49 ;  /* 0x0000003118187221 */ /* 0x000fc80000010000 */
[----:B------:R-:W-:Y:S02]  /*5bf0*/  FADD.FTZ R25, R25, R24 ;  /* 0x0000001819197221 */ /* 0x000fe40000010000 */
[----:B------:R-:W2:Y:S01]  /*5c00*/  MUFU.EX2 R30, R30 ;  /* 0x0000001e001e7308 */ /* 0x000ea20000000800 */
[----:B-1----:R-:W-:-:S01]  /*5c10*/  FADD.FTZ R4, R26, R55 ;  /* 0x000000371a047221 */ /* 0x002fc20000010000 */
[----:B------:R-:W-:-:S04]  /*5c20*/  FADD.FTZ R28, R28, R25 ;  /* 0x000000191c1c7221 */ /* 0x000fc80000010000 */
[----:B------:R-:W-:Y:S02]  /*5c30*/  FADD.FTZ R29, R29, R28 ;  /* 0x0000001c1d1d7221 */ /* 0x000fe40000010000 */
        /* <DEDUP_REMOVED lines=8> */
[C---:B--2---:R-:W-:Y:S01]  /*5cc0*/  F2FP.SATFINITE.E4M3.F32.PACK_AB_MERGE_C R30, R31.reuse, R30, RZ ;  /* 0x0000001e1f1e723e */ /* 0x044fe200048070ff */
[----:B------:R-:W-:-:S03]  /*5cd0*/  FADD.FTZ R31, R31, R4 ;  /* 0x000000041f1f7221 */ /* 0x000fc60000010000 */
[----:B------:R-:W-:-:S03]  /*5ce0*/  F2FP.SATFINITE.E4M3.F32.PACK_AB_MERGE_C R201, R27, R26, R30 ;  /* 0x0000001a1bc9723e */ /* 0x000fc6000480701e */
[----:B------:R-:W2:Y:S08]  /*5cf0*/  MUFU.EX2 R34, R34 ;  /* 0x0000002200227308 */ /* 0x000eb00000000800 */
[----:B------:R-:W3:Y:S01]  /*5d00*/  MUFU.EX2 R35, R35 ;  /* 0x0000002300237308 */ /* 0x000ee20000000800 */
[----:B-1----:R-:W-:Y:S01]  /*5d10*/  F2FP.SATFINITE.E4M3.F32.PACK_AB_MERGE_C R202, R33, R32, R5 ;  /* 0x0000002021ca723e */ /* 0x002fe20004807005 */
[----:B------:R-:W-:-:S04]  /*5d20*/  FADD.FTZ R32, R32, R29 ;  /* 0x0000001d20207221 */ /* 0x000fc80000010000 */
[----:B------:R-:W-:Y:S02]  /*5d30*/  FADD.FTZ R33, R33, R32 ;  /* 0x0000002021217221 */ /* 0x000fe40000010000 */
[----:B------:R-:W-:Y:S01]  /*5d40*/  MUFU.EX2 R38, R38 ;  /* 0x0000002600267308 */ /* 0x000fe20000000800 */
[----:B--2---:R-:W-:-:S01]  /*5d50*/  FADD.FTZ R4, R34, R31 ;  /* 0x0000001f22047221 */ /* 0x004fc20000010000 */
[----:B------:R-:W-:-:S04]  /*5d60*/  FADD.FTZ R6, R36, R33 ;  /* 0x0000002124067221 */ /* 0x000fc80000010000 */
[----:B------:R-:W-:Y:S02]  /*5d70*/  FADD.FTZ R6, R37, R6 ;  /* 0x0000000625067221 */ /* 0x000fe40000010000 */
[----:B------:R-:W1:Y:S01]  /*5d80*/  MUFU.EX2 R39, R39 ;  /* 0x0000002700277308 */ /* 0x000e620000000800 */
[----:B---3--:R-:W-:-:S01]  /*5d90*/  FADD.FTZ R5, R35, R4 ;  /* 0x0000000423057221 */ /* 0x008fc20000010000 */
[----:B-1----:R-:W-:-:S03]  /*5da0*/  F2FP.SATFINITE.E4M3.F32.PACK_AB_MERGE_C R4, R39, R38, RZ ;  /* 0x000000262704723e */ /* 0x002fc600048070ff */
[----:B------:R-:W-:Y:S01]  /*5db0*/  FADD.FTZ R38, R38, R5 ;  /* 0x0000000526267221 */ /* 0x000fe20000010000 */
[----:B------:R-:W-:-:S03]  /*5dc0*/  F2FP.SATFINITE.E4M3.F32.PACK_AB_MERGE_C R203, R35, R34, R4 ;  /* 0x0000002223cb723e */ /* 0x000fc60004807004 */
[----:B------:R-:W-:Y:S01]  /*5dd0*/  FADD.FTZ R5, R39, R38 ;  /* 0x0000002627057221 */ /* 0x000fe20000010000 */
[----:B------:R-:W-:Y:S01]  /*5de0*/  VIADD R4, R104, 0xfffffffe ;  /* 0xfffffffe68047836 */ /* 0x000fe20000000000 */
[----:B------:R-:W-:Y:S06]  /*5df0*/  @P1 BRA `(.L_x_922) ;  /* 0x0000000000481947 */ /* 0x000fec0003800000 */
[C---:B------:R-:W-:Y:S01]  /*5e00*/  ISETP.GT.AND P1, PT, R105.reuse, RZ, PT ;  /* 0x000000ff6900720c */ /* 0x040fe20003f24270 */
[----:B------:R-:W-:-:S05]  /*5e10*/  VIADD R9, R105, 0xffffffff ;  /* 0xffffffff69097836 */ /* 0x000fca0000000000 */
[----:B------:R-:W-:-:S07]  /*5e20*/  R2UR UR14, R9 ;  /* 0x00000000090e72ca */ /* 0x000fce00000e0000 */
[----:B------:R-:W-:Y:S08]  /*5e30*/  @P1 BRA `(.L_x_923) ;  /* 0x00000000001c1947 */ /* 0x000ff00003800000 */
[----:B------:R-:W-:Y:S02]  /*5e40*/  UISETP.NE.AND UP1, UPT, UR7, 0x1, UPT ;  /* 0x000000010700788c */ /* 0x000fe4000bf25270 */
[----:B------:R-:W-:-:S09]  /*5e50*/  UIADD3 UR14, -UR10, URZ, URZ ;  /* 0x0000003f0a0e7290 */ /* 0x000fd2000fffe13f */
[----:B------:R-:W-:Y:S02]  /*5e60*/  @UP1 ULDC.64 UR18, c[0x0][0x9e8] ;  /* 0x00027a0000121ab9 */ /* 0x000fe40000000a00 */
[----:B------:R-:W-:-:S04]  /*5e70*/  UIMAD.WIDE.U32 UR10, UR14, UR18, URZ ;  /* 0x000000120e0a72a5 */ /* 0x000fc8000f8e003f */
[----:B------:R-:W-:-:S04]  /*5e80*/  @UP1 USHF.R.U32.HI UR14, URZ, UR19, UR11 ;  /* 0x000000133f0e1299 */ /* 0x000fc8000801160b */
[----:B------:R-:W-:Y:S01]  /*5e90*/  ULOP3.LUT UR14, URZ, UR14, URZ, 0x33, !UPT ;  /* 0x0000000e3f0e7292 */ /* 0x000fe2000f8e333f */
[----:B------:R-:W-:Y:S11]  /*5ea0*/  BRA `(.L_x_924) ;  /* 0x0000000000107947 */ /* 0x000ff60003800000 */
.L_x_923:
[----:B------:R-:W-:-:S11]  /*5eb0*/  UISETP.NE.AND UP1, UPT, UR7, 0x1, UPT ;  /* 0x000000010700788c */ /* 0x000fd6000bf25270 */
[----:B------:R-:W-:Y:S02]  /*5ec0*/  @UP1 ULDC.64 UR18, c[0x0][0x9e8] ;  /* 0x00027a0000121ab9 */ /* 0x000fe40000000a00 */
[----:B------:R-:W-:-:S04]  /*5ed0*/  UIMAD.WIDE.U32 UR10, UR14, UR18, URZ ;  /* 0x000000120e0a72a5 */ /* 0x000fc8000f8e003f */
[----:B------:R-:W-:-:S12]  /*5ee0*/  @UP1 USHF.R.U32.HI UR14, URZ, UR19, UR11 ;  /* 0x000000133f0e1299 */ /* 0x000fd8000801160b */
.L_x_924:
[----:B------:R-:W-:-:S04]  /*5ef0*/  UIMAD UR7, UR14, UR7, UR7 ;  /* 0x000000070e0772a4 */ /* 0x000fc8000f8e0207 */
[----:B------:R-:W-:-:S04]  /*5f00*/  UISETP.LT.AND UP1, UPT, UR6, UR7, UPT ;  /* 0x000000070600728c */ /* 0x000fc8000bf21270 */
[----:B------:R-:W-:-:S12]  /*5f10*/  USEL UR6, UR6, UR7, UP1 ;  /* 0x0000000706067287 */ /* 0x000fd80008800000 */
.L_x_922:
[----:B------:R-:W-:Y:S01]  /*5f20*/  UIMAD.WIDE UR6, UR6, 0x66666667, URZ ;  /* 0x66666667060678a5 */ /* 0x000fe2000f8e023f */
[----:B------:R-:W-:Y:S02]  /*5f30*/  CS2R R118, SRZ ;  /* 0x0000000000767805 */ /* 0x000fe4000001ff00 */
        /* <DEDUP_REMOVED lines=10> */
[----:B------:R-:W-:Y:S01]  /*5fe0*/  UISETP.LT.AND UP1, UPT, UR40, UR6, UPT ;  /* 0x000000062800728c */ /* 0x000fe2000bf21270 */
[----:B------:R-:W-:Y:S02]  /*5ff0*/  CS2R R100, SRZ ;  /* 0x0000000000647805 */ /* 0x000fe4000001ff00 */
[----:B------:R-:W-:Y:S02]  /*6000*/  CS2R R98, SRZ ;  /* 0x0000000000627805 */ /* 0x000fe4000001ff00 */
[----:B------:R-:W-:Y:S01]  /*6010*/  CS2R R96, SRZ ;  /* 0x0000000000607805 */ /* 0x000fe2000001ff00 */
[----:B------:R-:W-:Y:S01]  /*6020*/  USEL UR60, UR40, UR6, !UP1 ;  /* 0x00000006283c7287 */ /* 0x000fe2000c800000 */
[----:B------:R-:W-:-:S02]  /*6030*/  CS2R R94, SRZ ;  /* 0x00000000005e7805 */ /* 0x000fc4000001ff00 */
[----:B------:R-:W-:Y:S02]  /*6040*/  CS2R R92, SRZ ;  /* 0x00000000005c7805 */ /* 0x000fe4000001ff00 */
[----:B------:R-:W-:Y:S02]  /*6050*/  CS2R R90, SRZ ;  /* 0x00000000005a7805 */ /* 0x000fe4000001ff00 */
[----:B------:R-:W-:Y:S02]  /*6060*/  CS2R R88, SRZ ;  /* 0x0000000000587805 */ /* 0x000fe4000001ff00 */
[----:B------:R-:W-:Y:S02]  /*6070*/  CS2R R86, SRZ ;  /* 0x0000000000567805 */ /* 0x000fe4000001ff00 */
[----:B------:R-:W-:Y:S02]  /*6080*/  ISETP.GE.AND P1, PT, R4, UR60, PT ;  /* 0x0000003c04007c0c */ /* 0x000fe4000bf26270 */
        /* <DEDUP_REMOVED lines=31> */
[----:B------:R-:W-:Y:S06]  /*6280*/  @!P1 BRA `(.L_x_925) ;  /* 0x0000004800cc9947 */ /* 0x000fec0003800000 */
[----:B------:R-:W-:Y:S01]  /*6290*/  IMAD.IADD R9, R220, 0x1, R8 ;  /* 0x00000001dc097824 */ /* 0x000fe200078e0208 */
[----:B------:R-:W-:Y:S01]  /*62a0*/  ULDC UR54, c[0x0][0x9e4] ;  /* 0x0002790000367ab9 */ /* 0x000fe20000000800 */
[----:B------:R-:W-:Y:S01]  /*62b0*/  IMAD.MOV.U32 R119, RZ, RZ, RZ ;  /* 0x000000ffff777224 */ /* 0x000fe200078e00ff */
[----:B------:R-:W-:Y:S01]  /*62c0*/  ULDC UR55, c[0x0][0x9dc] ;  /* 0x0002770000377ab9 */ /* 0x000fe20000000800 */
[----:B------:R-:W-:Y:S01]  /*62d0*/  ULDC UR57, c[0x0][0x2e0] ;  /* 0x0000b80000397ab9 */ /* 0x000fe20000000800 */
[----:B------:R-:W-:-:S05]  /*62e0*/  ULDC UR56, c[0x0][0x9e0] ;  /* 0x0002780000387ab9 */ /* 0x000fca0000000800 */
.L_x_943:
[----:B------:R-:W-:Y:S01]  /*62f0*/  UIADD3 UR59, UR51, 0x1, URZ ;  /* 0x00000001333b7890 */ /* 0x000fe2000fffe03f */
[----:B------:R-:W-:-:S03]  /*6300*/  ISETP.NE.AND P2, PT, RZ, UR45, PT ;  /* 0x0000002dff007c0c */ /* 0x000fc6000bf45270 */
[----:B------:R-:W-:-:S04]  /*6310*/  UISETP.NE.AND UP1, UPT, UR59, 0x2, UPT ;  /* 0x000000023b00788c */ /* 0x000fc8000bf25270 */
[----:B------:R-:W-:Y:S02]  /*6320*/  USEL UR58, URZ, 0x1, UP1 ;  /* 0x000000013f3a7887 */ /* 0x000fe40008800000 */
[----:B------:R-:W-:Y:S02]  /*6330*/  USEL UR59, UR59, URZ, UP1 ;  /* 0x0000003f3b3b7287 */ /* 0x000fe40008800000 */
[----:B------:R-:W-:Y:S02]  /*6340*/  ULOP3.LUT UR58, UR36, UR58, URZ, 0x3c, !UPT ;  /* 0x0000003a243a7292 */ /* 0x000fe4000f8e3c3f */
[----:B------:R-:W-:Y:S10]  /*6350*/  @P2 BRA `(.L_x_926) ;  /* 0x00000000002c2947 */ /* 0x000ff40003800000 */
[----:B------:R-:W-:Y:S05]  /*6360*/  @!P0 BRA `(.L_x_927) ;  /* 0x0000000000048947 */ /* 0x000fea0003800000 */
[----:B------:R-:W-:Y:S01]  /*6370*/  BPT.TRAP 0x1 ;  /* 0x000000040000795c */ /* 0x000fe20000300000 */
.L_x_927:
[----:B------:R-:W-:Y:S01]  /*6380*/  ULEA UR6, UR59, UR38, 0x3 ;  /* 0x000000263b067291 */ /* 0x000fe2000f8e183f */
[----:B------:R-:W-:-:S05]  /*6390*/  IMAD.U32 R10, RZ, RZ, UR58 ;  /* 0x0000003aff0a7e24 */ /* 0x000fca000f8e00ff */
[----:B------:R-:W-:-:S04]  /*63a0*/  SHF.L.U32 R10, R10, 0x1f, RZ ;  /* 0x0000001f0a0a7819 */ /* 0x000fc800000006ff */
[----:B------:R1:W2:Y:S01]  /*63b0*/  SYNCS.PHASECHK.TRANS64.TRYWAIT P1, [UR6+0x33430], R10 ;  /* 0x0334300aff0075a7 */ /* 0x0002a20008020146 */
[----:B------:R-:W-:Y:S05]  /*63c0*/  @!P0 BRA `(.L_x_928) ;  /* 0x0000000000048947 */ /* 0x000fea0003800000 */
[----:B------:R-:W-:Y:S01]  /*63d0*/  BPT.TRAP 0x1 ;  /* 0x000000040000795c */ /* 0x000fe20000300000 */
.L_x_928:
[----:B--2---:R-:W-:Y:S05]  /*63e0*/  @P1 BRA `(.L_x_926) ;  /* 0x0000000000081947 */ /* 0x004fea0003800000 */
[----:B------:R-:W2:Y:S02]  /*63f0*/  SYNCS.PHASECHK.TRANS64.TRYWAIT P1, [UR6+0x33430], R10 ;  /* 0x0334300aff0075a7 */ /* 0x000ea40008020146 */
[----:B--2---:R-:W-:Y:S05]  /*6400*/  @!P1 BRA `(.L_x_929) ;  /* 0x0000013000a09947 */ /* 0x004fea0003800000 */
.L_x_926:
[----:B--2---:R-:W2:Y:S01]  /*6410*/  S2R R11, SR_TID.X ;  /* 0x00000000000b7919 */ /* 0x004ea20000002100 */
[----:B------:R-:W-:Y:S01]  /*6420*/  UIMAD UR61, UR59, 0x780, UR50 ;  /* 0x000007803b3d78a4 */ /* 0x000fe2000f8e0232 */
[----:B------:R-:W-:Y:S01]  /*6430*/  UMOV UR27, 0x80000020 ;  /* 0x80000020001b7882 */ /* 0x000fe20000000000 */
[----:B------:R-:W-:Y:S02]  /*6440*/  UMOV UR28, UR24 ;  /* 0x00000018001c7c82 */ /* 0x000fe40008000000 */
[----:B------:R-:W-:Y:S01]  /*6450*/  UIADD3 UR30, UR61, 0x80, URZ ;  /* 0x000000803d1e7890 */ /* 0x000fe2000fffe03f */
[----:B------:R-:W-:Y:S02]  /*6460*/  UMOV UR29, UR25 ;  /* 0x00000019001d7c82 */ /* 0x000fe40008000000 */
[----:B------:R-:W-:Y:S01]  /*6470*/  UMOV UR26, UR61 ;  /* 0x0000003d001a7c82 */ /* 0x000fe20008000000 */
[----:B------:R-:W-:Y:S01]  /*6480*/  UMOV UR31, 0x80000020 ;  /* 0x80000020001f7882 */ /* 0x000fe20000000000 */
[----:B------:R-:W-:Y:S01]  /*6490*/  UIADD3 UR34, UR61, 0x100, URZ ;  /* 0x000001003d227890 */ /* 0x000fe2000fffe03f */
[----:B------:R-:W-:Y:S01]  /*64a0*/  UMOV UR32, UR24 ;  /* 0x0000001800207c82 */ /* 0x000fe20008000000 */
[----:B------:R-:W-:Y:S01]  /*64b0*/  UMOV UR33, UR25 ;  /* 0x0000001900217c82 */ /* 0x000fe20008000000 */
[----:B------:R-:W-:Y:S01]  /*64c0*/  UMOV UR35, 0x80000020 ;  /* 0x8000002000237882 */ /* 0x000fe20000000000 */
[----:B------:R-:W-:Y:S01]  /*64d0*/  UIADD3 UR6, UR61, 0x200, URZ ;  /* 0x000002003d067890 */ /* 0x000fe2000fffe03f */
        /* <DEDUP_REMOVED lines=9> */
[----:B--2---:R-:W-:-:S05]  /*6570*/  SHF.R.U32.HI R11, RZ, 0x7, R11 ;  /* 0x00000007ff0b7819 */ /* 0x004fca000001160b */
[----:B-1----:R-:W-:-:S05]  /*6580*/  VIADD R10, R11, 0x8 ;  /* 0x000000080b0a7836 */ /* 0x002fca0000000000 */
[----:B------:R1:W-:Y:S06]  /*6590*/  BAR.SYNC.DEFER_BLOCKING R10, 0x100 ;  /* 0x0004000a0000751d */ /* 0x0003ec0000010000 */
[----:B------:R-:W-:-:S06]  /*65a0*/  WARPGROUP.ARRIVE ;  /* 0x00000000000079c5 */ /* 0x000fcc0000000000 */
[----:B------:R-:W-:Y:S01]  /*65b0*/  QGMMA.64x32x32.F32.E4M3.E4M3 R184, gdesc[UR24], RZ, !UPT, gsb0 ;  /* 0x0060000018b879f3 */ /* 0x000fe2000c0008ff */
[----:B------:R-:W-:Y:S01]  /*65c0*/  UIADD3 UR26, UR61, 0x180, URZ ;  /* 0x000001803d1a7890 */ /* 0x000fe2000fffe03f */
        /* <DEDUP_REMOVED lines=160> */
.L_x_931:
[----:B------:R-:W-:Y:S01]  /*6fd0*/  ULEA UR6, UR51, UR38, 0x3 ;  /* 0x0000002633067291 */ /* 0x000fe2000f8e183f */
[----:B------:R-:W-:-:S05]  /*6fe0*/  IMAD.U32 R10, RZ, RZ, UR36 ;  /* 0x00000024ff0a7e24 */ /* 0x000fca000f8e00ff */
[----:B------:R-:W-:-:S04]  /*6ff0*/  SHF.L.U32 R10, R10, 0x1f, RZ ;  /* 0x0000001f0a0a7819 */ /* 0x000fc800000006ff */
[----:B------:R1:W2:Y:S01]  /*7000*/  SYNCS.PHASECHK.TRANS64.TRYWAIT P1, [UR6+0x33450], R10 ;  /* 0x0334500aff0075a7 */ /* 0x0002a20008020146 */
[----:B------:R-:W-:Y:S05]  /*7010*/  @!P0 BRA `(.L_x_932) ;  /* 0x0000000000048947 */ /* 0x000fea0003800000 */
[----:B------:R-:W-:Y:S01]  /*7020*/  BPT.TRAP 0x1 ;  /* 0x000000040000795c */ /* 0x000fe20000300000 */
.L_x_932:
[----:B--2---:R-:W-:Y:S05]  /*7030*/  @P1 BRA `(.L_x_930) ;  /* 0x0000000000081947 */ /* 0x004fea0003800000 */
[----:B------:R-:W2:Y:S02]  /*7040*/  SYNCS.PHASECHK.TRANS64.TRYWAIT P1, [UR6+0x33450], R10 ;  /* 0x0334500aff0075a7 */ /* 0x000ea40008020146 */
[----:B--2---:R-:W-:Y:S05]  /*7050*/  @!P1 BRA `(.L_x_933) ;  /* 0x0000012400a49947 */ /* 0x004fea0003800000 */
.L_x_930:
[----:B------:R-:W-:Y:S01]  /*7060*/  UIADD3 UR6, UR38, 0x200, URZ ;  /* 0x0000020026067890 */ /* 0x000fe2000fffe03f */
[----:B------:R-:W-:Y:S01]  /*7070*/  WARPGROUP.ARRIVE ;  /* 0x00000000000079c5 */ /* 0x000fe20000000000 */
[----:B------:R-:W-:-:S05]  /*7080*/  UMOV UR7, 0xc0000010 ;  /* 0xc000001000077882 */ /* 0x000fca0000000000 */
[----:B------:R-:W3:Y:S01]  /*7090*/  S2R R12, SR_TID.X ;  /* 0x00000000000c7919 */ /* 0x000ee20000002100 */
[----:B------:R-:W-:Y:S01]  /*70a0*/  USHF.R.U32.HI UR6, URZ, 0x4, UR6 ;  /* 0x000000043f067899 */ /* 0x000fe20008011606 */
[----:B------:R-:W4:Y:S01]  /*70b0*/  LDC R13, c[0x0][0x288] ;  /* 0x0000a200ff0d7b82 */ /* 0x000f220000000800 */
[----:B--2---:R-:W-:Y:S02]  /*70c0*/  IMAD.U32 R11, RZ, RZ, UR59 ;  /* 0x0000003bff0b7e24 */ /* 0x004fe4000f8e00ff */
[----:B------:R-:W-:Y:S01]  /*70d0*/  ULOP3.LUT UR6, UR6, 0x3fff, URZ, 0xc0, !UPT ;  /* 0x00003fff06067892 */ /* 0x000fe2000f8ec03f */
[----:B------:R-:W-:-:S03]  /*70e0*/  IMAD R15, R4, -0xa0, RZ ;  /* 0xffffff60040f7824 */ /* 0x000fc600078e02ff */
[----:B------:R-:W-:-:S04]  /*70f0*/  ULOP3.LUT UR6, UR6, 0x10000, URZ, 0xfc, !UPT ;  /* 0x0001000006067892 */ /* 0x000fc8000f8efc3f */
[----:B------:R-:W-:-:S07]  /*7100*/  UIMAD UR10, UR51, 0x780, UR6 ;  /* 0x00000780330a78a4 */ /* 0x000fce000f8e0206 */
[----:B------:R-:W-:Y:S02]  /*7110*/  UMOV UR6, UR10 ;  /* 0x0000000a00067c82 */ /* 0x000fe40008000000 */
[----:B------:R-:W-:Y:S01]  /*7120*/  QGMMA.64x192x32.F32.E4M3.E4M3 R24, R216, gdesc[UR4], R24, gsb0 ;  /* 0x02e00004d8187df3 */ /* 0x000fe20008000818 */
[----:B------:R-:W-:Y:S01]  /*7130*/  UIADD3 UR6, UR10, 0x180, URZ ;  /* 0x000001800a067890 */ /* 0x000fe2000fffe03f */
[----:B------:R-:W-:Y:S01]  /*7140*/  UMOV UR7, 0xc0000010 ;  /* 0xc000001000077882 */ /* 0x000fe20000000000 */
[----:B---3--:R-:W-:Y:S02]  /*7150*/  LOP3.LUT P1, RZ, R12, 0x7f, RZ, 0xc0, !PT ;  /* 0x0000007f0cff7812 */ /* 0x008fe4000782c0ff */
[----:B------:R-:W-:-:S04]  /*7160*/  SHF.R.U32.HI R12, RZ, 0x7, R12 ;  /* 0x00000007ff0c7819 */ /* 0x000fc8000001160c */
[----:B-1----:R-:W-:Y:S01]  /*7170*/  IADD3 R10, -R12, 0xb, RZ ;  /* 0x0000000b0c0a7810 */ /* 0x002fe20007ffe1ff */
[----:B------:R-:W-:-:S05]  /*7180*/  IMAD R12, R18, UR57, R15 ;  /* 0x00000039120c7c24 */ /* 0x000fca000f8e020f */
[----:B----4-:R-:W-:Y:S02]  /*7190*/  IADD3 R12, R12, 0x1, -R13 ;  /* 0x000000010c0c7810 */ /* 0x010fe40007ffe80d */
[----:B------:R-:W-:-:S03]  /*71a0*/  @!P1 LEA R11, R11, UR38, 0x3 ;  /* 0x000000260b0b9c11 */ /* 0x000fc6000f8e18ff */
[----:B------:R-:W-:Y:S02]  /*71b0*/  IMAD R12, R17, -0x2, R12 ;  /* 0xfffffffe110c7824 */ /* 0x000fe400078e020c */
[----:B------:R-:W-:Y:S02]  /*71c0*/  @!P1 VIADD R11, R11, 0x33440 ;  /* 0x000334400b0b9836 */ /* 0x000fe40000000000 */
[----:B------:R-:W-:-:S03]  /*71d0*/  VIADD R14, R12, UR56 ;  /* 0x000000380c0e7c36 */ /* 0x000fc60008000000 */
[----:B------:R-:W-:Y:S01]  /*71e0*/  @!P1 PRMT R11, RZ, 0x654, R11 ;  /* 0x00000654ff0b9816 */ /* 0x000fe2000000000b */
        /* <DEDUP_REMOVED lines=18> */
[----:B------:R-:W-:-:S06]  /*7310*/  ULOP3.LUT UR6, URZ, UR55, URZ, 0x33, !UPT ;  /* 0x000000373f067292 */ /* 0x000fcc000f8e333f */
[----:B------:R-:W-:Y:S02]  /*7320*/  VIADD R13, R12, UR6 ;  /* 0x000000060c0d7c36 */ /* 0x000fe40008000000 */
[----:B------:R-:W-:Y:S01]  /*7330*/  IMAD R12, R17, -0x2, R15 ;  /* 0xfffffffe110c7824 */ /* 0x000fe200078e020f */
[----:B------:R-:W-:Y:S02]  /*7340*/  WARPGROUP.DEPBAR.LE gsb0, 0x0 ;  /* 0x00008000000079c5 */ /* 0x000fe40000010000 */
[----:B------:R1:W-:Y:S06]  /*7350*/  BAR.ARV R10, 0x100 ;  /* 0x0004000a0000751d */ /* 0x0003ec0000002000 */
[----:B------:R2:W-:Y:S01]  /*7360*/  @!P1 SYNCS.ARRIVE.TRANS64.RED.A1T0 RZ, [R11+URZ], RZ ;  /* 0x000000ff0bff99a7 */ /* 0x0005e2000810043f */
[----:B------:R-:W-:Y:S01]  /*7370*/  PLOP3.LUT P1, PT, PT, PT, UP0, 0x40, 0x0 ;  /* 0x000000000000781c */ /* 0x000fe20003f2e808 */
[----:B-1----:R-:W-:-:S02]  /*7380*/  IMAD.IADD R10, R8, 0x1, R13 ;  /* 0x00000001080a7824 */ /* 0x002fc400078e020d */
[----:B--2---:R-:W-:-:S10]  /*7390*/  IMAD.IADD R11, R8, 0x1, R14 ;  /* 0x00000001080b7824 */ /* 0x004fd400078e020e */
[----:B------:R-:W-:Y:S05]  /*73a0*/  @P1 BRA `(.L_x_934) ;  /* 0x0000000000581947 */ /* 0x000fea0003800000 */
[----:B------:R-:W-:Y:S01]  /*73b0*/  ISETP.GT.AND P1, PT, R9, -0x1, PT ;  /* 0xffffffff0900780c */ /* 0x000fe20003f24270 */
[----:B------:R-:W-:-:S12]  /*73c0*/  BSSY B0, `(.L_x_935) ;  /* 0x0000011000007945 */ /* 0x000fd80003800000 */
[----:B------:R-:W-:Y:S05]  /*73d0*/  @P1 BRA `(.L_x_936) ;  /* 0x0000000000201947 */ /* 0x000fea0003800000 */
[----:B------:R-:W-:Y:S01]  /*73e0*/  IMAD.U32 R200, RZ, RZ, UR54 ;  /* 0x00000036ffc87e24 */ /* 0x000fe2000f8e00ff */
[----:B------:R-:W-:-:S04]  /*73f0*/  LOP3.LUT R21, RZ, R9, RZ, 0x33, !PT ;  /* 0x00000009ff157212 */ /* 0x000fc800078e33ff */
[----:B------:R-:W-:-:S13]  /*7400*/  ISETP.NE.AND P1, PT, R200, 0x1, PT ;  /* 0x00000001c800780c */ /* 0x000fda0003f25270 */
[----:B------:R-:W1:Y:S02]  /*7410*/  @P1 LDC.64 R202, c[0x0][0x9e8] ;  /* 0x00027a00ffca1b82 */ /* 0x000e640000000a00 */
[----:B-1----:R-:W-:-:S05]  /*7420*/  @P1 IMAD.HI.U32 R20, R21, R202, RZ ;  /* 0x000000ca15141227 */ /* 0x002fca00078e00ff */
[----:B------:R-:W-:-:S04]  /*7430*/  @P1 SHF.R.U32.HI R21, RZ, R203, R20 ;  /* 0x000000cbff151219 */ /* 0x000fc80000011614 */
[----:B------:R-:W-:Y:S01]  /*7440*/  LOP3.LUT R21, RZ, R21, RZ, 0x33, !PT ;  /* 0x00000015ff157212 */ /* 0x000fe200078e33ff */
[----:B------:R-:W-:Y:S06]  /*7450*/  BRA `(.L_x_937) ;  /* 0x00000000001c7947 */ /* 0x000fec0003800000 */
.L_x_936:
[----:B------:R-:W-:-:S05]  /*7460*/  IMAD.U32 R200, RZ, RZ, UR54 ;  /* 0x00000036ffc87e24 */ /* 0x000fca000f8e00ff */
[----:B------:R-:W-:-:S13]  /*7470*/  ISETP.NE.AND P1, PT, R200, 0x1, PT ;  /* 0x00000001c800780c */ /* 0x000fda0003f25270 */
[----:B------:R-:W1:Y:S01]  /*7480*/  @P1 LDC.64 R202, c[0x0][0x9e8] ;  /* 0x00027a00ffca1b82 */ /* 0x000e620000000a00 */
[----:B------:R-:W-:-:S04]  /*7490*/  @P1 IMAD.IADD R21, R220, 0x1, R8 ;  /* 0x00000001dc151824 */ /* 0x000fc800078e0208 */
[----:B-1----:R-:W-:-:S04]  /*74a0*/  @P1 IMAD.HI.U32 R20, R21, R202, RZ ;  /* 0x000000ca15141227 */ /* 0x002fc800078e00ff */
[----:B------:R-:W-:Y:S01]  /*74b0*/  IMAD.MOV.U32 R21, RZ, RZ, R9 ;  /* 0x000000ffff157224 */ /* 0x000fe200078e0009 */
[----:B------:R-:W-:-:S07]  /*74c0*/  @P1 SHF.R.U32.HI R21, RZ, R203, R20 ;  /* 0x000000cbff151219 */ /* 0x000fce0000011614 */
.L_x_937:
[----:B------:R-:W-:Y:S05]  /*74d0*/  BSYNC B0 ;  /* 0x0000000000007941 */ /* 0x000fea0003800000 */
.L_x_935:
[----:B------:R-:W-:-:S05]  /*74e0*/  IMAD R20, R21, R200, R12 ;  /* 0x000000c815147224 */ /* 0x000fca00078e020c */
[----:B------:R-:W-:Y:S02]  /*74f0*/  VIADDMNMX R11, R20, R200, R11, PT ;  /* 0x000000c8140b7246 */ /* 0x000fe4000380010b */
[----:B------:R-:W-:-:S07]  /*7500*/  VIMNMX R10, R10, R20, !PT ;  /* 0x000000140a0a7248 */ /* 0x000fce0007fe0100 */
.L_x_934:
[----:B------:R-:W-:Y:S01]  /*7510*/  ISETP.GE.AND P1, PT, R15, 0x2, PT ;  /* 0x000000020f00780c */ /* 0x000fe20003f26270 */
[----:B------:R-:W-:Y:S01]  /*7520*/  IMAD.IADD R14, R7, 0x1, R14 ;  /* 0x00000001070e7824 */ /* 0x000fe200078e020e */
[----:B------:R-:W-:Y:S01]  /*7530*/  ISETP.GE.AND P2, PT, R15, 0x9, PT ;  /* 0x000000090f00780c */ /* 0x000fe20003f46270 */
[----:B------:R-:W-:Y:S01]  /*7540*/  IMAD.IADD R13, R7, 0x1, R13 ;  /* 0x00000001070d7824 */ /* 0x000fe200078e020d */
[----:B------:R-:W-:Y:S02]  /*7550*/  LOP3.LUT R16, R16, 0xefffffff, RZ, 0xc0, !PT ;  /* 0xefffffff10107812 */ /* 0x000fe400078ec0ff */
[----:B------:R-:W-:Y:S02]  /*7560*/  ISETP.GE.AND P3, PT, R15, 0xa, PT ;  /* 0x0000000a0f00780c */ /* 0x000fe40003f66270 */
[----:B------:R-:W-:-:S05]  /*7570*/  LOP3.LUT R2, R2, 0xfffffffe, RZ, 0xc0, !PT ;  /* 0xfffffffe02027812 */ /* 0x000fca00078ec0ff */
[----:B------:R-:W-:Y:S02]  /*7580*/  @P1 LOP3.LUT R16, R16, 0x10000000, RZ, 0xfc, !PT ;  /* 0x1000000010101812 */ /* 0x000fe400078efcff */
[----:B------:R-:W-:Y:S02]  /*7590*/  ISETP.GT.AND P1, PT, R10, 0x1, !P1 ;  /* 0x000000010a00780c */ /* 0x000fe40004f24270 */
[----:B------:R-:W-:Y:S02]  /*75a0*/  LOP3.LUT R16, R16, 0xdfffffff, RZ, 0xc0, !PT ;  /* 0xdfffffff10107812 */ /* 0x000fe400078ec0ff */
[----:B------:R-:W-:Y:S02]  /*75b0*/  ISETP.LT.OR P1, PT, R11, 0x2, P1 ;  /* 0x000000020b00780c */ /* 0x000fe40000f21670 */
[----:B------:R-:W-:Y:S02]  /*75c0*/  @P2 LOP3.LUT R16, R16, 0x20000000, RZ, 0xfc, !PT ;  /* 0x2000000010102812 */ /* 0x000fe400078efcff */
[----:B------:R-:W-:-:S02]  /*75d0*/  ISETP.GT.AND P2, PT, R10, 0x8, !P2 ;  /* 0x000000080a00780c */ /* 0x000fc40005744270 */
[----:B------:R-:W-:Y:S02]  /*75e0*/  FSEL R185, R185, -INF , !P1 ;  /* 0xff800000b9b97808 */ /* 0x000fe40004800000 */
[----:B------:R-:W-:Y:S02]  /*75f0*/  LOP3.LUT R16, R16, 0xbfffffff, RZ, 0xc0, !PT ;  /* 0xbfffffff10107812 */ /* 0x000fe400078ec0ff */
[----:B------:R-:W-:Y:S02]  /*7600*/  ISETP.GT.AND P1, PT, R10, 0x9, !P3 ;  /* 0x000000090a00780c */ /* 0x000fe40005f24270 */
[C---:B------:R-:W-:Y:S02]  /*7610*/  ISETP.LT.OR P2, PT, R11.reuse, 0x9, P2 ;  /* 0x000000090b00780c */ /* 0x040fe40001741670 */
[----:B------:R-:W-:Y:S02]  /*7620*/  @P3 LOP3.LUT R16, R16, 0x40000000, RZ, 0xfc, !PT ;  /* 0x4000000010103812 */ /* 0x000fe400078efcff */
[----:B------:R-:W-:-:S02]  /*7630*/  ISETP.LT.OR P1, PT, R11, 0xa, P1 ;  /* 0x0000000a0b00780c */ /* 0x000fc40000f21670 */
[----:B------:R-:W-:Y:S02]  /*7640*/  FSEL R188, R188, -INF , !P2 ;  /* 0xff800000bcbc7808 */ /* 0x000fe40005000000 */
[C---:B------:R-:W-:Y:S02]  /*7650*/  ISETP.GE.AND P3, PT, R15.reuse, 0x11, PT ;  /* 0x000000110f00780c */ /* 0x040fe40003f66270 */
[----:B------:R-:W-:Y:S02]  /*7660*/  ISETP.GE.AND P2, PT, R15, 0x12, PT ;  /* 0x000000120f00780c */ /* 0x000fe40003f46270 */
[----:B------:R-:W-:Y:S02]  /*7670*/  FSEL R189, R189, -INF , !P1 ;  /* 0xff800000bdbd7808 */ /* 0x000fe40004800000 */
[----:B------:R-:W-:Y:S02]  /*7680*/  ISETP.GT.AND P1, PT, R10, 0x10, !P3 ;  /* 0x000000100a00780c */ /* 0x000fe40005f24270 */
[----:B------:R-:W-:-:S02]  /*7690*/  LOP3.LUT R16, R16, 0x7fffffff, RZ, 0xc0, !PT ;  /* 0x7fffffff10107812 */ /* 0x000fc400078ec0ff */
[----:B------:R-:W-:-:S03]  /*76a0*/  ISETP.LT.OR P1, PT, R11, 0x11, P1 ;  /* 0x000000110b00780c */ /* 0x000fc60000f21670 */
[----:B------:R-:W-:Y:S02]  /*76b0*/  @P3 LOP3.LUT R16, R16, 0x80000000, RZ, 0xfc, !PT ;  /* 0x8000000010103812 */ /* 0x000fe400078efcff */
[----:B------:R-:W-:Y:S02]  /*76c0*/  FSEL R192, R192, -INF , !P1 ;  /* 0xff800000c0c07808 */ /* 0x000fe40004800000 */
[----:B------:R-:W-:Y:S02]  /*76d0*/  @P2 LOP3.LUT R2, R2, 0x1, RZ, 0xfc, !PT ;  /* 0x0000000102022812 */ /* 0x000fe400078efcff */
[----:B------:R-:W-:Y:S02]  /*76e0*/  ISETP.GT.AND P1, PT, R10, 0x11, !P2 ;  /* 0x000000110a00780c */ /* 0x000fe40005724270 */
[----:B------:R-:W-:Y:S02]  /*76f0*/  ISETP.GE.AND P2, PT, R15, 0x19, PT ;  /* 0x000000190f00780c */ /* 0x000fe40003f46270 */
[----:B------:R-:W-:-:S02]  /*7700*/  ISETP.LT.OR P1, PT, R11, 0x12, P1 ;  /* 0x000000120b00780c */ /* 0x000fc40000f21670 */
[----:B------:R-:W-:Y:S02]  /*7710*/  LOP3.LUT R2, R2, 0xfffffffb, RZ, 0xc0, !PT ;  /* 0xfffffffb02027812 */ /* 0x000fe400078ec0ff */
[----:B------:R-:W-:Y:S02]  /*7720*/  FSEL R193, R193, -INF , !P1 ;  /* 0xff800000c1c17808 */ /* 0x000fe40004800000 */
[----:B------:R-:W-:Y:S02]  /*7730*/  ISETP.GT.AND P1, PT, R10, 0x18, !P2 ;  /* 0x000000180a00780c */ /* 0x000fe40005724270 */
[----:B------:R-:W-:Y:S02]  /*7740*/  ISETP.GE.AND P3, PT, R15, 0x22, PT ;  /* 0x000000220f00780c */ /* 0x000fe40003f66270 */
[----:B------:R-:W-:Y:S02]  /*7750*/  ISETP.LT.OR P1, PT, R11, 0x19, P1 ;  /* 0x000000190b00780c */ /* 0x000fe40000f21670 */
[----:B------:R-:W-:-:S02]  /*7760*/  @P2 LOP3.LUT R2, R2, 0x4, RZ, 0xfc, !PT ;  /* 0x0000000402022812 */ /* 0x000fc400078efcff */
[----:B------:R-:W-:Y:S02]  /*7770*/  ISETP.GE.AND P2, PT, R15, 0x1a, PT ;  /* 0x0000001a0f00780c */ /* 0x000fe40003f46270 */
[----:B------:R-:W-:Y:S02]  /*7780*/  FSEL R196, R196, -INF , !P1 ;  /* 0xff800000c4c47808 */ /* 0x000fe40004800000 */
[----:B------:R-:W-:Y:S02]  /*7790*/  ISETP.GT.AND P1, PT, R10, 0x19, !P2 ;  /* 0x000000190a00780c */ /* 0x000fe40005724270 */
[----:B------:R-:W-:Y:S02]  /*77a0*/  LOP3.LUT R2, R2, 0xfffffffd, RZ, 0xc0, !PT ;  /* 0xfffffffd02027812 */ /* 0x000fe400078ec0ff */
[----:B------:R-:W-:Y:S02]  /*77b0*/  ISETP.LT.OR P1, PT, R11, 0x1a, P1 ;  /* 0x0000001a0b00780c */ /* 0x000fe40000f21670 */
[----:B------:R-:W-:-:S02]  /*77c0*/  LOP3.LUT R16, R16, 0xfffffffd, RZ, 0xc0, !PT ;  /* 0xfffffffd10107812 */ /* 0x000fc400078ec0ff */
[----:B------:R-:W-:Y:S02]  /*77d0*/  FSEL R197, R197, -INF , !P1 ;  /* 0xff800000c5c57808 */ /* 0x000fe40004800000 */
[----:B------:R-:W-:Y:S02]  /*77e0*/  ISETP.GE.AND P1, PT, R15, 0x21, PT ;  /* 0x000000210f00780c */ /* 0x000fe40003f26270 */
[----:B------:R-:W-:Y:S02]  /*77f0*/  @P2 LOP3.LUT R2, R2, 0x2, RZ, 0xfc, !PT ;  /* 0x0000000202022812 */ /* 0x000fe400078efcff */
[----:B------:R-:W-:Y:S02]  /*7800*/  ISETP.GT.AND P2, PT, R10, 0x20, !P1 ;  /* 0x000000200a00780c */ /* 0x000fe40004f44270 */
[----:B------:R-:W-:Y:S02]  /*7810*/  @P3 LOP3.LUT R16, R16, 0x2, RZ, 0xfc, !PT ;  /* 0x0000000210103812 */ /* 0x000fe400078efcff */
[----:B------:R-:W-:-:S02]  /*7820*/  ISETP.LT.OR P2, PT, R11, 0x21, P2 ;  /* 0x000000210b00780c */ /* 0x000fc40001741670 */
[----:B------:R-:W-:Y:S02]  /*7830*/  LOP3.LUT R16, R16, 0xfffffffb, RZ, 0xc0, !PT ;  /* 0xfffffffb10107812 */ /* 0x000fe400078ec0ff */
[----:B------:R-:W-:Y:S02]  /*7840*/  FSEL R168, R168, -INF , !P2 ;  /* 0xff800000a8a87808 */ /* 0x000fe40005000000 */
[----:B------:R-:W-:Y:S02]  /*7850*/  ISETP.GT.AND P2, PT, R10, 0x21, !P3 ;  /* 0x000000210a00780c */ /* 0x000fe40005f44270 */
[----:B------:R-:W-:Y:S02]  /*7860*/  ISETP.GE.AND P3, PT, R15, 0x29, PT ;  /* 0x000000290f00780c */ /* 0x000fe40003f66270 */
[----:B------:R-:W-:-:S04]  /*7870*/  ISETP.LT.OR P2, PT, R11, 0x22, P2 ;  /* 0x000000220b00780c */ /* 0x000fc80001741670 */
[----:B------:R-:W-:Y:S02]  /*7880*/  FSEL R169, R169, -INF , !P2 ;  /* 0xff800000a9a97808 */ /* 0x000fe40005000000 */
[----:B------:R-:W-:-:S04]  /*7890*/  ISETP.GT.AND P2, PT, R10, 0x28, !P3 ;  /* 0x000000280a00780c */ /* 0x000fc80005f44270 */
[----:B------:R-:W-:Y:S02]  /*78a0*/  ISETP.LT.OR P2, PT, R11, 0x29, P2 ;  /* 0x000000290b00780c */ /* 0x000fe40001741670 */
[----:B------:R-:W-:Y:S02]  /*78b0*/  @P3 LOP3.LUT R16, R16, 0x4, RZ, 0xfc, !PT ;  /* 0x0000000410103812 */ /* 0x000fe400078efcff */
[----:B------:R-:W-:Y:S02]  /*78c0*/  ISETP.GE.AND P3, PT, R15, 0x2a, PT ;  /* 0x0000002a0f00780c */ /* 0x000fe40003f66270 */
[----:B------:R-:W-:Y:S02]  /*78d0*/  LOP3.LUT R16, R16, 0xfffffff7, RZ, 0xc0, !PT ;  /* 0xfffffff710107812 */ /* 0x000fe400078ec0ff */
[----:B------:R-:W-:Y:S02]  /*78e0*/  FSEL R172, R172, -INF , !P2 ;  /* 0xff800000acac7808 */ /* 0x000fe40005000000 */
[----:B------:R-:W-:-:S04]  /*78f0*/  ISETP.GT.AND P2, PT, R10, 0x29, !P3 ;  /* 0x000000290a00780c */ /* 0x000fc80005f44270 */
[----:B------:R-:W-:-:S03]  /*7900*/  ISETP.LT.OR P2, PT, R11, 0x2a, P2 ;  /* 0x0000002a0b00780c */ /* 0x000fc60001741670 */
        /* <DEDUP_REMOVED lines=128> */
[----:B------:R-:W-:Y:S02]  /*8110*/  FSEL R120, R120, -INF , !P2 ;  /* 0xff80000078787808 */ /* 0x000fe40005000000 */
[----:B------:R-:W-:Y:S02]  /*8120*/  LOP3.LUT R16, R16, 0xfdffffff, RZ, 0xc0, !PT ;  /* 0xfdffffff10107812 */ /* 0x000fe400078ec0ff */
[----:B------:R-:W-:-:S04]  /*8130*/  ISETP.GT.AND P2, PT, R10, 0x81, !P3 ;  /* 0x000000810a00780c */ /* 0x000fc80005f44270 */
[----:B------:R-:W-:-:S03]  /*8140*/  ISETP.LT.OR P2, PT, R11, 0x82, P2 ;  /* 0x000000820b00780c */ /* 0x000fc60001741670 */
[----:B------:R-:W-:Y:S02]  /*8150*/  @P3 LOP3.LUT R16, R16, 0x2000000, RZ, 0xfc, !PT ;  /* 0x0200000010103812 */ /* 0x000fe400078efcff */
[----:B------:R-:W-:Y:S02]  /*8160*/  ISETP.GE.AND P3, PT, R15, 0x89, PT ;  /* 0x000000890f00780c */ /* 0x000fe40003f66270 */
[----:B------:R-:W-:Y:S02]  /*8170*/  FSEL R121, R121, -INF , !P2 ;  /* 0xff80000079797808 */ /* 0x000fe40005000000 */
[----:B------:R-:W-:Y:S02]  /*8180*/  ISETP.GT.AND P2, PT, R10, 0x88, !P3 ;  /* 0x000000880a00780c */ /* 0x000fe40005f44270 */
[----:B------:R-:W-:Y:S02]  /*8190*/  LOP3.LUT R16, R16, 0xfeffffff, RZ, 0xc0, !PT ;  /* 0xfeffffff10107812 */ /* 0x000fe400078ec0ff */
[----:B------:R-:W-:-:S04]  /*81a0*/  ISETP.LT.OR P2, PT, R11, 0x89, P2 ;  /* 0x000000890b00780c */ /* 0x000fc80001741670 */
[----:B------:R-:W-:Y:S02]  /*81b0*/  FSEL R124, R124, -INF , !P2 ;  /* 0xff8000007c7c7808 */ /* 0x000fe40005000000 */
[----:B------:R-:W-:Y:S02]  /*81c0*/  ISETP.GE.AND P2, PT, R15, 0x8a, PT ;  /* 0x0000008a0f00780c */ /* 0x000fe40003f46270 */
[----:B------:R-:W-:Y:S02]  /*81d0*/  @P3 LOP3.LUT R16, R16, 0x1000000, RZ, 0xfc, !PT ;  /* 0x0100000010103812 */ /* 0x000fe400078efcff */
[----:B------:R-:W-:Y:S02]  /*81e0*/  ISETP.GT.AND P3, PT, R10, 0x89, !P2 ;  /* 0x000000890a00780c */ /* 0x000fe40005764270 */
[----:B------:R-:W-:Y:S02]  /*81f0*/  LOP3.LUT R16, R16, 0xfffffffe, RZ, 0xc0, !PT ;  /* 0xfffffffe10107812 */ /* 0x000fe400078ec0ff */
        /* <DEDUP_REMOVED lines=14> */
[----:B------:R-:W-:-:S13]  /*82e0*/  ISETP.GE.AND P6, PT, R15, 0x1, PT ;  /* 0x000000010f00780c */ /* 0x000fda0003fc6270 */
[----:B------:R-:W-:Y:S02]  /*82f0*/  @P6 LOP3.LUT R16, R16, 0x1, RZ, 0xfc, !PT ;  /* 0x0000000110106812 */ /* 0x000fe400078efcff */
[----:B------:R-:W-:Y:S02]  /*8300*/  ISETP.GT.AND P6, PT, R10, RZ, !P6 ;  /* 0x000000ff0a00720c */ /* 0x000fe400077c4270 */
[----:B------:R-:W-:Y:S02]  /*8310*/  LOP3.LUT R16, R16, 0xf7ffffff, RZ, 0xc0, !PT ;  /* 0xf7ffffff10107812 */ /* 0x000fe400078ec0ff */
[----:B------:R-:W-:-:S04]  /*8320*/  ISETP.LT.OR P6, PT, R11, 0x1, P6 ;  /* 0x000000010b00780c */ /* 0x000fc800037c1670 */
[----:B------:R-:W-:Y:S02]  /*8330*/  FSEL R184, R184, -INF , !P6 ;  /* 0xff800000b8b87808 */ /* 0x000fe40007000000 */
[----:B------:R-:W-:-:S13]  /*8340*/  ISETP.GE.AND P6, PT, R15, 0x9a, PT ;  /* 0x0000009a0f00780c */ /* 0x000fda0003fc6270 */
[----:B------:R-:W-:Y:S02]  /*8350*/  @P6 LOP3.LUT R16, R16, 0x8000000, RZ, 0xfc, !PT ;  /* 0x0800000010106812 */ /* 0x000fe400078efcff */
[----:B------:R-:W-:-:S04]  /*8360*/  ISETP.GT.AND P6, PT, R10, 0x99, !P6 ;  /* 0x000000990a00780c */ /* 0x000fc800077c4270 */
[----:B------:R-:W-:-:S04]  /*8370*/  ISETP.LT.OR P6, PT, R11, 0x9a, P6 ;  /* 0x0000009a0b00780c */ /* 0x000fc800037c1670 */
[----:B------:R-:W-:Y:S02]  /*8380*/  FSEL R133, R133, -INF , !P6 ;  /* 0xff80000085857808 */ /* 0x000fe40007000000 */
[----:B------:R-:W-:-:S13]  /*8390*/  PLOP3.LUT P6, PT, PT, PT, UP0, 0x40, 0x0 ;  /* 0x000000000000781c */ /* 0x000fda0003fce808 */
[----:B------:R-:W-:Y:S05]  /*83a0*/  @P6 BRA `(.L_x_938) ;  /* 0x0000000000546947 */ /* 0x000fea0003800000 */
[----:B------:R-:W-:Y:S01]  /*83b0*/  IMAD.IADD R15, R220, 0x1, R7 ;  /* 0x00000001dc0f7824 */ /* 0x000fe200078e0207 */
[----:B------:R-:W-:Y:S04]  /*83c0*/  BSSY B0, `(.L_x_939) ;  /* 0x0000010000007945 */ /* 0x000fe80003800000 */
[----:B------:R-:W-:-:S13]  /*83d0*/  ISETP.GT.AND P6, PT, R15, -0x1, PT ;  /* 0xffffffff0f00780c */ /* 0x000fda0003fc4270 */
        /* <DEDUP_REMOVED lines=9> */
.L_x_940:
[----:B------:R-:W-:-:S05]  /*8470*/  IMAD.U32 R20, RZ, RZ, UR54 ;  /* 0x00000036ff147e24 */ /* 0x000fca000f8e00ff */
[----:B------:R-:W-:-:S13]  /*8480*/  ISETP.NE.AND P6, PT, R20, 0x1, PT ;  /* 0x000000011400780c */ /* 0x000fda0003fc5270 */
[----:B------:R-:W1:Y:S02]  /*8490*/  @P6 LDC.64 R10, c[0x0][0x9e8] ;  /* 0x00027a00ff0a6b82 */ /* 0x000e640000000a00 */
[----:B-1----:R-:W-:-:S05]  /*84a0*/  @P6 IMAD.HI.U32 R10, R15, R10, RZ ;  /* 0x0000000a0f0a6227 */ /* 0x002fca00078e00ff */
[----:B------:R-:W-:-:S07]  /*84b0*/  @P6 SHF.R.U32.HI R15, RZ, R11, R10 ;  /* 0x0000000bff0f6219 */ /* 0x000fce000001160a */
.L_x_941:
[----:B------:R-:W-:Y:S05]  /*84c0*/  BSYNC B0 ;  /* 0x0000000000007941 */ /* 0x000fea0003800000 */
.L_x_939:
[----:B------:R-:W-:-:S05]  /*84d0*/  IMAD R15, R15, R20, R12 ;  /* 0x000000140f0f7224 */ /* 0x000fca00078e020c */
[----:B------:R-:W-:Y:S02]  /*84e0*/  VIADDMNMX R14, R15, R20, R14, PT ;  /* 0x000000140f0e7246 */ /* 0x000fe4000380010e */
[----:B------:R-:W-:-:S07]  /*84f0*/  VIMNMX R13, R13, R15, !PT ;  /* 0x0000000f0d0d7248 */ /* 0x000fce0007fe0100 */
.L_x_938:
[----:B------:R-:W-:Y:S01]  /*8500*/  ISETP.GT.AND P1, PT, R13, 0x20, !P1 ;  /* 0x000000200d00780c */ /* 0x000fe20004f24270 */
[----:B------:R-:W-:Y:S01]  /*8510*/  IMAD.U32 R21, RZ, RZ, UR41 ;  /* 0x00000029ff157e24 */ /* 0x000fe2000f8e00ff */
[----:B------:R-:W-:Y:S02]  /*8520*/  LOP3.LUT P6, RZ, R16, 0x20000, RZ, 0xc0, !PT ;  /* 0x0002000010ff7812 */ /* 0x000fe400078cc0ff */
[----:B------:R-:W-:Y:S02]  /*8530*/  ISETP.LT.OR P1, PT, R14, 0x21, P1 ;  /* 0x000000210e00780c */ /* 0x000fe40000f21670 */
[----:B------:R-:W-:Y:S02]  /*8540*/  FMNMX.FTZ R10, R184, R3, !PT ;  /* 0x00000003b80a7209 */ /* 0x000fe40007810000 */
[----:B------:R-:W-:Y:S02]  /*8550*/  FSEL R170, R170, -INF , !P1 ;  /* 0xff800000aaaa7808 */ /* 0x000fe40004800000 */
[----:B------:R-:W-:-:S02]  /*8560*/  LOP3.LUT P1, RZ, R16, 0x2, RZ, 0xc0, !PT ;  /* 0x0000000210ff7812 */ /* 0x000fc4000782c0ff */
[----:B------:R-:W-:Y:S02]  /*8570*/  FMNMX.FTZ R11, R185, R10, !PT ;  /* 0x0000000ab90b7209 */ /* 0x000fe40007810000 */
[----:B------:R-:W-:Y:S02]  /*8580*/  ISETP.GT.AND P1, PT, R13, 0x21, !P1 ;  /* 0x000000210d00780c */ /* 0x000fe40004f24270 */
[----:B------:R-:W-:Y:S02]  /*8590*/  FMNMX.FTZ R10, R188, R11, !PT ;  /* 0x0000000bbc0a7209 */ /* 0x000fe40007810000 */
[----:B------:R-:W-:Y:S02]  /*85a0*/  ISETP.LT.OR P1, PT, R14, 0x22, P1 ;  /* 0x000000220e00780c */ /* 0x000fe40000f21670 */
[----:B------:R-:W-:Y:S02]  /*85b0*/  FMNMX.FTZ R11, R189, R10, !PT ;  /* 0x0000000abd0b7209 */ /* 0x000fe40007810000 */
[----:B------:R-:W-:-:S02]  /*85c0*/  FSEL R171, R171, -INF , !P1 ;  /* 0xff800000abab7808 */ /* 0x000fc40004800000 */
[----:B------:R-:W-:Y:S02]  /*85d0*/  LOP3.LUT P1, RZ, R16, 0x4, RZ, 0xc0, !PT ;  /* 0x0000000410ff7812 */ /* 0x000fe4000782c0ff */
[----:B------:R-:W-:Y:S02]  /*85e0*/  FMNMX.FTZ R10, R192, R11, !PT ;  /* 0x0000000bc00a7209 */ /* 0x000fe40007810000 */
[----:B------:R-:W-:Y:S02]  /*85f0*/  ISETP.GT.AND P1, PT, R13, 0x28, !P1 ;  /* 0x000000280d00780c */ /* 0x000fe40004f24270 */
[----:B------:R-:W-:Y:S02]  /*8600*/  FMNMX.FTZ R11, R193, R10, !PT ;  /* 0x0000000ac10b7209 */ /* 0x000fe40007810000 */
[----:B------:R-:W-:Y:S02]  /*8610*/  ISETP.LT.OR P1, PT, R14, 0x29, P1 ;  /* 0x000000290e00780c */ /* 0x000fe40000f21670 */
[----:B------:R-:W-:-:S02]  /*8620*/  FMNMX.FTZ R10, R196, R11, !PT ;  /* 0x0000000bc40a7209 */ /* 0x000fc40007810000 */
[----:B------:R-:W-:Y:S02]  /*8630*/  FSEL R174, R174, -INF , !P1 ;  /* 0xff800000aeae7808 */ /* 0x000fe40004800000 */
[----:B------:R-:W-:Y:S02]  /*8640*/  LOP3.LUT P1, RZ, R16, 0x8, RZ, 0xc0, !PT ;  /* 0x0000000810ff7812 */ /* 0x000fe4000782c0ff */
[----:B------:R-:W-:Y:S02]  /*8650*/  FMNMX.FTZ R11, R197, R10, !PT ;  /* 0x0000000ac50b7209 */ /* 0x000fe40007810000 */
[----:B------:R-:W-:Y:S02]  /*8660*/  ISETP.GT.AND P1, PT, R13, 0x29, !P1 ;  /* 0x000000290d00780c */ /* 0x000fe40004f24270 */
[----:B------:R-:W-:Y:S02]  /*8670*/  FMNMX.FTZ R10, R168, R11, !PT ;  /* 0x0000000ba80a7209 */ /* 0x000fe40007810000 */
[----:B------:R-:W-:-:S02]  /*8680*/  ISETP.LT.OR P1, PT, R14, 0x2a, P1 ;  /* 0x0000002a0e00780c */ /* 0x000fc40000f21670 */
[----:B------:R-:W-:Y:S02]  /*8690*/  FMNMX.FTZ R11, R169, R10, !PT ;  /* 0x0000000aa90b7209 */ /* 0x000fe40007810000 */
[----:B------:R-:W-:Y:S02]  /*86a0*/  FSEL R175, R175, -INF , !P1 ;  /* 0xff800000afaf7808 */ /* 0x000fe40004800000 */
[----:B------:R-:W-:Y:S02]  /*86b0*/  LOP3.LUT P1, RZ, R16, 0x10, RZ, 0xc0, !PT ;  /* 0x0000001010ff7812 */ /* 0x000fe4000782c0ff */
[----:B------:R-:W-:Y:S02]  /*86c0*/  FMNMX.FTZ R10, R172, R11, !PT ;  /* 0x0000000bac0a7209 */ /* 0x000fe40007810000 */
[----:B------:R-:W-:Y:S02]  /*86d0*/  ISETP.GT.AND P1, PT, R13, 0x30, !P1 ;  /* 0x000000300d00780c */ /* 0x000fe40004f24270 */
[----:B------:R-:W-:-:S02]  /*86e0*/  FMNMX.FTZ R11, R173, R10, !PT ;  /* 0x0000000aad0b7209 */ /* 0x000fc40007810000 */
[----:B------:R-:W-:Y:S02]  /*86f0*/  ISETP.LT.OR P1, PT, R14, 0x31, P1 ;  /* 0x000000310e00780c */ /* 0x000fe40000f21670 */
[----:B------:R-:W-:Y:S02]  /*8700*/  FMNMX.FTZ R10, R176, R11, !PT ;  /* 0x0000000bb00a7209 */ /* 0x000fe40007810000 */
[----:B------:R-:W-:Y:S02]  /*8710*/  FSEL R178, R178, -INF , !P1 ;  /* 0xff800000b2b27808 */ /* 0x000fe40004800000 */
[----:B------:R-:W-:Y:S02]  /*8720*/  LOP3.LUT P1, RZ, R16, 0x800000, RZ, 0xc0, !PT ;  /* 0x0080000010ff7812 */ /* 0x000fe4000782c0ff */
[----:B------:R-:W-:Y:S02]  /*8730*/  FMNMX.FTZ R11, R177, R10, !PT ;  /* 0x0000000ab10b7209 */ /* 0x000fe40007810000 */
[----:B------:R-:W-:-:S02]  /*8740*/  ISETP.GT.AND P1, PT, R13, 0x31, !P1 ;  /* 0x000000310d00780c */ /* 0x000fc40004f24270 */
[----:B------:R-:W-:Y:S02]  /*8750*/  FMNMX.FTZ R10, R180, R11, !PT ;  /* 0x0000000bb40a7209 */ /* 0x000fe40007810000 */
[----:B------:R-:W-:Y:S02]  /*8760*/  ISETP.LT.OR P1, PT, R14, 0x32, P1 ;  /* 0x000000320e00780c */ /* 0x000fe40000f21670 */
[----:B------:R-:W-:Y:S02]  /*8770*/  FMNMX.FTZ R11, R181, R10, !PT ;  /* 0x0000000ab50b7209 */ /* 0x000fe40007810000 */
[----:B------:R-:W-:Y:S02]  /*8780*/  FSEL R179, R179, -INF , !P1 ;  /* 0xff800000b3b37808 */ /* 0x000fe40004800000 */
[----:B------:R-:W-:Y:S02]  /*8790*/  LOP3.LUT P1, RZ, R16, 0x400000, RZ, 0xc0, !PT ;  /* 0x0040000010ff7812 */ /* 0x000fe4000782c0ff */
[----:B------:R-:W-:-:S02]  /*87a0*/  FMNMX.FTZ R10, R152, R11, !PT ;  /* 0x0000000b980a7209 */ /* 0x000fc40007810000 */
[----:B------:R-:W-:Y:S02]  /*87b0*/  ISETP.GT.AND P1, PT, R13, 0x38, !P1 ;  /* 0x000000380d00780c */ /* 0x000fe40004f24270 */
[----:B------:R-:W-:Y:S02]  /*87c0*/  FMNMX.FTZ R11, R153, R10, !PT ;  /* 0x0000000a990b7209 */ /* 0x000fe40007810000 */
        /* <DEDUP_REMOVED lines=31> */
[----:B------:R-:W-:Y:S02]  /*89c0*/  ISETP.GT.AND P1, PT, R13, 0x49, !P6 ;  /* 0x000000490d00780c */ /* 0x000fe40007724270 */
[----:B------:R-:W-:Y:S02]  /*89d0*/  LOP3.LUT P6, RZ, R16, 0x40, RZ, 0xc0, !PT ;  /* 0x0000004010ff7812 */ /* 0x000fe400078cc0ff */
        /* <DEDUP_REMOVED lines=22> */
[----:B------:R-:W-:Y:S01]  /*8b40*/  ISETP.GT.AND P2, PT, R13, 0x89, !P2 ;  /* 0x000000890d00780c */ /* 0x000fe20005744270 */
[----:B------:R-:W1:Y:S01]  /*8b50*/  SHFL.BFLY PT, R10, R15, 0x2, 0x1f ;  /* 0x0c401f000f0a7f89 */ /* 0x000e6200000e0000 */
[----:B------:R-:W-:Y:S02]  /*8b60*/  FSEL R166, R166, -INF , !P1 ;  /* 0xff800000a6a67808 */ /* 0x000fe40004800000 */
[----:B------:R-:W-:-:S02]  /*8b70*/  LOP3.LUT P1, RZ, R16, 0x2000, RZ, 0xc0, !PT ;  /* 0x0000200010ff7812 */ /* 0x000fc4000782c0ff */
[C---:B------:R-:W-:Y:S02]  /*8b80*/  ISETP.LT.OR P2, PT, R14.reuse, 0x8a, P2 ;  /* 0x0000008a0e00780c */ /* 0x040fe40001741670 */
[C---:B------:R-:W-:Y:S02]  /*8b90*/  ISETP.GT.AND P1, PT, R13.reuse, 0x59, !P1 ;  /* 0x000000590d00780c */ /* 0x040fe40004f24270 */
[----:B------:R-:W-:Y:S02]  /*8ba0*/  ISETP.GT.AND P3, PT, R13, 0x90, !P3 ;  /* 0x000000900d00780c */ /* 0x000fe40005f64270 */
[----:B------:R-:W-:Y:S02]  /*8bb0*/  ISETP.LT.OR P1, PT, R14, 0x5a, P1 ;  /* 0x0000005a0e00780c */ /* 0x000fe40000f21670 */
[----:B------:R-:W-:Y:S02]  /*8bc0*/  FSEL R127, R127, -INF , !P2 ;  /* 0xff8000007f7f7808 */ /* 0x000fe40005000000 */
[----:B------:R-:W-:-:S02]  /*8bd0*/  FSEL R167, R167, -INF , !P1 ;  /* 0xff800000a7a77808 */ /* 0x000fc40004800000 */
[----:B------:R-:W-:Y:S02]  /*8be0*/  LOP3.LUT P1, RZ, R16, 0x1000, RZ, 0xc0, !PT ;  /* 0x0000100010ff7812 */ /* 0x000fe4000782c0ff */
[C---:B------:R-:W-:Y:S02]  /*8bf0*/  ISETP.GT.AND P4, PT, R13.reuse, 0x91, !P4 ;  /* 0x000000910d00780c */ /* 0x040fe40006784270 */
[----:B------:R-:W-:Y:S02]  /*8c00*/  ISETP.GT.AND P1, PT, R13, 0x60, !P1 ;  /* 0x000000600d00780c */ /* 0x000fe40004f24270 */
[C---:B------:R-:W-:Y:S02]  /*8c10*/  ISETP.LT.OR P3, PT, R14.reuse, 0x91, P3 ;  /* 0x000000910e00780c */ /* 0x040fe40001f61670 */
[----:B------:R-:W-:Y:S02]  /*8c20*/  ISETP.LT.OR P1, PT, R14, 0x61, P1 ;  /* 0x000000610e00780c */ /* 0x000fe40000f21670 */
[----:B-1----:R-:W-:-:S02]  /*8c30*/  FMNMX.FTZ R20, R15, R10, !PT ;  /* 0x0000000a0f147209 */ /* 0x002fc40007810000 */
[----:B------:R-:W-:Y:S02]  /*8c40*/  FSEL R138, R138, -INF , !P1 ;  /* 0xff8000008a8a7808 */ /* 0x000fe40004800000 */
[----:B------:R-:W-:Y:S01]  /*8c50*/  LOP3.LUT P1, RZ, R16, 0x800, RZ, 0xc0, !PT ;  /* 0x0000080010ff7812 */ /* 0x000fe2000782c0ff */
[----:B------:R-:W1:Y:S01]  /*8c60*/  SHFL.BFLY PT, R11, R20, 0x1, 0x1f ;  /* 0x0c201f00140b7f89 */ /* 0x000e6200000e0000 */
[C---:B------:R-:W-:Y:S02]  /*8c70*/  ISETP.GT.AND P5, PT, R13.reuse, 0x98, !P5 ;  /* 0x000000980d00780c */ /* 0x040fe40006fa4270 */
[----:B------:R-:W-:Y:S02]  /*8c80*/  ISETP.GT.AND P1, PT, R13, 0x61, !P1 ;  /* 0x000000610d00780c */ /* 0x000fe40004f24270 */
[C---:B------:R-:W-:Y:S02]  /*8c90*/  ISETP.LT.OR P4, PT, R14.reuse, 0x92, P4 ;  /* 0x000000920e00780c */ /* 0x040fe40002781670 */
[----:B------:R-:W-:-:S02]  /*8ca0*/  ISETP.LT.OR P1, PT, R14, 0x62, P1 ;  /* 0x000000620e00780c */ /* 0x000fc40000f21670 */
[----:B------:R-:W-:Y:S02]  /*8cb0*/  FSEL R130, R130, -INF , !P3 ;  /* 0xff80000082827808 */ /* 0x000fe40005800000 */
[----:B------:R-:W-:Y:S02]  /*8cc0*/  FSEL R139, R139, -INF , !P1 ;  /* 0xff8000008b8b7808 */ /* 0x000fe40004800000 */
[----:B------:R-:W-:Y:S02]  /*8cd0*/  LOP3.LUT P1, RZ, R16, 0x400, RZ, 0xc0, !PT ;  /* 0x0000040010ff7812 */ /* 0x000fe4000782c0ff */
[----:B------:R-:W-:Y:S02]  /*8ce0*/  ISETP.LT.OR P5, PT, R14, 0x99, P5 ;  /* 0x000000990e00780c */ /* 0x000fe40002fa1670 */
[----:B------:R-:W-:Y:S02]  /*8cf0*/  ISETP.GT.AND P1, PT, R13, 0x68, !P1 ;  /* 0x000000680d00780c */ /* 0x000fe40004f24270 */
[----:B------:R-:W-:-:S02]  /*8d00*/  FSEL R134, R134, -INF , !P5 ;  /* 0xff80000086867808 */ /* 0x000fc40006800000 */
[----:B------:R-:W-:Y:S02]  /*8d10*/  ISETP.LT.OR P1, PT, R14, 0x69, P1 ;  /* 0x000000690e00780c */ /* 0x000fe40000f21670 */
[----:B-1----:R-:W-:Y:S02]  /*8d20*/  FMNMX.FTZ R10, R20, R11, !PT ;  /* 0x0000000b140a7209 */ /* 0x002fe40007810000 */
[----:B------:R-:W-:Y:S02]  /*8d30*/  FSEL R142, R142, -INF , !P1 ;  /* 0xff8000008e8e7808 */ /* 0x000fe40004800000 */
[----:B------:R-:W-:Y:S01]  /*8d40*/  LOP3.LUT P1, RZ, R16, 0x200, RZ, 0xc0, !PT ;  /* 0x0000020010ff7812 */ /* 0x000fe2000782c0ff */
[----:B------:R-:W-:-:S03]  /*8d50*/  FFMA.FTZ R12, R10, R21, -8 ;  /* 0xc10000000a0c7423 */ /* 0x000fc60000010015 */
[----:B------:R-:W-:-:S04]  /*8d60*/  ISETP.GT.AND P1, PT, R13, 0x69, !P1 ;  /* 0x000000690d00780c */ /* 0x000fc80004f24270 */
[----:B------:R-:W-:-:S04]  /*8d70*/  ISETP.LT.OR P1, PT, R14, 0x6a, P1 ;  /* 0x0000006a0e00780c */ /* 0x000fc80000f21670 */
[----:B------:R-:W-:Y:S02]  /*8d80*/  FSEL R143, R143, -INF , !P1 ;  /* 0xff8000008f8f7808 */ /* 0x000fe40004800000 */
[----:B------:R-:W-:-:S04]  /*8d90*/  LOP3.LUT P1, RZ, R16, 0x100, RZ, 0xc0, !PT ;  /* 0x0000010010ff7812 */ /* 0x000fc8000782c0ff */
[----:B------:R-:W-:-:S04]  /*8da0*/  ISETP.GT.AND P1, PT, R13, 0x70, !P1 ;  /* 0x000000700d00780c */ /* 0x000fc80004f24270 */
[----:B------:R-:W-:-:S04]  /*8db0*/  ISETP.LT.OR P1, PT, R14, 0x71, P1 ;  /* 0x000000710e00780c */ /* 0x000fc80000f21670 */
[----:B------:R-:W-:Y:S02]  /*8dc0*/  FSEL R146, R146, -INF , !P1 ;  /* 0xff80000092927808 */ /* 0x000fe40004800000 */
[----:B------:R-:W-:-:S04]  /*8dd0*/  LOP3.LUT P1, RZ, R16, 0x80, RZ, 0xc0, !PT ;  /* 0x0000008010ff7812 */ /* 0x000fc8000782c0ff */
[----:B------:R-:W-:-:S04]  /*8de0*/  ISETP.GT.AND P1, PT, R13, 0x71, !P1 ;  /* 0x000000710d00780c */ /* 0x000fc80004f24270 */
[----:B------:R-:W-:-:S04]  /*8df0*/  ISETP.LT.OR P1, PT, R14, 0x72, P1 ;  /* 0x000000720e00780c */ /* 0x000fc80000f21670 */
[----:B------:R-:W-:Y:S02]  /*8e00*/  FSEL R147, R147, -INF , !P1 ;  /* 0xff80000093937808 */ /* 0x000fe40004800000 */
[----:B------:R-:W-:Y:S02]  /*8e10*/  ISETP.GT.AND P1, PT, R13, 0x78, !P6 ;  /* 0x000000780d00780c */ /* 0x000fe40007724270 */
[----:B------:R-:W-:Y:S02]  /*8e20*/  LOP3.LUT P6, RZ, R16, 0x1000000, RZ, 0xc0, !PT ;  /* 0x0100000010ff7812 */ /* 0x000fe400078cc0ff */
        /* <DEDUP_REMOVED lines=46> */
[C---:B------:R-:W-:Y:S02]  /*9110*/  ISETP.GT.AND P1, PT, R13.reuse, RZ, !P6 ;  /* 0x000000ff0d00720c */ /* 0x040fe40007724270 */
[----:B------:R-:W-:Y:S02]  /*9120*/  LOP3.LUT P6, RZ, R16, 0x8000000, RZ, 0xc0, !PT ;  /* 0x0800000010ff7812 */ /* 0x000fe400078cc0ff */
[----:B------:R-:W-:Y:S02]  /*9130*/  ISETP.LT.OR P1, PT, R14, 0x1, P1 ;  /* 0x000000010e00780c */ /* 0x000fe40000f21670 */
[----:B------:R-:W-:Y:S02]  /*9140*/  ISETP.GT.AND P2, PT, R13, 0x99, !P6 ;  /* 0x000000990d00780c */ /* 0x000fe40007744270 */
[----:B------:R-:W-:-:S02]  /*9150*/  FSEL R11, R186, -INF , !P1 ;  /* 0xff800000ba0b7808 */ /* 0x000fc40004800000 */
[----:B------:R-:W-:Y:S02]  /*9160*/  FSETP.NEU.FTZ.AND P1, PT, R10, -INF , PT ;  /* 0xff8000000a00780b */ /* 0x000fe40003f3d000 */
[----:B------:R-:W-:Y:S02]  /*9170*/  ISETP.LT.OR P2, PT, R14, 0x9a, P2 ;  /* 0x0000009a0e00780c */ /* 0x000fe40001741670 */
[----:B------:R-:W-:Y:S02]  /*9180*/  FSEL R12, R12, RZ, P1 ;  /* 0x000000ff0c0c7208 */ /* 0x000fe40000800000 */
[----:B------:R-:W-:-:S03]  /*9190*/  FSEL R135, R135, -INF , !P2 ;  /* 0xff80000087877808 */ /* 0x000fc60005000000 */
        /* <DEDUP_REMOVED lines=24> */
[----:B-1----:R-:W-:-:S01]  /*9320*/  FFMA.FTZ R196, R144, UR41, -R12 ;  /* 0x0000002990c47c23 */ /* 0x002fc2000801080c */
        /* <DEDUP_REMOVED lines=60> */
[----:B------:R-:W-:Y:S01]  /*96f0*/  FSEL R137, R131, -INF , !P4 ;  /* 0xff80000083897808 */ /* 0x000fe20006000000 */
[----:B------:R-:W-:Y:S01]  /*9700*/  MUFU.EX2 R173, R173 ;  /* 0x000000ad00ad7308 */ /* 0x000fe20000000800 */
[----:B------:R-:W-:-:S04]  /*9710*/  FMNMX.FTZ R193, R127, R192, !PT ;  /* 0x000000c07fc17209 */ /* 0x000fc80007810000 */
[----:B------:R-:W-:-:S03]  /*9720*/  FMNMX.FTZ R140, R130, R193, !PT ;  /* 0x000000c1828c7209 */ /* 0x000fc60007810000 */
[----:B------:R-:W-:Y:S01]  /*9730*/  MUFU.EX2 R176, R176 ;  /* 0x000000b000b07308 */ /* 0x000fe20000000800 */
[----:B------:R-:W-:-:S04]  /*9740*/  FMNMX.FTZ R141, R137, R140, !PT ;  /* 0x0000008c898d7209 */ /* 0x000fc80007810000 */
[----:B------:R-:W-:Y:S01]  /*9750*/  FMNMX.FTZ R140, R134, R141, !PT ;  /* 0x0000008d868c7209 */ /* 0x000fe20007810000 */
[----:B------:R-:W-:-:S01]  /*9760*/  FFMA.FTZ R141, R145, UR41, -R12 ;  /* 0x00000029918d7c23 */ /* 0x000fc2000801080c */
[----:B------:R-:W-:Y:S01]  /*9770*/  FFMA.FTZ R145, R149, UR41, -R12 ;  /* 0x0000002995917c23 */ /* 0x000fe2000801080c */
[----:B------:R-:W-:Y:S01]  /*9780*/  IMAD.U32 R149, RZ, RZ, UR41 ;  /* 0x00000029ff957e24 */ /* 0x000fe2000f8e00ff */
[----:B------:R-:W-:Y:S01]  /*9790*/  FMNMX.FTZ R192, R135, R140, !PT ;  /* 0x0000008c87c07209 */ /* 0x000fe20007810000 */
[----:B------:R-:W-:Y:S04]  /*97a0*/  MUFU.EX2 R177, R177 ;  /* 0x000000b100b17308 */ /* 0x000fe80000000800 */
[----:B------:R-:W1:Y:S04]  /*97b0*/  SHFL.BFLY PT, R193, R192, 0x2, 0x1f ;  /* 0x0c401f00c0c17f89 */ /* 0x000e6800000e0000 */
[----:B------:R2:W-:Y:S08]  /*97c0*/  MUFU.EX2 R140, R196 ;  /* 0x000000c4008c7308 */ /* 0x0005f00000000800 */
[----:B------:R-:W-:Y:S08]  /*97d0*/  MUFU.EX2 R180, R180 ;  /* 0x000000b400b47308 */ /* 0x000ff00000000800 */
[----:B------:R-:W-:Y:S01]  /*97e0*/  MUFU.EX2 R181, R181 ;  /* 0x000000b500b57308 */ /* 0x000fe20000000800 */
[----:B-1----:R-:W-:-:S02]  /*97f0*/  FMNMX.FTZ R193, R192, R193, !PT ;  /* 0x000000c1c0c17209 */ /* 0x002fc40007810000 */
[----:B------:R-:W-:-:S05]  /*9800*/  FSEL R192, R10, RZ, P1 ;  /* 0x000000ff0ac07208 */ /* 0x000fca0000800000 */
[----:B------:R-:W-:Y:S01]  /*9810*/  MUFU.EX2 R152, R152 ;  /* 0x0000009800987308 */ /* 0x000fe20000000800 */
[----:B------:R-:W1:Y:S01]  /*9820*/  SHFL.BFLY PT, R148, R193, 0x1, 0x1f ;  /* 0x0c201f00c1947f89 */ /* 0x000e6200000e0000 */
[----:B------:R-:W-:-:S04]  /*9830*/  FADD.FTZ R192, -R192, R3 ;  /* 0x00000003c0c07221 */ /* 0x000fc80000010100 */
[----:B------:R-:W-:Y:S02]  /*9840*/  FMUL.FTZ R192, R192, UR41 ;  /* 0x00000029c0c07c20 */ /* 0x000fe40008410000 */
[----:B------:R-:W-:Y:S08]  /*9850*/  MUFU.EX2 R3, R133 ;  /* 0x0000008500037308 */ /* 0x000ff00000000800 */
[----:B------:R-:W3:Y:S08]  /*9860*/  MUFU.EX2 R192, R192 ;  /* 0x000000c000c07308 */ /* 0x000ef00000000800 */
[----:B------:R-:W-:Y:S01]  /*9870*/  MUFU.EX2 R153, R153 ;  /* 0x0000009900997308 */ /* 0x000fe20000000800 */
[----:B-1----:R-:W-:-:S04]  /*9880*/  FMNMX.FTZ R12, R193, R148, !PT ;  /* 0x00000094c10c7209 */ /* 0x002fc80007810000 */
[C---:B------:R-:W-:Y:S01]  /*9890*/  FSETP.NEU.FTZ.AND P1, PT, R12.reuse, -INF , PT ;  /* 0xff8000000c00780b */ /* 0x040fe20003f3d000 */
[----:B------:R-:W-:-:S02]  /*98a0*/  FFMA.FTZ R148, R12, R149, -8 ;  /* 0xc10000000c947423 */ /* 0x000fc40000010095 */
[----:B------:R-:W-:Y:S03]  /*98b0*/  MUFU.EX2 R156, R156 ;  /* 0x0000009c009c7308 */ /* 0x000fe60000000800 */
[----:B------:R-:W-:-:S05]  /*98c0*/  FSEL R148, R148, RZ, P1 ;  /* 0x000000ff94947208 */ /* 0x000fca0000800000 */
[--C-:B------:R-:W-:Y:S01]  /*98d0*/  FFMA.FTZ R193, R190, UR41, -R148.reuse ;  /* 0x00000029bec17c23 */ /* 0x100fe20008010894 */
[----:B------:R-:W-:-:S01]  /*98e0*/  FFMA.FTZ R190, R191, UR41, -R148 ;  /* 0x00000029bfbe7c23 */ /* 0x000fc20008010894 */
[----:B------:R-:W-:Y:S01]  /*98f0*/  FSEL R191, R12, RZ, P1 ;  /* 0x000000ff0cbf7208 */ /* 0x000fe20000800000 */
[----:B--2---:R-:W-:-:S01]  /*9900*/  FFMA.FTZ R196, R11, UR41, -R148 ;  /* 0x000000290bc47c23 */ /* 0x004fc20008010894 */
[--C-:B------:R-:W-:Y:S01]  /*9910*/  FFMA.FTZ R11, R187, UR41, -R148.reuse ;  /* 0x00000029bb0b7c23 */ /* 0x100fe20008010894 */
[----:B------:R1:W-:Y:S01]  /*9920*/  MUFU.EX2 R133, R193 ;  /* 0x000000c100857308 */ /* 0x0003e20000000800 */
[----:B------:R-:W-:-:S01]  /*9930*/  FFMA.FTZ R149, R194, UR41, -R148 ;  /* 0x00000029c2957c23 */ /* 0x000fc20008010894 */
[----:B------:R-:W-:Y:S01]  /*9940*/  FADD.FTZ R191, -R191, R0 ;  /* 0x00000000bfbf7221 */ /* 0x000fe20000010100 */
[----:B------:R-:W-:-:S01]  /*9950*/  FFMA.FTZ R194, R195, UR41, -R148 ;  /* 0x00000029c3c27c23 */ /* 0x000fc20008010894 */
[----:B---3--:R-:W-:Y:S01]  /*9960*/  FFMA.FTZ R195, R192, R6, R15 ;  /* 0x00000006c0c37223 */ /* 0x008fe2000001000f */
[----:B------:R-:W-:-:S01]  /*9970*/  FFMA.FTZ R187, R198, UR41, -R148 ;  /* 0x00000029c6bb7c23 */ /* 0x000fc20008010894 */
[----:B------:R-:W-:Y:S01]  /*9980*/  FMUL.FTZ R191, R191, UR41 ;  /* 0x00000029bfbf7c20 */ /* 0x000fe20008410000 */
[----:B------:R-:W-:-:S01]  /*9990*/  FFMA.FTZ R198, R199, UR41, -R148 ;  /* 0x00000029c7c67c23 */ /* 0x000fc20008010894 */
[----:B------:R-:W-:Y:S01]  /*99a0*/  MUFU.EX2 R196, R196 ;  /* 0x000000c400c47308 */ /* 0x000fe20000000800 */
[----:B-1----:R-:W-:-:S01]  /*99b0*/  FFMA.FTZ R193, R158, UR41, -R148 ;  /* 0x000000299ec17c23 */ /* 0x002fc20008010894 */
[--C-:B------:R-:W-:Y:S01]  /*99c0*/  FFMA.FTZ R158, R162, UR41, -R148.reuse ;  /* 0x00000029a29e7c23 */ /* 0x100fe20008010894 */
[----:B------:R-:W-:-:S01]  /*99d0*/  FFMA.FTZ R162, R166, UR41, -R148 ;  /* 0x00000029a6a27c23 */ /* 0x000fc20008010894 */
[----:B------:R-:W-:Y:S01]  /*99e0*/  FADD.FTZ R166, R20, R195 ;  /* 0x000000c314a67221 */ /* 0x000fe20000010000 */
        /* <DEDUP_REMOVED lines=20> */
[----:B-1----:R-:W-:-:S01]  /*9b30*/  FFMA.FTZ R6, R191, R5, R196 ;  /* 0x00000005bf067223 */ /* 0x002fc200000100c4 */
[----:B------:R-:W-:Y:S01]  /*9b40*/  FADD.FTZ R5, R21, R166 ;  /* 0x000000a615057221 */ /* 0x000fe20000010000 */
        /* <DEDUP_REMOVED lines=9> */
[--C-:B------:R-:W-:Y:S01]  /*9be0*/  FFMA.FTZ R134, R134, UR41, -R148.reuse ;  /* 0x0000002986867c23 */ /* 0x100fe20008010894 */
[----:B------:R-:W-:-:S03]  /*9bf0*/  FFMA.FTZ R135, R135, UR41, -R148 ;  /* 0x0000002987877c23 */ /* 0x000fc60008010894 */
[----:B------:R-:W2:Y:S08]  /*9c00*/  MUFU.EX2 R194, R194 ;  /* 0x000000c200c27308 */ /* 0x000eb00000000800 */
[----:B------:R-:W4:Y:S08]  /*9c10*/  MUFU.EX2 R187, R187 ;  /* 0x000000bb00bb7308 */ /* 0x000f300000000800 */
[----:B------:R5:W-:Y:S08]  /*9c20*/  MUFU.EX2 R0, R193 ;  /* 0x000000c100007308 */ /* 0x000bf00000000800 */
[----:B------:R-:W4:Y:S01]  /*9c30*/  MUFU.EX2 R198, R198 ;  /* 0x000000c600c67308 */ /* 0x000f220000000800 */
[----:B-----5:R-:W-:-:S01]  /*9c40*/  FADD.FTZ R193, R133, R6 ;  /* 0x0000000685c17221 */ /* 0x020fc20000010000 */
[----:B------:R-:W-:-:S03]  /*9c50*/  FADD.FTZ R6, R184, R5 ;  /* 0x00000005b8067221 */ /* 0x000fc60000010000 */
[----:B---3--:R-:W-:Y:S01]  /*9c60*/  FADD.FTZ R166, R190, R193 ;  /* 0x000000c1bea67221 */ /* 0x008fe20000010000 */
[----:B------:R-:W-:-:S02]  /*9c70*/  FADD.FTZ R5, R185, R6 ;  /* 0x00000006b9057221 */ /* 0x000fc40000010000 */
[----:B------:R-:W3:Y:S01]  /*9c80*/  MUFU.EX2 R170, R170 ;  /* 0x000000aa00aa7308 */ /* 0x000ee20000000800 */
[----:B-1----:R-:W-:-:S01]  /*9c90*/  FADD.FTZ R193, R149, R166 ;  /* 0x000000a695c17221 */ /* 0x002fc20000010000 */
[----:B------:R-:W-:-:S03]  /*9ca0*/  FADD.FTZ R5, R186, R5 ;  /* 0x00000005ba057221 */ /* 0x000fc60000010000 */
[----:B--2---:R-:W-:Y:S01]  /*9cb0*/  FADD.FTZ R6, R194, R193 ;  /* 0x000000c1c2067221 */ /* 0x004fe20000010000 */
[----:B------:R-:W-:-:S02]  /*9cc0*/  FADD.FTZ R166, R188, R5 ;  /* 0x00000005bca67221 */ /* 0x000fc40000010000 */
[----:B------:R-:W1:Y:S01]  /*9cd0*/  MUFU.EX2 R171, R171 ;  /* 0x000000ab00ab7308 */ /* 0x000e620000000800 */
[----:B----4-:R-:W-:-:S01]  /*9ce0*/  FADD.FTZ R5, R187, R6 ;  /* 0x00000006bb057221 */ /* 0x010fc20000010000 */
[----:B------:R-:W-:-:S03]  /*9cf0*/  FADD.FTZ R193, R189, R166 ;  /* 0x000000a6bdc17221 */ /* 0x000fc60000010000 */
[----:B------:R-:W-:Y:S01]  /*9d00*/  FADD.FTZ R5, R198, R5 ;  /* 0x00000005c6057221 */ /* 0x000fe20000010000 */
[----:B------:R-:W-:-:S02]  /*9d10*/  FADD.FTZ R6, R168, R193 ;  /* 0x000000c1a8067221 */ /* 0x000fc40000010000 */
[----:B------:R-:W2:Y:S01]  /*9d20*/  MUFU.EX2 R174, R174 ;  /* 0x000000ae00ae7308 */ /* 0x000ea20000000800 */
[----:B---3--:R-:W-:-:S01]  /*9d30*/  FADD.FTZ R166, R170, R5 ;  /* 0x00000005aaa67221 */ /* 0x008fc20000010000 */
[----:B------:R-:W-:-:S04]  /*9d40*/  FADD.FTZ R5, R169, R6 ;  /* 0x00000006a9057221 */ /* 0x000fc80000010000 */
[----:B------:R-:W-:Y:S02]  /*9d50*/  FADD.FTZ R6, R172, R5 ;  /* 0x00000005ac067221 */ /* 0x000fe40000010000 */
[----:B------:R-:W3:Y:S01]  /*9d60*/  MUFU.EX2 R175, R175 ;  /* 0x000000af00af7308 */ /* 0x000ee20000000800 */
[----:B-1----:R-:W-:-:S01]  /*9d70*/  FADD.FTZ R193, R171, R166 ;  /* 0x000000a6abc17221 */ /* 0x002fc20000010000 */
[----:B------:R-:W-:-:S04]  /*9d80*/  FADD.FTZ R5, R173, R6 ;  /* 0x00000006ad057221 */ /* 0x000fc80000010000 */
[----:B------:R-:W-:Y:S02]  /*9d90*/  FADD.FTZ R6, R176, R5 ;  /* 0x00000005b0067221 */ /* 0x000fe40000010000 */
[----:B------:R-:W1:Y:S01]  /*9da0*/  MUFU.EX2 R178, R178 ;  /* 0x000000b200b27308 */ /* 0x000e620000000800 */
[----:B--2---:R-:W-:-:S01]  /*9db0*/  FADD.FTZ R166, R174, R193 ;  /* 0x000000c1aea67221 */ /* 0x004fc20000010000 */
[----:B------:R-:W-:-:S04]  /*9dc0*/  FADD.FTZ R5, R177, R6 ;  /* 0x00000006b1057221 */ /* 0x000fc80000010000 */
[----:B------:R-:W-:Y:S02]  /*9dd0*/  FADD.FTZ R6, R180, R5 ;  /* 0x00000005b4067221 */ /* 0x000fe40000010000 */
        /* <DEDUP_REMOVED lines=17> */
[----:B---3--:R-:W-:-:S04]  /*9ef0*/  FADD.FTZ R193, R155, R166 ;  /* 0x000000a69bc17221 */ /* 0x008fc80000010000 */
[----:B------:R-:W-:-:S03]  /*9f00*/  FADD.FTZ R166, R0, R193 ;  /* 0x000000c100a67221 */ /* 0x000fc60000010000 */
        /* <DEDUP_REMOVED lines=21> */
[----:B--2---:R-:W-:-:S04]  /*a060*/  FADD.FTZ R6, R136, R5 ;  /* 0x0000000588067221 */ /* 0x004fc80000010000 */
[----:B------:R-:W-:-:S03]  /*a070*/  FADD.FTZ R6, R13, R6 ;  /* 0x000000060d067221 */ /* 0x000fc60000010000 */
[----:B------:R-:W2:Y:S01]  /*a080*/  MUFU.EX2 R131, R197 ;  /* 0x000000c500837308 */ /* 0x000ea20000000800 */
[----:B---3--:R-:W-:-:S01]  /*a090*/  FADD.FTZ R166, R138, R193 ;  /* 0x000000c18aa67221 */ /* 0x008fc20000010000 */
[----:B------:R-:W-:-:S06]  /*a0a0*/  FFMA.FTZ R193, R127, UR41, -R148 ;  /* 0x000000297fc17c23 */ /* 0x000fcc0008010894 */
[----:B------:R-:W3:Y:S01]  /*a0b0*/  MUFU.EX2 R142, R142 ;  /* 0x0000008e008e7308 */ /* 0x000ee20000000800 */
[----:B-1----:R-:W-:-:S07]  /*a0c0*/  FADD.FTZ R5, R139, R166 ;  /* 0x000000a68b057221 */ /* 0x002fce0000010000 */
[----:B------:R-:W1:Y:S01]  /*a0d0*/  MUFU.EX2 R14, R14 ;  /* 0x0000000e000e7308 */ /* 0x000e620000000800 */
[----:B--2---:R-:W-:-:S07]  /*a0e0*/  FADD.FTZ R127, R131, R6 ;  /* 0x00000006837f7221 */ /* 0x004fce0000010000 */
[----:B------:R-:W2:Y:S01]  /*a0f0*/  MUFU.EX2 R143, R143 ;  /* 0x0000008f008f7308 */ /* 0x000ea20000000800 */
[----:B---3--:R-:W-:-:S07]  /*a100*/  FADD.FTZ R6, R142, R5 ;  /* 0x000000058e067221 */ /* 0x008fce0000010000 */
[----:B------:R-:W3:Y:S01]  /*a110*/  MUFU.EX2 R146, R146 ;  /* 0x0000009200927308 */ /* 0x000ee20000000800 */
[----:B-1----:R-:W-:-:S01]  /*a120*/  FADD.FTZ R5, R14, R127 ;  /* 0x0000007f0e057221 */ /* 0x002fc20000010000 */
[----:B------:R-:W-:-:S06]  /*a130*/  FFMA.FTZ R127, R130, UR41, -R148 ;  /* 0x00000029827f7c23 */ /* 0x000fcc0008010894 */
[----:B------:R-:W1:Y:S01]  /*a140*/  MUFU.EX2 R141, R141 ;  /* 0x0000008d008d7308 */ /* 0x000e620000000800 */
[----:B--2---:R-:W-:-:S01]  /*a150*/  FADD.FTZ R195, R143, R6 ;  /* 0x000000068fc37221 */ /* 0x004fc20000010000 */
[----:B------:R-:W-:-:S06]  /*a160*/  FADD.FTZ R6, R140, R5 ;  /* 0x000000058c067221 */ /* 0x000fcc0000010000 */
[----:B------:R-:W2:Y:S01]  /*a170*/  MUFU.EX2 R147, R147 ;  /* 0x0000009300937308 */ /* 0x000ea20000000800 */
[----:B---3--:R-:W-:-:S07]  /*a180*/  FADD.FTZ R130, R146, R195 ;  /* 0x000000c392827221 */ /* 0x008fce0000010000 */
[----:B------:R-:W3:Y:S01]  /*a190*/  MUFU.EX2 R144, R144 ;  /* 0x0000009000907308 */ /* 0x000ee20000000800 */
[----:B-1----:R-:W-:-:S07]  /*a1a0*/  FADD.FTZ R5, R141, R6 ;  /* 0x000000068d057221 */ /* 0x002fce0000010000 */
[----:B------:R-:W1:Y:S01]  /*a1b0*/  MUFU.EX2 R150, R150 ;  /* 0x0000009600967308 */ /* 0x000e620000000800 */
[----:B--2---:R-:W-:-:S01]  /*a1c0*/  FADD.FTZ R195, R147, R130 ;  /* 0x0000008293c37221 */ /* 0x004fc20000010000 */
[----:B------:R-:W-:-:S06]  /*a1d0*/  FFMA.FTZ R130, R137, UR41, -R148 ;  /* 0x0000002989827c23 */ /* 0x000fcc0008010894 */
        /* <DEDUP_REMOVED lines=33> */
[----:B-1----:R-:W-:-:S04]  /*a3f0*/  FADD.FTZ R6, R132, R137 ;  /* 0x0000008984067221 */ /* 0x002fc80000010000 */
[----:B------:R-:W-:Y:S01]  /*a400*/  FADD.FTZ R6, R3, R6 ;  /* 0x0000000603067221 */ /* 0x000fe20000010000 */
[----:B--2---:R-:W-:-:S04]  /*a410*/  FADD.FTZ R5, R134, R5 ;  /* 0x0000000586057221 */ /* 0x004fc80000010000 */
[----:B---3--:R-:W-:Y:S01]  /*a420*/  FADD.FTZ R5, R135, R5 ;  /* 0x0000000587057221 */ /* 0x008fe20000010000 */
[----:B------:R-:W-:Y:S06]  /*a430*/  @!P0 BRA `(.L_x_942) ;  /* 0x0000000000048947 */ /* 0x000fec0003800000 */
[----:B------:R-:W-:Y:S01]  /*a440*/  BPT.TRAP 0x1 ;  /* 0x000000040000795c */ /* 0x000fe20000300000 */
.L_x_942:
[----:B------:R-:W-:Y:S01]  /*a450*/  ULEA UR6, UR51, UR38, 0x3 ;  /* 0x0000002633067291 */ /* 0x000fe2000f8e183f */
[----:B------:R-:W-:Y:S01]  /*a460*/  ISETP.GT.AND P1, PT, R4, UR60, PT ;  /* 0x0000003c04007c0c */ /* 0x000fe2000bf24270 */
[----:B------:R-:W-:Y:S01]  /*a470*/  UMOV UR36, UR58 ;  /* 0x0000003a00247c82 */ /* 0x000fe20008000000 */
[----:B------:R-:W-:Y:S01]  /*a480*/  F2FP.SATFINITE.E4M3.F32.PACK_AB_MERGE_C R0, R159, R0, RZ ;  /* 0x000000009f00723e */ /* 0x000fe200048070ff */
[----:B------:R-:W-:Y:S01]  /*a490*/  UIADD3 UR6, UR6, 0x33460, URZ ;  /* 0x0003346006067890 */ /* 0x000fe2000fffe03f */
[----:B------:R-:W-:Y:S01]  /*a4a0*/  F2FP.SATFINITE.E4M3.F32.PACK_AB_MERGE_C R124, R125, R124, RZ ;  /* 0x0000007c7d7c723e */ /* 0x000fe200048070ff */
[----:B------:R-:W-:Y:S01]  /*a4b0*/  UMOV UR51, UR59 ;  /* 0x0000003b00337c82 */ /* 0x000fe20008000000 */
[----:B------:R-:W-:Y:S01]  /*a4c0*/  F2FP.SATFINITE.E4M3.F32.PACK_AB_MERGE_C R3, R3, R132, RZ ;  /* 0x000000840303723e */ /* 0x000fe200048070ff */
[----:B------:R-:W-:Y:S01]  /*a4d0*/  UPRMT UR6, UR37, 0x654, UR6 ;  /* 0x0000065425067896 */ /* 0x000fe20008000006 */
[----:B------:R-:W-:Y:S01]  /*a4e0*/  F2FP.SATFINITE.E4M3.F32.PACK_AB_MERGE_C R21, R184, R21, RZ ;  /* 0x00000015b815723e */ /* 0x000fe200048070ff */
[-C--:B------:R-:W-:Y:S01]  /*a4f0*/  FMUL.FTZ R24, R24, R192.reuse ;  /* 0x000000c018187220 */ /* 0x080fe20000410000 */
[----:B------:R-:W-:Y:S01]  /*a500*/  F2FP.SATFINITE.E4M3.F32.PACK_AB_MERGE_C R133, R190, R133, RZ ;  /* 0x00000085be85723e */ /* 0x000fe200048070ff */
[----:B------:R-:W-:Y:S01]  /*a510*/  FMUL.FTZ R25, R25, R192 ;  /* 0x000000c019197220 */ /* 0x000fe20000410000 */
[----:B------:R-:W-:Y:S01]  /*a520*/  F2FP.SATFINITE.E4M3.F32.PACK_AB_MERGE_C R188, R189, R188, RZ ;  /* 0x000000bcbdbc723e */ /* 0x000fe200048070ff */
[-C--:B------:R-:W-:Y:S01]  /*a530*/  FMUL.FTZ R28, R28, R192.reuse ;  /* 0x000000c01c1c7220 */ /* 0x080fe20000410000 */
[----:B------:R-:W-:Y:S01]  /*a540*/  F2FP.SATFINITE.E4M3.F32.PACK_AB_MERGE_C R187, R198, R187, RZ ;  /* 0x000000bbc6bb723e */ /* 0x000fe200048070ff */
[----:B------:R-:W-:Y:S01]  /*a550*/  FMUL.FTZ R29, R29, R192 ;  /* 0x000000c01d1d7220 */ /* 0x000fe20000410000 */
[----:B------:R-:W-:Y:S01]  /*a560*/  F2FP.SATFINITE.E4M3.F32.PACK_AB_MERGE_C R172, R173, R172, RZ ;  /* 0x000000acadac723e */ /* 0x000fe200048070ff */
[----:B------:R-:W-:Y:S01]  /*a570*/  SYNCS.ARRIVE.TRANS64.RED.A1T0 RZ, [UR6], RZ ;  /* 0x000000ffffff79a7 */ /* 0x000fe20008100406 */
[----:B------:R-:W-:Y:S01]  /*a580*/  F2FP.SATFINITE.E4M3.F32.PACK_AB_MERGE_C R174, R175, R174, RZ ;  /* 0x000000aeafae723e */ /* 0x000fe200048070ff */
[----:B------:R-:W-:Y:S01]  /*a590*/  FMUL.FTZ R32, R32, R192 ;  /* 0x000000c020207220 */ /* 0x000fe20000410000 */
        /* <DEDUP_REMOVED lines=9> */
[-C--:B------:R-:W-:Y:S01]  /*a630*/  FMUL.FTZ R41, R41, R192.reuse ;  /* 0x000000c029297220 */ /* 0x080fe20000410000 */
        /* <DEDUP_REMOVED lines=12> */
[----:B------:R-:W-:Y:S01]  /*a700*/  F2FP.SATFINITE.E4M3.F32.PACK_AB_MERGE_C R209, R155, R154, R0 ;  /* 0x0000009a9bd1723e */ /* 0x000fe20004807000 */
[----:B------:R-:W-:Y:S01]  /*a710*/  FMUL.FTZ R56, R56, R192 ;  /* 0x000000c038387220 */ /* 0x000fe20000410000 */
[----:B------:R-:W-:Y:S01]  /*a720*/  F2FP.SATFINITE.E4M3.F32.PACK_AB_MERGE_C R202, R129, R128, R3 ;  /* 0x0000008081ca723e */ /* 0x000fe20004807003 */
[-C--:B------:R-:W-:Y:S01]  /*a730*/  FMUL.FTZ R57, R57, R192.reuse ;  /* 0x000000c039397220 */ /* 0x080fe20000410000 */
[----:B------:R-:W-:Y:S01]  /*a740*/  F2FP.SATFINITE.E4M3.F32.PACK_AB_MERGE_C R216, R20, R15, R21 ;  /* 0x0000000f14d8723e */ /* 0x000fe20004807015 */
[----:B------:R-:W-:Y:S01]  /*a750*/  FMUL.FTZ R60, R60, R192 ;  /* 0x000000c03c3c7220 */ /* 0x000fe20000410000 */
[----:B------:R-:W-:Y:S01]  /*a760*/  F2FP.SATFINITE.E4M3.F32.PACK_AB_MERGE_C R217, R11, R196, R133 ;  /* 0x000000c40bd9723e */ /* 0x000fe20004807085 */
[-C--:B------:R-:W-:Y:S01]  /*a770*/  FMUL.FTZ R61, R61, R192.reuse ;  /* 0x000000c03d3d7220 */ /* 0x080fe20000410000 */
[----:B------:R-:W-:Y:S01]  /*a780*/  F2FP.SATFINITE.E4M3.F32.PACK_AB_MERGE_C R218, R186, R185, R188 ;  /* 0x000000b9bada723e */ /* 0x000fe200048070bc */
[-C--:B------:R-:W-:Y:S01]  /*a790*/  FMUL.FTZ R64, R64, R192.reuse ;  /* 0x000000c040407220 */ /* 0x080fe20000410000 */
        /* <DEDUP_REMOVED lines=42> */
[----:B------:R-:W-:-:S02]  /*aa40*/  VIADD R4, R4, 0xffffffff ;  /* 0xffffffff04047836 */ /* 0x000fc40000000000 */
        /* <DEDUP_REMOVED lines=48> */
[----:B------:R-:W-:-:S02]  /*ad50*/  IMAD.MOV.U32 R0, RZ, RZ, R12 ;  /* 0x000000ffff007224 */ /* 0x000fc400078e000c */
[----:B------:R-:W-:Y:S01]  /*ad60*/  IMAD.MOV.U32 R3, RZ, RZ, R10 ;  /* 0x000000ffff037224 */ /* 0x000fe200078e000a */
[----:B------:R-:W-:Y:S06]  /*ad70*/  @P1 BRA `(.L_x_943) ;  /* 0xffffffb4005c1947 */ /* 0x000fec000383ffff */
[----:B------:R-:W-:Y:S01]  /*ad80*/  IMAD.MOV.U32 R0, RZ, RZ, R12 ;  /* 0x000000ffff007224 */ /* 0x000fe200078e000c */
[----:B------:R-:W-:Y:S01]  /*ad90*/  UMOV UR51, UR59 ;  /* 0x0000003b00337c82 */ /* 0x000fe20008000000 */
[----:B------:R-:W-:Y:S01]  /*ada0*/  IMAD.MOV.U32 R3, RZ, RZ, R10 ;  /* 0x000000ffff037224 */ /* 0x000fe200078e000a */
[----:B------:R-:W-:-:S06]  /*adb0*/  UMOV UR36, UR58 ;  /* 0x0000003a00247c82 */ /* 0x000fcc0008000000 */
.L_x_925:
[----:B------:R-:W1:Y:S01]  /*adc0*/  LDC R9, c[0x0][0x9e4] ;  /* 0x00027900ff097b82 */ /* 0x000e620000000800 */
[----:B------:R-:W-:Y:S01]  /*add0*/  VIADD R10, R19, -UR55 ;  /* 0x80000037130a7c36 */ /* 0x000fe20008000000 */
[----:B------:R-:W-:-:S04]  /*ade0*/  LOP3.LUT R2, R2, 0xffffffef, RZ, 0xc0, !PT ;  /* 0xffffffef02027812 */ /* 0x000fc800078ec0ff */
[----:B------:R-:W-:Y:S02]  /*adf0*/  R2UR UR6, R10 ;  /* 0x000000000a0672ca */ /* 0x000fe400000e0000 */
[----:B-1----:R-:W-:-:S13]  /*ae00*/  ISETP.GE.AND P1, PT, R9, 0x1, PT ;  /* 0x000000010900780c */ /* 0x002fda0003f26270 */
[----:B------:R-:W-:Y:S01]  /*ae10*/  @P1 LOP3.LUT R2, R2, 0x10, RZ, 0xfc, !PT ;  /* 0x0000001002021812 */ /* 0x000fe200078efcff */
[----:B------:R-:W-:Y:S06]  /*ae20*/  @!P1 BRA `(.L_x_944) ;  /* 0x0000000000449947 */ /* 0x000fec0003800000 */
        /* <DEDUP_REMOVED lines=9> */
.L_x_945:
[----:B------:R-:W-:-:S13]  /*aec0*/  ISETP.NE.AND P1, PT, R9, 0x1, PT ;  /* 0x000000010900780c */ /* 0x000fda0003f25270 */
[----:B------:R-:W1:Y:S02]  /*aed0*/  @P1 LDC.64 R10, c[0x0][0x9e8] ;  /* 0x00027a00ff0a1b82 */ /* 0x000e640000000a00 */
[----:B-1----:R-:W-:-:S05]  /*aee0*/  @P1 IMAD.HI.U32 R10, R19, R10, RZ ;  /* 0x0000000a130a1227 */ /* 0x002fca00078e00ff */
[----:B------:R-:W-:-:S07]  /*aef0*/  @P1 SHF.R.U32.HI R19, RZ, R11, R10 ;  /* 0x0000000bff131219 */ /* 0x000fce000001160a */
.L_x_946:
[----:B------:R-:W-:-:S05]  /*af00*/  IMAD R19, R19, R9, RZ ;  /* 0x0000000913137224 */ /* 0x000fca00078e02ff */
[----:B------:R-:W-:-:S13]  /*af10*/  R2UR UR7, R19 ;  /* 0x00000000130772ca */ /* 0x000fda00000e0000 */
[----:B------:R-:W-:-:S04]  /*af20*/  UISETP.LT.AND UP0, UPT, UR6, UR7, UPT ;  /* 0x000000070600728c */ /* 0x000fc8000bf01270 */
[----:B------:R-:W-:-:S12]  /*af30*/  USEL UR6, UR6, UR7, !UP0 ;  /* 0x0000000706067287 */ /* 0x000fd8000c000000 */
.L_x_944:
[----:B------:R-:W-:-:S04]  /*af40*/  UIADD3 UR6, UR6, 0x9f, URZ ;  /* 0x0000009f06067890 */ /* 0x000fc8000fffe03f */
[----:B------:R-:W-:-:S04]  /*af50*/  UIMAD.WIDE UR6, UR6, 0x66666667, URZ ;  /* 0x66666667060678a5 */ /* 0x000fc8000f8e023f */
[----:B------:R-:W-:-:S04]  /*af60*/  USHF.R.U32.HI UR6, URZ, 0x1f, UR7 ;  /* 0x0000001f3f067899 */ /* 0x000fc80008011607 */
[----:B------:R-:W-:-:S04]  /*af70*/  ULEA.HI.SX32 UR6, UR7, UR6, 0x1a ;  /* 0x0000000607067291 */ /* 0x000fc8000f8fd23f */
[----:B------:R-:W-:-:S04]  /*af80*/  UISETP.LT.AND UP0, UPT, UR40, UR6, UPT ;  /* 0x000000062800728c */ /* 0x000fc8000bf01270 */
[----:B------:R-:W-:-:S06]  /*af90*/  USEL UR54, UR40, UR6, !UP0 ;  /* 0x0000000628367287 */ /* 0x000fcc000c000000 */
[----:B------:R-:W-:-:S13]  /*afa0*/  ISETP.GE.AND P1, PT, R4, UR54, PT ;  /* 0x0000003604007c0c */ /* 0x000fda000bf26270 */
[----:B------:R-:W-:Y:S05]  /*afb0*/  @!P1 BRA `(.L_x_947) ;  /* 0x0000002c00bc9947 */ /* 0x000fea0003800000 */
[----:B------:R-:W-:Y:S01]  /*afc0*/  IMAD.MOV.U32 R11, RZ, RZ, R0 ;  /* 0x000000ffff0b7224 */ /* 0x000fe200078e0000 */
[----:B------:R-:W-:Y:S01]  /*afd0*/  UMOV UR56, UR36 ;  /* 0x0000002400387c82 */ /* 0x000fe20008000000 */
[----:B------:R-:W-:Y:S01]  /*afe0*/  IMAD.MOV.U32 R10, RZ, RZ, R3 ;  /* 0x000000ffff0a7224 */ /* 0x000fe200078e0003 */
[----:B------:R-:W-:-:S06]  /*aff0*/  UMOV UR55, UR51 ;  /* 0x0000003300377c82 */ /* 0x000fcc0008000000 */
.L_x_957:
[----:B------:R-:W-:Y:S01]  /*b000*/  ISETP.NE.AND P2, PT, RZ, UR45, PT ;  /* 0x0000002dff007c0c */ /* 0x000fe2000bf45270 */
[----:B------:R-:W-:-:S04]  /*b010*/  UISETP.NE.AND UP0, UPT, UR55, 0x1, UPT ;  /* 0x000000013700788c */ /* 0x000fc8000bf05270 */
[----:B------:R-:W-:-:S04]  /*b020*/  USEL UR36, URZ, 0x1, UP0 ;  /* 0x000000013f247887 */ /* 0x000fc80008000000 */
[----:B------:R-:W-:-:S04]  /*b030*/  ULOP3.LUT UR36, UR56, UR36, URZ, 0x3c, !UPT ;  /* 0x0000002438247292 */ /* 0x000fc8000f8e3c3f */
[----:B------:R-:W-:Y:S08]  /*b040*/  @P2 BRA `(.L_x_948) ;  /* 0x0000000000382947 */ /* 0x000ff00003800000 */
[----:B------:R-:W-:Y:S05]  /*b050*/  @!P0 BRA `(.L_x_949) ;  /* 0x0000000000048947 */ /* 0x000fea0003800000 */
[----:B------:R-:W-:Y:S01]  /*b060*/  BPT.TRAP 0x1 ;  /* 0x000000040000795c */ /* 0x000fe20000300000 */
.L_x_949:
        /* <DEDUP_REMOVED lines=9> */
.L_x_950:
[----:B--2---:R-:W-:Y:S05]  /*b100*/  @P1 BRA `(.L_x_948) ;  /* 0x0000000000081947 */ /* 0x004fea0003800000 */
[----:B------:R-:W2:Y:S02]  /*b110*/  SYNCS.PHASECHK.TRANS64.TRYWAIT P1, [UR6+0x33430], R0 ;  /* 0x03343000ff0075a7 */ /* 0x000ea40008020146 */
[----:B--2---:R-:W-:Y:S05]  /*b120*/  @!P1 BRA `(.L_x_951) ;  /* 0x000000e400889947 */ /* 0x004fea0003800000 */
.L_x_948:
[----:B--2---:R-:W2:Y:S01]  /*b130*/  S2R R3, SR_TID.X ;  /* 0x0000000000037919 */ /* 0x004ea20000002100 */
[----:B------:R-:W-:Y:S01]  /*b140*/  UIADD3 UR51, UR55, 0x1, URZ ;  /* 0x0000000137337890 */ /* 0x000fe2000fffe03f */
[----:B------:R-:W-:Y:S01]  /*b150*/  UMOV UR27, 0x80000020 ;  /* 0x80000020001b7882 */ /* 0x000fe20000000000 */
[----:B------:R-:W-:Y:S02]  /*b160*/  UMOV UR28, UR24 ;  /* 0x00000018001c7c82 */ /* 0x000fe40008000000 */
[----:B------:R-:W-:Y:S01]  /*b170*/  UISETP.NE.AND UP0, UPT, UR51, 0x2, UPT ;  /* 0x000000023300788c */ /* 0x000fe2000bf05270 */
[----:B------:R-:W-:Y:S01]  /*b180*/  UMOV UR29, UR25 ;  /* 0x00000019001d7c82 */ /* 0x000fe20008000000 */
[----:B------:R-:W-:Y:S02]  /*b190*/  UMOV UR31, 0x80000020 ;  /* 0x80000020001f7882 */ /* 0x000fe40000000000 */
[----:B------:R-:W-:Y:S01]  /*b1a0*/  USEL UR51, UR51, URZ, UP0 ;  /* 0x0000003f33337287 */ /* 0x000fe20008000000 */
[----:B------:R-:W-:Y:S01]  /*b1b0*/  UMOV UR32, UR24 ;  /* 0x0000001800207c82 */ /* 0x000fe20008000000 */
[----:B------:R-:W-:-:S02]  /*b1c0*/  UMOV UR33, UR25 ;  /* 0x0000001900217c82 */ /* 0x000fc40008000000 */
[----:B------:R-:W-:Y:S01]  /*b1d0*/  UIMAD UR57, UR51, 0x780, UR50 ;  /* 0x00000780333978a4 */ /* 0x000fe2000f8e0232 */
[----:B------:R-:W-:Y:S01]  /*b1e0*/  UMOV UR35, 0x80000020 ;  /* 0x8000002000237882 */ /* 0x000fe20000000000 */
[----:B------:R-:W-:Y:S02]  /*b1f0*/  UMOV UR7, 0x80000020 ;  /* 0x8000002000077882 */ /* 0x000fe40000000000 */
[----:B------:R-:W-:Y:S02]  /*b200*/  UIADD3 UR30, UR57, 0x80, URZ ;  /* 0x00000080391e7890 */ /* 0x000fe4000fffe03f */
[----:B------:R-:W-:Y:S02]  /*b210*/  UIADD3 UR34, UR57, 0x100, URZ ;  /* 0x0000010039227890 */ /* 0x000fe4000fffe03f */
[----:B------:R-:W-:Y:S01]  /*b220*/  UMOV UR26, UR57 ;  /* 0x00000039001a7c82 */ /* 0x000fe20008000000 */
[----:B------:R-:W-:Y:S02]  /*b230*/  UIADD3 UR6, UR57, 0x200, URZ ;  /* 0x0000020039067890 */ /* 0x000fe4000fffe03f */
[----:B------:R-:W-:Y:S01]  /*b240*/  UIADD3 UR10, UR57, 0x202, URZ ;  /* 0x00000202390a7890 */ /* 0x000fe2000fffe03f */
[----:B------:R-:W-:Y:S01]  /*b250*/  UMOV UR11, 0x80000020 ;  /* 0x80000020000b7882 */ /* 0x000fe20000000000 */
[----:B------:R-:W-:Y:S01]  /*b260*/  UIADD3 UR14, UR57, 0x282, URZ ;  /* 0x00000282390e7890 */ /* 0x000fe2000fffe03f */
[----:B------:R-:W-:Y:S01]  /*b270*/  UMOV UR15, 0x80000020 ;  /* 0x80000020000f7882 */ /* 0x000fe20000000000 */
[----:B------:R-:W-:Y:S01]  /*b280*/  UIADD3 UR18, UR57, 0x500, URZ ;  /* 0x0000050039127890 */ /* 0x000fe2000fffe03f */
[----:B--2---:R-:W-:Y:S01]  /*b290*/  SHF.R.U32.HI R3, RZ, 0x7, R3 ;  /* 0x00000007ff037819 */ /* 0x004fe20000011603 */
[----:B------:R-:W-:Y:S01]  /*b2a0*/  UMOV UR19, 0x80000020 ;  /* 0x8000002000137882 */ /* 0x000fe20000000000 */
[----:B------:R-:W-:Y:S01]  /*b2b0*/  UIADD3 UR22, UR57, 0x502, URZ ;  /* 0x0000050239167890 */ /* 0x000fe2000fffe03f */
[----:B------:R-:W-:-:S02]  /*b2c0*/  UMOV UR23, 0x80000020 ;  /* 0x8000002000177882 */ /* 0x000fc40000000000 */
        /* <DEDUP_REMOVED lines=165> */
.L_x_953:
[----:B------:R-:W-:Y:S01]  /*bd20*/  ULEA UR6, UR55, UR38, 0x3 ;  /* 0x0000002637067291 */ /* 0x000fe2000f8e183f */
[----:B------:R-:W-:-:S05]  /*bd30*/  IMAD.U32 R0, RZ, RZ, UR56 ;  /* 0x00000038ff007e24 */ /* 0x000fca000f8e00ff */
[----:B------:R-:W-:-:S04]  /*bd40*/  SHF.L.U32 R0, R0, 0x1f, RZ ;  /* 0x0000001f00007819 */ /* 0x000fc800000006ff */
[----:B------:R1:W2:Y:S01]  /*bd50*/  SYNCS.PHASECHK.TRANS64.TRYWAIT P1, [UR6+0x33450], R0 ;  /* 0x03345000ff0075a7 */ /* 0x0002a20008020146 */
[----:B------:R-:W-:Y:S05]  /*bd60*/  @!P0 BRA `(.L_x_954) ;  /* 0x0000000000048947 */ /* 0x000fea0003800000 */
[----:B------:R-:W-:Y:S01]  /*bd70*/  BPT.TRAP 0x1 ;  /* 0x000000040000795c */ /* 0x000fe20000300000 */
.L_x_954:
[----:B--2---:R-:W-:Y:S05]  /*bd80*/  @P1 BRA `(.L_x_952) ;  /* 0x0000000000081947 */ /* 0x004fea0003800000 */
[----:B------:R-:W2:Y:S02]  /*bd90*/  SYNCS.PHASECHK.TRANS64.TRYWAIT P1, [UR6+0x33450], R0 ;  /* 0x03345000ff0075a7 */ /* 0x000ea40008020146 */
[----:B--2---:R-:W-:Y:S05]  /*bda0*/  @!P1 BRA `(.L_x_955) ;  /* 0x000000d800809947 */ /* 0x004fea0003800000 */
.L_x_952:
        /* <DEDUP_REMOVED lines=92> */
[----:B-1----:R-:W-:Y:S01]  /*c370*/  SHF.R.U32.HI R222, RZ, 0x7, R222 ;  /* 0x00000007ffde7819 */ /* 0x002fe200000116de */
[----:B------:R-:W1:Y:S04]  /*c380*/  SHFL.BFLY PT, R0, R13, 0x2, 0x1f ;  /* 0x0c401f000d007f89 */ /* 0x000e6800000e0000 */
[----:B------:R-:W2:Y:S01]  /*c390*/  SHFL.BFLY PT, R3, R12, 0x2, 0x1f ;  /* 0x0c401f000c037f89 */ /* 0x000ea200000e0000 */
[----:B-1----:R-:W-:-:S02]  /*c3a0*/  FMNMX.FTZ R14, R13, R0, !PT ;  /* 0x000000000d0e7209 */ /* 0x002fc40007810000 */
[----:B--2---:R-:W-:Y:S01]  /*c3b0*/  FMNMX.FTZ R15, R12, R3, !PT ;  /* 0x000000030c0f7209 */ /* 0x004fe20007810000 */
[----:B------:R-:W-:Y:S02]  /*c3c0*/  IMAD.U32 R12, RZ, RZ, UR41 ;  /* 0x00000029ff0c7e24 */ /* 0x000fe4000f8e00ff */
[----:B------:R-:W1:Y:S04]  /*c3d0*/  SHFL.BFLY PT, R3, R14, 0x1, 0x1f ;  /* 0x0c201f000e037f89 */ /* 0x000e6800000e0000 */
[----:B------:R-:W2:Y:S01]  /*c3e0*/  SHFL.BFLY PT, R0, R15, 0x1, 0x1f ;  /* 0x0c201f000f007f89 */ /* 0x000ea200000e0000 */
[----:B-1----:R-:W-:Y:S02]  /*c3f0*/  FMNMX.FTZ R3, R14, R3, !PT ;  /* 0x000000030e037209 */ /* 0x002fe40007810000 */
[----:B--2---:R-:W-:-:S03]  /*c400*/  FMNMX.FTZ R0, R15, R0, !PT ;  /* 0x000000000f007209 */ /* 0x004fc60007810000 */
[C---:B------:R-:W-:Y:S01]  /*c410*/  FADD.FTZ R10, -R3.reuse, R10 ;  /* 0x0000000a030a7221 */ /* 0x040fe20000010100 */
[----:B------:R-:W-:-:S03]  /*c420*/  FFMA.FTZ R12, R3, R12, -8 ;  /* 0xc1000000030c7423 */ /* 0x000fc6000001000c */
[----:B------:R-:W-:Y:S01]  /*c430*/  FMUL.FTZ R19, R10, UR41 ;  /* 0x000000290a137c20 */ /* 0x000fe20008410000 */
[----:B------:R-:W-:-:S01]  /*c440*/  FFMA.FTZ R13, R185, UR41, -R12 ;  /* 0x00000029b90d7c23 */ /* 0x000fc2000801080c */
[----:B------:R-:W-:Y:S02]  /*c450*/  WARPGROUP.DEPBAR.LE gsb0, 0x0 ;  /* 0x00008000000079c5 */ /* 0x000fe40000010000 */
[----:B------:R-:W-:Y:S01]  /*c460*/  WARPGROUP.ARRIVE ;  /* 0x00000000000079c5 */ /* 0x000fe20000000000 */
[----:B------:R-:W-:Y:S02]  /*c470*/  IMAD.U32 R185, RZ, RZ, UR41 ;  /* 0x00000029ffb97e24 */ /* 0x000fe4000f8e00ff */
[----:B------:R-:W-:-:S01]  /*c480*/  FADD.FTZ R10, -R0, R11 ;  /* 0x0000000b000a7221 */ /* 0x000fc20000010100 */
[--C-:B------:R-:W-:Y:S01]  /*c490*/  FFMA.FTZ R14, R184, UR41, -R12.reuse ;  /* 0x00000029b80e7c23 */ /* 0x100fe2000801080c */
[----:B------:R1:W-:Y:S01]  /*c4a0*/  MUFU.EX2 R11, R19 ;  /* 0x00000013000b7308 */ /* 0x0003e20000000800 */
[----:B------:R-:W-:-:S01]  /*c4b0*/  FFMA.FTZ R15, R188, UR41, -R12 ;  /* 0x00000029bc0f7c23 */ /* 0x000fc2000801080c */
[----:B------:R-:W-:Y:S01]  /*c4c0*/  QGMMA.64x192x32.F32.E4M3.E4M3 R24, R212, gdesc[UR4], R24, gsb0 ;  /* 0x02e00004d4187df3 */ /* 0x000fe20008000818 */
[----:B------:R-:W-:Y:S01]  /*c4d0*/  UIADD3 UR6, UR10, 0x300, URZ ;  /* 0x000003000a067890 */ /* 0x000fe2000fffe03f */
[--C-:B------:R-:W-:Y:S01]  /*c4e0*/  FFMA.FTZ R20, R189, UR41, -R12.reuse ;  /* 0x00000029bd147c23 */ /* 0x100fe2000801080c */
[----:B------:R-:W-:Y:S01]  /*c4f0*/  UMOV UR7, 0xc0000010 ;  /* 0xc000001000077882 */ /* 0x000fe20000000000 */
[--C-:B------:R-:W-:Y:S01]  /*c500*/  FFMA.FTZ R184, R193, UR41, -R12.reuse ;  /* 0x00000029c1b87c23 */ /* 0x100fe2000801080c */
[----:B------:R-:W-:-:S01]  /*c510*/  FFMA.FTZ R21, R196, UR41, -R12 ;  /* 0x00000029c4157c23 */ /* 0x000fc2000801080c */
[--C-:B------:R-:W-:Y:S01]  /*c520*/  FFMA.FTZ R188, R197, UR41, -R12.reuse ;  /* 0x00000029c5bc7c23 */ /* 0x100fe2000801080c */
[----:B-1----:R-:W-:-:S01]  /*c530*/  FFMA.FTZ R19, R192, UR41, -R12 ;  /* 0x00000029c0137c23 */ /* 0x002fc2000801080c */
        /* <DEDUP_REMOVED lines=32> */
[----:B------:R-:W-:Y:S01]  /*c740*/  FFMA.FTZ R12, R0, R185, -8 ;  /* 0xc1000000000c7423 */ /* 0x000fe200000100b9 */
[----:B------:R-:W-:Y:S01]  /*c750*/  FMUL.FTZ R10, R10, UR41 ;  /* 0x000000290a0a7c20 */ /* 0x000fe20008410000 */
[----:B------:R-:W1:Y:S01]  /*c760*/  MUFU.EX2 R14, R14 ;  /* 0x0000000e000e7308 */ /* 0x000e620000000800 */
[----:B------:R-:W-:Y:S01]  /*c770*/  IADD3 R197, -R222, 0xb, RZ ;  /* 0x0000000bdec57810 */ /* 0x000fe20007ffe1ff */
        /* <DEDUP_REMOVED lines=33> */
[----:B------:R-:W2:Y:S01]  /*c990*/  S2R R222, SR_TID.X ;  /* 0x0000000000de7919 */ /* 0x000ea20000002100 */
[----:B------:R-:W-:-:S01]  /*c9a0*/  FFMA.FTZ R143, R143, UR41, -R12 ;  /* 0x000000298f8f7c23 */ /* 0x000fc2000801080c */
[--C-:B------:R-:W-:Y:S01]  /*c9b0*/  FFMA.FTZ R146, R146, UR41, -R12.reuse ;  /* 0x0000002992927c23 */ /* 0x100fe2000801080c */
[----:B------:R-:W-:-:S01]  /*c9c0*/  FFMA.FTZ R147, R147, UR41, -R12 ;  /* 0x0000002993937c23 */ /* 0x000fc2000801080c */
[----:B------:R-:W-:Y:S01]  /*c9d0*/  FFMA.FTZ R150, R150, UR41, -R12 ;  /* 0x0000002996967c23 */ /* 0x000fe2000801080c */
[----:B------:R-:W4:Y:S01]  /*c9e0*/  MUFU.EX2 R187, R187 ;  /* 0x000000bb00bb7308 */ /* 0x000f220000000800 */
[----:B-1----:R-:W-:-:S01]  /*c9f0*/  FADD.FTZ R196, R186, R5 ;  /* 0x00000005bac47221 */ /* 0x002fc20000010000 */
[--C-:B------:R-:W-:Y:S01]  /*ca00*/  FFMA.FTZ R151, R151, UR41, -R12.reuse ;  /* 0x0000002997977c23 */ /* 0x100fe2000801080c */
[----:B------:R-:W-:-:S01]  /*ca10*/  FFMA.FTZ R122, R122, UR41, -R12 ;  /* 0x000000297a7a7c23 */ /* 0x000fc2000801080c */
[--C-:B------:R-:W-:Y:S01]  /*ca20*/  FFMA.FTZ R123, R123, UR41, -R12.reuse ;  /* 0x000000297b7b7c23 */ /* 0x100fe2000801080c */
[----:B------:R-:W-:-:S01]  /*ca30*/  FFMA.FTZ R126, R126, UR41, -R12 ;  /* 0x000000297e7e7c23 */ /* 0x000fc2000801080c */
[----:B------:R-:W-:-:S02]  /*ca40*/  FFMA.FTZ R134, R134, UR41, -R12 ;  /* 0x0000002986867c23 */ /* 0x000fc4000801080c */
[----:B------:R-:W1:Y:S01]  /*ca50*/  MUFU.EX2 R15, R15 ;  /* 0x0000000f000f7308 */ /* 0x000e620000000800 */
[----:B---3--:R-:W-:-:S07]  /*ca60*/  FADD.FTZ R6, R13, R6 ;  /* 0x000000060d067221 */ /* 0x008fce0000010000 */
[----:B------:R-:W3:Y:S01]  /*ca70*/  MUFU.EX2 R190, R190 ;  /* 0x000000be00be7308 */ /* 0x000ee20000000800 */
[----:B----4-:R-:W-:-:S07]  /*ca80*/  FADD.FTZ R193, R187, R196 ;  /* 0x000000c4bbc17221 */ /* 0x010fce0000010000 */
[----:B------:R-:W4:Y:S01]  /*ca90*/  MUFU.EX2 R20, R20 ;  /* 0x0000001400147308 */ /* 0x000f220000000800 */
[----:B-1----:R-:W-:-:S01]  /*caa0*/  FADD.FTZ R5, R15, R6 ;  /* 0x000000060f057221 */ /* 0x002fc20000010000 */
[----:B--2---:R-:W-:-:S06]  /*cab0*/  LOP3.LUT P1, RZ, R222, 0x7f, RZ, 0xc0, !PT ;  /* 0x0000007fdeff7812 */ /* 0x004fcc000782c0ff */
[----:B------:R-:W1:Y:S01]  /*cac0*/  MUFU.EX2 R189, R189 ;  /* 0x000000bd00bd7308 */ /* 0x000e620000000800 */
[----:B---3--:R-:W-:-:S07]  /*cad0*/  FADD.FTZ R196, R190, R193 ;  /* 0x000000c1bec47221 */ /* 0x008fce0000010000 */
[----:B------:R-:W2:Y:S01]  /*cae0*/  MUFU.EX2 R19, R19 ;  /* 0x0000001300137308 */ /* 0x000ea20000000800 */
[----:B----4-:R-:W-:-:S07]  /*caf0*/  FADD.FTZ R6, R20, R5 ;  /* 0x0000000514067221 */ /* 0x010fce0000010000 */
        /* <DEDUP_REMOVED lines=20> */
[----:B------:R-:W-:Y:S02]  /*cc40*/  WARPGROUP.DEPBAR.LE gsb0, 0x0 ;  /* 0x00008000000079c5 */ /* 0x000fe40000010000 */
[----:B------:R-:W-:-:S04]  /*cc50*/  WARPGROUP.ARRIVE ;  /* 0x00000000000079c5 */ /* 0x000fc80000000000 */
[----:B------:R-:W1:Y:S01]  /*cc60*/  MUFU.EX2 R174, R174 ;  /* 0x000000ae00ae7308 */ /* 0x000e620000000800 */
[----:B--2---:R-:W-:-:S01]  /*cc70*/  FADD.FTZ R193, R171, R196 ;  /* 0x000000c4abc17221 */ /* 0x004fc20000010000 */
[----:B------:R-:W-:Y:S01]  /*cc80*/  QGMMA.64x192x32.F32.E4M3.E4M3 R24, R208, gdesc[UR4], R24, gsb0 ;  /* 0x02e00004d0187df3 */ /* 0x000fe20008000818 */
[----:B------:R-:W-:Y:S01]  /*cc90*/  UIADD3 UR6, UR10, 0x480, URZ ;  /* 0x000004800a067890 */ /* 0x000fe2000fffe03f */
[----:B------:R-:W-:-:S04]  /*cca0*/  UMOV UR7, 0xc0000010 ;  /* 0xc000001000077882 */ /* 0x000fc80000000000 */
        /* <DEDUP_REMOVED lines=64> */
[----:B--2---:R-:W-:-:S01]  /*d0b0*/  FADD.FTZ R196, R138, R193 ;  /* 0x000000c18ac47221 */ /* 0x004fc20000010000 */
[--C-:B------:R-:W-:Y:S01]  /*d0c0*/  FFMA.FTZ R193, R127, UR41, -R12.reuse ;  /* 0x000000297fc17c23 */ /* 0x100fe2000801080c */
[----:B------:R-:W-:-:S05]  /*d0d0*/  FFMA.FTZ R127, R130, UR41, -R12 ;  /* 0x00000029827f7c23 */ /* 0x000fca000801080c */
        /* <DEDUP_REMOVED lines=19> */
[----:B---3--:R-:W-:-:S01]  /*d210*/  FADD.FTZ R195, R147, R130 ;  /* 0x0000008293c37221 */ /* 0x008fc20000010000 */
[--C-:B------:R-:W-:Y:S01]  /*d220*/  FFMA.FTZ R130, R131, UR41, -R12.reuse ;  /* 0x0000002983827c23 */ /* 0x100fe2000801080c */
[----:B------:R-:W-:-:S05]  /*d230*/  FFMA.FTZ R12, R135, UR41, -R12 ;  /* 0x00000029870c7c23 */ /* 0x000fca000801080c */
[----:B------:R-:W3:Y:S01]  /*d240*/  MUFU.EX2 R148, R148 ;  /* 0x0000009400947308 */ /* 0x000ee20000000800 */
[----:B-1----:R-:W-:-:S07]  /*d250*/  FADD.FTZ R5, R145, R6 ;  /* 0x0000000691057221 */ /* 0x002fce0000010000 */
[----:B------:R-:W1:Y:S01]  /*d260*/  MUFU.EX2 R149, R149 ;  /* 0x0000009500957308 */ /* 0x000e620000000800 */
[----:B--2---:R-:W-:-:S01]  /*d270*/  FADD.FTZ R196, R150, R195 ;  /* 0x000000c396c47221 */ /* 0x004fc20000010000 */
[----:B------:R-:W-:-:S05]  /*d280*/  IMAD.U32 R195, RZ, RZ, UR51 ;  /* 0x00000033ffc37e24 */ /* 0x000fca000f8e00ff */
[----:B------:R-:W-:Y:S01]  /*d290*/  @!P1 LEA R195, R195, UR38, 0x3 ;  /* 0x00000026c3c39c11 */ /* 0x000fe2000f8e18ff */
        /* <DEDUP_REMOVED lines=8> */
[----:B------:R-:W-:-:S05]  /*d320*/  @!P1 VIADD R5, R195, 0x33440 ;  /* 0x00033440c3059836 */ /* 0x000fca0000000000 */
[----:B------:R-:W-:Y:S01]  /*d330*/  @!P1 PRMT R5, RZ, 0x654, R5 ;  /* 0x00000654ff059816 */ /* 0x000fe20000000005 */
[----:B------:R-:W3:Y:S01]  /*d340*/  MUFU.EX2 R123, R123 ;  /* 0x0000007b007b7308 */ /* 0x000ee20000000800 */
[----:B-1----:R-:W-:-:S07]  /*d350*/  FADD.FTZ R196, R122, R131 ;  /* 0x000000837ac47221 */ /* 0x002fce0000010000 */
[----:B------:R-:W1:Y:S01]  /*d360*/  MUFU.EX2 R124, R124 ;  /* 0x0000007c007c7308 */ /* 0x000e620000000800 */
[----:B--2---:R-:W-:-:S07]  /*d370*/  FADD.FTZ R131, R121, R6 ;  /* 0x0000000679837221 */ /* 0x004fce0000010000 */
[----:B------:R-:W2:Y:S01]  /*d380*/  MUFU.EX2 R126, R126 ;  /* 0x0000007e007e7308 */ /* 0x000ea20000000800 */
[----:B---3--:R-:W-:-:S07]  /*d390*/  FADD.FTZ R195, R123, R196 ;  /* 0x000000c47bc37221 */ /* 0x008fce0000010000 */
[----:B------:R-:W-:Y:S01]  /*d3a0*/  MUFU.EX2 R125, R125 ;  /* 0x0000007d007d7308 */ /* 0x000fe20000000800 */
[----:B-1----:R-:W-:-:S07]  /*d3b0*/  FADD.FTZ R6, R124, R131 ;  /* 0x000000837c067221 */ /* 0x002fce0000010000 */
[----:B------:R-:W1:Y:S01]  /*d3c0*/  MUFU.EX2 R193, R193 ;  /* 0x000000c100c17308 */ /* 0x000e620000000800 */
[----:B--2---:R-:W-:-:S07]  /*d3d0*/  FADD.FTZ R196, R126, R195 ;  /* 0x000000c37ec47221 */ /* 0x004fce0000010000 */
[----:B------:R-:W2:Y:S01]  /*d3e0*/  MUFU.EX2 R128, R128 ;  /* 0x0000008000807308 */ /* 0x000ea20000000800 */
[----:B------:R-:W-:Y:S02]  /*d3f0*/  WARPGROUP.DEPBAR.LE gsb0, 0x0 ;  /* 0x00008000000079c5 */ /* 0x000fe40000010000 */
[----:B------:R-:W-:-:S05]  /*d400*/  WARPGROUP.ARRIVE ;  /* 0x00000000000079c5 */ /* 0x000fca0000000000 */
[----:B------:R-:W3:Y:S01]  /*d410*/  MUFU.EX2 R127, R127 ;  /* 0x0000007f007f7308 */ /* 0x000ee20000000800 */
[----:B-1----:R-:W-:-:S01]  /*d420*/  FADD.FTZ R196, R193, R196 ;  /* 0x000000c4c1c47221 */ /* 0x002fc20000010000 */
[----:B------:R-:W-:Y:S06]  /*d430*/  QGMMA.64x192x32.F32.E4M3.E4M3 R24, R200, gdesc[UR4], R24, gsb0 ;  /* 0x02e00004c8187df3 */ /* 0x000fec0008000818 */
[----:B------:R-:W1:Y:S08]  /*d440*/  MUFU.EX2 R129, R129 ;  /* 0x0000008100817308 */ /* 0x000e700000000800 */
[----:B------:R-:W4:Y:S08]  /*d450*/  MUFU.EX2 R130, R130 ;  /* 0x0000008200827308 */ /* 0x000f300000000800 */
[----:B------:R-:W5:Y:S08]  /*d460*/  MUFU.EX2 R132, R132 ;  /* 0x0000008400847308 */ /* 0x000f700000000800 */
[----:B------:R-:W5:Y:S08]  /*d470*/  MUFU.EX2 R134, R134 ;  /* 0x0000008600867308 */ /* 0x000f700000000800 */
[----:B------:R-:W5:Y:S08]  /*d480*/  MUFU.EX2 R133, R133 ;  /* 0x0000008500857308 */ /* 0x000f700000000800 */
[----:B------:R-:W5:Y:S01]  /*d490*/  MUFU.EX2 R12, R12 ;  /* 0x0000000c000c7308 */ /* 0x000f620000000800 */
[----:B------:R-:W-:-:S02]  /*d4a0*/  WARPGROUP.DEPBAR.LE gsb0, 0x0 ;  /* 0x00008000000079c5 */ /* 0x000fc40000010000 */
[----:B------:R1:W-:Y:S06]  /*d4b0*/  BAR.ARV R197, 0x100 ;  /* 0x000400c50000751d */ /* 0x0003ec0000002000 */
[----:B------:R2:W-:Y:S02]  /*d4c0*/  @!P1 SYNCS.ARRIVE.TRANS64.RED.A1T0 RZ, [R5+URZ], RZ ;  /* 0x000000ff05ff99a7 */ /* 0x0005e4000810043f */
[----:B--2---:R-:W-:-:S04]  /*d4d0*/  FADD.FTZ R5, R125, R6 ;  /* 0x000000067d057221 */ /* 0x004fc80000010000 */
[----:B------:R-:W-:Y:S01]  /*d4e0*/  FADD.FTZ R6, R128, R5 ;  /* 0x0000000580067221 */ /* 0x000fe20000010000 */
[----:B---3--:R-:W-:-:S03]  /*d4f0*/  FADD.FTZ R5, R127, R196 ;  /* 0x000000c47f057221 */ /* 0x008fc60000010000 */
[----:B-1----:R-:W-:Y:S01]  /*d500*/  FADD.FTZ R131, R129, R6 ;  /* 0x0000000681837221 */ /* 0x002fe20000010000 */
[----:B----4-:R-:W-:-:S03]  /*d510*/  FADD.FTZ R5, R130, R5 ;  /* 0x0000000582057221 */ /* 0x010fc60000010000 */
[----:B-----5:R-:W-:Y:S01]  /*d520*/  FADD.FTZ R6, R132, R131 ;  /* 0x0000008384067221 */ /* 0x020fe20000010000 */
[----:B------:R-:W-:-:S03]  /*d530*/  FADD.FTZ R5, R134, R5 ;  /* 0x0000000586057221 */ /* 0x000fc60000010000 */
[----:B------:R-:W-:Y:S01]  /*d540*/  FADD.FTZ R6, R133, R6 ;  /* 0x0000000685067221 */ /* 0x000fe20000010000 */
[----:B------:R-:W-:-:S01]  /*d550*/  FADD.FTZ R5, R12, R5 ;  /* 0x000000050c057221 */ /* 0x000fc20000010000 */
[----:B------:R-:W-:Y:S06]  /*d560*/  @!P0 BRA `(.L_x_956) ;  /* 0x0000000000048947 */ /* 0x000fec0003800000 */
[----:B------:R-:W-:Y:S01]  /*d570*/  BPT.TRAP 0x1 ;  /* 0x000000040000795c */ /* 0x000fe20000300000 */
.L_x_956:
        /* <DEDUP_REMOVED lines=145> */
[----:B------:R-:W-:Y:S01]  /*de90*/  F2FP.SATFINITE.E4M3.F32.PACK_AB_MERGE_C R203, R130, R127, R12 ;  /* 0x0000007f82cb723e */ /* 0x000fe2000480700c */
[----:B------:R-:W-:Y:S06]  /*dea0*/  @P1 BRA `(.L_x_957) ;  /* 0xffffffd000541947 */ /* 0x000fec000383ffff */
.L_x_947:
[----:B------:R-:W-:-:S13]  /*deb0*/  ISETP.GE.AND P1, PT, R4, UR40, PT ;  /* 0x0000002804007c0c */ /* 0x000fda000bf26270 */
[----:B------:R-:W-:Y:S05]  /*dec0*/  @!P1 BRA `(.L_x_958) ;  /* 0x0000004800dc9947 */ /* 0x000fea0003800000 */
[----:B------:R-:W-:Y:S01]  /*ded0*/  IMAD.MOV.U32 R12, RZ, RZ, R0 ;  /* 0x000000ffff0c7224 */ /* 0x000fe200078e0000 */
[----:B------:R-:W-:Y:S01]  /*dee0*/  UMOV UR58, UR51 ;  /* 0x00000033003a7c82 */ /* 0x000fe20008000000 */
[----:B------:R-:W-:Y:S01]  /*def0*/  IMAD.MOV.U32 R11, RZ, RZ, R3 ;  /* 0x000000ffff0b7224 */ /* 0x000fe200078e0003 */
[----:B------:R-:W-:Y:S01]  /*df00*/  UMOV UR59, UR36 ;  /* 0x00000024003b7c82 */ /* 0x000fe20008000000 */
[----:B------:R-:W-:Y:S01]  /*df10*/  IMAD.IADD R10, R220, 0x1, R8 ;  /* 0x00000001dc0a7824 */ /* 0x000fe200078e0208 */
[----:B------:R-:W-:Y:S01]  /*df20*/  ULDC UR51, c[0x0][0x9e4] ;  /* 0x0002790000337ab9 */ /* 0x000fe20000000800 */
[----:B------:R-:W-:Y:S01]  /*df30*/  ULDC UR56, c[0x0][0x9dc] ;  /* 0x0002770000387ab9 */ /* 0x000fe20000000800 */
[----:B------:R-:W-:Y:S01]  /*df40*/  ULDC UR55, c[0x0][0x2e0] ;  /* 0x0000b80000377ab9 */ /* 0x000fe20000000800 */
[----:B------:R-:W-:-:S05]  /*df50*/  ULDC UR54, c[0x0][0x9e0] ;  /* 0x0002780000367ab9 */ /* 0x000fca0000000800 */
.L_x_976:
[----:B------:R-:W-:Y:S01]  /*df60*/  ISETP.NE.AND P2, PT, RZ, UR45, PT ;  /* 0x0000002dff007c0c */ /* 0x000fe2000bf45270 */
[----:B------:R-:W-:-:S04]  /*df70*/  UISETP.NE.AND UP0, UPT, UR58, 0x1, UPT ;  /* 0x000000013a00788c */ /* 0x000fc8000bf05270 */
[----:B------:R-:W-:-:S04]  /*df80*/  USEL UR36, URZ, 0x1, UP0 ;  /* 0x000000013f247887 */ /* 0x000fc80008000000 */
[----:B------:R-:W-:-:S04]  /*df90*/  ULOP3.LUT UR36, UR59, UR36, URZ, 0x3c, !UPT ;  /* 0x000000243b247292 */ /* 0x000fc8000f8e3c3f */
[----:B------:R-:W-:Y:S08]  /*dfa0*/  @P2 BRA `(.L_x_959) ;  /* 0x0000000000382947 */ /* 0x000ff00003800000 */
[----:B------:R-:W-:Y:S05]  /*dfb0*/  @!P0 BRA `(.L_x_960) ;  /* 0x0000000000048947 */ /* 0x000fea0003800000 */
[----:B------:R-:W-:Y:S01]  /*dfc0*/  BPT.TRAP 0x1 ;  /* 0x000000040000795c */ /* 0x000fe20000300000 */
.L_x_960:
        /* <DEDUP_REMOVED lines=9> */
.L_x_961:
[----:B--2---:R-:W-:Y:S05]  /*e060*/  @P1 BRA `(.L_x_959) ;  /* 0x0000000000081947 */ /* 0x004fea0003800000 */
[----:B------:R-:W2:Y:S02]  /*e070*/  SYNCS.PHASECHK.TRANS64.TRYWAIT P1, [UR6+0x33430], R0 ;  /* 0x03343000ff0075a7 */ /* 0x000ea40008020146 */
[----:B--2---:R-:W-:Y:S05]  /*e080*/  @!P1 BRA `(.L_x_962) ;  /* 0x000000b400e09947 */ /* 0x004fea0003800000 */
.L_x_959:
        /* <DEDUP_REMOVED lines=191> */
.L_x_964:
[----:B------:R-:W-:Y:S01]  /*ec80*/  ULEA UR6, UR58, UR38, 0x3 ;  /* 0x000000263a067291 */ /* 0x000fe2000f8e183f */
[----:B------:R-:W-:-:S05]  /*ec90*/  IMAD.U32 R0, RZ, RZ, UR59 ;  /* 0x0000003bff007e24 */ /* 0x000fca000f8e00ff */
[----:B------:R-:W-:-:S04]  /*eca0*/  SHF.L.U32 R0, R0, 0x1f, RZ ;  /* 0x0000001f00007819 */ /* 0x000fc800000006ff */
[----:B------:R1:W2:Y:S01]  /*ecb0*/  SYNCS.PHASECHK.TRANS64.TRYWAIT P1, [UR6+0x33450], R0 ;  /* 0x03345000ff0075a7 */ /* 0x0002a20008020146 */
[----:B------:R-:W-:Y:S05]  /*ecc0*/  @!P0 BRA `(.L_x_965) ;  /* 0x0000000000048947 */ /* 0x000fea0003800000 */
[----:B------:R-:W-:Y:S01]  /*ecd0*/  BPT.TRAP 0x1 ;  /* 0x000000040000795c */ /* 0x000fe20000300000 */
.L_x_965:
[----:B--2---:R-:W-:Y:S05]  /*ece0*/  @P1 BRA `(.L_x_963) ;  /* 0x0000000000081947 */ /* 0x004fea0003800000 */
[----:B------:R-:W2:Y:S02]  /*ecf0*/  SYNCS.PHASECHK.TRANS64.TRYWAIT P1, [UR6+0x33450], R0 ;  /* 0x03345000ff0075a7 */ /* 0x000ea40008020146 */
[----:B--2---:R-:W-:Y:S05]  /*ed00*/  @!P1 BRA `(.L_x_966) ;  /* 0x000000a800d89947 */ /* 0x004fea0003800000 */
.L_x_963:
[----:B------:R-:W-:Y:S01]  /*ed10*/  UIADD3 UR6, UR38, 0x200, URZ ;  /* 0x0000020026067890 */ /* 0x000fe2000fffe03f */
[----:B------:R-:W-:Y:S01]  /*ed20*/  WARPGROUP.ARRIVE ;  /* 0x00000000000079c5 */ /* 0x000fe20000000000 */
[----:B------:R-:W-:-:S05]  /*ed30*/  UMOV UR7, 0xc0000010 ;  /* 0xc000001000077882 */ /* 0x000fca0000000000 */
[----:B--2---:R-:W2:Y:S01]  /*ed40*/  S2R R3, SR_TID.X ;  /* 0x0000000000037919 */ /* 0x004ea20000002100 */
[----:B------:R-:W-:Y:S01]  /*ed50*/  USHF.R.U32.HI UR6, URZ, 0x4, UR6 ;  /* 0x000000043f067899 */ /* 0x000fe20008011606 */
[----:B------:R-:W3:Y:S01]  /*ed60*/  LDC R14, c[0x0][0x288] ;  /* 0x0000a200ff0e7b82 */ /* 0x000ee20000000800 */
[----:B-1----:R-:W-:Y:S02]  /*ed70*/  IMAD.U32 R0, RZ, RZ, UR57 ;  /* 0x00000039ff007e24 */ /* 0x002fe4000f8e00ff */
        /* <DEDUP_REMOVED lines=8> */
[----:B--2---:R-:W-:Y:S02]  /*ee00*/  LOP3.LUT P1, RZ, R3, 0x7f, RZ, 0xc0, !PT ;  /* 0x0000007f03ff7812 */ /* 0x004fe4000782c0ff */
[----:B------:R-:W-:-:S04]  /*ee10*/  SHF.R.U32.HI R3, RZ, 0x7, R3 ;  /* 0x00000007ff037819 */ /* 0x000fc80000011603 */
[----:B------:R-:W-:Y:S01]  /*ee20*/  IADD3 R20, -R3, 0xb, RZ ;  /* 0x0000000b03147810 */ /* 0x000fe20007ffe1ff */
[----:B------:R-:W-:-:S06]  /*ee30*/  IMAD R3, R18, UR55, R19 ;  /* 0x0000003712037c24 */ /* 0x000fcc000f8e0213 */
[----:B------:R-:W-:-:S05]  /*ee40*/  @!P1 LEA R0, R0, UR38, 0x3 ;  /* 0x0000002600009c11 */ /* 0x000fca000f8e18ff */
[----:B------:R-:W-:-:S05]  /*ee50*/  @!P1 VIADD R0, R0, 0x33440 ;  /* 0x0003344000009836 */ /* 0x000fca0000000000 */
        /* <DEDUP_REMOVED lines=19> */
[----:B------:R-:W-:Y:S02]  /*ef90*/  ULOP3.LUT UR6, URZ, UR56, URZ, 0x33, !UPT ;  /* 0x000000383f067292 */ /* 0x000fe4000f8e333f */
[----:B------:R-:W-:Y:S02]  /*efa0*/  WARPGROUP.DEPBAR.LE gsb0, 0x0 ;  /* 0x00008000000079c5 */ /* 0x000fe40000010000 */
[----:B------:R1:W-:Y:S06]  /*efb0*/  BAR.ARV R20, 0x100 ;  /* 0x000400140000751d */ /* 0x0003ec0000002000 */
[----:B------:R3:W-:Y:S01]  /*efc0*/  @!P1 SYNCS.ARRIVE.TRANS64.RED.A1T0 RZ, [R0+URZ], RZ ;  /* 0x000000ff00ff99a7 */ /* 0x0007e2000810043f */
[----:B------:R-:W-:-:S02]  /*efd0*/  ISETP.GE.AND P1, PT, R9, 0x1, PT ;  /* 0x000000010900780c */ /* 0x000fc40003f26270 */
[----:B---3--:R-:W-:-:S05]  /*efe0*/  IADD3 R0, R3, 0x1, -R14 ;  /* 0x0000000103007810 */ /* 0x008fca0007ffe80e */
[----:B------:R-:W-:-:S04]  /*eff0*/  IMAD R0, R17, -0x2, R0 ;  /* 0xfffffffe11007824 */ /* 0x000fc800078e0200 */
[C---:B------:R-:W-:Y:S02]  /*f000*/  VIADD R15, R0.reuse, UR54 ;  /* 0x00000036000f7c36 */ /* 0x040fe40008000000 */
[----:B------:R-:W-:Y:S02]  /*f010*/  VIADD R14, R0, UR6 ;  /* 0x00000006000e7c36 */ /* 0x000fe40008000000 */
[----:B------:R-:W-:Y:S02]  /*f020*/  IMAD R0, R17, -0x2, R19 ;  /* 0xfffffffe11007824 */ /* 0x000fe400078e0213 */
[C---:B------:R-:W-:Y:S02]  /*f030*/  IMAD.IADD R13, R8.reuse, 0x1, R15 ;  /* 0x00000001080d7824 */ /* 0x040fe400078e020f */
[----:B------:R-:W-:Y:S01]  /*f040*/  IMAD.IADD R3, R8, 0x1, R14 ;  /* 0x0000000108037824 */ /* 0x000fe200078e020e */
[----:B-1----:R-:W-:Y:S06]  /*f050*/  @!P1 BRA `(.L_x_967) ;  /* 0x0000000000589947 */ /* 0x002fec0003800000 */
        /* <DEDUP_REMOVED lines=11> */
.L_x_969:
[----:B------:R-:W-:-:S05]  /*f110*/  IMAD.U32 R200, RZ, RZ, UR51 ;  /* 0x00000033ffc87e24 */ /* 0x000fca000f8e00ff */
[----:B------:R-:W-:-:S13]  /*f120*/  ISETP.NE.AND P1, PT, R200, 0x1, PT ;  /* 0x00000001c800780c */ /* 0x000fda0003f25270 */
[----:B------:R-:W1:Y:S01]  /*f130*/  @P1 LDC.64 R202, c[0x0][0x9e8] ;  /* 0x00027a00ffca1b82 */ /* 0x000e620000000a00 */
[----:B------:R-:W-:-:S04]  /*f140*/  @P1 IMAD.IADD R21, R220, 0x1, R8 ;  /* 0x00000001dc151824 */ /* 0x000fc800078e0208 */
[----:B-1----:R-:W-:-:S04]  /*f150*/  @P1 IMAD.HI.U32 R202, R21, R202, RZ ;  /* 0x000000ca15ca1227 */ /* 0x002fc800078e00ff */
[----:B------:R-:W-:Y:S01]  /*f160*/  IMAD.MOV.U32 R21, RZ, RZ, R10 ;  /* 0x000000ffff157224 */ /* 0x000fe200078e000a */
[----:B------:R-:W-:-:S07]  /*f170*/  @P1 SHF.R.U32.HI R21, RZ, R203, R202 ;  /* 0x000000cbff151219 */ /* 0x000fce00000116ca */
.L_x_970:
[----:B------:R-:W-:Y:S05]  /*f180*/  BSYNC B0 ;  /* 0x0000000000007941 */ /* 0x000fea0003800000 */
.L_x_968:
[----:B------:R-:W-:-:S05]  /*f190*/  IMAD R20, R21, R200, R0 ;  /* 0x000000c815147224 */ /* 0x000fca00078e0200 */
[----:B------:R-:W-:Y:S02]  /*f1a0*/  VIADDMNMX R13, R20, R200, R13, PT ;  /* 0x000000c8140d7246 */ /* 0x000fe4000380010d */
[----:B------:R-:W-:-:S07]  /*f1b0*/  VIMNMX R3, R3, R20, !PT ;  /* 0x0000001403037248 */ /* 0x000fce0007fe0100 */
.L_x_967:
[C---:B------:R-:W-:Y:S02]  /*f1c0*/  ISETP.GE.AND P2, PT, R19.reuse, 0x2, PT ;  /* 0x000000021300780c */ /* 0x040fe40003f46270 */
[C---:B------:R-:W-:Y:S02]  /*f1d0*/  ISETP.GE.AND P1, PT, R19.reuse, 0x9, PT ;  /* 0x000000091300780c */ /* 0x040fe40003f26270 */
        /* <DEDUP_REMOVED lines=10> */
[----:B------:R-:W-:Y:S02]  /*f280*/  ISETP.LT.OR P1, PT, R13, 0x9, P1 ;  /* 0x000000090d00780c */ /* 0x000fe40000f21670 */
[----:B------:R-:W-:Y:S02]  /*f290*/  ISETP.GE.AND P2, PT, R19, 0x11, PT ;  /* 0x000000111300780c */ /* 0x000fe40003f46270 */
[----:B------:R-:W-:Y:S02]  /*f2a0*/  LOP3.LUT R16, R16, 0xbfffffff, RZ, 0xc0, !PT ;  /* 0xbfffffff10107812 */ /* 0x000fe400078ec0ff */
[----:B------:R-:W-:Y:S02]  /*f2b0*/  FSEL R188, R188, -INF , !P1 ;  /* 0xff800000bcbc7808 */ /* 0x000fe40004800000 */
[----:B------:R-:W-:-:S02]  /*f2c0*/  ISETP.GT.AND P1, PT, R3, 0x9, !P3 ;  /* 0x000000090300780c */ /* 0x000fc40005f24270 */
[----:B------:R-:W-:Y:S02]  /*f2d0*/  @P3 LOP3.LUT R16, R16, 0x40000000, RZ, 0xfc, !PT ;  /* 0x4000000010103812 */ /* 0x000fe400078efcff */
[----:B------:R-:W-:Y:S02]  /*f2e0*/  ISETP.LT.OR P1, PT, R13, 0xa, P1 ;  /* 0x0000000a0d00780c */ /* 0x000fe40000f21670 */
[----:B------:R-:W-:Y:S02]  /*f2f0*/  LOP3.LUT R16, R16, 0x7fffffff, RZ, 0xc0, !PT ;  /* 0x7fffffff10107812 */ /* 0x000fe400078ec0ff */
[----:B------:R-:W-:Y:S02]  /*f300*/  FSEL R189, R189, -INF , !P1 ;  /* 0xff800000bdbd7808 */ /* 0x000fe40004800000 */
[----:B------:R-:W-:Y:S02]  /*f310*/  @P2 LOP3.LUT R16, R16, 0x80000000, RZ, 0xfc, !PT ;  /* 0x8000000010102812 */ /* 0x000fe400078efcff */
[----:B------:R-:W-:-:S02]  /*f320*/  ISETP.GT.AND P1, PT, R3, 0x10, !P2 ;  /* 0x000000100300780c */ /* 0x000fc40005724270 */
[----:B------:R-:W-:Y:S02]  /*f330*/  ISETP.GE.AND P2, PT, R19, 0x12, PT ;  /* 0x000000121300780c */ /* 0x000fe40003f46270 */
[----:B------:R-:W-:Y:S02]  /*f340*/  ISETP.LT.OR P1, PT, R13, 0x11, P1 ;  /* 0x000000110d00780c */ /* 0x000fe40000f21670 */
[----:B------:R-:W-:Y:S02]  /*f350*/  ISETP.GE.AND P3, PT, R19, 0x22, PT ;  /* 0x000000221300780c */ /* 0x000fe40003f66270 */
[----:B------:R-:W-:Y:S02]  /*f360*/  FSEL R192, R192, -INF , !P1 ;  /* 0xff800000c0c07808 */ /* 0x000fe40004800000 */
[----:B------:R-:W-:Y:S02]  /*f370*/  ISETP.GT.AND P1, PT, R3, 0x11, !P2 ;  /* 0x000000110300780c */ /* 0x000fe40005724270 */
[----:B------:R-:W-:-:S02]  /*f380*/  LOP3.LUT R16, R16, 0xfffffffd, RZ, 0xc0, !PT ;  /* 0xfffffffd10107812 */ /* 0x000fc400078ec0ff */
[----:B------:R-:W-:Y:S02]  /*f390*/  ISETP.LT.OR P1, PT, R13, 0x12, P1 ;  /* 0x000000120d00780c */ /* 0x000fe40000f21670 */
[----:B------:R-:W-:Y:S02]  /*f3a0*/  @P2 LOP3.LUT R2, R2, 0x1, RZ, 0xfc, !PT ;  /* 0x0000000102022812 */ /* 0x000fe400078efcff */
[----:B------:R-:W-:Y:S02]  /*f3b0*/  ISETP.GE.AND P2, PT, R19, 0x19, PT ;  /* 0x000000191300780c */ /* 0x000fe40003f46270 */
[----:B------:R-:W-:Y:S02]  /*f3c0*/  FSEL R193, R193, -INF , !P1 ;  /* 0xff800000c1c17808 */ /* 0x000fe40004800000 */
[----:B------:R-:W-:Y:S02]  /*f3d0*/  LOP3.LUT R2, R2, 0xfffffffb, RZ, 0xc0, !PT ;  /* 0xfffffffb02027812 */ /* 0x000fe400078ec0ff */
[----:B------:R-:W-:-:S02]  /*f3e0*/  ISETP.GT.AND P1, PT, R3, 0x18, !P2 ;  /* 0x000000180300780c */ /* 0x000fc40005724270 */
[----:B------:R-:W-:Y:S02]  /*f3f0*/  @P3 LOP3.LUT R16, R16, 0x2, RZ, 0xfc, !PT ;  /* 0x0000000210103812 */ /* 0x000fe400078efcff */
[----:B------:R-:W-:Y:S02]  /*f400*/  ISETP.LT.OR P1, PT, R13, 0x19, P1 ;  /* 0x000000190d00780c */ /* 0x000fe40000f21670 */
[----:B------:R-:W-:Y:S02]  /*f410*/  LOP3.LUT R16, R16, 0xfffffffb, RZ, 0xc0, !PT ;  /* 0xfffffffb10107812 */ /* 0x000fe400078ec0ff */
[----:B------:R-:W-:Y:S02]  /*f420*/  @P2 LOP3.LUT R2, R2, 0x4, RZ, 0xfc, !PT ;  /* 0x0000000402022812 */ /* 0x000fe400078efcff */
[----:B------:R-:W-:Y:S02]  /*f430*/  ISETP.GE.AND P2, PT, R19, 0x1a, PT ;  /* 0x0000001a1300780c */ /* 0x000fe40003f46270 */
[----:B------:R-:W-:-:S02]  /*f440*/  FSEL R196, R196, -INF , !P1 ;  /* 0xff800000c4c47808 */ /* 0x000fc40004800000 */
[----:B------:R-:W-:Y:S02]  /*f450*/  ISETP.GT.AND P1, PT, R3, 0x19, !P2 ;  /* 0x000000190300780c */ /* 0x000fe40005724270 */
[----:B------:R-:W-:Y:S02]  /*f460*/  LOP3.LUT R2, R2, 0xfffffffd, RZ, 0xc0, !PT ;  /* 0xfffffffd02027812 */ /* 0x000fe400078ec0ff */
[----:B------:R-:W-:-:S04]  /*f470*/  ISETP.LT.OR P1, PT, R13, 0x1a, P1 ;  /* 0x0000001a0d00780c */ /* 0x000fc80000f21670 */
[----:B------:R-:W-:Y:S02]  /*f480*/  FSEL R197, R197, -INF , !P1 ;  /* 0xff800000c5c57808 */ /* 0x000fe40004800000 */
[----:B------:R-:W-:Y:S02]  /*f490*/  ISETP.GE.AND P1, PT, R19, 0x21, PT ;  /* 0x000000211300780c */ /* 0x000fe40003f26270 */
[----:B------:R-:W-:Y:S02]  /*f4a0*/  @P2 LOP3.LUT R2, R2, 0x2, RZ, 0xfc, !PT ;  /* 0x0000000202022812 */ /* 0x000fe400078efcff */
[----:B------:R-:W-:-:S04]  /*f4b0*/  ISETP.GT.AND P2, PT, R3, 0x20, !P1 ;  /* 0x000000200300780c */ /* 0x000fc80004f44270 */
[----:B------:R-:W-:-:S04]  /*f4c0*/  ISETP.LT.OR P2, PT, R13, 0x21, P2 ;  /* 0x000000210d00780c */ /* 0x000fc80001741670 */
        /* <DEDUP_REMOVED lines=176> */
[----:B------:R-:W-:Y:S01]  /*ffd0*/  ISETP.GE.AND P6, PT, R19, 0x9a, PT ;  /* 0x0000009a1300780c */ /* 0x000fe20003fc6270 */
[----:B------:R-:W-:-:S12]  /*ffe0*/  IMAD.IADD R19, R7, 0x1, R14 ;  /* 0x0000000107137824 */ /* 0x000fd800078e020e */
[----:B------:R-:W-:Y:S02]  /*fff0*/  @P6 LOP3.LUT R16, R16, 0x8000000, RZ, 0xfc, !PT ;  /* 0x0800000010106812 */ /* 0x000fe400078efcff */
[----:B------:R-:W-:-:S04]  /*10000*/  ISETP.GT.AND P6, PT, R3, 0x99, !P6 ;  /* 0x000000990300780c */ /* 0x000fc800077c4270 */
[----:B------:R-:W-:Y:S01]  /*10010*/  ISETP.LT.OR P6, PT, R13, 0x9a, P6 ;  /* 0x0000009a0d00780c */ /* 0x000fe200037c1670 */
[----:B------:R-:W-:-:S03]  /*10020*/  IMAD.IADD R13, R7, 0x1, R15 ;  /* 0x00000001070d7824 */ /* 0x000fc600078e020f */
[----:B------:R-:W-:Y:S02]  /*10030*/  FSEL R133, R133, -INF , !P6 ;  /* 0xff80000085857808 */ /* 0x000fe40007000000 */
[----:B------:R-:W-:-:S13]  /*10040*/  ISETP.GE.AND P6, PT, R9, 0x1, PT ;  /* 0x000000010900780c */ /* 0x000fda0003fc6270 */
[----:B------:R-:W-:Y:S05]  /*10050*/  @!P6 BRA `(.L_x_971) ;  /* 0x000000000054e947 */ /* 0x000fea0003800000 */
        /* <DEDUP_REMOVED lines=12> */
.L_x_973:
[----:B------:R-:W-:-:S05]  /*10120*/  IMAD.U32 R20, RZ, RZ, UR51 ;  /* 0x00000033ff147e24 */ /* 0x000fca000f8e00ff */
[----:B------:R-:W-:-:S13]  /*10130*/  ISETP.NE.AND P6, PT, R20, 0x1, PT ;  /* 0x000000011400780c */ /* 0x000fda0003fc5270 */
[----:B------:R-:W1:Y:S02]  /*10140*/  @P6 LDC.64 R14, c[0x0][0x9e8] ;  /* 0x00027a00ff0e6b82 */ /* 0x000e640000000a00 */
[----:B-1----:R-:W-:-:S05]  /*10150*/  @P6 IMAD.HI.U32 R14, R3, R14, RZ ;  /* 0x0000000e030e6227 */ /* 0x002fca00078e00ff */
[----:B------:R-:W-:-:S07]  /*10160*/  @P6 SHF.R.U32.HI R3, RZ, R15, R14 ;  /* 0x0000000fff036219 */ /* 0x000fce000001160e */
.L_x_974:
[----:B------:R-:W-:Y:S05]  /*10170*/  BSYNC B0 ;  /* 0x0000000000007941 */ /* 0x000fea0003800000 */
.L_x_972:
[----:B------:R-:W-:-:S05]  /*10180*/  IMAD R0, R3, R20, R0 ;  /* 0x0000001403007224 */ /* 0x000fca00078e0200 */
[----:B------:R-:W-:Y:S02]  /*10190*/  VIADDMNMX R13, R0, R20, R13, PT ;  /* 0x00000014000d7246 */ /* 0x000fe4000380010d */
[----:B------:R-:W-:-:S07]  /*101a0*/  VIMNMX R19, R19, R0, !PT ;  /* 0x0000000013137248 */ /* 0x000fce0007fe0100 */
.L_x_971:
[----:B------:R-:W-:Y:S02]  /*101b0*/  ISETP.GT.AND P1, PT, R19, 0x20, !P1 ;  /* 0x000000201300780c */ /* 0x000fe40004f24270 */
        /* <DEDUP_REMOVED lines=96> */
[----:B------:R-:W-:Y:S01]  /*107c0*/  FMNMX.FTZ R14, R133, R0, !PT ;  /* 0x00000000850e7209 */ /* 0x000fe20007810000 */
[----:B------:R-:W-:Y:S01]  /*107d0*/  IMAD.U32 R0, RZ, RZ, UR41 ;  /* 0x00000029ff007e24 */ /* 0x000fe2000f8e00ff */
[----:B------:R-:W-:Y:S02]  /*107e0*/  ISETP.LT.OR P1, PT, R13, 0x59, P1 ;  /* 0x000000590d00780c */ /* 0x000fe40000f21670 */
[----:B------:R-:W-:Y:S01]  /*107f0*/  ISETP.GT.AND P2, PT, R19, 0x89, !P2 ;  /* 0x000000891300780c */ /* 0x000fe20005744270 */
[----:B------:R-:W1:Y:S01]  /*10800*/  SHFL.BFLY PT, R3, R14, 0x2, 0x1f ;  /* 0x0c401f000e037f89 */ /* 0x000e6200000e0000 */
[----:B------:R-:W-:Y:S02]  /*10810*/  FSEL R166, R166, -INF , !P1 ;  /* 0xff800000a6a67808 */ /* 0x000fe40004800000 */
[----:B------:R-:W-:-:S02]  /*10820*/  LOP3.LUT P1, RZ, R16, 0x2000, RZ, 0xc0, !PT ;  /* 0x0000200010ff7812 */ /* 0x000fc4000782c0ff */
[----:B------:R-:W-:Y:S02]  /*10830*/  ISETP.LT.OR P2, PT, R13, 0x8a, P2 ;  /* 0x0000008a0d00780c */ /* 0x000fe40001741670 */
[C---:B------:R-:W-:Y:S02]  /*10840*/  ISETP.GT.AND P1, PT, R19.reuse, 0x59, !P1 ;  /* 0x000000591300780c */ /* 0x040fe40004f24270 */
[----:B------:R-:W-:Y:S02]  /*10850*/  ISETP.GT.AND P3, PT, R19, 0x90, !P3 ;  /* 0x000000901300780c */ /* 0x000fe40005f64270 */
[----:B------:R-:W-:Y:S02]  /*10860*/  ISETP.LT.OR P1, PT, R13, 0x5a, P1 ;  /* 0x0000005a0d00780c */ /* 0x000fe40000f21670 */
[----:B------:R-:W-:Y:S02]  /*10870*/  FSEL R127, R127, -INF , !P2 ;  /* 0xff8000007f7f7808 */ /* 0x000fe40005000000 */
[----:B------:R-:W-:-:S02]  /*10880*/  FSEL R167, R167, -INF , !P1 ;  /* 0xff800000a7a77808 */ /* 0x000fc40004800000 */
[----:B------:R-:W-:Y:S02]  /*10890*/  LOP3.LUT P1, RZ, R16, 0x1000, RZ, 0xc0, !PT ;  /* 0x0000100010ff7812 */ /* 0x000fe4000782c0ff */
[----:B------:R-:W-:Y:S02]  /*108a0*/  ISETP.LT.OR P3, PT, R13, 0x91, P3 ;  /* 0x000000910d00780c */ /* 0x000fe40001f61670 */
[C---:B------:R-:W-:Y:S02]  /*108b0*/  ISETP.GT.AND P1, PT, R19.reuse, 0x60, !P1 ;  /* 0x000000601300780c */ /* 0x040fe40004f24270 */
[----:B------:R-:W-:Y:S02]  /*108c0*/  ISETP.GT.AND P4, PT, R19, 0x91, !P4 ;  /* 0x000000911300780c */ /* 0x000fe40006784270 */
[----:B------:R-:W-:Y:S02]  /*108d0*/  ISETP.LT.OR P1, PT, R13, 0x61, P1 ;  /* 0x000000610d00780c */ /* 0x000fe40000f21670 */
[----:B-1----:R-:W-:-:S02]  /*108e0*/  FMNMX.FTZ R20, R14, R3, !PT ;  /* 0x000000030e147209 */ /* 0x002fc40007810000 */
[----:B------:R-:W-:Y:S02]  /*108f0*/  FSEL R138, R138, -INF , !P1 ;  /* 0xff8000008a8a7808 */ /* 0x000fe40004800000 */
[----:B------:R-:W-:Y:S01]  /*10900*/  LOP3.LUT P1, RZ, R16, 0x800, RZ, 0xc0, !PT ;  /* 0x0000080010ff7812 */ /* 0x000fe2000782c0ff */
[----:B------:R-:W1:Y:S01]  /*10910*/  SHFL.BFLY PT, R3, R20, 0x1, 0x1f ;  /* 0x0c201f0014037f89 */ /* 0x000e6200000e0000 */
[----:B------:R-:W-:Y:S02]  /*10920*/  FSEL R130, R130, -INF , !P3 ;  /* 0xff80000082827808 */ /* 0x000fe40005800000 */
[C---:B------:R-:W-:Y:S02]  /*10930*/  ISETP.GT.AND P1, PT, R19.reuse, 0x61, !P1 ;  /* 0x000000611300780c */ /* 0x040fe40004f24270 */
[----:B------:R-:W-:Y:S02]  /*10940*/  ISETP.GT.AND P5, PT, R19, 0x98, !P5 ;  /* 0x000000981300780c */ /* 0x000fe40006fa4270 */
[----:B------:R-:W-:-:S02]  /*10950*/  ISETP.LT.OR P1, PT, R13, 0x62, P1 ;  /* 0x000000620d00780c */ /* 0x000fc40000f21670 */
[----:B------:R-:W-:Y:S02]  /*10960*/  ISETP.LT.OR P4, PT, R13, 0x92, P4 ;  /* 0x000000920d00780c */ /* 0x000fe40002781670 */
[----:B------:R-:W-:Y:S02]  /*10970*/  FSEL R139, R139, -INF , !P1 ;  /* 0xff8000008b8b7808 */ /* 0x000fe40004800000 */
[----:B------:R-:W-:Y:S02]  /*10980*/  LOP3.LUT P1, RZ, R16, 0x400, RZ, 0xc0, !PT ;  /* 0x0000040010ff7812 */ /* 0x000fe4000782c0ff */
[----:B------:R-:W-:Y:S02]  /*10990*/  ISETP.LT.OR P5, PT, R13, 0x99, P5 ;  /* 0x000000990d00780c */ /* 0x000fe40002fa1670 */
[----:B------:R-:W-:Y:S02]  /*109a0*/  ISETP.GT.AND P1, PT, R19, 0x68, !P1 ;  /* 0x000000681300780c */ /* 0x000fe40004f24270 */
[----:B------:R-:W-:-:S02]  /*109b0*/  FSEL R131, R131, -INF , !P4 ;  /* 0xff80000083837808 */ /* 0x000fc40006000000 */
[----:B------:R-:W-:Y:S02]  /*109c0*/  ISETP.LT.OR P1, PT, R13, 0x69, P1 ;  /* 0x000000690d00780c */ /* 0x000fe40000f21670 */
[----:B------:R-:W-:Y:S02]  /*109d0*/  FSEL R134, R134, -INF , !P5 ;  /* 0xff80000086867808 */ /* 0x000fe40006800000 */
[----:B------:R-:W-:Y:S02]  /*109e0*/  FSEL R142, R142, -INF , !P1 ;  /* 0xff8000008e8e7808 */ /* 0x000fe40004800000 */
[----:B------:R-:W-:Y:S02]  /*109f0*/  LOP3.LUT P1, RZ, R16, 0x200, RZ, 0xc0, !PT ;  /* 0x0000020010ff7812 */ /* 0x000fe4000782c0ff */
[----:B-1----:R-:W-:Y:S02]  /*10a00*/  FMNMX.FTZ R3, R20, R3, !PT ;  /* 0x0000000314037209 */ /* 0x002fe40007810000 */
[----:B------:R-:W-:-:S03]  /*10a10*/  ISETP.GT.AND P1, PT, R19, 0x69, !P1 ;  /* 0x000000691300780c */ /* 0x000fc60004f24270 */
[----:B------:R-:W-:Y:S01]  /*10a20*/  FFMA.FTZ R0, R3, R0, -8 ;  /* 0xc100000003007423 */ /* 0x000fe20000010000 */
        /* <DEDUP_REMOVED lines=58> */
[----:B------:R-:W-:Y:S02]  /*10dd0*/  ISETP.GT.AND P1, PT, R19, RZ, !P6 ;  /* 0x000000ff1300720c */ /* 0x000fe40007724270 */
        /* <DEDUP_REMOVED lines=59> */
[----:B------:R-:W-:Y:S03]  /*11190*/  MUFU.EX2 R21, R21 ;  /* 0x0000001500157308 */ /* 0x000fe60000000800 */
[----:B------:R-:W-:-:S04]  /*111a0*/  FMNMX.FTZ R197, R179, R188, !PT ;  /* 0x000000bcb3c57209 */ /* 0x000fc80007810000 */
        /* <DEDUP_REMOVED lines=37> */
[----:B------:R-:W-:-:S01]  /*11400*/  FFMA.FTZ R13, R144, UR41, -R0 ;  /* 0x00000029900d7c23 */ /* 0x000fc20008010800 */
[----:B------:R-:W-:Y:S01]  /*11410*/  FFMA.FTZ R144, R145, UR41, -R0 ;  /* 0x0000002991907c23 */ /* 0x000fe20008010800 */
[----:B------:R1:W-:Y:S01]  /*11420*/  MUFU.EX2 R140, R192 ;  /* 0x000000c0008c7308 */ /* 0x0003e20000000800 */
[----:B------:R-:W-:-:S05]  /*11430*/  FMNMX.FTZ R188, R135, R188, !PT ;  /* 0x000000bc87bc7209 */ /* 0x000fca0007810000 */
[----:B------:R-:W2:Y:S02]  /*11440*/  SHFL.BFLY PT, R145, R188, 0x2, 0x1f ;  /* 0x0c401f00bc917f89 */ /* 0x000ea400000e0000 */
[----:B------:R-:W-:Y:S01]  /*11450*/  MUFU.EX2 R177, R177 ;  /* 0x000000b100b17308 */ /* 0x000fe20000000800 */
[----:B-1----:R-:W-:-:S05]  /*11460*/  FSEL R192, R3, RZ, P1 ;  /* 0x000000ff03c07208 */ /* 0x002fca0000800000 */
[----:B------:R-:W-:Y:S02]  /*11470*/  FADD.FTZ R192, -R192, R11 ;  /* 0x0000000bc0c07221 */ /* 0x000fe40000010100 */
[----:B------:R-:W-:Y:S02]  /*11480*/  MUFU.EX2 R11, R133 ;  /* 0x00000085000b7308 */ /* 0x000fe40000000800 */
[----:B------:R-:W-:-:S06]  /*11490*/  FMUL.FTZ R192, R192, UR41 ;  /* 0x00000029c0c07c20 */ /* 0x000fcc0008410000 */
[----:B------:R-:W1:Y:S01]  /*114a0*/  MUFU.EX2 R192, R192 ;  /* 0x000000c000c07308 */ /* 0x000e620000000800 */
[----:B--2---:R-:W-:-:S07]  /*114b0*/  FMNMX.FTZ R145, R188, R145, !PT ;  /* 0x00000091bc917209 */ /* 0x004fce0007810000 */
[----:B------:R-:W-:Y:S01]  /*114c0*/  MUFU.EX2 R180, R180 ;  /* 0x000000b400b47308 */ /* 0x000fe20000000800 */
[----:B------:R-:W2:Y:S07]  /*114d0*/  SHFL.BFLY PT, R188, R145, 0x1, 0x1f ;  /* 0x0c201f0091bc7f89 */ /* 0x000eae00000e0000 */
[----:B------:R-:W-:Y:S08]  /*114e0*/  MUFU.EX2 R181, R181 ;  /* 0x000000b500b57308 */ /* 0x000ff00000000800 */
[----:B------:R-:W-:Y:S08]  /*114f0*/  MUFU.EX2 R152, R152 ;  /* 0x0000009800987308 */ /* 0x000ff00000000800 */
[----:B------:R-:W-:Y:S01]  /*11500*/  MUFU.EX2 R153, R153 ;  /* 0x0000009900997308 */ /* 0x000fe20000000800 */
[----:B--2---:R-:W-:Y:S01]  /*11510*/  FMNMX.FTZ R0, R145, R188, !PT ;  /* 0x000000bc91007209 */ /* 0x004fe20007810000 */
[----:B------:R-:W-:-:S03]  /*11520*/  IMAD.U32 R145, RZ, RZ, UR41 ;  /* 0x00000029ff917e24 */ /* 0x000fc6000f8e00ff */
[C---:B------:R-:W-:Y:S01]  /*11530*/  FSETP.NEU.FTZ.AND P1, PT, R0.reuse, -INF , PT ;  /* 0xff8000000000780b */ /* 0x040fe20003f3d000 */
[----:B------:R-:W-:-:S02]  /*11540*/  FFMA.FTZ R188, R0, R145, -8 ;  /* 0xc100000000bc7423 */ /* 0x000fc40000010091 */
[----:B------:R-:W-:Y:S03]  /*11550*/  MUFU.EX2 R156, R156 ;  /* 0x0000009c009c7308 */ /* 0x000fe60000000800 */
[----:B------:R-:W-:-:S05]  /*11560*/  FSEL R188, R188, RZ, P1 ;  /* 0x000000ffbcbc7208 */ /* 0x000fca0000800000 */
[----:B------:R-:W-:Y:S01]  /*11570*/  MUFU.EX2 R157, R157 ;  /* 0x0000009d009d7308 */ /* 0x000fe20000000800 */
[----:B------:R-:W-:-:S01]  /*11580*/  FFMA.FTZ R196, R15, UR41, -R188 ;  /* 0x000000290fc47c23 */ /* 0x000fc200080108bc */
[--C-:B------:R-:W-:Y:S01]  /*11590*/  FFMA.FTZ R15, R187, UR41, -R188.reuse ;  /* 0x00000029bb0f7c23 */ /* 0x100fe200080108bc */
[----:B------:R-:W-:-:S01]  /*115a0*/  FFMA.FTZ R187, R190, UR41, -R188 ;  /* 0x00000029bebb7c23 */ /* 0x000fc200080108bc */
[--C-:B------:R-:W-:Y:S01]  /*115b0*/  FFMA.FTZ R190, R191, UR41, -R188.reuse ;  /* 0x00000029bfbe7c23 */ /* 0x100fe200080108bc */
[----:B------:R-:W-:-:S01]  /*115c0*/  FFMA.FTZ R145, R194, UR41, -R188 ;  /* 0x00000029c2917c23 */ /* 0x000fc200080108bc */
[----:B------:R-:W-:Y:S01]  /*115d0*/  FFMA.FTZ R194, R195, UR41, -R188 ;  /* 0x00000029c3c27c23 */ /* 0x000fe200080108bc */
[----:B-1----:R-:W-:-:S01]  /*115e0*/  FFMA.FTZ R195, R192, R6, R21 ;  /* 0x00000006c0c37223 */ /* 0x002fc20000010015 */
[----:B------:R1:W-:Y:S01]  /*115f0*/  MUFU.EX2 R133, R187 ;  /* 0x000000bb00857308 */ /* 0x0003e20000000800 */
[----:B------:R-:W-:-:S01]  /*11600*/  FFMA.FTZ R149, R198, UR41, -R188 ;  /* 0x00000029c6957c23 */ /* 0x000fc200080108bc */
[----:B------:R-:W-:Y:S01]  /*11610*/  FFMA.FTZ R191, R158, UR41, -R188 ;  /* 0x000000299ebf7c23 */ /* 0x000fe200080108bc */
[----:B------:R-:W-:-:S01]  /*11620*/  FADD.FTZ R195, R14, R195 ;  /* 0x000000c30ec37221 */ /* 0x000fc20000010000 */
[--C-:B------:R-:W-:Y:S01]  /*11630*/  FFMA.FTZ R198, R199, UR41, -R188.reuse ;  /* 0x00000029c7c67c23 */ /* 0x100fe200080108bc */
[----:B------:R-:W-:-:S01]  /*11640*/  FFMA.FTZ R158, R162, UR41, -R188 ;  /* 0x00000029a29e7c23 */ /* 0x000fc200080108bc */
[----:B------:R-:W-:Y:S01]  /*11650*/  FFMA.FTZ R162, R166, UR41, -R188 ;  /* 0x00000029a6a27c23 */ /* 0x000fe200080108bc */
[----:B------:R-:W-:-:S01]  /*11660*/  FADD.FTZ R166, R20, R195 ;  /* 0x000000c314a67221 */ /* 0x000fc20000010000 */
[----:B------:R-:W-:Y:S01]  /*11670*/  MUFU.EX2 R196, R196 ;  /* 0x000000c400c47308 */ /* 0x000fe20000000800 */
[----:B-1----:R-:W-:Y:S01]  /*11680*/  FSEL R187, R0, RZ, P1 ;  /* 0x000000ff00bb7208 */ /* 0x002fe20000800000 */
[--C-:B------:R-:W-:Y:S01]  /*11690*/  FFMA.FTZ R170, R170, UR41, -R188.reuse ;  /* 0x00000029aaaa7c23 */ /* 0x100fe200080108bc */
[----:B------:R-:W-:-:S01]  /*116a0*/  FFMA.FTZ R171, R171, UR41, -R188 ;  /* 0x00000029abab7c23 */ /* 0x000fc200080108bc */
[--C-:B------:R-:W-:Y:S01]  /*116b0*/  FFMA.FTZ R174, R174, UR41, -R188.reuse ;  /* 0x00000029aeae7c23 */ /* 0x100fe200080108bc */
[----:B------:R-:W-:-:S01]  /*116c0*/  FFMA.FTZ R175, R175, UR41, -R188 ;  /* 0x00000029afaf7c23 */ /* 0x000fc200080108bc */
[----:B------:R-:W-:Y:S01]  /*116d0*/  FADD.FTZ R187, -R187, R12 ;  /* 0x0000000cbbbb7221 */ /* 0x000fe20000010100 */
[----:B------:R-:W-:-:S01]  /*116e0*/  FFMA.FTZ R178, R178, UR41, -R188 ;  /* 0x00000029b2b27c23 */ /* 0x000fc200080108bc */
[----:B------:R-:W-:Y:S01]  /*116f0*/  MUFU.EX2 R15, R15 ;  /* 0x0000000f000f7308 */ /* 0x000fe20000000800 */
[----:B------:R-:W-:-:S01]  /*11700*/  FFMA.FTZ R179, R179, UR41, -R188 ;  /* 0x00000029b3b37c23 */ /* 0x000fc200080108bc */
[----:B------:R-:W-:Y:S01]  /*11710*/  FMUL.FTZ R187, R187, UR41 ;  /* 0x00000029bbbb7c20 */ /* 0x000fe20008410000 */
        /* <DEDUP_REMOVED lines=23> */
[----:B------:R-:W-:-:S03]  /*11890*/  FFMA.FTZ R135, R135, UR41, -R188 ;  /* 0x0000002987877c23 */ /* 0x000fc600080108bc */
[----:B------:R-:W-:-:S03]  /*118a0*/  FADD.FTZ R6, R15, R6 ;  /* 0x000000060f067221 */ /* 0x000fc60000010000 */
[----:B------:R-:W1:Y:S01]  /*118b0*/  MUFU.EX2 R194, R194 ;  /* 0x000000c200c27308 */ /* 0x000e620000000800 */
[----:B------:R-:W-:-:S04]  /*118c0*/  FADD.FTZ R5, R133, R6 ;  /* 0x0000000685057221 */ /* 0x000fc80000010000 */
[----:B--2---:R-:W-:-:S03]  /*118d0*/  FADD.FTZ R6, R190, R5 ;  /* 0x00000005be067221 */ /* 0x004fc60000010000 */
[----:B------:R-:W2:Y:S01]  /*118e0*/  MUFU.EX2 R149, R149 ;  /* 0x0000009500957308 */ /* 0x000ea20000000800 */
[----:B---3--:R-:W-:-:S07]  /*118f0*/  FADD.FTZ R5, R145, R6 ;  /* 0x0000000691057221 */ /* 0x008fce0000010000 */
[----:B------:R3:W-:Y:S01]  /*11900*/  MUFU.EX2 R12, R191 ;  /* 0x000000bf000c7308 */ /* 0x0007e20000000800 */
[----:B-1----:R-:W-:-:S07]  /*11910*/  FADD.FTZ R6, R194, R5 ;  /* 0x00000005c2067221 */ /* 0x002fce0000010000 */
[----:B------:R-:W1:Y:S01]  /*11920*/  MUFU.EX2 R198, R198 ;  /* 0x000000c600c67308 */ /* 0x000e620000000800 */
[----:B---3--:R-:W-:-:S01]  /*11930*/  FADD.FTZ R191, R185, R166 ;  /* 0x000000a6b9bf7221 */ /* 0x008fc20000010000 */
[----:B--2---:R-:W-:-:S03]  /*11940*/  FADD.FTZ R5, R149, R6 ;  /* 0x0000000695057221 */ /* 0x004fc60000010000 */
[----:B------:R-:W-:-:S03]  /*11950*/  FADD.FTZ R166, R184, R191 ;  /* 0x000000bfb8a67221 */ /* 0x000fc60000010000 */
[----:B------:R-:W2:Y:S01]  /*11960*/  MUFU.EX2 R170, R170 ;  /* 0x000000aa00aa7308 */ /* 0x000ea20000000800 */
[----:B------:R-:W-:-:S04]  /*11970*/  FADD.FTZ R191, R189, R166 ;  /* 0x000000a6bdbf7221 */ /* 0x000fc80000010000 */
[----:B------:R-:W-:-:S03]  /*11980*/  FADD.FTZ R166, R186, R191 ;  /* 0x000000bfbaa67221 */ /* 0x000fc60000010000 */
[----:B------:R-:W3:Y:S01]  /*11990*/  MUFU.EX2 R171, R171 ;  /* 0x000000ab00ab7308 */ /* 0x000ee20000000800 */
[----:B------:R-:W-:-:S01]  /*119a0*/  FADD.FTZ R191, R193, R166 ;  /* 0x000000a6c1bf7221 */ /* 0x000fc20000010000 */
[----:B-1----:R-:W-:-:S03]  /*119b0*/  FADD.FTZ R5, R198, R5 ;  /* 0x00000005c6057221 */ /* 0x002fc60000010000 */
[----:B------:R-:W-:-:S03]  /*119c0*/  FADD.FTZ R6, R168, R191 ;  /* 0x000000bfa8067221 */ /* 0x000fc60000010000 */
        /* <DEDUP_REMOVED lines=22> */
[----:B------:R-:W-:-:S06]  /*11b30*/  FADD.FTZ R5, R157, R6 ;  /* 0x000000069d057221 */ /* 0x000fcc0000010000 */
        /* <DEDUP_REMOVED lines=33> */
[----:B--2---:R-:W-:-:S07]  /*11d50*/  FADD.FTZ R6, R137, R6 ;  /* 0x0000000689067221 */ /* 0x004fce0000010000 */
[----:B------:R-:W2:Y:S01]  /*11d60*/  MUFU.EX2 R142, R142 ;  /* 0x0000008e008e7308 */ /* 0x000ea20000000800 */
[----:B---3--:R-:W-:-:S07]  /*11d70*/  FADD.FTZ R5, R139, R166 ;  /* 0x000000a68b057221 */ /* 0x008fce0000010000 */
[----:B------:R-:W3:Y:S01]  /*11d80*/  MUFU.EX2 R143, R143 ;  /* 0x0000008f008f7308 */ /* 0x000ee20000000800 */
[----:B-1----:R-:W-:-:S04]  /*11d90*/  FADD.FTZ R127, R19, R6 ;  /* 0x00000006137f7221 */ /* 0x002fc80000010000 */
[----:B------:R-:W-:Y:S01]  /*11da0*/  FADD.FTZ R166, R140, R127 ;  /* 0x0000007f8ca67221 */ /* 0x000fe20000010000 */
[----:B------:R-:W-:-:S01]  /*11db0*/  FFMA.FTZ R127, R130, UR41, -R188 ;  /* 0x00000029827f7c23 */ /* 0x000fc200080108bc */
[----:B------:R-:W-:Y:S01]  /*11dc0*/  FFMA.FTZ R130, R131, UR41, -R188 ;  /* 0x0000002983827c23 */ /* 0x000fe200080108bc */
        /* <DEDUP_REMOVED lines=46> */
[----:B------:R-:W-:Y:S01]  /*120b0*/  FADD.FTZ R6, R11, R6 ;  /* 0x000000060b067221 */ /* 0x000fe20000010000 */
[----:B-1----:R-:W-:-:S04]  /*120c0*/  FADD.FTZ R5, R134, R5 ;  /* 0x0000000586057221 */ /* 0x002fc80000010000 */
[----:B--2---:R-:W-:Y:S01]  /*120d0*/  FADD.FTZ R5, R135, R5 ;  /* 0x0000000587057221 */ /* 0x004fe20000010000 */
[----:B------:R-:W-:Y:S06]  /*120e0*/  @!P0 BRA `(.L_x_975) ;  /* 0x0000000000048947 */ /* 0x000fec0003800000 */
[----:B------:R-:W-:Y:S01]  /*120f0*/  BPT.TRAP 0x1 ;  /* 0x000000040000795c */ /* 0x000fe20000300000 */
.L_x_975:
        /* <DEDUP_REMOVED lines=147> */
[----:B------:R-:W-:-:S05]  /*12a30*/  UMOV UR51, UR57 ;  /* 0x0000003900337c82 */ /* 0x000fca0008000000 */
.L_x_958:
[----:B------:R-:W-:Y:S06]  /*12a40*/  BAR.ARV 0x8, 0x120 ;  /* 0x0204800000007b1d */ /* 0x000fec0000002000 */
[----:B------:R-:W-:Y:S05]  /*12a50*/  @!P0 BRA `(.L_x_977) ;  /* 0x0000000000048947 */ /* 0x000fea0003800000 */
[----:B------:R-:W-:Y:S01]  /*12a60*/  BPT.TRAP 0x1 ;  /* 0x000000040000795c */ /* 0x000fe20000300000 */
.L_x_977:
[----:B------:R-:W-:Y:S01]  /*12a70*/  ULEA UR9, UR51, UR38, 0x3 ;  /* 0x0000002633097291 */ /* 0x000fe2000f8e183f */
[----:B------:R-:W-:-:S05]  /*12a80*/  IMAD.U32 R4, RZ, RZ, UR36 ;  /* 0x00000024ff047e24 */ /* 0x000fca000f8e00ff */
[----:B------:R-:W-:-:S04]  /*12a90*/  SHF.L.U32 R4, R4, 0x1f, RZ ;  /* 0x0000001f04047819 */ /* 0x000fc800000006ff */
[----:B------:R1:W2:Y:S01]  /*12aa0*/  SYNCS.PHASECHK.TRANS64.TRYWAIT P1, [UR9+0x33450], R4 ;  /* 0x03345004ff0075a7 */ /* 0x0002a20008020149 */
[----:B------:R-:W-:Y:S05]  /*12ab0*/  @!P0 BRA `(.L_x_978) ;  /* 0x0000000000048947 */ /* 0x000fea0003800000 */
[----:B------:R-:W-:Y:S01]  /*12ac0*/  BPT.TRAP 0x1 ;  /* 0x000000040000795c */ /* 0x000fe20000300000 */
.L_x_978:
[----:B--2---:R-:W-:Y:S05]  /*12ad0*/  @P1 BRA `(.L_x_979) ;  /* 0x0000000000081947 */ /* 0x004fea0003800000 */
[----:B------:R-:W2:Y:S02]  /*12ae0*/  SYNCS.PHASECHK.TRANS64.TRYWAIT P1, [UR9+0x33450], R4 ;  /* 0x03345004ff0075a7 */ /* 0x000ea40008020149 */
[----:B--2---:R-:W-:Y:S05]  /*12af0*/  @!P1 BRA `(.L_x_980) ;  /* 0x0000006c00749947 */ /* 0x004fea0003800000 */
.L_x_979:
[----:B------:R-:W-:Y:S01]  /*12b00*/  UIADD3 UR38, UR38, 0x200, URZ ;  /* 0x0000020026267890 */ /* 0x000fe2000fffe03f */
[----:B------:R-:W-:Y:S01]  /*12b10*/  WARPGROUP.ARRIVE ;  /* 0x00000000000079c5 */ /* 0x000fe20000000000 */
[----:B------:R-:W-:Y:S01]  /*12b20*/  UMOV UR7, 0xc0000010 ;  /* 0xc000001000077882 */ /* 0x000fe20000000000 */
[----:B------:R-:W-:Y:S01]  /*12b30*/  ULDC.64 UR10, c[0x0][0x9a0] ;  /* 0x00026800000a7ab9 */ /* 0x000fe20000000a00 */
[----:B------:R-:W-:Y:S01]  /*12b40*/  USHF.R.U32.HI UR38, URZ, 0x4, UR38 ;  /* 0x000000043f267899 */ /* 0x000fe20008011626 */
[----:B--2---:R-:W-:Y:S01]  /*12b50*/  IMAD.MOV.U32 R7, RZ, RZ, 0x3f800000 ;  /* 0x3f800000ff077424 */ /* 0x004fe200078e00ff */
[----:B------:R-:W-:Y:S02]  /*12b60*/  UISETP.NE.U32.AND UP0, UPT, UR10, URZ, UPT ;  /* 0x0000003f0a00728c */ /* 0x000fe4000bf05070 */
[----:B------:R-:W-:Y:S02]  /*12b70*/  ULOP3.LUT UR38, UR38, 0x3fff, URZ, 0xc0, !UPT ;  /* 0x00003fff26267892 */ /* 0x000fe4000f8ec03f */
[----:B------:R-:W-:-:S02]  /*12b80*/  UISETP.NE.AND.EX UP0, UPT, UR11, URZ, UPT, UP0 ;  /* 0x0000003f0b00728c */ /* 0x000fc4000bf05300 */
[----:B------:R-:W-:-:S04]  /*12b90*/  ULOP3.LUT UR8, UR38, 0x10000, URZ, 0xfc, !UPT ;  /* 0x0001000026087892 */ /* 0x000fc8000f8efc3f */
[----:B------:R-:W-:Y:S01]  /*12ba0*/  UIMAD UR8, UR51, 0x780, UR8 ;  /* 0x00000780330878a4 */ /* 0x000fe2000f8e0208 */
[----:B------:R-:W-:-:S03]  /*12bb0*/  PLOP3.LUT P1, PT, PT, PT, UP0, 0x80, 0x0 ;  /* 0x000000000000781c */ /* 0x000fc60003f2f008 */
[----:B------:R-:W-:Y:S01]  /*12bc0*/  UIADD3 UR4, UR8, 0x180, URZ ;  /* 0x0000018008047890 */ /* 0x000fe2000fffe03f */
[----:B------:R-:W-:Y:S02]  /*12bd0*/  @UP0 ULDC.64 UR12, c[0x0][0x9c8] ;  /* 0x00027200000c0ab9 */ /* 0x000fe40000000a00 */
[----:B------:R-:W-:-:S06]  /*12be0*/  UMOV UR6, UR8 ;  /* 0x0000000800067c82 */ /* 0x000fcc0008000000 */
[----:B------:R-:W-:Y:S01]  /*12bf0*/  QGMMA.64x192x32.F32.E4M3.E4M3 R24, R216, gdesc[UR4], R24, gsb0 ;  /* 0x02e00004d8187df3 */ /* 0x000fe20008000818 */
[----:B------:R-:W-:Y:S01]  /*12c00*/  UMOV UR7, 0xc0000010 ;  /* 0xc000001000077882 */ /* 0x000fe20000000000 */
[----:B------:R-:W-:Y:S01]  /*12c10*/  UMOV UR6, UR4 ;  /* 0x0000000400067c82 */ /* 0x000fe20008000000 */
[----:B------:R-:W-:Y:S01]  /*12c20*/  UIADD3 UR4, UR8, 0x300, URZ ;  /* 0x0000030008047890 */ /* 0x000fe2000fffe03f */
[----:B------:R-:W-:Y:S02]  /*12c30*/  WARPGROUP.DEPBAR.LE gsb0, 0x0 ;  /* 0x00008000000079c5 */ /* 0x000fe40000010000 */
[----:B------:R-:W-:-:S14]  /*12c40*/  WARPGROUP.ARRIVE ;  /* 0x00000000000079c5 */ /* 0x000fdc0000000000 */
[----:B------:R-:W-:Y:S01]  /*12c50*/  QGMMA.64x192x32.F32.E4M3.E4M3 R24, R212, gdesc[UR4], R24, gsb0 ;  /* 0x02e00004d4187df3 */ /* 0x000fe20008000818 */
[----:B------:R-:W-:Y:S01]  /*12c60*/  UMOV UR6, UR4 ;  /* 0x0000000400067c82 */ /* 0x000fe20008000000 */
[----:B------:R-:W-:Y:S01]  /*12c70*/  UMOV UR7, 0xc0000010 ;  /* 0xc000001000077882 */ /* 0x000fe20000000000 */
[----:B------:R-:W-:Y:S01]  /*12c80*/  @UP0 UIMAD.WIDE.U32 UR4, UR44, UR12, URZ ;  /* 0x0000000c2c0402a5 */ /* 0x000fe2000f8e003f */
[----:B------:R-:W-:Y:S02]  /*12c90*/  WARPGROUP.DEPBAR.LE gsb0, 0x0 ;  /* 0x00008000000079c5 */ /* 0x000fe40000010000 */
[----:B------:R-:W-:-:S14]  /*12ca0*/  WARPGROUP.ARRIVE ;  /* 0x00000000000079c5 */ /* 0x000fdc0000000000 */
[----:B------:R-:W-:Y:S01]  /*12cb0*/  QGMMA.64x192x32.F32.E4M3.E4M3 R24, R208, gdesc[UR4], R24, gsb0 ;  /* 0x02e00004d0187df3 */ /* 0x000fe20008000818 */
[----:B------:R-:W-:-:S04]  /*12cc0*/  @UP0 USHF.R.S32.HI UR6, URZ, 0x1f, UR44 ;  /* 0x0000001f3f060899 */ /* 0x000fc8000801142c */
        /* <DEDUP_REMOVED lines=10> */
[----:B------:R-:W-:Y:S02]  /*12d70*/  @UP0 ULEA.HI.X UR7, UR4, UR11, UR5, 0x2, UP1 ;  /* 0x0000000b04070291 */ /* 0x000fe400088f1405 */
[----:B------:R-:W-:-:S04]  /*12d80*/  IMAD.U32 R8, RZ, RZ, UR6 ;  /* 0x00000006ff087e24 */ /* 0x000fc8000f8e00ff */
[----:B------:R-:W-:-:S05]  /*12d90*/  IMAD.U32 R9, RZ, RZ, UR7 ;  /* 0x00000007ff097e24 */ /* 0x000fca000f8e00ff */
[----:B------:R2:W3:Y:S01]  /*12da0*/  @P1 LDG.E R7, desc[UR52][R8.64] ;  /* 0x0000003408071981 */ /* 0x0004e2000c1e1900 */
[----:B------:R-:W-:Y:S01]  /*12db0*/  UIADD3 UR4, UR8, 0x480, URZ ;  /* 0x0000048008047890 */ /* 0x000fe2000fffe03f */
[----:B------:R-:W-:-:S06]  /*12dc0*/  UMOV UR7, 0xc0000010 ;  /* 0xc000001000077882 */ /* 0x000fcc0000000000 */
[----:B------:R-:W-:Y:S01]  /*12dd0*/  UMOV UR6, UR4 ;  /* 0x0000000400067c82 */ /* 0x000fe20008000000 */
[----:B------:R-:W-:Y:S01]  /*12de0*/  UIADD3 UR8, UR8, 0x600, URZ ;  /* 0x0000060008087890 */ /* 0x000fe2000fffe03f */
[----:B------:R-:W-:Y:S02]  /*12df0*/  WARPGROUP.DEPBAR.LE gsb0, 0x0 ;  /* 0x00008000000079c5 */ /* 0x000fe40000010000 */
[----:B------:R-:W-:-:S06]  /*12e00*/  WARPGROUP.ARRIVE ;  /* 0x00000000000079c5 */ /* 0x000fcc0000000000 */
[----:B------:R-:W-:Y:S01]  /*12e10*/  QGMMA.64x192x32.F32.E4M3.E4M3 R24, R204, gdesc[UR4], R24, gsb0 ;  /* 0x02e00004cc187df3 */ /* 0x000fe20008000818 */
[----:B------:R-:W-:Y:S01]  /*12e20*/  UMOV UR6, UR8 ;  /* 0x0000000800067c82 */ /* 0x000fe20008000000 */
[----:B------:R-:W-:Y:S01]  /*12e30*/  UMOV UR7, 0xc0000010 ;  /* 0xc000001000077882 */ /* 0x000fe20000000000 */
[----:B------:R-:W4:Y:S04]  /*12e40*/  SHFL.BFLY PT, R11, R6, 0x2, 0x1f ;  /* 0x0c401f00060b7f89 */ /* 0x000f2800000e0000 */
[----:B------:R-:W5:Y:S01]  /*12e50*/  SHFL.BFLY PT, R10, R5, 0x2, 0x1f ;  /* 0x0c401f00050a7f89 */ /* 0x000f6200000e0000 */
[----:B----4-:R-:W-:-:S01]  /*12e60*/  FADD.FTZ R11, R11, R6 ;  /* 0x000000060b0b7221 */ /* 0x010fc20000010000 */
[----:B-----5:R-:W-:-:S04]  /*12e70*/  FADD.FTZ R10, R10, R5 ;  /* 0x000000050a0a7221 */ /* 0x020fc80000010000 */
[----:B-1----:R-:W1:Y:S04]  /*12e80*/  SHFL.BFLY PT, R4, R11, 0x1, 0x1f ;  /* 0x0c201f000b047f89 */ /* 0x002e6800000e0000 */
[----:B--2---:R-:W2:Y:S01]  /*12e90*/  SHFL.BFLY PT, R9, R10, 0x1, 0x1f ;  /* 0x0c201f000a097f89 */ /* 0x004ea200000e0000 */
[----:B------:R-:W-:Y:S02]  /*12ea0*/  IMAD.MOV.U32 R6, RZ, RZ, RZ ;  /* 0x000000ffff067224 */ /* 0x000fe400078e00ff */
[----:B-1----:R-:W-:Y:S01]  /*12eb0*/  FADD.FTZ R8, R11, R4 ;  /* 0x000000040b087221 */ /* 0x002fe20000010000 */
[----:B--2---:R-:W-:-:S04]  /*12ec0*/  FADD.FTZ R12, R10, R9 ;  /* 0x000000090a0c7221 */ /* 0x004fc80000010000 */
[C---:B------:R-:W-:Y:S01]  /*12ed0*/  FSETP.NE.FTZ.AND P1, PT, R8.reuse, RZ, PT ;  /* 0x000000ff0800720b */ /* 0x040fe20003f35000 */
[----:B------:R-:W-:Y:S01]  /*12ee0*/  FMUL.FTZ R13, R8, 0.00390625 ;  /* 0x3b800000080d7820 */ /* 0x000fe20000410000 */
[----:B------:R-:W-:-:S04]  /*12ef0*/  FMUL.FTZ R14, R12, 0.00390625 ;  /* 0x3b8000000c0e7820 */ /* 0x000fc80000410000 */
        /* <DEDUP_REMOVED lines=9> */
[----:B------:R-:W2:Y:S08]  /*12f90*/  @P3 MUFU.LG2 R11, R14 ;  /* 0x0000000e000b3308 */ /* 0x000eb00000000c00 */
[----:B------:R-:W4:Y:S01]  /*12fa0*/  @P1 MUFU.RCP R10, R12 ;  /* 0x0000000c000a1308 */ /* 0x000f220000001000 */
[----:B------:R-:W-:-:S02]  /*12fb0*/  IMAD.U32 R15, RZ, RZ, UR41 ;  /* 0x00000029ff0f7e24 */ /* 0x000fc4000f8e00ff */
[----:B------:R-:W-:Y:S02]  /*12fc0*/  IMAD.U32 R18, RZ, RZ, UR41 ;  /* 0x00000029ff127e24 */ /* 0x000fe4000f8e00ff */
[----:B-1----:R-:W-:Y:S01]  /*12fd0*/  @P2 FMUL.FTZ R9, R9, 0.69314718246459960938 ;  /* 0x3f31721809092820 */ /* 0x002fe20000410000 */
[----:B------:R-:W-:Y:S01]  /*12fe0*/  @P2 FMUL.FTZ R8, R15, 0.69314718246459960938 ;  /* 0x3f3172180f082820 */ /* 0x000fe20000410000 */
[----:B------:R-:W-:Y:S01]  /*12ff0*/  @P3 FMUL.FTZ R18, R18, 0.69314718246459960938 ;  /* 0x3f31721812123820 */ /* 0x000fe20000410000 */
[----:B--2---:R-:W-:Y:S01]  /*13000*/  @P3 FMUL.FTZ R11, R11, 0.69314718246459960938 ;  /* 0x3f3172180b0b3820 */ /* 0x004fe20000410000 */
[----:B------:R-:W-:Y:S02]  /*13010*/  IMAD.MOV.U32 R4, RZ, RZ, -0x800000 ;  /* 0xff800000ff047424 */ /* 0x000fe400078e00ff */
[----:B---3--:R-:W-:Y:S01]  /*13020*/  FMUL.FTZ R6, R6, R7 ;  /* 0x0000000706067220 */ /* 0x008fe20000410000 */
[----:B------:R-:W-:Y:S02]  /*13030*/  IMAD.MOV.U32 R5, RZ, RZ, -0x800000 ;  /* 0xff800000ff057424 */ /* 0x000fe400078e00ff */
[----:B------:R-:W-:Y:S01]  /*13040*/  @P2 FFMA.FTZ R4, R8, R3, R9 ;  /* 0x0000000308042223 */ /* 0x000fe20000010009 */
[----:B------:R-:W-:-:S01]  /*13050*/  @P3 FFMA.FTZ R5, R18, R0, R11 ;  /* 0x0000000012053223 */ /* 0x000fc2000001000b */
[----:B----4-:R-:W-:Y:S01]  /*13060*/  FMUL.FTZ R7, R10, R7 ;  /* 0x000000070a077220 */ /* 0x010fe20000410000 */
[----:B------:R-:W-:-:S02]  /*13070*/  WARPGROUP.DEPBAR.LE gsb0, 0x0 ;  /* 0x00008000000079c5 */ /* 0x000fc40000010000 */
[----:B------:R-:W-:Y:S05]  /*13080*/  @!P0 BRA `(.L_x_981) ;  /* 0x0000000000048947 */ /* 0x000fea0003800000 */
[----:B------:R-:W-:Y:S01]  /*13090*/  BPT.TRAP 0x1 ;  /* 0x000000040000795c */ /* 0x000fe20000300000 */
.L_x_981:
[----:B------:R-:W-:Y:S01]  /*130a0*/  UIADD3 UR4, UR9, 0x33460, URZ ;  /* 0x0003346009047890 */ /* 0x000fe2000fffe03f */
[-C--:B------:R-:W-:Y:S01]  /*130b0*/  FMUL.FTZ R131, R25, R6.reuse ;  /* 0x0000000619837220 */ /* 0x080fe20000410000 */
[----:B------:R-:W-:Y:S01]  /*130c0*/  UIADD3 UR51, UR51, 0x1, URZ ;  /* 0x0000000133337890 */ /* 0x000fe2000fffe03f */
[-C--:B------:R-:W-:Y:S01]  /*130d0*/  FMUL.FTZ R130, R28, R6.reuse ;  /* 0x000000061c827220 */ /* 0x080fe20000410000 */
[----:B------:R-:W-:Y:S01]  /*130e0*/  UPRMT UR4, UR37, 0x654, UR4 ;  /* 0x0000065425047896 */ /* 0x000fe20008000004 */
[-C--:B------:R-:W-:Y:S01]  /*130f0*/  FMUL.FTZ R128, R29, R6.reuse ;  /* 0x000000061d807220 */ /* 0x080fe20000410000 */
[----:B------:R-:W-:Y:S01]  /*13100*/  UISETP.NE.AND UP0, UPT, UR51, 0x2, UPT ;  /* 0x000000023300788c */ /* 0x000fe2000bf05270 */
        /* <DEDUP_REMOVED lines=21> */
[----:B------:R-:W-:Y:S01]  /*13260*/  SYNCS.ARRIVE.TRANS64.RED.A1T0 RZ, [UR4], RZ ;  /* 0x000000ffffff79a7 */ /* 0x000fe20008100404 */
        /* <DEDUP_REMOVED lines=76> */
[----:B------:R-:W-:-:S12]  /*13730*/  ULOP3.LUT UR36, UR36, UR4, URZ, 0x3c, !UPT ;  /* 0x0000000424247292 */ /* 0x000fd8000f8e3c3f */
.L_x_907:
[----:B------:R-:W1:Y:S08]  /*13740*/  S2UR UR37, SR_CgaCtaId ;  /* 0x00000000002579c3 */ /* 0x000e700000008800 */
[----:B------:R-:W-:Y:S06]  /*13750*/  BAR.SYNC.DEFER_BLOCKING 0x5, 0x180 ;  /* 0x0146000000007b1d */ /* 0x000fec0000010000 */
[----:B------:R-:W-:Y:S01]  /*13760*/  UMOV UR38, 0x400 ;  /* 0x0000040000267882 */ /* 0x000fe20000000000 */
[----:B------:R-:W2:Y:S01]  /*13770*/  S2R R91, SR_TID.X ;  /* 0x00000000005b7919 */ /* 0x000ea20000002100 */
[----:B-1----:R-:W-:-:S09]  /*13780*/  ULEA UR38, UR37, UR38, 0x18 ;  /* 0x0000002625267291 */ /* 0x002fd2000f8ec03f */
[----:B------:R-:W1:Y:S01]  /*13790*/  LDS R0, [UR38+0x334d0] ;  /* 0x0334d026ff007984 */ /* 0x000e620008000800 */
[----:B--2---:R-:W-:Y:S01]  /*137a0*/  VIADD R3, R91, 0xffffff80 ;  /* 0xffffff805b037836 */ /* 0x004fe20000000000 */
[----:B-1----:R-:W-:Y:S01]  /*137b0*/  R2UR UR4, R0 ;  /* 0x00000000000472ca */ /* 0x002fe200000e0000 */
[----:B------:R-:W-:Y:S06]  /*137c0*/  BAR.ARV 0x4, 0x180 ;  /* 0x0106000000007b1d */ /* 0x000fec0000002000 */
[----:B------:R-:W-:Y:S08]  /*137d0*/  @P0 BRA `(.L_x_982) ;  /* 0x0000001400840947 */ /* 0x000ff00003800000 */
[----:B------:R-:W-:Y:S01]  /*137e0*/  IMAD.SHL.U32 R0, R91, 0x4, RZ ;  /* 0x000000045b007824 */ /* 0x000fe200078e00ff */
[----:B------:R-:W-:-:S04]  /*137f0*/  ULDC.64 UR6, c[0x4][0x38] ;  /* 0x01000e0000067ab9 */ /* 0x000fc80000000a00 */
        /* <DEDUP_REMOVED lines=8> */
[----:B------:R-:W-:Y:S01]  /*13880*/  USHF.R.S32.HI UR5, URZ, 0x1f, UR43 ;  /* 0x0000001f3f057899 */ /* 0x000fe2000801142b */
[----:B------:R-:W-:Y:S01]  /*13890*/  F2FP.BF16.F32.PACK_AB R57, R57, R64 ;  /* 0x000000403939723e */ /* 0x000fe200000010ff */
[----:B------:R-:W-:Y:S01]  /*138a0*/  ULDC.64 UR6, c[0x0][0xb70] ;  /* 0x0002dc0000067ab9 */ /* 0x000fe20000000a00 */
[----:B------:R-:W-:Y:S01]  /*138b0*/  F2FP.BF16.F32.PACK_AB R56, R49, R56 ;  /* 0x000000383138723e */ /* 0x000fe200000010ff */
[----:B------:R-:W-:Y:S01]  /*138c0*/  UIMAD UR5, UR5, UR6, URZ ;  /* 0x00000006050572a4 */ /* 0x000fe2000f8e023f */
[----:B------:R-:W-:Y:S01]  /*138d0*/  F2FP.BF16.F32.PACK_AB R38, R71, R38 ;  /* 0x000000264726723e */ /* 0x000fe200000010ff */
[----:B------:R-:W-:Y:S01]  /*138e0*/  UIMAD.WIDE.U32 UR8, UR43, UR6, URZ ;  /* 0x000000062b0872a5 */ /* 0x000fe2000f8e003f */
[----:B------:R-:W-:Y:S01]  /*138f0*/  F2FP.BF16.F32.PACK_AB R47, R54, R47 ;  /* 0x0000002f362f723e */ /* 0x000fe200000010ff */
[----:B------:R-:W-:Y:S01]  /*13900*/  UIMAD UR5, UR43, UR7, UR5 ;  /* 0x000000072b0572a4 */ /* 0x000fe2000f8e0205 */
[----:B-1----:R-:W-:Y:S01]  /*13910*/  LOP3.LUT P0, R6, R91, 0x3, RZ, 0xc0, !PT ;  /* 0x000000035b067812 */ /* 0x002fe2000780c0ff */
[----:B------:R-:W-:Y:S01]  /*13920*/  USHF.R.S32.HI UR6, URZ, 0x1f, UR44 ;  /* 0x0000001f3f067899 */ /* 0x000fe2000801142c */
[----:B------:R-:W-:Y:S01]  /*13930*/  F2FP.BF16.F32.PACK_AB R46, R55, R46 ;  /* 0x0000002e372e723e */ /* 0x000fe200000010ff */
[----:B------:R-:W-:Y:S01]  /*13940*/  UIADD3 UR5, UR9, UR5, URZ ;  /* 0x0000000509057290 */ /* 0x000fe2000fffe03f */
[----:B------:R-:W-:-:S02]  /*13950*/  ISETP.EQ.OR P0, PT, R6, 0x3, !P0 ;  /* 0x000000030600780c */ /* 0x000fc40004702670 */
[----:B------:R-:W-:Y:S02]  /*13960*/  F2FP.BF16.F32.PACK_AB R43, R62, R43 ;  /* 0x0000002b3e2b723e */ /* 0x000fe400000010ff */
[----:B------:R-:W-:Y:S02]  /*13970*/  SEL R75, R27, R26, P0 ;  /* 0x0000001a1b4b7207 */ /* 0x000fe40000000000 */
[----:B------:R-:W-:Y:S02]  /*13980*/  SEL R64, R26, R27, P0 ;  /* 0x0000001b1a407207 */ /* 0x000fe40000000000 */
[----:B------:R-:W-:Y:S02]  /*13990*/  SEL R71, R73, R72, P0 ;  /* 0x0000004849477207 */ /* 0x000fe40000000000 */
[----:B------:R-:W-:Y:S02]  /*139a0*/  IADD3 R27, P4, R22, 0x60, RZ ;  /* 0x00000060161b7810 */ /* 0x000fe40007f9e0ff */
[----:B------:R-:W-:-:S02]  /*139b0*/  SEL R72, R72, R73, P0 ;  /* 0x0000004948487207 */ /* 0x000fc40000000000 */
[----:B------:R-:W-:Y:S02]  /*139c0*/  F2FP.BF16.F32.PACK_AB R42, R63, R42 ;  /* 0x0000002a3f2a723e */ /* 0x000fe400000010ff */
[----:B------:R-:W-:Y:S02]  /*139d0*/  SEL R73, R57, R56, P0 ;  /* 0x0000003839497207 */ /* 0x000fe40000000000 */
[----:B------:R-:W-:Y:S02]  /*139e0*/  F2FP.BF16.F32.PACK_AB R25, R100, R25 ;  /* 0x000000196419723e */ /* 0x000fe400000010ff */
[----:B------:R-:W-:Y:S02]  /*139f0*/  F2FP.BF16.F32.PACK_AB R24, R101, R24 ;  /* 0x000000186518723e */ /* 0x000fe400000010ff */
[----:B------:R-:W-:Y:S02]  /*13a00*/  SEL R56, R56, R57, P0 ;  /* 0x0000003938387207 */ /* 0x000fe40000000000 */
[----:B------:R-:W-:-:S02]  /*13a10*/  F2FP.BF16.F32.PACK_AB R39, R70, R39 ;  /* 0x000000274627723e */ /* 0x000fc400000010ff */
[----:B------:R-:W-:Y:S02]  /*13a20*/  SEL R57, R47, R46, P0 ;  /* 0x0000002e2f397207 */ /* 0x000fe40000000000 */
[----:B------:R-:W-:Y:S02]  /*13a30*/  LOP3.LUT R26, R27, 0x380, RZ, 0xc0, !PT ;  /* 0x000003801b1a7812 */ /* 0x000fe400078ec0ff */
[----:B------:R-:W-:Y:S02]  /*13a40*/  SEL R46, R46, R47, P0 ;  /* 0x0000002f2e2e7207 */ /* 0x000fe40000000000 */
[----:B------:R-:W-:Y:S02]  /*13a50*/  F2FP.BF16.F32.PACK_AB R35, R78, R35 ;  /* 0x000000234e23723e */ /* 0x000fe400000010ff */
[----:B------:R-:W-:Y:S02]  /*13a60*/  F2FP.BF16.F32.PACK_AB R34, R79, R34 ;  /* 0x000000224f22723e */ /* 0x000fe400000010ff */
[----:B------:R-:W-:-:S02]  /*13a70*/  SEL R47, R43, R42, P0 ;  /* 0x0000002a2b2f7207 */ /* 0x000fc40000000000 */
[----:B------:R-:W-:Y:S02]  /*13a80*/  SEL R63, R25, R24, P0 ;  /* 0x00000018193f7207 */ /* 0x000fe40000000000 */
[----:B------:R-:W-:Y:S02]  /*13a90*/  SEL R54, R24, R25, P0 ;  /* 0x0000001918367207 */ /* 0x000fe40000000000 */
[----:B------:R-:W-:Y:S02]  /*13aa0*/  SEL R42, R42, R43, P0 ;  /* 0x0000002b2a2a7207 */ /* 0x000fe40000000000 */
[----:B------:R-:W-:Y:S02]  /*13ab0*/  F2FP.BF16.F32.PACK_AB R31, R86, R31 ;  /* 0x0000001f561f723e */ /* 0x000fe400000010ff */
[----:B------:R-:W-:Y:S01]  /*13ac0*/  F2FP.BF16.F32.PACK_AB R30, R87, R30 ;  /* 0x0000001e571e723e */ /* 0x000fe200000010ff */
[----:B------:R-:W-:Y:S01]  /*13ad0*/  VIADD R87, R221, UR42 ;  /* 0x0000002add577c36 */ /* 0x000fe20008000000 */
[----:B------:R-:W-:-:S02]  /*13ae0*/  SEL R43, R39, R38, P0 ;  /* 0x00000026272b7207 */ /* 0x000fc40000000000 */
[----:B------:R-:W-:Y:S02]  /*13af0*/  IADD3 R25, P5, R22, 0x4000, RZ ;  /* 0x0000400016197810 */ /* 0x000fe40007fbe0ff */
[----:B------:R-:W-:Y:S02]  /*13b00*/  SHF.R.U64 R26, R26, 0x3, RZ ;  /* 0x000000031a1a7819 */ /* 0x000fe400000012ff */
[----:B------:R-:W-:Y:S02]  /*13b10*/  F2FP.BF16.F32.PACK_AB R11, R116, R11 ;  /* 0x0000000b740b723e */ /* 0x000fe400000010ff */
[----:B------:R-:W-:Y:S02]  /*13b20*/  F2FP.BF16.F32.PACK_AB R10, R117, R10 ;  /* 0x0000000a750a723e */ /* 0x000fe400000010ff */
[----:B------:R-:W-:Y:S02]  /*13b30*/  SEL R38, R38, R39, P0 ;  /* 0x0000002726267207 */ /* 0x000fe40000000000 */
[----:B------:R-:W-:-:S02]  /*13b40*/  IADD3 R7, P2, R22, 0x20, RZ ;  /* 0x0000002016077810 */ /* 0x000fc40007f5e0ff */
[----:B------:R-:W-:Y:S02]  /*13b50*/  SEL R39, R35, R34, P0 ;  /* 0x0000002223277207 */ /* 0x000fe40000000000 */
[----:B------:R-:W-:Y:S02]  /*13b60*/  SEL R34, R34, R35, P0 ;  /* 0x0000002322227207 */ /* 0x000fe40000000000 */
[----:B------:R-:W-:Y:S02]  /*13b70*/  F2FP.BF16.F32.PACK_AB R45, R60, R45 ;  /* 0x0000002d3c2d723e */ /* 0x000fe400000010ff */
[----:B------:R-:W-:Y:S02]  /*13b80*/  SEL R35, R31, R30, P0 ;  /* 0x0000001e1f237207 */ /* 0x000fe40000000000 */
[----:B------:R-:W-:Y:S01]  /*13b90*/  SEL R62, R30, R31, P0 ;  /* 0x0000001f1e3e7207 */ /* 0x000fe20000000000 */
[----:B------:R-:W-:Y:S01]  /*13ba0*/  IMAD.X R31, RZ, RZ, R23, P2 ;  /* 0x000000ffff1f7224 */ /* 0x000fe200010e0617 */
[----:B------:R-:W-:-:S02]  /*13bb0*/  LOP3.LUT R24, R25, 0x380, RZ, 0xc0, !PT ;  /* 0x0000038019187812 */ /* 0x000fc400078ec0ff */
[----:B------:R-:W-:Y:S01]  /*13bc0*/  LOP3.LUT R26, R26, R27, RZ, 0x3c, !PT ;  /* 0x0000001b1a1a7212 */ /* 0x000fe200078e3cff */
[----:B------:R-:W-:Y:S01]  /*13bd0*/  IMAD.X R27, RZ, RZ, R23, P4 ;  /* 0x000000ffff1b7224 */ /* 0x000fe200020e0617 */
[----:B------:R-:W-:Y:S02]  /*13be0*/  SEL R67, R11, R10, P0 ;  /* 0x0000000a0b437207 */ /* 0x000fe40000000000 */
[----:B------:R-:W-:Y:S02]  /*13bf0*/  SEL R60, R10, R11, P0 ;  /* 0x0000000b0a3c7207 */ /* 0x000fe40000000000 */
[----:B------:R-:W-:Y:S02]  /*13c00*/  LOP3.LUT R30, R7, 0x380, RZ, 0xc0, !PT ;  /* 0x00000380071e7812 */ /* 0x000fe400078ec0ff */
[----:B------:R-:W-:Y:S02]  /*13c10*/  IADD3 R11, P4, R22, 0x8020, RZ ;  /* 0x00008020160b7810 */ /* 0x000fe40007f9e0ff */
[----:B------:R-:W-:-:S02]  /*13c20*/  F2FP.BF16.F32.PACK_AB R21, R102, R21 ;  /* 0x000000156615723e */ /* 0x000fc400000010ff */
[----:B------:R-:W-:Y:S02]  /*13c30*/  F2FP.BF16.F32.PACK_AB R20, R103, R20 ;  /* 0x000000146714723e */ /* 0x000fe400000010ff */
[----:B------:R-:W-:Y:S02]  /*13c40*/  SHF.R.U64 R24, R24, 0x3, RZ ;  /* 0x0000000318187819 */ /* 0x000fe400000012ff */
[----:B------:R-:W-:Y:S02]  /*13c50*/  SHF.R.U64 R30, R30, 0x3, RZ ;  /* 0x000000031e1e7819 */ /* 0x000fe400000012ff */
[----:B------:R-:W-:Y:S02]  /*13c60*/  LOP3.LUT R10, R11, 0x380, RZ, 0xc0, !PT ;  /* 0x000003800b0a7812 */ /* 0x000fe400078ec0ff */
[----:B------:R-:W-:Y:S02]  /*13c70*/  F2FP.BF16.F32.PACK_AB R36, R77, R36 ;  /* 0x000000244d24723e */ /* 0x000fe400000010ff */
[----:B------:R-:W-:-:S02]  /*13c80*/  SEL R77, R21, R20, P0 ;  /* 0x00000014154d7207 */ /* 0x000fc40000000000 */
[----:B------:R-:W-:Y:S02]  /*13c90*/  SEL R66, R20, R21, P0 ;  /* 0x0000001514427207 */ /* 0x000fe40000000000 */
[----:B------:R-:W-:Y:S01]  /*13ca0*/  LOP3.LUT R24, R24, R25, RZ, 0x3c, !PT ;  /* 0x0000001918187212 */ /* 0x000fe200078e3cff */
[----:B------:R-:W-:Y:S01]  /*13cb0*/  IMAD.X R25, RZ, RZ, R23, P5 ;  /* 0x000000ffff197224 */ /* 0x000fe200028e0617 */
[----:B------:R-:W-:Y:S02]  /*13cc0*/  LOP3.LUT R30, R30, R7, RZ, 0x3c, !PT ;  /* 0x000000071e1e7212 */ /* 0x000fe400078e3cff */
[----:B------:R-:W-:Y:S02]  /*13cd0*/  IADD3 R21, P6, R22, 0x4020, RZ ;  /* 0x0000402016157810 */ /* 0x000fe40007fde0ff */
[----:B------:R-:W-:Y:S02]  /*13ce0*/  SHF.R.U64 R10, R10, 0x3, RZ ;  /* 0x000000030a0a7819 */ /* 0x000fe400000012ff */
[----:B------:R-:W-:-:S02]  /*13cf0*/  IADD3 R7, P5, R22, 0x8040, RZ ;  /* 0x0000804016077810 */ /* 0x000fc40007fbe0ff */
[----:B------:R-:W-:Y:S02]  /*13d00*/  SHF.R.S32.HI R74, RZ, 0x1f, R3 ;  /* 0x0000001fff4a7819 */ /* 0x000fe40000011403 */
[----:B------:R-:W-:Y:S02]  /*13d10*/  LOP3.LUT R20, R21, 0x380, RZ, 0xc0, !PT ;  /* 0x0000038015147812 */ /* 0x000fe400078ec0ff */
[----:B------:R-:W-:Y:S02]  /*13d20*/  F2FP.BF16.F32.PACK_AB R15, R108, R15 ;  /* 0x0000000f6c0f723e */ /* 0x000fe400000010ff */
[----:B------:R-:W-:Y:S02]  /*13d30*/  F2FP.BF16.F32.PACK_AB R14, R109, R14 ;  /* 0x0000000e6d0e723e */ /* 0x000fe400000010ff */
[----:B------:R-:W-:Y:S02]  /*13d40*/  LOP3.LUT R10, R10, R11, RZ, 0x3c, !PT ;  /* 0x0000000b0a0a7212 */ /* 0x000fe400078e3cff */
[----:B------:R-:W-:-:S02]  /*13d50*/  LOP3.LUT R6, R7, 0x380, RZ, 0xc0, !PT ;  /* 0x0000038007067812 */ /* 0x000fc400078ec0ff */
[----:B------:R-:W-:Y:S02]  /*13d60*/  IADD3 R19, P1, R22, 0x4040, RZ ;  /* 0x0000404016137810 */ /* 0x000fe40007f3e0ff */
[----:B------:R-:W-:Y:S02]  /*13d70*/  LEA.HI R11, R74, R3, RZ, 0x7 ;  /* 0x000000034a0b7211 */ /* 0x000fe400078f38ff */
[----:B------:R-:W-:Y:S02]  /*13d80*/  SHF.R.U64 R20, R20, 0x3, RZ ;  /* 0x0000000314147819 */ /* 0x000fe400000012ff */
[----:B------:R-:W-:Y:S02]  /*13d90*/  F2FP.BF16.F32.PACK_AB R37, R76, R37 ;  /* 0x000000254c25723e */ /* 0x000fe400000010ff */
[----:B------:R-:W-:Y:S02]  /*13da0*/  SEL R65, R15, R14, P0 ;  /* 0x0000000e0f417207 */ /* 0x000fe40000000000 */
[----:B------:R-:W-:-:S02]  /*13db0*/  SEL R58, R14, R15, P0 ;  /* 0x0000000f0e3a7207 */ /* 0x000fc40000000000 */
[----:B------:R-:W-:Y:S02]  /*13dc0*/  SHF.R.U64 R6, R6, 0x3, RZ ;  /* 0x0000000306067819 */ /* 0x000fe400000012ff */
[----:B------:R-:W-:Y:S02]  /*13dd0*/  IADD3 R15, P2, R22, 0x4060, RZ ;  /* 0x00004060160f7810 */ /* 0x000fe40007f5e0ff */
[----:B------:R-:W-:Y:S02]  /*13de0*/  LOP3.LUT R18, R19, 0x380, RZ, 0xc0, !PT ;  /* 0x0000038013127812 */ /* 0x000fe400078ec0ff */
[----:B------:R-:W-:Y:S01]  /*13df0*/  LOP3.LUT R76, R11, 0xffffff80, RZ, 0xc0, !PT ;  /* 0xffffff800b4c7812 */ /* 0x000fe200078ec0ff */
[--C-:B------:R-:W-:Y:S01]  /*13e00*/  IMAD.X R11, RZ, RZ, R23.reuse, P4 ;  /* 0x000000ffff0b7224 */ /* 0x100fe200020e0617 */
[----:B------:R-:W-:Y:S01]  /*13e10*/  LOP3.LUT R20, R20, R21, RZ, 0x3c, !PT ;  /* 0x0000001514147212 */ /* 0x000fe200078e3cff */
[--C-:B------:R-:W-:Y:S01]  /*13e20*/  IMAD.X R21, RZ, RZ, R23.reuse, P6 ;  /* 0x000000ffff157224 */ /* 0x100fe200030e0617 */
[----:B------:R-:W-:Y:S01]  /*13e30*/  LOP3.LUT R6, R6, R7, RZ, 0x3c, !PT ;  /* 0x0000000706067212 */ /* 0x000fe200078e3cff */
[----:B------:R-:W-:Y:S01]  /*13e40*/  IMAD.X R7, RZ, RZ, R23, P5 ;  /* 0x000000ffff077224 */ /* 0x000fe200028e0617 */
[----:B------:R-:W-:Y:S01]  /*13e50*/  LOP3.LUT R14, R15, 0x380, RZ, 0xc0, !PT ;  /* 0x000003800f0e7812 */ /* 0x000fe200078ec0ff */
[----:B------:R-:W-:Y:S01]  /*13e60*/  IMAD.IADD R76, R3, 0x1, -R76 ;  /* 0x00000001034c7824 */ /* 0x000fe200078e0a4c */
[----:B------:R-:W-:-:S02]  /*13e70*/  SHF.R.U64 R18, R18, 0x3, RZ ;  /* 0x0000000312127819 */ /* 0x000fc400000012ff */
[----:B------:R-:W-:Y:S02]  /*13e80*/  SHF.R.U64 R14, R14, 0x3, RZ ;  /* 0x000000030e0e7819 */ /* 0x000fe400000012ff */
[----:B------:R-:W-:Y:S01]  /*13e90*/  LOP3.LUT R18, R18, R19, RZ, 0x3c, !PT ;  /* 0x0000001312127212 */ /* 0x000fe200078e3cff */
[----:B------:R-:W-:Y:S01]  /*13ea0*/  IMAD.X R19, RZ, RZ, R23, P1 ;  /* 0x000000ffff137224 */ /* 0x000fe200008e0617 */
[----:B------:R-:W-:Y:S01]  /*13eb0*/  LEA.HI R90, R74, R3, RZ, 0x5 ;  /* 0x000000034a5a7211 */ /* 0x000fe200078f28ff */
[----:B------:R-:W-:Y:S01]  /*13ec0*/  VIADD R3, R87, 0x8 ;  /* 0x0000000857037836 */ /* 0x000fe20000000000 */
[----:B------:R-:W-:Y:S02]  /*13ed0*/  MOV R82, R20 ;  /* 0x0000001400527202 */ /* 0x000fe40000000f00 */
[----:B------:R-:W-:Y:S02]  /*13ee0*/  F2FP.BF16.F32.PACK_AB R89, R89, R96 ;  /* 0x000000605959723e */ /* 0x000fe400000010ff */
[----:B------:R-:W-:-:S02]  /*13ef0*/  F2FP.BF16.F32.PACK_AB R88, R81, R88 ;  /* 0x000000585158723e */ /* 0x000fc400000010ff */
[----:B------:R-:W-:Y:S01]  /*13f00*/  MOV R21, R6 ;  /* 0x0000000600157202 */ /* 0x000fe20000000f00 */
[----:B------:R-:W-:Y:S01]  /*13f10*/  IMAD.U32 R7, RZ, RZ, UR9 ;  /* 0x00000009ff077e24 */ /* 0x000fe2000f8e00ff */
[----:B------:R-:W-:Y:S01]  /*13f20*/  LOP3.LUT P1, RZ, R76, 0x3, RZ, 0xc0, !PT ;  /* 0x000000034cff7812 */ /* 0x000fe2000782c0ff */
[----:B------:R-:W-:Y:S01]  /*13f30*/  IMAD.U32 R7, RZ, RZ, UR5 ;  /* 0x00000005ff077e24 */ /* 0x000fe2000f8e00ff */
[----:B------:R-:W-:Y:S01]  /*13f40*/  F2FP.BF16.F32.PACK_AB R40, R69, R40 ;  /* 0x000000284528723e */ /* 0x000fe200000010ff */
[----:B------:R-:W-:Y:S01]  /*13f50*/  ULDC UR5, c[0x0][0xa88] ;  /* 0x0002a20000057ab9 */ /* 0x000fe20000000800 */
[----:B------:R-:W-:Y:S01]  /*13f60*/  LOP3.LUT R14, R14, R15, RZ, 0x3c, !PT ;  /* 0x0000000f0e0e7212 */ /* 0x000fe200078e3cff */
[----:B------:R-:W-:Y:S01]  /*13f70*/  IMAD.X R15, RZ, RZ, R23, P2 ;  /* 0x000000ffff0f7224 */ /* 0x000fe200010e0617 */
[----:B------:R-:W-:Y:S01]  /*13f80*/  SEL R69, R89, R88, P0 ;  /* 0x0000005859457207 */ /* 0x000fe20000000000 */
[----:B------:R-:W-:Y:S01]  /*13f90*/  IMAD.U32 R6, RZ, RZ, UR8 ;  /* 0x00000008ff067e24 */ /* 0x000fe2000f8e00ff */
[----:B------:R-:W-:-:S02]  /*13fa0*/  SEL R88, R88, R89, P0 ;  /* 0x0000005958587207 */ /* 0x000fc40000000000 */
[----:B------:R-:W-:Y:S02]  /*13fb0*/  ISETP.GE.OR P2, PT, R3, UR5, P1 ;  /* 0x0000000503007c0c */ /* 0x000fe40008f46670 */
[----:B------:R-:W-:Y:S02]  /*13fc0*/  F2FP.BF16.F32.PACK_AB R9, R118, R9 ;  /* 0x000000097609723e */ /* 0x000fe400000010ff */
[----:B------:R-:W-:Y:S02]  /*13fd0*/  F2FP.BF16.F32.PACK_AB R8, R119, R8 ;  /* 0x000000087708723e */ /* 0x000fe400000010ff */
[----:B------:R-:W-:Y:S02]  /*13fe0*/  F2FP.BF16.F32.PACK_AB R29, R92, R29 ;  /* 0x0000001d5c1d723e */ /* 0x000fe400000010ff */
[----:B------:R-:W-:Y:S02]  /*13ff0*/  SEL R81, R9, R8, P0 ;  /* 0x0000000809517207 */ /* 0x000fe40000000000 */
[----:B------:R-:W-:-:S02]  /*14000*/  SEL R70, R8, R9, P0 ;  /* 0x0000000908467207 */ /* 0x000fc40000000000 */
[----:B------:R-:W-:Y:S02]  /*14010*/  F2FP.BF16.F32.PACK_AB R28, R93, R28 ;  /* 0x0000001c5d1c723e */ /* 0x000fe400000010ff */
[----:B------:R-:W-:Y:S02]  /*14020*/  IADD3 R9, P6, R22, 0x8060, RZ ;  /* 0x0000806016097810 */ /* 0x000fe40007fde0ff */
[----:B------:R-:W-:Y:S02]  /*14030*/  F2FP.BF16.F32.PACK_AB R130, R130, R133 ;  /* 0x000000858282723e */ /* 0x000fe400000010ff */
[----:B------:R-:W-:Y:S02]  /*14040*/  F2FP.BF16.F32.PACK_AB R131, R128, R131 ;  /* 0x000000838083723e */ /* 0x000fe400000010ff */
[----:B------:R-:W-:Y:S02]  /*14050*/  F2FP.BF16.F32.PACK_AB R126, R126, R129 ;  /* 0x000000817e7e723e */ /* 0x000fe400000010ff */
[----:B------:R-:W-:-:S02]  /*14060*/  F2FP.BF16.F32.PACK_AB R127, R124, R127 ;  /* 0x0000007f7c7f723e */ /* 0x000fc400000010ff */
[----:B------:R-:W-:Y:S02]  /*14070*/  F2FP.BF16.F32.PACK_AB R44, R61, R44 ;  /* 0x0000002c3d2c723e */ /* 0x000fe400000010ff */
[----:B------:R-:W-:Y:S02]  /*14080*/  SEL R61, R29, R28, P0 ;  /* 0x0000001c1d3d7207 */ /* 0x000fe40000000000 */
[----:B------:R-:W-:Y:S02]  /*14090*/  SEL R50, R28, R29, P0 ;  /* 0x0000001d1c327207 */ /* 0x000fe40000000000 */
[----:B------:R-:W-:Y:S02]  /*140a0*/  LOP3.LUT R8, R9, 0x380, RZ, 0xc0, !PT ;  /* 0x0000038009087812 */ /* 0x000fe400078ec0ff */
[----:B------:R-:W-:Y:S02]  /*140b0*/  IADD3 R29, P3, R22, 0x40, RZ ;  /* 0x00000040161d7810 */ /* 0x000fe40007f7e0ff */
[----:B------:R-:W-:-:S02]  /*140c0*/  F2FP.BF16.F32.PACK_AB R52, R52, R121 ;  /* 0x000000793434723e */ /* 0x000fc400000010ff */
[----:B------:R-:W-:Y:S02]  /*140d0*/  F2FP.BF16.F32.PACK_AB R53, R53, R48 ;  /* 0x000000303535723e */ /* 0x000fe400000010ff */
[----:B------:R-:W-:Y:S02]  /*140e0*/  SEL R49, R130, R131, P0 ;  /* 0x0000008382317207 */ /* 0x000fe40000000000 */
[----:B------:R-:W-:Y:S02]  /*140f0*/  SEL R130, R131, R130, P0 ;  /* 0x0000008283827207 */ /* 0x000fe40000000000 */
[----:B------:R-:W-:Y:S02]  /*14100*/  SEL R51, R126, R127, P0 ;  /* 0x0000007f7e337207 */ /* 0x000fe40000000000 */
[----:B------:R-:W-:Y:S02]  /*14110*/  F2FP.BF16.F32.PACK_AB R122, R122, R125 ;  /* 0x0000007d7a7a723e */ /* 0x000fe400000010ff */
[----:B------:R-:W-:-:S02]  /*14120*/  F2FP.BF16.F32.PACK_AB R123, R120, R123 ;  /* 0x0000007b787b723e */ /* 0x000fc400000010ff */
[----:B------:R-:W-:Y:S02]  /*14130*/  SEL R126, R127, R126, P0 ;  /* 0x0000007e7f7e7207 */ /* 0x000fe40000000000 */
[----:B------:R-:W-:Y:S02]  /*14140*/  SHF.R.U64 R8, R8, 0x3, RZ ;  /* 0x0000000308087819 */ /* 0x000fe400000012ff */
[----:B------:R-:W-:Y:S02]  /*14150*/  LOP3.LUT R28, R29, 0x380, RZ, 0xc0, !PT ;  /* 0x000003801d1c7812 */ /* 0x000fe400078ec0ff */
[----:B------:R-:W-:Y:S02]  /*14160*/  F2FP.BF16.F32.PACK_AB R41, R68, R41 ;  /* 0x000000294429723e */ /* 0x000fe400000010ff */
[----:B------:R-:W-:Y:S02]  /*14170*/  SEL R59, R52, R53, P0 ;  /* 0x00000035343b7207 */ /* 0x000fe40000000000 */
[----:B------:R-:W-:-:S02]  /*14180*/  SEL R52, R53, R52, P0 ;  /* 0x0000003435347207 */ /* 0x000fc40000000000 */
[----:B------:R-:W-:Y:S02]  /*14190*/  SEL R55, R122, R123, P0 ;  /* 0x0000007b7a377207 */ /* 0x000fe40000000000 */
[----:B------:R-:W-:Y:S02]  /*141a0*/  SEL R53, R45, R44, P0 ;  /* 0x0000002c2d357207 */ /* 0x000fe40000000000 */
[----:B------:R-:W-:Y:S01]  /*141b0*/  LOP3.LUT R8, R8, R9, RZ, 0x3c, !PT ;  /* 0x0000000908087212 */ /* 0x000fe200078e3cff */
[----:B------:R-:W-:Y:S01]  /*141c0*/  IMAD.X R9, RZ, RZ, R23, P6 ;  /* 0x000000ffff097224 */ /* 0x000fe200030e0617 */
[----:B------:R-:W-:Y:S02]  /*141d0*/  SEL R122, R123, R122, P0 ;  /* 0x0000007a7b7a7207 */ /* 0x000fe40000000000 */
[----:B------:R-:W-:Y:S02]  /*141e0*/  SEL R44, R44, R45, P0 ;  /* 0x0000002d2c2c7207 */ /* 0x000fe40000000000 */
[----:B------:R-:W-:-:S02]  /*141f0*/  SHF.R.U64 R28, R28, 0x3, RZ ;  /* 0x000000031c1c7819 */ /* 0x000fc400000012ff */
[----:B------:R-:W-:Y:S02]  /*14200*/  F2FP.BF16.F32.PACK_AB R33, R84, R33 ;  /* 0x000000215421723e */ /* 0x000fe400000010ff */
[----:B------:R-:W-:Y:S02]  /*14210*/  F2FP.BF16.F32.PACK_AB R32, R85, R32 ;  /* 0x000000205520723e */ /* 0x000fe400000010ff */
[----:B------:R-:W-:Y:S02]  /*14220*/  F2FP.BF16.F32.PACK_AB R13, R110, R13 ;  /* 0x0000000d6e0d723e */ /* 0x000fe400000010ff */
        /* <DEDUP_REMOVED lines=9> */
[----:B------:R-:W-:-:S02]  /*142c0*/  SEL R68, R12, R13, P0 ;  /* 0x0000000d0c447207 */ /* 0x000fc40000000000 */
[----:B------:R-:W-:Y:S02]  /*142d0*/  MOV R74, R10 ;  /* 0x0000000a004a7202 */ /* 0x000fe40000000f00 */
[----:B------:R-:W-:Y:S02]  /*142e0*/  MOV R20, R8 ;  /* 0x0000000800147202 */ /* 0x000fe40000000f00 */
[----:B------:R-:W-:Y:S02]  /*142f0*/  SEL R48, R32, R33, P0 ;  /* 0x0000002120307207 */ /* 0x000fe40000000000 */
[C---:B------:R-:W-:Y:S02]  /*14300*/  IADD3 R13, P3, R22.reuse, 0x8000, RZ ;  /* 0x00008000160d7810 */ /* 0x040fe40007f7e0ff */
[----:B------:R-:W-:Y:S02]  /*14310*/  LOP3.LUT R33, R22, 0x380, RZ, 0xc0, !PT ;  /* 0x0000038016217812 */ /* 0x000fe400078ec0ff */
[----:B------:R-:W-:-:S02]  /*14320*/  LOP3.LUT R12, R13, 0x380, RZ, 0xc0, !PT ;  /* 0x000003800d0c7812 */ /* 0x000fc400078ec0ff */
[----:B------:R-:W-:Y:S02]  /*14330*/  MOV R80, R18 ;  /* 0x0000001200507202 */ /* 0x000fe40000000f00 */
[----:B------:R-:W-:Y:S01]  /*14340*/  SHF.R.U64 R12, R12, 0x3, RZ ;  /* 0x000000030c0c7819 */ /* 0x000fe200000012ff */
[----:B--2---:R-:W-:Y:S01]  /*14350*/  SHFL.IDX PT, R69, R69, R0, 0x1c1f ;  /* 0x001c1f0045457589 */ /* 0x004fe200000e0000 */
[----:B------:R-:W-:Y:S02]  /*14360*/  LOP3.LUT R3, R0, 0x2, RZ, 0x3c, !PT ;  /* 0x0000000200037812 */ /* 0x000fe400078e3cff */
[----:B------:R-:W-:Y:S01]  /*14370*/  SHF.R.U64 R33, R33, 0x3, RZ ;  /* 0x0000000321217819 */ /* 0x000fe200000012ff */
[----:B------:R-:W-:Y:S01]  /*14380*/  SHFL.IDX PT, R49, R49, R0, 0x1c1f ;  /* 0x001c1f0031317589 */ /* 0x000fe200000e0000 */
[----:B------:R-:W-:Y:S01]  /*14390*/  LOP3.LUT R12, R12, R13, RZ, 0x3c, !PT ;  /* 0x0000000d0c0c7212 */ /* 0x000fe200078e3cff */
[--C-:B------:R-:W-:Y:S01]  /*143a0*/  IMAD.X R13, RZ, RZ, R23.reuse, P3 ;  /* 0x000000ffff0d7224 */ /* 0x100fe200018e0617 */
[----:B------:R-:W-:Y:S01]  /*143b0*/  LOP3.LUT R32, R33, R22, RZ, 0x3c, !PT ;  /* 0x0000001621207212 */ /* 0x000fe200078e3cff */
[----:B------:R-:W1:Y:S01]  /*143c0*/  SHFL.IDX PT, R88, R88, R3, 0x1c1f ;  /* 0x001c1f0358587589 */ /* 0x000e6200000e0000 */
[----:B------:R-:W-:Y:S01]  /*143d0*/  IMAD.MOV.U32 R33, RZ, RZ, R23 ;  /* 0x000000ffff217224 */ /* 0x000fe200078e0017 */
[----:B------:R-:W-:-:S02]  /*143e0*/  MOV R78, R14 ;  /* 0x0000000e004e7202 */ /* 0x000fc40000000f00 */
[----:B------:R-:W2:Y:S01]  /*143f0*/  SHFL.IDX PT, R130, R130, R3, 0x1c1f ;  /* 0x001c1f0382827589 */ /* 0x000ea200000e0000 */
[----:B------:R-:W-:Y:S02]  /*14400*/  MOV R76, R12 ;  /* 0x0000000c004c7202 */ /* 0x000fe40000000f00 */
[----:B------:R-:W-:Y:S01]  /*14410*/  MOV R86, R32 ;  /* 0x0000002000567202 */ /* 0x000fe20000000f00 */
[----:B------:R-:W-:Y:S01]  /*14420*/  SHFL.IDX PT, R51, R51, R0, 0x1c1f ;  /* 0x001c1f0033337589 */ /* 0x000fe200000e0000 */
[----:B------:R-:W-:Y:S02]  /*14430*/  MOV R33, R30 ;  /* 0x0000001e00217202 */ /* 0x000fe40000000f00 */
[----:B------:R-:W-:Y:S01]  /*14440*/  MOV R84, R26 ;  /* 0x0000001a00547202 */ /* 0x000fe20000000f00 */
[----:B------:R-:W3:Y:S01]  /*14450*/  SHFL.IDX PT, R126, R126, R3, 0x1c1f ;  /* 0x001c1f037e7e7589 */ /* 0x000ee200000e0000 */
[----:B------:R-:W-:Y:S02]  /*14460*/  MOV R83, R24 ;  /* 0x0000001800537202 */ /* 0x000fe40000000f00 */
[----:B------:R-:W-:Y:S01]  /*14470*/  MOV R85, R28 ;  /* 0x0000001c00557202 */ /* 0x000fe20000000f00 */
[----:B------:R-:W-:Y:S01]  /*14480*/  SHFL.IDX PT, R71, R71, R0, 0x1c1f ;  /* 0x001c1f0047477589 */ /* 0x000fe200000e0000 */
[----:B------:R-:W-:-:S02]  /*14490*/  SHF.R.S32.HI R90, RZ, 0x5, R90 ;  /* 0x00000005ff5a7819 */ /* 0x000fc4000001145a */
[----:B------:R-:W-:Y:S01]  /*144a0*/  ISETP.GE.OR P1, PT, R87, UR5, P1 ;  /* 0x0000000557007c0c */ /* 0x000fe20008f26670 */
[----:B------:R-:W4:Y:S04]  /*144b0*/  SHFL.IDX PT, R72, R72, R3, 0x1c1f ;  /* 0x001c1f0348487589 */ /* 0x000f2800000e0000 */
[----:B------:R-:W-:Y:S01]  /*144c0*/  SHFL.IDX PT, R55, R55, R0, 0x1c1f ;  /* 0x001c1f0037377589 */ /* 0x000fe200000e0000 */
[----:B-1----:R-:W-:Y:S02]  /*144d0*/  SEL R9, R69, R88, P0 ;  /* 0x0000005845097207 */ /* 0x002fe40000000000 */
[----:B------:R-:W-:Y:S01]  /*144e0*/  SEL R11, R88, R69, P0 ;  /* 0x00000045580b7207 */ /* 0x000fe20000000000 */
[----:B------:R-:W-:Y:S01]  /*144f0*/  SHFL.IDX PT, R73, R73, R0, 0x1c1f ;  /* 0x001c1f0049497589 */ /* 0x000fe200000e0000 */
[----:B------:R-:W1:Y:S01]  /*14500*/  LDC.64 R88, c[0x0][0xb78] ;  /* 0x0002de00ff587b82 */ /* 0x000e620000000a00 */
[----:B--2---:R-:W-:-:S02]  /*14510*/  SEL R8, R49, R130, P0 ;  /* 0x0000008231087207 */ /* 0x004fc40000000000 */
[----:B------:R-:W2:Y:S01]  /*14520*/  SHFL.IDX PT, R122, R122, R3, 0x1c1f ;  /* 0x001c1f037a7a7589 */ /* 0x000ea200000e0000 */
[----:B------:R-:W-:-:S04]  /*14530*/  SEL R10, R130, R49, P0 ;  /* 0x00000031820a7207 */ /* 0x000fc80000000000 */
[----:B------:R-:W-:Y:S01]  /*14540*/  BAR.SYNC.DEFER_BLOCKING 0x1, 0x100 ;  /* 0x0044000000007b1d */ /* 0x000fe20000010000 */
[----:B---3--:R-:W-:Y:S02]  /*14550*/  SEL R12, R51, R126, P0 ;  /* 0x0000007e330c7207 */ /* 0x008fe40000000000 */
[----:B------:R-:W-:-:S03]  /*14560*/  SEL R14, R126, R51, P0 ;  /* 0x000000337e0e7207 */ /* 0x000fc60000000000 */
[----:B------:R-:W3:Y:S01]  /*14570*/  SHFL.IDX PT, R56, R56, R3, 0x1c1f ;  /* 0x001c1f0338387589 */ /* 0x000ee200000e0000 */
[----:B----4-:R-:W-:Y:S02]  /*14580*/  SEL R13, R71, R72, P0 ;  /* 0x00000048470d7207 */ /* 0x010fe40000000000 */
[----:B------:R-:W-:Y:S01]  /*14590*/  SEL R15, R72, R71, P0 ;  /* 0x00000047480f7207 */ /* 0x000fe20000000000 */
[----:B------:R-:W-:Y:S04]  /*145a0*/  SHFL.IDX PT, R59, R59, R0, 0x1c1f ;  /* 0x001c1f003b3b7589 */ /* 0x000fe800000e0000 */
[----:B------:R-:W-:Y:S01]  /*145b0*/  SHFL.IDX PT, R57, R57, R0, 0x1c1f ;  /* 0x001c1f0039397589 */ /* 0x000fe200000e0000 */
[----:B-1----:R-:W-:-:S03]  /*145c0*/  IMAD.WIDE.U32 R6, R88, UR44, R6 ;  /* 0x0000002c58067c25 */ /* 0x002fc6000f8e0006 */
[----:B------:R-:W1:Y:S01]  /*145d0*/  SHFL.IDX PT, R52, R52, R3, 0x1c1f ;  /* 0x001c1f0334347589 */ /* 0x000e6200000e0000 */
[----:B--2---:R-:W-:Y:S02]  /*145e0*/  SEL R24, R55, R122, P0 ;  /* 0x0000007a37187207 */ /* 0x004fe40000000000 */
[----:B------:R-:W-:Y:S01]  /*145f0*/  SEL R26, R122, R55, P0 ;  /* 0x000000377a1a7207 */ /* 0x000fe20000000000 */
[----:B------:R-:W2:Y:S04]  /*14600*/  SHFL.IDX PT, R46, R46, R3, 0x1c1f ;  /* 0x001c1f032e2e7589 */ /* 0x000ea800000e0000 */
[----:B------:R-:W-:Y:S04]  /*14610*/  SHFL.IDX PT, R53, R53, R0, 0x1c1f ;  /* 0x001c1f0035357589 */ /* 0x000fe800000e0000 */
[----:B------:R-:W-:Y:S01]  /*14620*/  SHFL.IDX PT, R47, R47, R0, 0x1c1f ;  /* 0x001c1f002f2f7589 */ /* 0x000fe200000e0000 */
[----:B---3--:R-:W-:-:S02]  /*14630*/  SEL R25, R73, R56, P0 ;  /* 0x0000003849197207 */ /* 0x008fc40000000000 */
[----:B------:R-:W-:Y:S01]  /*14640*/  SEL R27, R56, R73, P0 ;  /* 0x00000049381b7207 */ /* 0x000fe20000000000 */
[----:B------:R-:W-:Y:S04]  /*14650*/  SHFL.IDX PT, R43, R43, R0, 0x1c1f ;  /* 0x001c1f002b2b7589 */ /* 0x000fe800000e0000 */
[----:B------:R-:W3:Y:S04]  /*14660*/  SHFL.IDX PT, R44, R44, R3, 0x1c1f ;  /* 0x001c1f032c2c7589 */ /* 0x000ee800000e0000 */
[----:B------:R-:W4:Y:S01]  /*14670*/  SHFL.IDX PT, R42, R42, R3, 0x1c1f ;  /* 0x001c1f032a2a7589 */ /* 0x000f2200000e0000 */
[----:B-1----:R-:W-:-:S02]  /*14680*/  SEL R28, R59, R52, P0 ;  /* 0x000000343b1c7207 */ /* 0x002fc40000000000 */
[----:B------:R-:W-:Y:S01]  /*14690*/  SEL R30, R52, R59, P0 ;  /* 0x0000003b341e7207 */ /* 0x000fe20000000000 */
[----:B------:R-:W-:Y:S01]  /*146a0*/  SHFL.IDX PT, R38, R38, R3, 0x1c1f ;  /* 0x001c1f0326267589 */ /* 0x000fe200000e0000 */
[----:B--2---:R-:W-:Y:S02]  /*146b0*/  SEL R29, R57, R46, P0 ;  /* 0x0000002e391d7207 */ /* 0x004fe40000000000 */
[----:B------:R-:W-:Y:S01]  /*146c0*/  SEL R31, R46, R57, P0 ;  /* 0x000000392e1f7207 */ /* 0x000fe20000000000 */
[----:B------:R-:W-:Y:S04]  /*146d0*/  SHFL.IDX PT, R45, R45, R0, 0x1c1f ;  /* 0x001c1f002d2d7589 */ /* 0x000fe800000e0000 */
[----:B------:R-:W-:Y:S04]  /*146e0*/  SHFL.IDX PT, R41, R41, R0, 0x1c1f ;  /* 0x001c1f0029297589 */ /* 0x000fe800000e0000 */
[----:B------:R-:W-:Y:S04]  /*146f0*/  SHFL.IDX PT, R37, R37, R0, 0x1c1f ;  /* 0x001c1f0025257589 */ /* 0x000fe800000e0000 */
[----:B------:R-:W-:Y:S01]  /*14700*/  SHFL.IDX PT, R61, R61, R0, 0x1c1f ;  /* 0x001c1f003d3d7589 */ /* 0x000fe200000e0000 */
[----:B---3--:R-:W-:-:S03]  /*14710*/  SEL R32, R53, R44, P0 ;  /* 0x0000002c35207207 */ /* 0x008fc60000000000 */
[----:B------:R-:W-:Y:S04]  /*14720*/  SHFL.IDX PT, R63, R63, R0, 0x1c1f ;  /* 0x001c1f003f3f7589 */ /* 0x000fe800000e0000 */
[----:B------:R-:W-:Y:S04]  /*14730*/  SHFL.IDX PT, R65, R65, R0, 0x1c1f ;  /* 0x001c1f0041417589 */ /* 0x000fe800000e0000 */
[----:B------:R-:W-:Y:S04]  /*14740*/  SHFL.IDX PT, R67, R67, R0, 0x1c1f ;  /* 0x001c1f0043437589 */ /* 0x000fe800000e0000 */
[----:B------:R-:W-:Y:S04]  /*14750*/  SHFL.IDX PT, R39, R39, R0, 0x1c1f ;  /* 0x001c1f0027277589 */ /* 0x000fe800000e0000 */
[----:B------:R4:W-:Y:S04]  /*14760*/  SHFL.IDX PT, R18, R35, R0, 0x1c1f ;  /* 0x001c1f0023127589 */ /* 0x0009e800000e0000 */
[----:B------:R-:W-:Y:S04]  /*14770*/  SHFL.IDX PT, R75, R75, R0, 0x1c1f ;  /* 0x001c1f004b4b7589 */ /* 0x000fe800000e0000 */
[----:B------:R-:W-:Y:S01]  /*14780*/  SHFL.IDX PT, R77, R77, R0, 0x1c1f ;  /* 0x001c1f004d4d7589 */ /* 0x000fe200000e0000 */
[----:B----4-:R-:W-:-:S03]  /*14790*/  SEL R35, R42, R47, P0 ;  /* 0x0000002f2a237207 */ /* 0x010fc60000000000 */
        /* <DEDUP_REMOVED lines=8> */
[----:B-1----:R-:W-:-:S03]  /*14820*/  SEL R34, R44, R53, P0 ;  /* 0x000000352c227207 */ /* 0x002fc60000000000 */
[----:B------:R-:W1:Y:S04]  /*14830*/  SHFL.IDX PT, R54, R54, R3, 0x1c1f ;  /* 0x001c1f0336367589 */ /* 0x000e6800000e0000 */
[----:B------:R-:W2:Y:S04]  /*14840*/  SHFL.IDX PT, R64, R64, R3, 0x1c1f ;  /* 0x001c1f0340407589 */ /* 0x000ea800000e0000 */
[----:B------:R-:W3:Y:S04]  /*14850*/  SHFL.IDX PT, R58, R58, R3, 0x1c1f ;  /* 0x001c1f033a3a7589 */ /* 0x000ee800000e0000 */
[----:B------:R-:W4:Y:S04]  /*14860*/  SHFL.IDX PT, R66, R66, R3, 0x1c1f ;  /* 0x001c1f0342427589 */ /* 0x000f2800000e0000 */
[----:B------:R-:W5:Y:S04]  /*14870*/  SHFL.IDX PT, R68, R68, R3, 0x1c1f ;  /* 0x001c1f0344447589 */ /* 0x000f6800000e0000 */
[----:B------:R-:W-:Y:S04]  /*14880*/  SHFL.IDX PT, R60, R60, R3, 0x1c1f ;  /* 0x001c1f033c3c7589 */ /* 0x000fe800000e0000 */
[----:B------:R-:W5:Y:S01]  /*14890*/  SHFL.IDX PT, R70, R70, R3, 0x1c1f ;  /* 0x001c1f0346467589 */ /* 0x000f6200000e0000 */
[----:B-1----:R-:W-:-:S02]  /*148a0*/  SEL R52, R63, R54, P0 ;  /* 0x000000363f347207 */ /* 0x002fc40000000000 */
[----:B------:R-:W-:Y:S01]  /*148b0*/  SEL R54, R54, R63, P0 ;  /* 0x0000003f36367207 */ /* 0x000fe20000000000 */
[----:B------:R1:W-:Y:S01]  /*148c0*/  STSM.16.M88.4 [R86], R8 ;  /* 0x0000000856007844 */ /* 0x0003e20000000200 */
[----:B--2---:R-:W-:Y:S02]  /*148d0*/  SEL R49, R75, R64, P0 ;  /* 0x000000404b317207 */ /* 0x004fe40000000000 */
[----:B------:R-:W-:Y:S01]  /*148e0*/  SEL R51, R64, R75, P0 ;  /* 0x0000004b40337207 */ /* 0x000fe20000000000 */
[----:B------:R2:W-:Y:S01]  /*148f0*/  STSM.16.M88.4 [R33], R12 ;  /* 0x0000000c21007844 */ /* 0x0005e20000000200 */
[----:B---3--:R-:W-:Y:S02]  /*14900*/  SEL R56, R65, R58, P0 ;  /* 0x0000003a41387207 */ /* 0x008fe40000000000 */
[----:B------:R-:W-:Y:S01]  /*14910*/  SEL R58, R58, R65, P0 ;  /* 0x000000413a3a7207 */ /* 0x000fe20000000000 */
[----:B------:R3:W-:Y:S01]  /*14920*/  STSM.16.M88.4 [R85], R24 ;  /* 0x0000001855007844 */ /* 0x0007e20000000200 */
[----:B----4-:R-:W-:-:S02]  /*14930*/  SEL R53, R77, R66, P0 ;  /* 0x000000424d357207 */ /* 0x010fc40000000000 */
[----:B------:R-:W-:Y:S01]  /*14940*/  SEL R55, R66, R77, P0 ;  /* 0x0000004d42377207 */ /* 0x000fe20000000000 */
[----:B------:R-:W-:Y:S01]  /*14950*/  STSM.16.M88.4 [R84], R28 ;  /* 0x0000001c54007844 */ /* 0x000fe20000000200 */
[----:B-----5:R-:W-:Y:S02]  /*14960*/  SEL R57, R79, R68, P0 ;  /* 0x000000444f397207 */ /* 0x020fe40000000000 */
[----:B------:R-:W-:Y:S02]  /*14970*/  SEL R59, R68, R79, P0 ;  /* 0x0000004f443b7207 */ /* 0x000fe40000000000 */
[----:B-1----:R-:W-:Y:S02]  /*14980*/  SEL R9, R43, R38, P0 ;  /* 0x000000262b097207 */ /* 0x002fe40000000000 */
[----:B------:R-:W-:Y:S01]  /*14990*/  SEL R11, R38, R43, P0 ;  /* 0x0000002b260b7207 */ /* 0x000fe20000000000 */
[----:B--2---:R-:W-:Y:S01]  /*149a0*/  IMAD R12, R88, UR6, RZ ;  /* 0x00000006580c7c24 */ /* 0x004fe2000f8e02ff */
[----:B------:R-:W-:Y:S01]  /*149b0*/  SEL R33, R47, R42, P0 ;  /* 0x0000002a2f217207 */ /* 0x000fe20000000000 */
[----:B------:R-:W-:Y:S01]  /*149c0*/  ULDC.64 UR6, c[0x0][0xb40] ;  /* 0x0002d00000067ab9 */ /* 0x000fe20000000a00 */
[----:B------:R-:W-:Y:S01]  /*149d0*/  SEL R8, R45, R40, P0 ;  /* 0x000000282d087207 */ /* 0x000fe20000000000 */
[----:B------:R-:W-:Y:S01]  /*149e0*/  IMAD R38, R89, UR44, R12 ;  /* 0x0000002c59267c24 */ /* 0x000fe2000f8e020c */
[----:B------:R-:W-:Y:S01]  /*149f0*/  SEL R10, R40, R45, P0 ;  /* 0x0000002d280a7207 */ /* 0x000fe20000000000 */
[----:B------:R-:W-:Y:S01]  /*14a00*/  STSM.16.M88.4 [R83], R32 ;  /* 0x0000002053007844 */ /* 0x000fe20000000200 */
[----:B------:R-:W-:-:S02]  /*14a10*/  SEL R12, R41, R36, P0 ;  /* 0x00000024290c7207 */ /* 0x000fc40000000000 */
[----:B------:R-:W-:Y:S01]  /*14a20*/  SEL R14, R36, R41, P0 ;  /* 0x00000029240e7207 */ /* 0x000fe20000000000 */
[----:B------:R1:W-:Y:S01]  /*14a30*/  STSM.16.M88.4 [R82], R8 ;  /* 0x0000000852007844 */ /* 0x0003e20000000200 */
[----:B------:R-:W-:Y:S02]  /*14a40*/  SEL R13, R39, R0, P0 ;  /* 0x00000000270d7207 */ /* 0x000fe40000000000 */
[----:B------:R-:W-:Y:S02]  /*14a50*/  SEL R15, R0, R39, P0 ;  /* 0x00000027000f7207 */ /* 0x000fe40000000000 */
        /* <DEDUP_REMOVED lines=8> */
[----:B-1----:R-:W-:Y:S02]  /*14ae0*/  SEL R9, R81, R70, P0 ;  /* 0x0000004651097207 */ /* 0x002fe40000000000 */
[----:B------:R-:W-:Y:S01]  /*14af0*/  SEL R11, R70, R81, P0 ;  /* 0x00000051460b7207 */ /* 0x000fe20000000000 */
[----:B------:R-:W-:Y:S01]  /*14b00*/  STSM.16.M88.4 [R76], R48 ;  /* 0x000000304c007844 */ /* 0x000fe20000000200 */
[----:B------:R-:W-:-:S02]  /*14b10*/  SEL R8, R67, R60, P0 ;  /* 0x0000003c43087207 */ /* 0x000fc40000000000 */
[----:B------:R-:W-:Y:S01]  /*14b20*/  SEL R10, R60, R67, P0 ;  /* 0x000000433c0a7207 */ /* 0x000fe20000000000 */
[----:B------:R-:W-:Y:S01]  /*14b30*/  STSM.16.M88.4 [R74], R52 ;  /* 0x000000344a007844 */ /* 0x000fe20000000200 */
[----:B------:R-:W-:Y:S02]  /*14b40*/  SHF.R.S32.HI R3, RZ, 0x1f, R87 ;  /* 0x0000001fff037819 */ /* 0x000fe40000011457 */
[----:B------:R-:W-:Y:S01]  /*14b50*/  IADD3 R0, P3, R87, R6, RZ ;  /* 0x0000000657007210 */ /* 0x000fe20007f7e0ff */
[----:B------:R-:W-:Y:S03]  /*14b60*/  STSM.16.M88.4 [R21], R56 ;  /* 0x0000003815007844 */ /* 0x000fe60000000200 */
[----:B------:R-:W-:Y:S01]  /*14b70*/  IADD3.X R3, R3, R7, R38, P3, !PT ;  /* 0x0000000703037210 */ /* 0x000fe20001ffe426 */
[----:B------:R-:W-:Y:S01]  /*14b80*/  STSM.16.M88.4 [R20], R8 ;  /* 0x0000000814007844 */ /* 0x000fe20000000200 */
[C---:B------:R-:W-:Y:S01]  /*14b90*/  LEA R6, P3, R0.reuse, UR6, 0x2 ;  /* 0x0000000600067c11 */ /* 0x040fe2000f8610ff */
[----:B------:R1:W-:Y:S06]  /*14ba0*/  MEMBAR.ALL.CTA ;  /* 0x0000000000007992 */ /* 0x0003ec0000008000 */
[----:B-1----:R-:W1:Y:S01]  /*14bb0*/  FENCE.VIEW.ASYNC.S ;  /* 0x00000000000073c6 */ /* 0x002e620000000000 */
[----:B------:R-:W-:-:S03]  /*14bc0*/  LEA.HI.X R7, R0, UR7, R3, 0x2, P3 ;  /* 0x0000000700077c11 */ /* 0x000fc600098f1403 */
[----:B-1----:R-:W1:Y:S01]  /*14bd0*/  SHFL.IDX PT, R0, R90, RZ, 0x1f ;  /* 0x00001fff5a007589 */ /* 0x002e6200000e0000 */
[----:B------:R-:W-:Y:S06]  /*14be0*/  BAR.ARV 0x1, 0x120 ;  /* 0x0044800000007b1d */ /* 0x000fec0000002000 */
        /* <DEDUP_REMOVED lines=8> */
[----:B------:R-:W-:Y:S01]  /*14c70*/  ULDC.64 UR6, c[0x0][0x198] ;  /* 0x0000660000067ab9 */ /* 0x000fe20000000a00 */
[----:B------:R-:W-:Y:S02]  /*14c80*/  UIADD3 UR5, UR38, 0x4000, URZ ;  /* 0x0000400026057890 */ /* 0x000fe4000fffe03f */
[----:B------:R-:W-:Y:S02]  /*14c90*/  UIADD3 UR6, UP0, UR6, 0x9f0, URZ ;  /* 0x000009f006067890 */ /* 0x000fe4000ff1e03f */
[----:B------:R-:W-:Y:S02]  /*14ca0*/  UIADD3 UR9, UR38, 0x8000, URZ ;  /* 0x0000800026097890 */ /* 0x000fe4000fffe03f */
[----:B------:R-:W-:Y:S01]  /*14cb0*/  UIADD3.X UR7, URZ, UR7, URZ, UP0, !UPT ;  /* 0x000000073f077290 */ /* 0x000fe200087fe43f */
[----:B------:R-:W-:Y:S01]  /*14cc0*/  UMOV UR41, URZ ;  /* 0x0000003f00297c82 */ /* 0x000fe20008000000 */
[----:B------:R-:W-:Y:S01]  /*14cd0*/  UMOV UR45, URZ ;  /* 0x0000003f002d7c82 */ /* 0x000fe20008000000 */
[----:B------:R-:W-:Y:S01]  /*14ce0*/  UMOV UR40, UR38 ;  /* 0x0000002600287c82 */ /* 0x000fe20008000000 */
[----:B------:R-:W-:-:S05]  /*14cf0*/  UMOV UR8, 0x40 ;  /* 0x0000004000087882 */ /* 0x000fca0000000000 */
[----:B------:R2:W-:Y:S02]  /*14d00*/  UTMASTG.5D [UR40], [UR6] ;  /* 0x00000028060073b5 */ /* 0x0005e40008020000 */
[----:B--2---:R-:W-:Y:S01]  /*14d10*/  UMOV UR40, UR5 ;  /* 0x0000000500287c82 */ /* 0x004fe20008000000 */
[----:B------:R-:W-:Y:S01]  /*14d20*/  UMOV UR41, UR8 ;  /* 0x0000000800297c82 */ /* 0x000fe20008000000 */
[----:B------:R-:W-:Y:S01]  /*14d30*/  UMOV UR5, 0x80 ;  /* 0x0000008000057882 */ /* 0x000fe20000000000 */
[----:B------:R2:W-:Y:S02]  /*14d40*/  UTMASTG.5D [UR40], [UR6] ;  /* 0x00000028060073b5 */ /* 0x0005e40008020000 */
[----:B--2---:R-:W-:Y:S01]  /*14d50*/  UMOV UR40, UR9 ;  /* 0x0000000900287c82 */ /* 0x004fe20008000000 */
[----:B------:R-:W-:Y:S01]  /*14d60*/  UMOV UR41, UR5 ;  /* 0x0000000500297c82 */ /* 0x000fe20008000000 */
[----:B------:R-:W-:Y:S01]  /*14d70*/  UIADD3 UR5, UR38, 0x33420, URZ ;  /* 0x0003342026057890 */ /* 0x000fe2000fffe03f */
[----:B------:R2:W-:Y:S03]  /*14d80*/  UTMASTG.5D [UR40], [UR6] ;  /* 0x00000028060073b5 */ /* 0x0005e60008020000 */
[----:B------:R-:W-:Y:S01]  /*14d90*/  UPRMT UR5, URZ, 0x654, UR5 ;  /* 0x000006543f057896 */ /* 0x000fe20008000005 */
[----:B------:R0:W-:Y:S01]  /*14da0*/  UTMACMDFLUSH ;  /* 0x00000000000079b7 */ /* 0x0001e20000000000 */
[----:B------:R-:W-:-:S07]  /*14db0*/  DEPBAR.LE SB0, 0x0 ;  /* 0x000080000000791a */ /* 0x000fce0000000000 */
[----:B--2---:R-:W-:Y:S03]  /*14dc0*/  SYNCS.ARRIVE.TRANS64.RED.A1T0 RZ, [UR5], RZ ;  /* 0x000000ffffff79a7 */ /* 0x004fe60008100405 */
.L_x_985:
[----:B------:R-:W-:Y:S05]  /*14dd0*/  BSYNC B0 ;  /* 0x0000000000007941 */ /* 0x000fea0003800000 */
.L_x_984:
[----:B------:R-:W-:Y:S05]  /*14de0*/  BRA `(.L_x_983) ;  /* 0x0000000800607947 */ /* 0x000fea0003800000 */
.L_x_982:
[----:B------:R-:W1:Y:S01]  /*14df0*/  LDC.64 R14, c[0x0][0xae0] ;  /* 0x0002b800ff0e7b82 */ /* 0x000e620000000a00 */
[----:B------:R-:W-:Y:S01]  /*14e00*/  SHF.R.S32.HI R0, RZ, 0x1f, R3 ;  /* 0x0000001fff007819 */ /* 0x000fe20000011403 */
[----:B------:R-:W-:Y:S01]  /*14e10*/  USHF.R.S32.HI UR5, URZ, 0x1f, UR43 ;  /* 0x0000001f3f057899 */ /* 0x000fe2000801142b */
[----:B------:R-:W-:Y:S01]  /*14e20*/  ISETP.GT.AND P0, PT, R3, 0x7f, PT ;  /* 0x0000007f0300780c */ /* 0x000fe20003f04270 */
[----:B------:R-:W-:Y:S01]  /*14e30*/  USHF.R.S32.HI UR6, URZ, 0x1f, UR44 ;  /* 0x0000001f3f067899 */ /* 0x000fe2000801142c */
[----:B------:R-:W-:Y:S01]  /*14e40*/  LEA.HI R0, R0, R3, RZ, 0x3 ;  /* 0x0000000300007211 */ /* 0x000fe200078f18ff */
[----:B------:R-:W-:Y:S02]  /*14e50*/  BSSY B0, `(.L_x_986) ;  /* 0x000001e000007945 */ /* 0x000fe40003800000 */
[----:B------:R-:W2:Y:S01]  /*14e60*/  LDC R13, c[0x0][0xdac] ;  /* 0x00036b00ff0d7b82 */ /* 0x000ea20000000800 */
[----:B------:R-:W-:-:S05]  /*14e70*/  LOP3.LUT R4, R0, 0x1ffffff8, RZ, 0xc0, !PT ;  /* 0x1ffffff800047812 */ /* 0x000fca00078ec0ff */
[----:B------:R-:W-:Y:S01]  /*14e80*/  IMAD.IADD R3, R3, 0x1, -R4 ;  /* 0x0000000103037824 */ /* 0x000fe200078e0a04 */
[----:B------:R-:W-:Y:S01]  /*14e90*/  SHF.R.S32.HI R4, RZ, 0x3, R0 ;  /* 0x00000003ff047819 */ /* 0x000fe20000011400 */
[----:B------:R-:W3:Y:S02]  /*14ea0*/  LDC.64 R18, c[0x0][0xae8] ;  /* 0x0002ba00ff127b82 */ /* 0x000ee40000000a00 */
[----:B------:R-:W-:Y:S02]  /*14eb0*/  IMAD.SHL.U32 R10, R3, 0x8, RZ ;  /* 0x00000008030a7824 */ /* 0x000fe400078e00ff */
[----:B-1----:R-:W-:Y:S01]  /*14ec0*/  IMAD R12, R14, UR5, RZ ;  /* 0x000000050e0c7c24 */ /* 0x002fe2000f8e02ff */
[----:B------:R-:W-:Y:S06]  /*14ed0*/  @P0 BRA `(.L_x_987) ;  /* 0x0000000000540947 */ /* 0x000fec0003800000 */
[----:B------:R-:W-:Y:S01]  /*14ee0*/  IMAD.U32 R6, RZ, RZ, UR42 ;  /* 0x0000002aff067e24 */ /* 0x000fe2000f8e00ff */
[----:B------:R-:W-:-:S04]  /*14ef0*/  ULDC UR7, c[0x0][0xa88] ;  /* 0x0002a20000077ab9 */ /* 0x000fc80000000800 */
[----:B------:R-:W-:-:S04]  /*14f00*/  IADD3 R6, R6, -0x80, R91 ;  /* 0xffffff8006067810 */ /* 0x000fc80007ffe05b */
[----:B------:R-:W-:-:S13]  /*14f10*/  ISETP.GE.AND P0, PT, R6, UR7, PT ;  /* 0x0000000706007c0c */ /* 0x000fda000bf06270 */
[----:B------:R-:W-:Y:S05]  /*14f20*/  @P0 BRA `(.L_x_987) ;  /* 0x0000000000400947 */ /* 0x000fea0003800000 */
[----:B------:R-:W1:Y:S01]  /*14f30*/  LDC.64 R8, c[0x0][0xb70] ;  /* 0x0002dc00ff087b82 */ /* 0x000e620000000a00 */
[----:B------:R-:W-:Y:S01]  /*14f40*/  SHF.R.S32.HI R7, RZ, 0x1f, R6 ;  /* 0x0000001fff077819 */ /* 0x000fe20000011406 */
[----:B------:R-:W-:-:S06]  /*14f50*/  ULDC.64 UR8, c[0x0][0xb40] ;  /* 0x0002d00000087ab9 */ /* 0x000fcc0000000a00 */
[----:B------:R-:W4:Y:S01]  /*14f60*/  LDC.64 R20, c[0x0][0xb78] ;  /* 0x0002de00ff147b82 */ /* 0x000f220000000a00 */
[C---:B-1----:R-:W-:Y:S02]  /*14f70*/  IMAD R0, R8.reuse, UR5, RZ ;  /* 0x0000000508007c24 */ /* 0x042fe4000f8e02ff */
[----:B------:R-:W-:-:S04]  /*14f80*/  IMAD.WIDE.U32 R6, R8, UR43, R6 ;  /* 0x0000002b08067c25 */ /* 0x000fc8000f8e0006 */
[----:B------:R-:W-:Y:S02]  /*14f90*/  IMAD R3, R9, UR43, R0 ;  /* 0x0000002b09037c24 */ /* 0x000fe4000f8e0200 */
[C---:B----4-:R-:W-:Y:S02]  /*14fa0*/  IMAD R0, R20.reuse, UR6, RZ ;  /* 0x0000000614007c24 */ /* 0x050fe4000f8e02ff */
[----:B------:R-:W-:Y:S02]  /*14fb0*/  IMAD.IADD R7, R7, 0x1, R3 ;  /* 0x0000000107077824 */ /* 0x000fe400078e0203 */
[----:B------:R-:W-:Y:S02]  /*14fc0*/  IMAD R3, R21, UR44, R0 ;  /* 0x0000002c15037c24 */ /* 0x000fe4000f8e0200 */
[----:B------:R-:W-:-:S04]  /*14fd0*/  IMAD.WIDE.U32 R6, R20, UR44, R6 ;  /* 0x0000002c14067c25 */ /* 0x000fc8000f8e0006 */
[----:B------:R-:W-:Y:S01]  /*14fe0*/  IMAD.IADD R3, R7, 0x1, R3 ;  /* 0x0000000107037824 */ /* 0x000fe200078e0203 */
[----:B------:R-:W-:-:S04]  /*14ff0*/  LEA R8, P0, R6, UR8, 0x2 ;  /* 0x0000000806087c11 */ /* 0x000fc8000f8010ff */
[----:B------:R-:W-:Y:S01]  /*15000*/  LEA.HI.X R9, R6, UR9, R3, 0x2, P0 ;  /* 0x0000000906097c11 */ /* 0x000fe200080f1403 */
[----:B------:R-:W-:-:S05]  /*15010*/  IMAD.MOV.U32 R3, RZ, RZ, -0x800000 ;  /* 0xff800000ff037424 */ /* 0x000fca00078e00ff */
[----:B------:R1:W-:Y:S03]  /*15020*/  STG.E desc[UR52][R8.64], R3 ;  /* 0x0000000308007986 */ /* 0x0003e6000c101934 */
.L_x_987:
[----:B------:R-:W-:Y:S05]  /*15030*/  BSYNC B0 ;  /* 0x0000000000007941 */ /* 0x000fea0003800000 */
.L_x_986:
[----:B------:R-:W-:Y:S01]  /*15040*/  ULDC UR5, c[0x0][0xa88] ;  /* 0x0002a20000057ab9 */ /* 0x000fe20000000800 */
[----:B------:R-:W-:Y:S01]  /*15050*/  SHF.R.S32.HI R11, RZ, 0x1f, R10 ;  /* 0x0000001fff0b7819 */ /* 0x000fe2000001140a */
[----:B------:R-:W-:Y:S01]  /*15060*/  UIADD3 UR42, -UR42, UR5, URZ ;  /* 0x000000052a2a7290 */ /* 0x000fe2000fffe13f */
[----:B------:R-:W-:Y:S01]  /*15070*/  VIADD R0, R4, 0x20 ;  /* 0x0000002004007836 */ /* 0x000fe20000000000 */
[----:B------:R-:W-:Y:S01]  /*15080*/  ULOP3.LUT UR49, URZ, UR49, URZ, 0x33, !UPT ;  /* 0x000000313f317292 */ /* 0x000fe2000f8e333f */
[----:B-1----:R-:W-:Y:S01]  /*15090*/  IMAD R3, R15, UR43, R12 ;  /* 0x0000002b0f037c24 */ /* 0x002fe2000f8e020c */
[----:B------:R-:W-:Y:S01]  /*150a0*/  BSSY B0, `(.L_x_988) ;  /* 0x0000024000007945 */ /* 0x000fe20003800000 */
[----:B------:R-:W-:Y:S01]  /*150b0*/  IMAD.WIDE.U32 R6, R14, UR43, R10 ;  /* 0x0000002b0e067c25 */ /* 0x000fe2000f8e000a */
[----:B------:R-:W-:Y:S02]  /*150c0*/  ISETP.GE.AND P3, PT, R4, UR42, PT ;  /* 0x0000002a04007c0c */ /* 0x000fe4000bf66270 */
[----:B------:R-:W-:Y:S01]  /*150d0*/  ISETP.GE.AND P0, PT, R0, UR42, PT ;  /* 0x0000002a00007c0c */ /* 0x000fe2000bf06270 */
[----:B------:R-:W-:-:S02]  /*150e0*/  VIADD R5, R4, 0x40 ;  /* 0x0000004004057836 */ /* 0x000fc40000000000 */
[----:B------:R-:W-:Y:S02]  /*150f0*/  VIADD R8, R4, 0x60 ;  /* 0x0000006004087836 */ /* 0x000fe40000000000 */
[----:B------:R-:W-:Y:S01]  /*15100*/  IMAD.IADD R7, R7, 0x1, R3 ;  /* 0x0000000107077824 */ /* 0x000fe200078e0203 */
[----:B------:R-:W-:Y:S01]  /*15110*/  ISETP.GE.AND P1, PT, R5, UR42, PT ;  /* 0x0000002a05007c0c */ /* 0x000fe2000bf26270 */
[----:B---3--:R-:W-:Y:S01]  /*15120*/  IMAD R0, R18, UR6, RZ ;  /* 0x0000000612007c24 */ /* 0x008fe2000f8e02ff */
[----:B------:R-:W-:Y:S01]  /*15130*/  SHF.R.S32.HI R5, RZ, 0x1f, R4 ;  /* 0x0000001fff057819 */ /* 0x000fe20000011404 */
[----:B--2---:R-:W-:Y:S01]  /*15140*/  VIADD R13, R13, UR49 ;  /* 0x000000310d0d7c36 */ /* 0x004fe20008000000 */
[----:B------:R-:W-:Y:S01]  /*15150*/  ISETP.GE.AND P2, PT, R8, UR42, PT ;  /* 0x0000002a08007c0c */ /* 0x000fe2000bf46270 */
[----:B------:R-:W-:Y:S02]  /*15160*/  IMAD R3, R19, UR44, R0 ;  /* 0x0000002c13037c24 */ /* 0x000fe4000f8e0200 */
[----:B------:R-:W-:-:S04]  /*15170*/  IMAD.WIDE.U32 R8, R18, UR44, R6 ;  /* 0x0000002c12087c25 */ /* 0x000fc8000f8e0006 */
[----:B------:R-:W-:-:S04]  /*15180*/  IMAD.WIDE R6, R13, 0x80, R4 ;  /* 0x000000800d067825 */ /* 0x000fc800078e0204 */
[----:B------:R-:W-:Y:S01]  /*15190*/  IMAD.IADD R13, R9, 0x1, R3 ;  /* 0x00000001090d7824 */ /* 0x000fe200078e0203 */
        /* <DEDUP_REMOVED lines=20> */
.L_x_989:
[----:B------:R-:W-:Y:S05]  /*152e0*/  BSYNC B0 ;  /* 0x0000000000007941 */ /* 0x000fea0003800000 */
.L_x_988:
        /* <DEDUP_REMOVED lines=17> */
[----:B-1----:R-:W-:Y:S01]  /*15400*/  LEA R14, P0, R4, UR6, 0x1 ;  /* 0x00000006040e7c11 */ /* 0x002fe2000f8008ff */
[----:B------:R-:W-:-:S05]  /*15410*/  IMAD.IADD R3, R5, 0x1, R3 ;  /* 0x0000000105037824 */ /* 0x000fca00078e0203 */
[----:B------:R-:W-:-:S05]  /*15420*/  LEA.HI.X R15, R4, UR7, R3, 0x1, P0 ;  /* 0x00000007040f7c11 */ /* 0x000fca00080f0c03 */
[----:B------:R2:W-:Y:S04]  /*15430*/  @!P3 STG.E.128 desc[UR52][R14.64], RZ ;  /* 0x000000ff0e00b986 */ /* 0x0005e8000c101d34 */
[----:B------:R2:W-:Y:S04]  /*15440*/  @!P4 STG.E.128 desc[UR52][R14.64+0x80], RZ ;  /* 0x000080ff0e00c986 */ /* 0x0005e8000c101d34 */
[----:B------:R2:W-:Y:S02]  /*15450*/  @!P5 STG.E.128 desc[UR52][R14.64+0x100], RZ ;  /* 0x000100ff0e00d986 */ /* 0x0005e4000c101d34 */
.L_x_991:
[----:B------:R-:W-:Y:S05]  /*15460*/  BSYNC B0 ;  /* 0x0000000000007941 */ /* 0x000fea0003800000 */
.L_x_990:
        /* <DEDUP_REMOVED lines=17> */
[----:B-12---:R-:W-:Y:S01]  /*15580*/  LEA R14, P0, R4, UR6, 0x1 ;  /* 0x00000006040e7c11 */ /* 0x006fe2000f8008ff */
[----:B------:R-:W-:-:S05]  /*15590*/  IMAD.IADD R3, R5, 0x1, R3 ;  /* 0x0000000105037824 */ /* 0x000fca00078e0203 */
[----:B------:R-:W-:-:S05]  /*155a0*/  LEA.HI.X R15, R4, UR7, R3, 0x1, P0 ;  /* 0x00000007040f7c11 */ /* 0x000fca00080f0c03 */
[----:B------:R3:W-:Y:S04]  /*155b0*/  @!P1 STG.E.128 desc[UR52][R14.64], RZ ;  /* 0x000000ff0e009986 */ /* 0x0007e8000c101d34 */
[----:B------:R3:W-:Y:S04]  /*155c0*/  @!P3 STG.E.128 desc[UR52][R14.64+0x80], RZ ;  /* 0x000080ff0e00b986 */ /* 0x0007e8000c101d34 */
[----:B------:R3:W-:Y:S02]  /*155d0*/  @!P4 STG.E.128 desc[UR52][R14.64+0x100], RZ ;  /* 0x000100ff0e00c986 */ /* 0x0007e4000c101d34 */
.L_x_993:
[----:B------:R-:W-:Y:S05]  /*155e0*/  BSYNC B0 ;  /* 0x0000000000007941 */ /* 0x000fea0003800000 */
.L_x_992:
[----:B------:R-:W-:Y:S04]  /*155f0*/  BSSY B0, `(.L_x_983) ;  /* 0x0000017000007945 */ /* 0x000fe80003800000 */
[----:B------:R-:W-:Y:S05]  /*15600*/  @P2 BRA `(.L_x_994) ;  /* 0x0000000000542947 */ /* 0x000fea0003800000 */
[----:B------:R-:W-:Y:S01]  /*15610*/  IADD3 R3, P0, R6, 0x60, RZ ;  /* 0x0000006006037810 */ /* 0x000fe20007f1e0ff */
[----:B------:R-:W-:Y:S01]  /*15620*/  ULDC UR5, c[0x0][0xa8c] ;  /* 0x0002a30000057ab9 */ /* 0x000fe20000000800 */
[----:B------:R-:W-:Y:S01]  /*15630*/  ULDC.64 UR6, c[0x0][0xad8] ;  /* 0x0002b60000067ab9 */ /* 0x000fe20000000a00 */
[----:B------:R-:W-:Y:S01]  /*15640*/  IMAD.MOV.U32 R4, RZ, RZ, R8 ;  /* 0x000000ffff047224 */ /* 0x000fe200078e0008 */
[C---:B------:R-:W-:Y:S01]  /*15650*/  ISETP.GE.AND P1, PT, R10.reuse, UR5, PT ;  /* 0x000000050a007c0c */ /* 0x040fe2000bf26270 */
[----:B------:R-:W-:Y:S02]  /*15660*/  IMAD.X R6, RZ, RZ, R7, P0 ;  /* 0x000000ffff067224 */ /* 0x000fe400000e0607 */
[----:B------:R-:W-:Y:S02]  /*15670*/  IMAD.MOV.U32 R5, RZ, RZ, R13 ;  /* 0x000000ffff057224 */ /* 0x000fe400078e000d */
[----:B------:R-:W-:Y:S02]  /*15680*/  VIADD R0, R10, 0x40 ;  /* 0x000000400a007836 */ /* 0x000fe40000000000 */
[----:B------:R-:W-:-:S02]  /*15690*/  IMAD R6, R6, UR6, RZ ;  /* 0x0000000606067c24 */ /* 0x000fc4000f8e02ff */
[----:B------:R-:W-:Y:S01]  /*156a0*/  VIADD R10, R10, 0x80 ;  /* 0x000000800a0a7836 */ /* 0x000fe20000000000 */
[----:B------:R-:W-:Y:S01]  /*156b0*/  ISETP.GE.AND P2, PT, R0, UR5, PT ;  /* 0x0000000500007c0c */ /* 0x000fe2000bf46270 */
        /* <DEDUP_REMOVED lines=10> */
.L_x_994:
[----:B------:R-:W-:Y:S05]  /*15760*/  BSYNC B0 ;  /* 0x0000000000007941 */ /* 0x000fea0003800000 */
.L_x_983:
[----:B------:R-:W5:Y:S02]  /*15770*/  LDC R0, c[0x0][0xda8] ;  /* 0x00036a00ff007b82 */ /* 0x000f640000000800 */
[----:B-----5:R-:W-:-:S13]  /*15780*/  ISETP.LE.AND P0, PT, R0, UR4, PT ;  /* 0x0000000400007c0c */ /* 0x020fda000bf03270 */
[----:B------:R-:W-:Y:S05]  /*15790*/  @!P0 BRA `(.L_x_995) ;  /* 0xfffffeb400748947 */ /* 0x000fea000383ffff */
[----:B------:R-:W-:Y:S05]  /*157a0*/  EXIT ;  /* 0x000000000000794d */ /* 0x000fea0003800000 */
.L_x_897:
[----:B------:R-:W-:-:S08]  /*157b0*/  NOP ;  /* 0x0000000000007918 */ /* 0x000fd00000000000 */
[----:B------:R-:W1:-:S00]  /*157c0*/  USETMAXREG.DEALLOC.CTAPOOL 0x18 ;  /* 0x00000018000079c8 */ /* 0x000e4000080e0500 */
[----:B-1----:R-:W-:-:S06]  /*157d0*/  LOP3.LUT R0, R0, 0x3, RZ, 0xc0, !PT ;  /* 0x0000000300007812 */ /* 0x002fcc00078ec0ff */
[----:B------:R-:W1:Y:S01]  /*157e0*/  S2UR UR4, SR_CTAID.X ;  /* 0x00000000000479c3 */ /* 0x000e620000002500 */
[----:B------:R-:W-:Y:S01]  /*157f0*/  LOP3.LUT R16, R16, 0xfffffffd, RZ, 0xc0, !PT ;  /* 0xfffffffd10107812 */ /* 0x000fe200078ec0ff */
[----:B------:R-:W-:Y:S01]  /*15800*/  STL [R1+0x10], RZ ;  /* 0x000010ff01007387 */ /* 0x000fe20000100800 */
[----:B------:R-:W-:Y:S02]  /*15810*/  IMAD.MOV.U32 R18, RZ, RZ, RZ ;  /* 0x000000ffff127224 */ /* 0x000fe400078e00ff */
[----:B------:R-:W-:Y:S01]  /*15820*/  IMAD.MOV.U32 R19, RZ, RZ, 0x1 ;  /* 0x00000001ff137424 */ /* 0x000fe200078e00ff */
[----:B------:R-:W2:Y:S02]  /*15830*/  SHFL.IDX PT, R0, R0, RZ, 0x1f ;  /* 0x00001fff00007589 */ /* 0x000ea400000e0000 */
[----:B--2---:R-:W-:Y:S02]  /*15840*/  ISETP.NE.AND P0, PT, R0, RZ, PT ;  /* 0x000000ff0000720c */ /* 0x004fe40003f05270 */
[----:B------:R-:W1:Y:S11]  /*15850*/  LDC R0, c[0x0][0xda8] ;  /* 0x00036a00ff007b82 */ /* 0x000e760000000800 */
[----:B------:R-:W-:Y:S01]  /*15860*/  @P0 LOP3.LUT R16, R16, 0x2, RZ, 0xfc, !PT ;  /* 0x0000000210100812 */ /* 0x000fe200078efcff */
[----:B------:R-:W-:Y:S06]  /*15870*/  @P0 BAR.ARV 0x4, 0x180 ;  /* 0x0106000000000b1d */ /* 0x000fec0000002000 */
[----:B-1----:R-:W-:-:S13]  /*15880*/  ISETP.LE.AND P0, PT, R0, UR4, PT ;  /* 0x0000000400007c0c */ /* 0x002fda000bf03270 */
[----:B------:R-:W-:Y:S05]  /*15890*/  @P0 BRA `(.L_x_996) ;  /* 0x00000038004c0947 */ /* 0x000fea0003800000 */
[----:B------:R-:W1:Y:S01]  /*158a0*/  S2R R2, SR_TID.X ;  /* 0x0000000000027919 */ /* 0x000e620000002100 */
[----:B------:R-:W-:Y:S01]  /*158b0*/  IMAD.MOV.U32 R19, RZ, RZ, 0x1 ;  /* 0x00000001ff137424 */ /* 0x000fe200078e00ff */
[----:B------:R-:W-:Y:S01]  /*158c0*/  ULDC UR43, c[0x0][0xc] ;  /* 0x00000300002b7ab9 */ /* 0x000fe20000000800 */
[----:B------:R-:W-:Y:S01]  /*158d0*/  IMAD.MOV.U32 R18, RZ, RZ, RZ ;  /* 0x000000ffff127224 */ /* 0x000fe200078e00ff */
[----:B------:R-:W2:Y:S01]  /*158e0*/  S2R R6, SR_TID.X ;  /* 0x0000000000067919 */ /* 0x000ea20000002100 */
[----:B------:R-:W-:Y:S02]  /*158f0*/  ULOP3.LUT UR41, UR46, 0x1, URZ, 0xfc, !UPT ;  /* 0x000000012e297892 */ /* 0x000fe4000f8efc3f */
[----:B------:R-:W-:Y:S01]  /*15900*/  ULOP3.LUT UR44, UR46, 0x2, URZ, 0xfc, !UPT ;  /* 0x000000022e2c7892 */ /* 0x000fe2000f8efc3f */
[----:B------:R-:W-:Y:S01]  /*15910*/  ULDC.64 UR48, c[0x0][0x198] ;  /* 0x0000660000307ab9 */ /* 0x000fe20000000a00 */
[----:B-1----:R-:W-:-:S05]  /*15920*/  LOP3.LUT R2, R2, 0x7f, RZ, 0xc0, !PT ;  /* 0x0000007f02027812 */ /* 0x002fca00078ec0ff */
[----:B------:R-:W-:Y:S02]  /*15930*/  IMAD.SHL.U32 R0, R2, 0x10, RZ ;  /* 0x0000001002007824 */ /* 0x000fe400078e00ff */
[----:B--2---:R-:W-:-:S03]  /*15940*/  IMAD.SHL.U32 R2, R6, 0x20, RZ ;  /* 0x0000002006027824 */ /* 0x004fc600078e00ff */
[----:B------:R-:W-:Y:S01]  /*15950*/  LOP3.LUT R3, R0, 0x600, RZ, 0xc0, !PT ;  /* 0x0000060000037812 */ /* 0x000fe200078ec0ff */
[----:B------:R-:W-:Y:S01]  /*15960*/  IMAD.SHL.U32 R0, R6, 0x40, RZ ;  /* 0x0000004006007824 */ /* 0x000fe200078e00ff */
[----:B------:R-:W-:Y:S02]  /*15970*/  LOP3.LUT R4, R2, 0x80, RZ, 0xc0, !PT ;  /* 0x0000008002047812 */ /* 0x000fe400078ec0ff */
[----:B------:R-:W-:Y:S02]  /*15980*/  LOP3.LUT R3, R3, 0x60, R2, 0xf8, !PT ;  /* 0x0000006003037812 */ /* 0x000fe400078ef802 */
[----:B------:R-:W-:Y:S02]  /*15990*/  LOP3.LUT R4, R4, 0x10, R6, 0xf8, !PT ;  /* 0x0000001004047812 */ /* 0x000fe400078ef806 */
[----:B------:R-:W-:Y:S02]  /*159a0*/  LOP3.LUT R5, R3, 0x100, R2, 0xf8, !PT ;  /* 0x0000010003057812 */ /* 0x000fe400078ef802 */
[----:B------:R-:W-:-:S02]  /*159b0*/  SHF.R.U32.HI R3, RZ, 0x1, R6 ;  /* 0x00000001ff037819 */ /* 0x000fc40000011606 */
        /* <DEDUP_REMOVED lines=8> */
[----:B------:R-:W-:Y:S04]  /*15a40*/  STL [R1], R2 ;  /* 0x0000000201007387 */ /* 0x000fe80000100800 */
[----:B------:R1:W-:Y:S02]  /*15a50*/  STL [R1+0x4], R0 ;  /* 0x0000040001007387 */ /* 0x0003e40000100800 */
[----:B-1----:R-:W-:-:S05]  /*15a60*/  IMAD.U32 R0, RZ, RZ, UR4 ;  /* 0x00000004ff007e24 */ /* 0x002fca000f8e00ff */
[----:B------:R1:W-:Y:S04]  /*15a70*/  STL [R1+0x8], R0 ;  /* 0x0000080001007387 */ /* 0x0003e80000100800 */
[----:B------:R1:W-:Y:S02]  /*15a80*/  STL [R1+0x10], RZ ;  /* 0x000010ff01007387 */ /* 0x0003e40000100800 */
.L_x_1058:
[----:B-1----:R-:W2:Y:S01]  /*15a90*/  LDL R2, [R1+0x8] ;  /* 0x0000080001027983 */ /* 0x002ea20000100800 */
[----:B------:R-:W-:Y:S01]  /*15aa0*/  ULDC UR8, c[0x0][0xdd0] ;  /* 0x0003740000087ab9 */ /* 0x000fe20000000800 */
[----:B-1----:R-:W1:Y:S01]  /*15ab0*/  LDC R0, c[0x0][0xde8] ;  /* 0x00037a00ff007b82 */ /* 0x002e620000000800 */
[----:B------:R-:W-:-:S11]  /*15ac0*/  UISETP.NE.AND UP0, UPT, UR8, 0x1, UPT ;  /* 0x000000010800788c */ /* 0x000fd6000bf05270 */
[----:B------:R-:W-:Y:S01]  /*15ad0*/  @UP0 ULDC UR4, c[0x0][0xdd4] ;  /* 0x0003750000040ab9 */ /* 0x000fe20000000800 */
[----:B------:R-:W-:Y:S01]  /*15ae0*/  @UP0 ULDC UR9, c[0x0][0xdd8] ;  /* 0x0003760000090ab9 */ /* 0x000fe20000000800 */
[C---:B--2---:R-:W-:Y:S02]  /*15af0*/  R2UR UR6, R2.reuse ;  /* 0x00000000020672ca */ /* 0x044fe400000e0000 */
[----:B------:R-:W-:-:S11]  /*15b00*/  R2UR UR7, R2 ;  /* 0x00000000020772ca */ /* 0x000fd600000e0000 */
[----:B------:R-:W-:-:S04]  /*15b10*/  UIMAD.WIDE.U32 UR4, UR6, UR4, URZ ;  /* 0x00000004060472a5 */ /* 0x000fc8000f8e003f */
[----:B------:R-:W-:-:S04]  /*15b20*/  @UP0 USHF.R.U32.HI UR6, URZ, UR9, UR5 ;  /* 0x000000093f060299 */ /* 0x000fc80008011605 */
[----:B------:R-:W-:Y:S02]  /*15b30*/  UIADD3 UR4, -UR6, URZ, URZ ;  /* 0x0000003f06047290 */ /* 0x000fe4000fffe13f */
[----:B-1----:R-:W-:Y:S02]  /*15b40*/  ISETP.LE.AND P0, PT, R0, UR6, PT ;  /* 0x0000000600007c0c */ /* 0x002fe4000bf03270 */
[----:B------:R-:W-:-:S11]  /*15b50*/  UIMAD UR8, UR8, UR4, UR7 ;  /* 0x00000004080872a4 */ /* 0x000fd6000f8e0207 */
[----:B------:R-:W-:Y:S05]  /*15b60*/  @!P0 BRA `(.L_x_997) ;  /* 0x0000000000208947 */ /* 0x000fea0003800000 */
        /* <DEDUP_REMOVED lines=8> */
.L_x_997:
[----:B------:R-:W-:Y:S01]  /*15bf0*/  ULDC UR9, c[0x0][0xdc4] ;  /* 0x0003710000097ab9 */ /* 0x000fe20000000800 */
[----:B------:R-:W-:Y:S01]  /*15c00*/  UMOV UR7, UR8 ;  /* 0x0000000800077c82 */ /* 0x000fe20008000000 */
[----:B------:R-:W-:-:S11]  /*15c10*/  UISETP.NE.AND UP0, UPT, UR9, 0x1, UPT ;  /* 0x000000010900788c */ /* 0x000fd6000bf05270 */
[----:B------:R-:W-:Y:S02]  /*15c20*/  @UP0 ULDC.64 UR10, c[0x0][0xdc8] ;  /* 0x00037200000a0ab9 */ /* 0x000fe40000000a00 */
[----:B------:R-:W-:-:S04]  /*15c30*/  UIMAD.WIDE.U32 UR4, UR8, UR10, URZ ;  /* 0x0000000a080472a5 */ /* 0x000fc8000f8e003f */
[----:B------:R-:W-:-:S04]  /*15c40*/  @UP0 USHF.R.U32.HI UR7, URZ, UR11, UR5 ;  /* 0x0000000b3f070299 */ /* 0x000fc80008011605 */
[----:B------:R-:W-:-:S12]  /*15c50*/  UIMAD UR4, UR7, UR9, URZ ;  /* 0x00000009070472a4 */ /* 0x000fd8000f8e023f */
.L_x_998:
[----:B------:R-:W-:Y:S01]  /*15c60*/  ULDC.64 UR10, c[0x0][0x3f8] ;  /* 0x0000fe00000a7ab9 */ /* 0x000fe20000000a00 */
[----:B------:R-:W-:Y:S02]  /*15c70*/  ULOP3.LUT UR7, URZ, UR7, URZ, 0x33, !UPT ;  /* 0x000000073f077292 */ /* 0x000fe4000f8e333f */
[----:B------:R-:W-:Y:S01]  /*15c80*/  UISETP.NE.U32.AND UP0, UPT, UR10, URZ, UPT ;  /* 0x0000003f0a00728c */ /* 0x000fe2000bf05070 */
[----:B------:R-:W-:Y:S02]  /*15c90*/  ULDC UR37, c[0x0][0xdac] ;  /* 0x00036b0000257ab9 */ /* 0x000fe40000000800 */
[----:B------:R-:W-:Y:S01]  /*15ca0*/  ULDC UR10, c[0x0][0xdb8] ;  /* 0x00036e00000a7ab9 */ /* 0x000fe20000000800 */
[----:B------:R-:W-:Y:S02]  /*15cb0*/  UIADD3 UR37, UR7, UR37, URZ ;  /* 0x0000002507257290 */ /* 0x000fe4000fffe03f */
[----:B------:R-:W-:Y:S02]  /*15cc0*/  UISETP.NE.AND UP1, UPT, UR10, 0x1, UPT ;  /* 0x000000010a00788c */ /* 0x000fe4000bf25270 */
[----:B------:R-:W-:Y:S01]  /*15cd0*/  UIADD3 UR8, UR8, -UR4, URZ ;  /* 0x8000000408087290 */ /* 0x000fe2000fffe03f */
[----:B------:R-:W-:-:S02]  /*15ce0*/  ULDC UR9, c[0x0][0xdc4] ;  /* 0x0003710000097ab9 */ /* 0x000fc40000000800 */
[----:B------:R-:W-:Y:S01]  /*15cf0*/  ULDC.64 UR4, c[0x0][0x9e0] ;  /* 0x0002780000047ab9 */ /* 0x000fe20000000a00 */
[----:B------:R-:W-:Y:S02]  /*15d00*/  UISETP.NE.AND.EX UP0, UPT, UR11, URZ, UPT, UP0 ;  /* 0x0000003f0b00728c */ /* 0x000fe4000bf05300 */
[----:B------:R-:W-:Y:S02]  /*15d10*/  UISETP.GE.AND UP2, UPT, UR5, 0x1, UPT ;  /* 0x000000010500788c */ /* 0x000fe4000bf46270 */
[----:B------:R-:W-:Y:S01]  /*15d20*/  USHF.L.U32 UR37, UR37, 0x7, URZ ;  /* 0x0000000725257899 */ /* 0x000fe2000800063f */
[----:B------:R-:W-:Y:S01]  /*15d30*/  ULDC UR11, c[0x0][0x404] ;  /* 0x00010100000b7ab9 */ /* 0x000fe20000000800 */
[----:B------:R-:W-:Y:S01]  /*15d40*/  ULDC UR12, c[0x0][0x288] ;  /* 0x0000a200000c7ab9 */ /* 0x000fe20000000800 */
[----:B------:R-:W-:Y:S01]  /*15d50*/  UIMAD UR9, UR6, UR9, UR8 ;  /* 0x00000009060972a4 */ /* 0x000fe2000f8e0208 */
[----:B------:R-:W-:Y:S01]  /*15d60*/  PLOP3.LUT P1, PT, PT, PT, UP2, 0x80, 0x0 ;  /* 0x000000000000781c */ /* 0x000fe20003f2f028 */
[----:B------:R-:W-:Y:S01]  /*15d70*/  USEL UR11, UR11, 0x1, UP0 ;  /* 0x000000010b0b7887 */ /* 0x000fe20008000000 */
[----:B------:R-:W-:Y:S01]  /*15d80*/  @UP1 ULDC UR6, c[0x0][0xdbc] ;  /* 0x00036f0000061ab9 */ /* 0x000fe20000000800 */
[----:B------:R-:W-:Y:S01]  /*15d90*/  UIADD3 UR8, UR37, 0x80, -UR12 ;  /* 0x0000008025087890 */ /* 0x000fe2000fffe80c */
[----:B------:R-:W-:Y:S01]  /*15da0*/  ULDC UR13, c[0x0][0x2e0] ;  /* 0x0000b800000d7ab9 */ /* 0x000fe20000000800 */
[----:B------:R-:W-:Y:S01]  /*15db0*/  UIMAD.WIDE.U32 UR6, UR9, UR6, URZ ;  /* 0x00000006090672a5 */ /* 0x000fe2000f8e003f */
[----:B------:R-:W-:Y:S01]  /*15dc0*/  @UP1 ULDC UR14, c[0x0][0xdc0] ;  /* 0x00037000000e1ab9 */ /* 0x000fe20000000800 */
[----:B------:R-:W-:Y:S01]  /*15dd0*/  UIMAD UR8, UR11, UR13, UR8 ;  /* 0x0000000d0b0872a4 */ /* 0x000fe2000f8e0208 */
[----:B------:R-:W-:Y:S01]  /*15de0*/  UMOV UR39, UR9 ;  /* 0x0000000900277c82 */ /* 0x000fe20008000000 */
[----:B------:R-:W-:-:S02]  /*15df0*/  @UP1 USHF.R.U32.HI UR39, URZ, UR14, UR7 ;  /* 0x0000000e3f271299 */ /* 0x000fc40008011607 */
[----:B------:R-:W-:Y:S02]  /*15e00*/  UIADD3 UR4, UR8, UR4, URZ ;  /* 0x0000000408047290 */ /* 0x000fe4000fffe03f */
[----:B------:R-:W-:-:S04]  /*15e10*/  UIADD3 UR38, -UR39, URZ, URZ ;  /* 0x0000003f27267290 */ /* 0x000fc8000fffe13f */
[----:B------:R-:W-:Y:S01]  /*15e20*/  UIMAD UR38, UR10, UR38, UR9 ;  /* 0x000000260a2672a4 */ /* 0x000fe2000f8e0209 */
[----:B------:R-:W-:Y:S01]  /*15e30*/  IMAD.U32 R0, RZ, RZ, UR4 ;  /* 0x00000004ff007e24 */ /* 0x000fe2000f8e00ff */
[----:B------:R-:W-:Y:S10]  /*15e40*/  @!P1 BRA `(.L_x_999) ;  /* 0x0000000000409947 */ /* 0x000ff40003800000 */
[----:B------:R-:W-:Y:S01]  /*15e50*/  ISETP.LT.AND P0, PT, RZ, UR8, PT ;  /* 0x00000008ff007c0c */ /* 0x000fe2000bf01270 */
[----:B------:R-:W-:-:S12]  /*15e60*/  UIADD3 UR4, UR8, -0x1, URZ ;  /* 0xffffffff08047890 */ /* 0x000fd8000fffe03f */
[----:B------:R-:W-:Y:S05]  /*15e70*/  @P0 BRA `(.L_x_1000) ;  /* 0x00000000001c0947 */ /* 0x000fea0003800000 */
[----:B------:R-:W-:Y:S02]  /*15e80*/  UISETP.NE.AND UP0, UPT, UR5, 0x1, UPT ;  /* 0x000000010500788c */ /* 0x000fe4000bf05270 */
[----:B------:R-:W-:-:S09]  /*15e90*/  UIADD3 UR4, -UR8, URZ, URZ ;  /* 0x0000003f08047290 */ /* 0x000fd2000fffe13f */
[----:B------:R-:W-:Y:S02]  /*15ea0*/  @UP0 ULDC.64 UR8, c[0x0][0x9e8] ;  /* 0x00027a0000080ab9 */ /* 0x000fe40000000a00 */
[----:B------:R-:W-:-:S04]  /*15eb0*/  UIMAD.WIDE.U32 UR6, UR4, UR8, URZ ;  /* 0x00000008040672a5 */ /* 0x000fc8000f8e003f */
[----:B------:R-:W-:-:S04]  /*15ec0*/  @UP0 USHF.R.U32.HI UR4, URZ, UR9, UR7 ;  /* 0x000000093f040299 */ /* 0x000fc80008011607 */
[----:B------:R-:W-:Y:S01]  /*15ed0*/  ULOP3.LUT UR4, URZ, UR4, URZ, 0x33, !UPT ;  /* 0x000000043f047292 */ /* 0x000fe2000f8e333f */
[----:B------:R-:W-:Y:S11]  /*15ee0*/  BRA `(.L_x_1001) ;  /* 0x0000000000107947 */ /* 0x000ff60003800000 */
.L_x_1000:
[----:B------:R-:W-:-:S11]  /*15ef0*/  UISETP.NE.AND UP0, UPT, UR5, 0x1, UPT ;  /* 0x000000010500788c */ /* 0x000fd6000bf05270 */
[----:B------:R-:W-:Y:S02]  /*15f00*/  @UP0 ULDC.64 UR8, c[0x0][0x9e8] ;  /* 0x00027a0000080ab9 */ /* 0x000fe40000000a00 */
[----:B------:R-:W-:-:S04]  /*15f10*/  UIMAD.WIDE.U32 UR6, UR4, UR8, URZ ;  /* 0x00000008040672a5 */ /* 0x000fc8000f8e003f */
[----:B------:R-:W-:-:S12]  /*15f20*/  @UP0 USHF.R.U32.HI UR4, URZ, UR9, UR7 ;  /* 0x000000093f040299 */ /* 0x000fd80008011607 */
.L_x_1001:
[----:B------:R-:W-:-:S06]  /*15f30*/  UIMAD UR4, UR4, UR5, UR5 ;  /* 0x00000005040472a4 */ /* 0x000fcc000f8e0205 */
[----:B------:R-:W-:-:S07]  /*15f40*/  VIMNMX R0, R0, UR4, PT ;  /* 0x0000000400007c48 */ /* 0x000fce000bfe0100 */
.L_x_999:
[----:B------:R-:W-:Y:S01]  /*15f50*/  UIMAD UR6, UR11, UR13, 0x9f ;  /* 0x0000009f0b0674a4 */ /* 0x000fe2000f8e020d */
[----:B------:R-:W-:Y:S01]  /*15f60*/  VIADD R0, R0, 0x9f ;  /* 0x0000009f00007836 */ /* 0x000fe20000000000 */
[----:B------:R-:W-:Y:S02]  /*15f70*/  UIADD3 UR4, UR37, -UR12, URZ ;  /* 0x8000000c25047290 */ /* 0x000fe4000fffe03f */
[----:B------:R-:W-:Y:S01]  /*15f80*/  UIMAD.WIDE UR6, UR6, 0x66666667, URZ ;  /* 0x66666667060678a5 */ /* 0x000fe2000f8e023f */
[----:B------:R-:W-:Y:S01]  /*15f90*/  IMAD.HI R0, R0, 0x66666667, RZ ;  /* 0x6666666700007827 */ /* 0x000fe200078e02ff */
[----:B------:R-:W-:Y:S02]  /*15fa0*/  UIMAD UR4, UR11, UR13, UR4 ;  /* 0x0000000d0b0472a4 */ /* 0x000fe4000f8e0204 */
[----:B------:R-:W-:Y:S02]  /*15fb0*/  USHF.R.U32.HI UR6, URZ, 0x1f, UR7 ;  /* 0x0000001f3f067899 */ /* 0x000fe40008011607 */
[----:B------:R-:W-:Y:S01]  /*15fc0*/  SHF.R.U32.HI R3, RZ, 0x1f, R0 ;  /* 0x0000001fff037819 */ /* 0x000fe20000011600 */
[----:B------:R-:W-:Y:S01]  /*15fd0*/  ULDC UR8, c[0x0][0x9dc] ;  /* 0x0002770000087ab9 */ /* 0x000fe20000000800 */
[----:B------:R-:W-:-:S02]  /*15fe0*/  ULEA.HI.SX32 UR6, UR7, UR6, 0x1a ;  /* 0x0000000607067291 */ /* 0x000fc4000f8fd23f */
[----:B------:R-:W-:Y:S01]  /*15ff0*/  LEA.HI.SX32 R3, R0, R3, 0x1a ;  /* 0x0000000300037211 */ /* 0x000fe200078fd2ff */
[----:B------:R-:W-:-:S03]  /*16000*/  UIADD3 UR8, UR4, -UR8, URZ ;  /* 0x8000000804087290 */ /* 0x000fc6000fffe03f */
[----:B------:R-:W-:-:S05]  /*16010*/  VIMNMX R2, R3, UR6, PT ;  /* 0x0000000603027c48 */ /* 0x000fca000bfe0100 */
[----:B------:R1:W-:Y:S01]  /*16020*/  STL [R1+0xc], R2 ;  /* 0x00000c0201007387 */ /* 0x0003e20000100800 */
[----:B------:R-:W-:Y:S05]  /*16030*/  @!P1 BRA `(.L_x_1002) ;  /* 0x0000000000449947 */ /* 0x000fea0003800000 */
[----:B------:R-:W-:-:S06]  /*16040*/  UISETP.GT.AND UP0, UPT, UR4, -0x1, UPT ;  /* 0xffffffff0400788c */ /* 0x000fcc000bf04270 */
[----:B------:R-:W-:-:S13]  /*16050*/  PLOP3.LUT P0, PT, PT, PT, UP0, 0x80, 0x0 ;  /* 0x000000000000781c */ /* 0x000fda0003f0f008 */
[----:B------:R-:W-:Y:S05]  /*16060*/  @P0 BRA `(.L_x_1003) ;  /* 0x00000000001c0947 */ /* 0x000fea0003800000 */
[----:B------:R-:W-:Y:S02]  /*16070*/  UISETP.NE.AND UP0, UPT, UR5, 0x1, UPT ;  /* 0x000000010500788c */ /* 0x000fe4000bf05270 */
[----:B------:R-:W-:-:S09]  /*16080*/  ULOP3.LUT UR4, URZ, UR4, URZ, 0x33, !UPT ;  /* 0x000000043f047292 */ /* 0x000fd2000f8e333f */
[----:B------:R-:W-:Y:S02]  /*16090*/  @UP0 ULDC.64 UR10, c[0x0][0x9e8] ;  /* 0x00027a00000a0ab9 */ /* 0x000fe40000000a00 */
[----:B------:R-:W-:-:S04]  /*160a0*/  UIMAD.WIDE.U32 UR6, UR4, UR10, URZ ;  /* 0x0000000a040672a5 */ /* 0x000fc8000f8e003f */
[----:B------:R-:W-:-:S04]  /*160b0*/  @UP0 USHF.R.U32.HI UR4, URZ, UR11, UR7 ;  /* 0x0000000b3f040299 */ /* 0x000fc80008011607 */
[----:B------:R-:W-:Y:S01]  /*160c0*/  ULOP3.LUT UR4, URZ, UR4, URZ, 0x33, !UPT ;  /* 0x000000043f047292 */ /* 0x000fe2000f8e333f */
[----:B------:R-:W-:Y:S11]  /*160d0*/  BRA `(.L_x_1004) ;  /* 0x0000000000107947 */ /* 0x000ff60003800000 */
.L_x_1003:
[----:B------:R-:W-:-:S11]  /*160e0*/  UISETP.NE.AND UP0, UPT, UR5, 0x1, UPT ;  /* 0x000000010500788c */ /* 0x000fd6000bf05270 */
[----:B------:R-:W-:Y:S02]  /*160f0*/  @UP0 ULDC.64 UR10, c[0x0][0x9e8] ;  /* 0x00027a00000a0ab9 */ /* 0x000fe40000000a00 */
[----:B------:R-:W-:-:S04]  /*16100*/  UIMAD.WIDE.U32 UR6, UR4, UR10, URZ ;  /* 0x0000000a040672a5 */ /* 0x000fc8000f8e003f */
[----:B------:R-:W-:-:S12]  /*16110*/  @UP0 USHF.R.U32.HI UR4, URZ, UR11, UR7 ;  /* 0x0000000b3f040299 */ /* 0x000fd80008011607 */
.L_x_1004:
[----:B------:R-:W-:-:S04]  /*16120*/  UIMAD UR4, UR4, UR5, URZ ;  /* 0x00000005040472a4 */ /* 0x000fc8000f8e023f */
[----:B------:R-:W-:-:S04]  /*16130*/  UISETP.LT.AND UP0, UPT, UR8, UR4, UPT ;  /* 0x000000040800728c */ /* 0x000fc8000bf01270 */
[----:B------:R-:W-:-:S12]  /*16140*/  USEL UR8, UR8, UR4, !UP0 ;  /* 0x0000000408087287 */ /* 0x000fd8000c000000 */
.L_x_1002:
[----:B------:R-:W-:Y:S01]  /*16150*/  UIMAD.WIDE UR4, UR8, 0x66666667, URZ ;  /* 0x66666667080478a5 */ /* 0x000fe2000f8e023f */
[----:B------:R-:W-:Y:S03]  /*16160*/  BSSY B6, `(.L_x_1005) ;  /* 0x00002ec000067945 */ /* 0x000fe60003800000 */
[----:B------:R-:W-:-:S04]  /*16170*/  USHF.R.U32.HI UR4, URZ, 0x1f, UR5 ;  /* 0x0000001f3f047899 */ /* 0x000fc80008011605 */
[----:B------:R-:W-:-:S04]  /*16180*/  ULEA.HI.SX32 UR4, UR5, UR4, 0x1a ;  /* 0x0000000405047291 */ /* 0x000fc8000f8fd23f */
[----:B------:R-:W-:-:S04]  /*16190*/  UISETP.LT.AND UP0, UPT, URZ, UR4, UPT ;  /* 0x000000043f00728c */ /* 0x000fc8000bf01270 */
[----:B------:R-:W-:-:S06]  /*161a0*/  USEL UR42, URZ, UR4, !UP0 ;  /* 0x000000043f2a7287 */ /* 0x000fcc000c000000 */
[----:B------:R-:W-:-:S13]  /*161b0*/  ISETP.GT.AND P0, PT, R2, UR42, PT ;  /* 0x0000002a02007c0c */ /* 0x000fda000bf04270 */
[----:B------:R-:W-:Y:S05]  /*161c0*/  @P0 BRA `(.L_x_1006) ;  /* 0x0000000000480947 */ /* 0x000fea0003800000 */
[----:B------:R-:W2:Y:S02]  /*161d0*/  S2R R0, SR_TID.X ;  /* 0x0000000000007919 */ /* 0x000ea40000002100 */
[----:B--2---:R-:W-:-:S04]  /*161e0*/  LOP3.LUT R0, R0, 0x7f, RZ, 0xc0, !PT ;  /* 0x0000007f00007812 */ /* 0x004fc800078ec0ff */
[----:B------:R-:W-:-:S13]  /*161f0*/  ISETP.NE.AND P0, PT, R0, RZ, PT ;  /* 0x000000ff0000720c */ /* 0x000fda0003f05270 */
[----:B------:R-:W-:Y:S05]  /*16200*/  @P0 BRA `(.L_x_1007) ;  /* 0x0000002c00840947 */ /* 0x000fea0003800000 */
[----:B------:R-:W2:Y:S01]  /*16210*/  S2R R5, SR_LANEID ;  /* 0x0000000000057919 */ /* 0x000ea20000000000 */
[----:B------:R-:W-:Y:S01]  /*16220*/  VOTEU.ANY UR4, UPT, PT ;  /* 0x0000000000047886 */ /* 0x000fe200038e0100 */
[----:B-1----:R-:W1:Y:S01]  /*16230*/  LDC.64 R2, c[0x0][0xdf0] ;  /* 0x00037c00ff027b82 */ /* 0x002e620000000a00 */
[----:B------:R-:W2:Y:S02]  /*16240*/  FLO.U32 R0, UR4 ;  /* 0x0000000400007d00 */ /* 0x000ea400080e0000 */
[----:B--2---:R-:W-:-:S06]  /*16250*/  ISETP.EQ.U32.AND P0, PT, R0, R5, PT ;  /* 0x000000050000720c */ /* 0x004fcc0003f02070 */
[----:B------:R-:W1:Y:S07]  /*16260*/  POPC R5, UR4 ;  /* 0x0000000400057d09 */ /* 0x000e6e0008000000 */
[----:B-1----:R-:W2:Y:S01]  /*16270*/  @P0 ATOMG.E.ADD.STRONG.GPU PT, R3, desc[UR52][R2.64], R5 ;  /* 0x00000005020309a8 */ /* 0x002ea200081ee1f4 */
[----:B------:R-:W1:Y:S02]  /*16280*/  S2R R4, SR_LTMASK ;  /* 0x0000000000047919 */ /* 0x000e640000003900 */
[----:B-1----:R-:W-:-:S04]  /*16290*/  LOP3.LUT R4, R4, UR4, RZ, 0xc0, !PT ;  /* 0x0000000404047c12 */ /* 0x002fc8000f8ec0ff */
[----:B------:R-:W1:Y:S01]  /*162a0*/  POPC R7, R4 ;  /* 0x0000000400077309 */ /* 0x000e620000000000 */
[----:B--2---:R-:W1:Y:S02]  /*162b0*/  SHFL.IDX PT, R0, R3, R0, 0x1f ;  /* 0x00001f0003007589 */ /* 0x004e6400000e0000 */
[----:B-1----:R-:W-:-:S05]  /*162c0*/  IADD3 R0, R0, UR43, R7 ;  /* 0x0000002b00007c10 */ /* 0x002fca000fffe007 */
[----:B------:R2:W-:Y:S01]  /*162d0*/  STL [R1+0x8], R0 ;  /* 0x0000080001007387 */ /* 0x0005e20000100800 */
[----:B------:R-:W-:Y:S05]  /*162e0*/  BRA `(.L_x_1007) ;  /* 0x0000002c004c7947 */ /* 0x000fea0003800000 */
.L_x_1006:
[----:B------:R-:W2:Y:S01]  /*162f0*/  S2UR UR4, SR_CgaCtaId ;  /* 0x00000000000479c3 */ /* 0x000ea20000008800 */
[----:B------:R-:W-:Y:S02]  /*16300*/  UMOV UR40, 0x400 ;  /* 0x0000040000287882 */ /* 0x000fe40000000000 */
[----:B--2---:R-:W-:-:S04]  /*16310*/  ULEA UR40, UR4, UR40, 0x18 ;  /* 0x0000002804287291 */ /* 0x004fc8000f8ec03f */
        /* <DEDUP_REMOVED lines=20> */
.L_x_1008:
[----:B------:R-:W-:Y:S01]  /*16460*/  UIADD3 UR4, UR40, 0xf200, URZ ;  /* 0x0000f20028047890 */ /* 0x000fe2000fffe03f */
[----:B------:R-:W-:-:S05]  /*16470*/  LOP3.LUT R16, R16, 0xfffffffe, RZ, 0xc0, !PT ;  /* 0xfffffffe10107812 */ /* 0x000fca00078ec0ff */
[----:B------:R-:W-:-:S05]  /*16480*/  IMAD.U32 R17, RZ, RZ, UR4 ;  /* 0x00000004ff117e24 */ /* 0x000fca000f8e00ff */
[----:B------:R-:W-:-:S13]  /*16490*/  LOP3.LUT P0, RZ, R17, 0x1bf, RZ, 0xc0, !PT ;  /* 0x000001bf11ff7812 */ /* 0x000fda000780c0ff */
[----:B------:R-:W-:Y:S01]  /*164a0*/  @P0 LOP3.LUT R16, R16, 0x1, RZ, 0xfc, !PT ;  /* 0x0000000110100812 */ /* 0x000fe200078efcff */
[----:B------:R-:W-:Y:S06]  /*164b0*/  @!P0 BRA `(.L_x_1009) ;  /* 0x0000000000408947 */ /* 0x000fec0003800000 */
        /* <DEDUP_REMOVED lines=16> */
.L_x_1009:
        /* <DEDUP_REMOVED lines=20> */
.L_x_1010:
        /* <DEDUP_REMOVED lines=18> */
.L_x_1011:
[----:B------:R-:W-:Y:S01]  /*16820*/  ULDC.64 UR4, c[0x0][0x9f8] ;  /* 0x00027e0000047ab9 */ /* 0x000fe20000000a00 */
[----:B------:R-:W-:Y:S01]  /*16830*/  IMAD.U32 R5, RZ, RZ, UR39 ;  /* 0x00000027ff057e24 */ /* 0x000fe2000f8e00ff */
[----:B------:R-:W-:Y:S01]  /*16840*/  ISETP.NE.U32.AND P0, PT, RZ, UR4, PT ;  /* 0x00000004ff007c0c */ /* 0x000fe2000bf05070 */
[----:B------:R-:W-:Y:S01]  /*16850*/  IMAD.U32 R20, RZ, RZ, UR39 ;  /* 0x00000027ff147e24 */ /* 0x000fe2000f8e00ff */
[----:B------:R-:W2:Y:S01]  /*16860*/  S2R R4, SR_TID.X ;  /* 0x0000000000047919 */ /* 0x000ea20000002100 */
[----:B------:R-:W3:Y:S01]  /*16870*/  LDC R0, c[0x0][0x428] ;  /* 0x00010a00ff007b82 */ /* 0x000ee20000000800 */
[----:B------:R-:W-:-:S13]  /*16880*/  ISETP.NE.AND.EX P0, PT, RZ, UR5, PT, P0 ;  /* 0x00000005ff007c0c */ /* 0x000fda000bf05300 */
[----:B-1----:R-:W1:Y:S01]  /*16890*/  @P0 LDC.64 R2, c[0x0][0x9f8] ;  /* 0x00027e00ff020b82 */ /* 0x002e620000000a00 */
[----:B--2---:R-:W-:Y:S01]  /*168a0*/  LOP3.LUT R8, R4, 0x7f, RZ, 0xc0, !PT ;  /* 0x0000007f04087812 */ /* 0x004fe200078ec0ff */
[----:B-1----:R-:W-:-:S05]  /*168b0*/  @P0 IMAD.WIDE R2, R5, 0x4, R2 ;  /* 0x0000000405020825 */ /* 0x002fca00078e0202 */
[----:B------:R1:W2:Y:S01]  /*168c0*/  @P0 LDG.E R20, desc[UR52][R2.64] ;  /* 0x0000003402140981 */ /* 0x0002a2000c1e1900 */
[----:B---3--:R-:W-:Y:S01]  /*168d0*/  ISETP.NE.AND P0, PT, R0, 0x1, PT ;  /* 0x000000010000780c */ /* 0x008fe20003f05270 */
[----:B------:R-:W-:Y:S01]  /*168e0*/  UMOV UR36, URZ ;  /* 0x0000003f00247c82 */ /* 0x000fe20008000000 */
[----:B------:R-:W-:Y:S01]  /*168f0*/  ISETP.NE.AND P2, PT, R8, RZ, PT ;  /* 0x000000ff0800720c */ /* 0x000fe20003f45270 */
[----:B------:R-:W-:Y:S01]  /*16900*/  UMOV UR8, 0x40 ;  /* 0x0000004000087882 */ /* 0x000fe20000000000 */
[----:B------:R-:W-:Y:S01]  /*16910*/  UMOV UR9, UR37 ;  /* 0x0000002500097c82 */ /* 0x000fe20008000000 */
[----:B------:R-:W-:Y:S01]  /*16920*/  UMOV UR10, UR38 ;  /* 0x00000026000a7c82 */ /* 0x000fe20008000000 */
[----:B------:R-:W-:Y:S01]  /*16930*/  UMOV UR11, UR39 ;  /* 0x00000027000b7c82 */ /* 0x000fe20008000000 */
[----:B------:R-:W-:Y:S01]  /*16940*/  UMOV UR12, 0x80 ;  /* 0x00000080000c7882 */ /* 0x000fe20000000000 */
[----:B------:R-:W-:Y:S01]  /*16950*/  UMOV UR13, UR37 ;  /* 0x00000025000d7c82 */ /* 0x000fe20008000000 */
[----:B-1----:R-:W1:Y:S01]  /*16960*/  LDC.64 R2, c[0x0][0x3f8] ;  /* 0x0000fe00ff027b82 */ /* 0x002e620000000a00 */
[----:B------:R-:W-:Y:S01]  /*16970*/  UMOV UR14, UR38 ;  /* 0x00000026000e7c82 */ /* 0x000fe20008000000 */
[----:B------:R-:W-:Y:S01]  /*16980*/  UMOV UR15, UR39 ;  /* 0x00000027000f7c82 */ /* 0x000fe20008000000 */
[----:B------:R-:W-:Y:S01]  /*16990*/  UMOV UR6, 0xffffffff ;  /* 0xffffffff00067882 */ /* 0x000fe20000000000 */
[----:B------:R-:W-:Y:S01]  /*169a0*/  SHF.R.U32.HI R4, RZ, 0x5, R4 ;  /* 0x00000005ff047819 */ /* 0x000fe20000011604 */
[----:B------:R-:W-:Y:S01]  /*169b0*/  IMAD.U32 R17, RZ, RZ, UR38 ;  /* 0x00000026ff117e24 */ /* 0x000fe2000f8e00ff */
[----:B------:R-:W-:-:S02]  /*169c0*/  VOTEU.ALL UP1, P2 ;  /* 0x00000000003f7886 */ /* 0x000fc40001020000 */
[----:B------:R-:W3:Y:S01]  /*169d0*/  @P0 LDC R0, c[0x0][0x42c] ;  /* 0x00010b00ff000b82 */ /* 0x000ee20000000800 */
[----:B------:R-:W-:Y:S02]  /*169e0*/  LOP3.LUT R4, R4, 0x3, RZ, 0xc0, !PT ;  /* 0x0000000304047812 */ /* 0x000fe400078ec0ff */
[----:B------:R-:W-:-:S04]  /*169f0*/  @!UP1 UIADD3 UR4, UP0, UR48, 0x270, URZ ;  /* 0x0000027030049890 */ /* 0x000fc8000ff1e03f */
[----:B------:R-:W-:Y:S01]  /*16a00*/  @!UP1 UIADD3.X UR5, URZ, UR49, URZ, UP0, !UPT ;  /* 0x000000313f059290 */ /* 0x000fe200087fe43f */
[----:B------:R-:W4:Y:S01]  /*16a10*/  @P0 LDC R5, c[0x0][0x430] ;  /* 0x00010c00ff050b82 */ /* 0x000f220000000800 */
[----:B-1----:R-:W-:-:S07]  /*16a20*/  ISETP.NE.U32.AND P1, PT, R2, RZ, PT ;  /* 0x000000ff0200720c */ /* 0x002fce0003f25070 */
[----:B------:R1:W-:Y:S01]  /*16a30*/  @!UP1 UTMAPF.L2.4D [UR36], [UR4] ;  /* 0x00000024040095b8 */ /* 0x0003e20008018000 */
[----:B------:R-:W-:Y:S01]  /*16a40*/  ISETP.NE.AND.EX P1, PT, R3, RZ, PT, P1 ;  /* 0x000000ff0300720c */ /* 0x000fe20003f25310 */
[----:B---3--:R-:W-:Y:S01]  /*16a50*/  @P0 IMAD.HI.U32 R0, R0, UR38, RZ ;  /* 0x0000002600000c27 */ /* 0x008fe2000f8e00ff */
[----:B------:R1:W-:Y:S04]  /*16a60*/  @!UP1 UTMAPF.L2.4D [UR8], [UR4] ;  /* 0x00000008040095b8 */ /* 0x0003e80008018000 */
[----:B----4-:R-:W-:Y:S01]  /*16a70*/  @P0 SHF.R.U32.HI R17, RZ, R5, R0 ;  /* 0x00000005ff110219 */ /* 0x010fe20000011600 */
[----:B------:R1:W-:Y:S01]  /*16a80*/  @!UP1 UTMAPF.L2.4D [UR12], [UR4] ;  /* 0x0000000c040095b8 */ /* 0x0003e20008018000 */
[----:B--2---:R-:W-:Y:S02]  /*16a90*/  SHF.R.S32.HI R21, RZ, 0x1f, R20 ;  /* 0x0000001fff157819 */ /* 0x004fe40000011414 */
[----:B------:R-:W-:Y:S01]  /*16aa0*/  SEL R0, R20, RZ, !P1 ;  /* 0x000000ff14007207 */ /* 0x000fe20004800000 */
[----:B-1----:R-:W-:Y:S06]  /*16ab0*/  BRA.DIV UR6, `(.L_x_1012) ;  /* 0x0000002e069c7947 */ /* 0x002fec000b800000 */
[----:B------:R1:W2:Y:S02]  /*16ac0*/  SHFL.IDX PT, R14, R4, RZ, 0x1f ;  /* 0x00001fff040e7589 */ /* 0x0002a400000e0000 */
.L_x_1077:
[----:B--2---:R-:W-:Y:S02]  /*16ad0*/  ISETP.NE.AND P0, PT, R14, RZ, PT ;  /* 0x000000ff0e00720c */ /* 0x004fe40003f05270 */
[----:B------:R-:W-:-:S11]  /*16ae0*/  PLOP3.LUT P6, PT, PT, PT, PT, 0x8, 0x0 ;  /* 0x000000000000781c */ /* 0x000fd60003fce170 */
[----:B------:R-:W-:Y:S05]  /*16af0*/  @P0 BRA `(.L_x_1013) ;  /* 0x0000000800040947 */ /* 0x000fea0003800000 */
[----:B-1----:R-:W2:Y:S01]  /*16b00*/  LDL R4, [R1+0xc] ;  /* 0x00000c0001047983 */ /* 0x002ea20000100800 */
[----:B------:R-:W-:Y:S01]  /*16b10*/  UMOV UR4, 0xffffffff ;  /* 0xffffffff00047882 */ /* 0x000fe20000000000 */
[----:B--2---:R-:W-:Y:S02]  /*16b20*/  VIADD R6, R4, 0xffffffff ;  /* 0xffffffff04067836 */ /* 0x004fe40000000000 */
[----:B------:R-:W-:Y:S05]  /*16b30*/  BRA.DIV UR4, `(.L_x_1014) ;  /* 0x0000002e049c7947 */ /* 0x000fea000b800000 */
[----:B------:R-:W-:-:S13]  /*16b40*/  ELECT P6, URZ, PT ;  /* 0x00000000003f782f */ /* 0x000fda00038c0000 */
.L_x_1080:
[----:B------:R-:W-:Y:S05]  /*16b50*/  @!P6 BRA `(.L_x_1015) ;  /* 0x000000040070e947 */ /* 0x000fea0003800000 */
        /* <DEDUP_REMOVED lines=19> */
.L_x_1016:
[----:B-1----:R-:W-:Y:S02]  /*16c90*/  LEA R2, R18, UR40, 0x3 ;  /* 0x0000002812027c11 */ /* 0x002fe4000f8e18ff */
[----:B------:R-:W-:Y:S02]  /*16ca0*/  SHF.L.U32 R3, R19, 0x1f, RZ ;  /* 0x0000001f13037819 */ /* 0x000fe400000006ff */
[----:B------:R-:W-:Y:S02]  /*16cb0*/  ISETP.NE.AND P0, PT, R8, RZ, PT ;  /* 0x000000ff0800720c */ /* 0x000fe40003f05270 */
[----:B------:R-:W1:Y:S02]  /*16cc0*/  SYNCS.PHASECHK.TRANS64.TRYWAIT P3, [R2+URZ+0x33480], R3 ;  /* 0x03348003020075a7 */ /* 0x000e64000806017f */
[----:B-1----:R-:W-:Y:S09]  /*16cd0*/  @!P3 BRA `(.L_x_1017) ;  /* 0x0000002c0054b947 */ /* 0x002ff20003800000 */
.L_x_1081:
[----:B------:R-:W-:Y:S05]  /*16ce0*/  @P0 BRA `(.L_x_1018) ;  /* 0x00000000001c0947 */ /* 0x000fea0003800000 */
[----:B------:R-:W2:Y:S01]  /*16cf0*/  S2R R4, SR_TID.X ;  /* 0x0000000000047919 */ /* 0x000ea20000002100 */
[----:B------:R-:W-:-:S04]  /*16d00*/  IMAD.MOV.U32 R5, RZ, RZ, 0x7800 ;  /* 0x00007800ff057424 */ /* 0x000fc800078e00ff */
[----:B------:R3:W-:Y:S01]  /*16d10*/  SYNCS.ARRIVE.TRANS64 RZ, [R2+URZ+0x33470], R5 ;  /* 0x0334700502ff79a7 */ /* 0x0007e2000800003f */
[----:B--2---:R-:W-:-:S04]  /*16d20*/  LOP3.LUT R4, R4, 0x1f, RZ, 0xc0, !PT ;  /* 0x0000001f04047812 */ /* 0x004fc800078ec0ff */
[----:B------:R-:W-:-:S13]  /*16d30*/  ISETP.NE.AND P3, PT, R4, RZ, PT ;  /* 0x000000ff0400720c */ /* 0x000fda0003f65270 */
[----:B---3--:R-:W-:Y:S05]  /*16d40*/  @!P3 BRA `(.L_x_1018) ;  /* 0x000000000004b947 */ /* 0x008fea0003800000 */
[----:B------:R-:W-:Y:S01]  /*16d50*/  BPT.TRAP 0x1 ;  /* 0x000000040000795c */ /* 0x000fe20000300000 */
.L_x_1018:
[----:B------:R-:W-:Y:S01]  /*16d60*/  IMAD.U32 R5, RZ, RZ, UR40 ;  /* 0x00000028ff057e24 */ /* 0x000fe2000f8e00ff */
        /* <DEDUP_REMOVED lines=24> */
[----:B------:R2:W-:Y:S01]  /*16ef0*/  UTMALDG.4D [UR8], [UR4], desc[UR6] ;  /* 0x00000608040075b4 */ /* 0x0005e20008019000 */
[----:B------:R-:W3:Y:S02]  /*16f00*/  SYNCS.PHASECHK.TRANS64.TRYWAIT P3, [R2+URZ+0x33440], R3 ;  /* 0x03344003020075a7 */ /* 0x000ee4000806017f */
[----:B--23--:R-:W-:Y:S05]  /*16f10*/  @!P3 BRA `(.L_x_1019) ;  /* 0x0000002800d8b947 */ /* 0x00cfea0003800000 */
.L_x_1082:
        /* <DEDUP_REMOVED lines=8> */
.L_x_1020:
        /* <DEDUP_REMOVED lines=24> */
.L_x_1015:
[----:B------:R-:W-:Y:S05]  /*17120*/  WARPSYNC.ALL ;  /* 0x0000000000007948 */ /* 0x000fea0003800000 */
[----:B------:R-:W-:Y:S01]  /*17130*/  BAR.SYNC.DEFER_BLOCKING 0x8, 0x120 ;  /* 0x0204800000007b1d */ /* 0x000fe20000010000 */
[----:B------:R-:W-:Y:S01]  /*17140*/  ELECT P0, URZ, PT ;  /* 0x00000000003f782f */ /* 0x000fe20003800000 */
[----:B------:R-:W-:Y:S02]  /*17150*/  UIADD3 UR4, UP0, UR48, 0x270, URZ ;  /* 0x0000027030047890 */ /* 0x000fe4000ff1e03f */
[----:B------:R-:W-:Y:S02]  /*17160*/  UIADD3 UR8, UR40, 0x1e200, URZ ;  /* 0x0001e20028087890 */ /* 0x000fe4000fffe03f */
[----:B------:R-:W-:-:S02]  /*17170*/  UIADD3 UR9, UR40, 0x33400, URZ ;  /* 0x0003340028097890 */ /* 0x000fc4000fffe03f */
[----:B------:R-:W-:Y:S02]  /*17180*/  UIADD3.X UR5, URZ, UR49, URZ, UP0, !UPT ;  /* 0x000000313f057290 */ /* 0x000fe400087fe43f */
[----:B------:R-:W-:Y:S02]  /*17190*/  UIADD3 UR24, UR40, 0x20200, URZ ;  /* 0x0002020028187890 */ /* 0x000fe4000fffe03f */
[----:B------:R-:W-:Y:S02]  /*171a0*/  UIADD3 UR16, UR40, 0x22200, URZ ;  /* 0x0002220028107890 */ /* 0x000fe4000fffe03f */
[----:B-12---:R-:W-:Y:S01]  /*171b0*/  @P0 IMAD.MOV.U32 R2, RZ, RZ, 0x6000 ;  /* 0x00006000ff020424 */ /* 0x006fe200078e00ff */
[----:B------:R-:W-:Y:S01]  /*171c0*/  UMOV UR6, 0x0 ;  /* 0x0000000000067882 */ /* 0x000fe20000000000 */
[----:B------:R-:W-:Y:S01]  /*171d0*/  UMOV UR7, 0x12f00000 ;  /* 0x12f0000000077882 */ /* 0x000fe20000000000 */
[----:B------:R-:W-:Y:S01]  /*171e0*/  UMOV UR10, URZ ;  /* 0x0000003f000a7c82 */ /* 0x000fe20008000000 */
[----:B------:R-:W-:Y:S01]  /*171f0*/  UMOV UR11, UR37 ;  /* 0x00000025000b7c82 */ /* 0x000fe20008000000 */
[----:B------:R-:W-:Y:S01]  /*17200*/  UMOV UR12, UR38 ;  /* 0x00000026000c7c82 */ /* 0x000fe20008000000 */
[----:B------:R-:W-:Y:S01]  /*17210*/  UMOV UR13, UR39 ;  /* 0x00000027000d7c82 */ /* 0x000fe20008000000 */
[----:B------:R-:W-:Y:S01]  /*17220*/  UMOV UR26, 0x40 ;  /* 0x00000040001a7882 */ /* 0x000fe20000000000 */
[----:B------:R-:W-:Y:S01]  /*17230*/  UMOV UR27, UR37 ;  /* 0x00000025001b7c82 */ /* 0x000fe20008000000 */
[----:B------:R-:W-:Y:S01]  /*17240*/  UMOV UR28, UR38 ;  /* 0x00000026001c7c82 */ /* 0x000fe20008000000 */
[----:B------:R2:W-:Y:S01]  /*17250*/  @P0 SYNCS.ARRIVE.TRANS64 RZ, [UR40+0x33400], R2 ;  /* 0x03340002ffff09a7 */ /* 0x0005e20008000028 */
[----:B------:R-:W-:Y:S01]  /*17260*/  UMOV UR29, UR39 ;  /* 0x00000027001d7c82 */ /* 0x000fe20008000000 */
[----:B------:R-:W-:Y:S01]  /*17270*/  UMOV UR25, UR9 ;  /* 0x0000000900197c82 */ /* 0x000fe20008000000 */
[----:B------:R-:W-:Y:S01]  /*17280*/  UMOV UR18, 0x80 ;  /* 0x0000008000127882 */ /* 0x000fe20000000000 */
[----:B------:R-:W-:Y:S01]  /*17290*/  UMOV UR19, UR37 ;  /* 0x0000002500137c82 */ /* 0x000fe20008000000 */
[----:B------:R-:W-:Y:S01]  /*172a0*/  UMOV UR20, UR38 ;  /* 0x0000002600147c82 */ /* 0x000fe20008000000 */
[----:B------:R-:W-:Y:S01]  /*172b0*/  UMOV UR21, UR39 ;  /* 0x0000002700157c82 */ /* 0x000fe20008000000 */
[----:B------:R2:W-:Y:S01]  /*172c0*/  UTMALDG.4D [UR8], [UR4], desc[UR6] ;  /* 0x00000608040075b4 */ /* 0x0005e20008019000 */
[----:B------:R-:W-:Y:S01]  /*172d0*/  UMOV UR17, UR9 ;  /* 0x0000000900117c82 */ /* 0x000fe20008000000 */
[----:B------:R2:W-:Y:S01]  /*172e0*/  UTMALDG.4D [UR24], [UR4], desc[UR6] ;  /* 0x00000618040075b4 */ /* 0x0005e20008019000 */
[----:B------:R2:W-:Y:S02]  /*172f0*/  UTMALDG.4D [UR16], [UR4], desc[UR6] ;  /* 0x00000610040075b4 */ /* 0x0005e40008019000 */
[----:B--2---:R-:W-:Y:S01]  /*17300*/  NOP ;  /* 0x0000000000007918 */ /* 0x004fe20000000000 */
.L_x_1013:
[----:B-1----:R-:W2:Y:S04]  /*17310*/  LDL.LU R4, [R1+0x10] ;  /* 0x0000100001047983 */ /* 0x002ea80000300800 */
[----:B------:R-:W3:Y:S01]  /*17320*/  LDL.LU R3, [R1+0xc] ;  /* 0x00000c0001037983 */ /* 0x000ee20000300800 */
[----:B------:R-:W-:Y:S01]  /*17330*/  BSSY B0, `(.L_x_1021) ;  /* 0x000000b000007945 */ /* 0x000fe20003800000 */
[----:B--2---:R-:W-:Y:S02]  /*17340*/  VIADD R4, R4, 0x1 ;  /* 0x0000000104047836 */ /* 0x004fe40000000000 */
[----:B---3--:R-:W-:-:S03]  /*17350*/  VIADD R3, R3, 0xfffffffe ;  /* 0xfffffffe03037836 */ /* 0x008fc60000000000 */
[----:B------:R-:W-:Y:S01]  /*17360*/  LEA.HI R2, R4, R4, RZ, 0x1 ;  /* 0x0000000404027211 */ /* 0x000fe200078f08ff */
[----:B------:R1:W-:Y:S03]  /*17370*/  STL [R1+0x10], R4 ;  /* 0x0000100401007387 */ /* 0x0003e60000100800 */
[----:B------:R-:W-:Y:S02]  /*17380*/  LOP3.LUT R2, R2, 0xfffffffe, RZ, 0xc0, !PT ;  /* 0xfffffffe02027812 */ /* 0x000fe400078ec0ff */
[----:B------:R-:W-:-:S03]  /*17390*/  ISETP.GE.AND P3, PT, R3, UR42, PT ;  /* 0x0000002a03007c0c */ /* 0x000fc6000bf66270 */
[----:B------:R-:W-:-:S05]  /*173a0*/  IMAD.IADD R2, R4, 0x1, -R2 ;  /* 0x0000000104027824 */ /* 0x000fca00078e0a02 */
[----:B------:R-:W-:-:S04]  /*173b0*/  SHF.L.U32 R2, R2, 0x1f, RZ ;  /* 0x0000001f02027819 */ /* 0x000fc800000006ff */
[----:B------:R-:W2:Y:S02]  /*173c0*/  SYNCS.PHASECHK.TRANS64.TRYWAIT P0, [UR40+0x33420], R2 ;  /* 0x03342002ff0075a7 */ /* 0x000ea40008000168 */
[----:B-12---:R-:W-:Y:S05]  /*173d0*/  @!P0 BRA `(.L_x_1022) ;  /* 0x0000002400bc8947 */ /* 0x006fea0003800000 */
.L_x_1083:
[----:B------:R-:W-:Y:S05]  /*173e0*/  BSYNC B0 ;  /* 0x0000000000007941 */ /* 0x000fea0003800000 */
.L_x_1021:
[----:B------:R-:W-:Y:S05]  /*173f0*/  @!P3 BRA `(.L_x_1023) ;  /* 0x0000001000b4b947 */ /* 0x000fea0003800000 */
[----:B-1----:R-:W-:Y:S02]  /*17400*/  IMAD.MOV.U32 R2, RZ, RZ, R18 ;  /* 0x000000ffff027224 */ /* 0x002fe400078e0012 */
[----:B------:R-:W-:-:S07]  /*17410*/  IMAD.MOV.U32 R8, RZ, RZ, R19 ;  /* 0x000000ffff087224 */ /* 0x000fce00078e0013 */
.L_x_1047:
        /* <DEDUP_REMOVED lines=8> */
[----:B------:R-:W-:Y:S01]  /*174a0*/  IMAD.MOV.U32 R9, RZ, RZ, R3 ;  /* 0x000000ffff097224 */ /* 0x000fe200078e0003 */
[----:B------:R-:W-:Y:S06]  /*174b0*/  @!P1 BRA `(.L_x_1026) ;  /* 0x0000000000489947 */ /* 0x000fec0003800000 */
[----:B------:R-:W1:Y:S01]  /*174c0*/  LDC R0, c[0x0][0x41c] ;  /* 0x00010700ff007b82 */ /* 0x000e620000000800 */
[----:B------:R-:W-:Y:S02]  /*174d0*/  ULDC.64 UR4, c[0x0][0x408] ;  /* 0x0001020000047ab9 */ /* 0x000fe40000000a00 */
[----:B------:R-:W-:Y:S01]  /*174e0*/  IMAD R7, R21, UR4, RZ ;  /* 0x0000000415077c24 */ /* 0x000fe2000f8e02ff */
        /* <DEDUP_REMOVED lines=8> */
[C---:B------:R-:W-:Y:S02]  /*17570*/  IMAD R0, R20.reuse, UR5, R7 ;  /* 0x0000000514007c24 */ /* 0x040fe4000f8e0207 */
[----:B------:R-:W-:Y:S01]  /*17580*/  IMAD.WIDE.U32 R4, R20, UR4, R4 ;  /* 0x0000000414047c25 */ /* 0x000fe2000f8e0004 */
[----:B------:R-:W-:-:S03]  /*17590*/  ULDC.64 UR4, c[0x0][0x3f8] ;  /* 0x0000fe0000047ab9 */ /* 0x000fc60000000a00 */
[----:B------:R-:W-:Y:S01]  /*175a0*/  IMAD.IADD R0, R0, 0x1, R5 ;  /* 0x0000000100007824 */ /* 0x000fe200078e0205 */
[----:B------:R-:W-:-:S04]  /*175b0*/  LEA R6, P0, R4, UR4, 0x2 ;  /* 0x0000000404067c11 */ /* 0x000fc8000f8010ff */
[----:B------:R-:W-:-:S05]  /*175c0*/  LEA.HI.X R7, R4, UR5, R0, 0x2, P0 ;  /* 0x0000000504077c11 */ /* 0x000fca00080f1400 */
[----:B------:R1:W5:Y:S04]  /*175d0*/  LDG.E R0, desc[UR52][R6.64] ;  /* 0x0000003406007981 */ /* 0x000368000c1e1900 */
.L_x_1026:
[----:B------:R-:W2:Y:S01]  /*175e0*/  S2R R4, SR_TID.X ;  /* 0x0000000000047919 */ /* 0x000ea20000002100 */
[----:B-1----:R-:W-:Y:S01]  /*175f0*/  LEA R6, R18, UR40, 0x3 ;  /* 0x0000002812067c11 */ /* 0x002fe2000f8e18ff */
[----:B------:R-:W-:Y:S01]  /*17600*/  BSSY B1, `(.L_x_1027) ;  /* 0x0000006000017945 */ /* 0x000fe20003800000 */
[----:B--2---:R-:W-:Y:S02]  /*17610*/  LOP3.LUT R5, R4, 0x7f, RZ, 0xc0, !PT ;  /* 0x0000007f04057812 */ /* 0x004fe400078ec0ff */
[----:B------:R-:W-:Y:S02]  /*17620*/  SHF.L.U32 R4, R19, 0x1f, RZ ;  /* 0x0000001f13047819 */ /* 0x000fe400000006ff */
[----:B------:R-:W-:Y:S02]  /*17630*/  ISETP.NE.AND P3, PT, R5, RZ, PT ;  /* 0x000000ff0500720c */ /* 0x000fe40003f65270 */
[----:B------:R-:W1:Y:S02]  /*17640*/  SYNCS.PHASECHK.TRANS64.TRYWAIT P0, [R6+URZ+0x33480], R4 ;  /* 0x03348004060075a7 */ /* 0x000e64000800017f */
[----:B-1----:R-:W-:Y:S09]  /*17650*/  @!P0 BRA `(.L_x_1028) ;  /* 0x0000002400348947 */ /* 0x002ff20003800000 */
.L_x_1084:
[----:B------:R-:W-:Y:S05]  /*17660*/  BSYNC B1 ;  /* 0x0000000000017941 */ /* 0x000fea0003800000 */
.L_x_1027:
        /* <DEDUP_REMOVED lines=9> */
.L_x_1030:
[----:B------:R-:W-:Y:S05]  /*17700*/  BSYNC B1 ;  /* 0x0000000000017941 */ /* 0x000fea0003800000 */
.L_x_1029:
        /* <DEDUP_REMOVED lines=13> */
.L_x_1031:
        /* <DEDUP_REMOVED lines=16> */
.L_x_1032:
        /* <DEDUP_REMOVED lines=16> */
.L_x_1033:
        /* <DEDUP_REMOVED lines=12> */
.L_x_1085:
[----:B------:R-:W-:Y:S05]  /*17aa0*/  BSYNC B1 ;  /* 0x0000000000017941 */ /* 0x000fea0003800000 */
.L_x_1034:
        /* <DEDUP_REMOVED lines=11> */
.L_x_1037:
[----:B------:R-:W-:Y:S05]  /*17b60*/  BSYNC B1 ;  /* 0x0000000000017941 */ /* 0x000fea0003800000 */
.L_x_1036:
[----:B------:R-:W-:Y:S01]  /*17b70*/  R2UR UR10, R12 ;  /* 0x000000000c0a72ca */ /* 0x000fe200000e0000 */
[----:B------:R-:W-:Y:S01]  /*17b80*/  UIADD3 UR4, UP0, UR48, 0x370, URZ ;  /* 0x0000037030047890 */ /* 0x000fe2000ff1e03f */
[----:B------:R-:W-:Y:S01]  /*17b90*/  R2UR UR6, R4 ;  /* 0x00000000040672ca */ /* 0x000fe200000e0000 */
[----:B------:R-:W-:Y:S01]  /*17ba0*/  VIADD R6, R6, 0x33430 ;  /* 0x0003343006067836 */ /* 0x000fe20000000000 */
[----:B------:R-:W-:Y:S01]  /*17bb0*/  R2UR UR7, R5 ;  /* 0x00000000050772ca */ /* 0x000fe200000e0000 */
[----:B------:R-:W-:Y:S01]  /*17bc0*/  VIADD R11, R7, 0x24200 ;  /* 0x00024200070b7836 */ /* 0x000fe20000000000 */
[----:B------:R-:W-:Y:S01]  /*17bd0*/  R2UR UR12, R17 ;  /* 0x00000000110c72ca */ /* 0x000fe200000e0000 */
[----:B------:R-:W-:Y:S01]  /*17be0*/  UIADD3.X UR5, URZ, UR49, URZ, UP0, !UPT ;  /* 0x000000313f057290 */ /* 0x000fe200087fe43f */
[----:B------:R-:W-:-:S13]  /*17bf0*/  PLOP3.LUT P0, PT, PT, PT, PT, 0x80, 0x0 ;  /* 0x000000000000781c */ /* 0x000fda0003f0f070 */
.L_x_1038:
        /* <DEDUP_REMOVED lines=15> */
.L_x_1039:
        /* <DEDUP_REMOVED lines=15> */
.L_x_1040:
        /* <DEDUP_REMOVED lines=9> */
.L_x_1025:
[----:B------:R-:W-:Y:S05]  /*17e70*/  BSYNC B0 ;  /* 0x0000000000007941 */ /* 0x000fea0003800000 */
.L_x_1024:
[----:B------:R-:W-:-:S06]  /*17e80*/  UISETP.NE.AND UP0, UPT, UR41, 0x3, UPT ;  /* 0x000000032900788c */ /* 0x000fcc000bf05270 */
[----:B------:R-:W-:-:S13]  /*17e90*/  PLOP3.LUT P0, PT, PT, PT, UP0, 0x80, 0x0 ;  /* 0x000000000000781c */ /* 0x000fda0003f0f008 */
[----:B------:R-:W-:Y:S05]  /*17ea0*/  @!P0 BRA `(.L_x_1041) ;  /* 0x0000000000048947 */ /* 0x000fea0003800000 */
[----:B------:R-:W-:Y:S01]  /*17eb0*/  BPT.TRAP 0x1 ;  /* 0x000000040000795c */ /* 0x000fe20000300000 */
.L_x_1041:
        /* <DEDUP_REMOVED lines=8> */
.L_x_1086:
[----:B------:R-:W-:Y:S05]  /*17f40*/  BSYNC B0 ;  /* 0x0000000000007941 */ /* 0x000fea0003800000 */
.L_x_1042:
[----:B------:R-:W-:Y:S05]  /*17f50*/  @!P0 BRA `(.L_x_1044) ;  /* 0x0000000000048947 */ /* 0x000fea0003800000 */
[----:B------:R-:W-:Y:S01]  /*17f60*/  BPT.TRAP 0x1 ;  /* 0x000000040000795c */ /* 0x000fe20000300000 */
.L_x_1044:
[----:B-1----:R-:W-:Y:S01]  /*17f70*/  SHF.L.U32 R4, R8, 0x1f, RZ ;  /* 0x0000001f08047819 */ /* 0x002fe200000006ff */
[----:B------:R-:W-:-:S03]  /*17f80*/  IMAD R10, R2, 0x7800, RZ ;  /* 0x00007800020a7824 */ /* 0x000fc600078e02ff */
[----:B------:R-:W1:Y:S02]  /*17f90*/  SYNCS.PHASECHK.TRANS64.TRYWAIT P3, [R13+URZ+0x33460], R4 ;  /* 0x033460040d0075a7 */ /* 0x000e64000806017f */
[----:B-1----:R-:W-:Y:S05]  /*17fa0*/  @!P3 BRA `(.L_x_1045) ;  /* 0x0000001c001cb947 */ /* 0x002fea0003800000 */
.L_x_1087:
        /* <DEDUP_REMOVED lines=104> */
.L_x_1046:
[----:B--2---:R-:W-:Y:S01]  /*18630*/  SYNCS.ARRIVE.TRANS64.A1T0 RZ, [R13+URZ+0x33450], RZ ;  /* 0x033450ff0dff79a7 */ /* 0x004fe2000810003f */
[----:B------:R-:W-:Y:S01]  /*18640*/  BAR.SYNC.DEFER_BLOCKING 0x2, 0x80 ;  /* 0x0082000000007b1d */ /* 0x000fe20000010000 */
[----:B------:R-:W-:Y:S01]  /*18650*/  ISETP.GT.AND P0, PT, R3, UR42, PT ;  /* 0x0000002a03007c0c */ /* 0x000fe2000bf04270 */
[----:B------:R-:W-:Y:S02]  /*18660*/  @!P2 VIADD R2, R13, 0x33480 ;  /* 0x000334800d02a836 */ /* 0x000fe40000000000 */
[----:B------:R-:W-:Y:S02]  /*18670*/  VIADD R3, R3, 0xffffffff ;  /* 0xffffffff03037836 */ /* 0x000fe40000000000 */
[----:B-1----:R-:W-:Y:S01]  /*18680*/  IMAD.MOV.U32 R8, RZ, RZ, R19 ;  /* 0x000000ffff087224 */ /* 0x002fe200078e0013 */
[----:B------:R-:W-:-:S04]  /*18690*/  @!P2 PRMT R2, RZ, 0x654, R2 ;  /* 0x00000654ff02a816 */ /* 0x000fc80000000002 */
[----:B------:R1:W-:Y:S02]  /*186a0*/  @!P2 SYNCS.ARRIVE.TRANS64.RED.A1T0 RZ, [R2+URZ], RZ ;  /* 0x000000ff02ffa9a7 */ /* 0x0003e4000810043f */
[----:B-1----:R-:W-:Y:S01]  /*186b0*/  IMAD.MOV.U32 R2, RZ, RZ, R18 ;  /* 0x000000ffff027224 */ /* 0x002fe200078e0012 */
[----:B------:R-:W-:Y:S06]  /*186c0*/  @P0 BRA `(.L_x_1047) ;  /* 0xffffffec00540947 */ /* 0x000fec000383ffff */
.L_x_1023:
[----:B------:R-:W-:Y:S04]  /*186d0*/  BSSY B0, `(.L_x_1048) ;  /* 0x000000f000007945 */ /* 0x000fe80003800000 */
[----:B------:R-:W-:Y:S05]  /*186e0*/  @P2 BRA `(.L_x_1049) ;  /* 0x0000000000342947 */ /* 0x000fea0003800000 */
[----:B-1----:R-:W1:Y:S01]  /*186f0*/  S2R R5, SR_LANEID ;  /* 0x0000000000057919 */ /* 0x002e620000000000 */
[----:B------:R-:W-:Y:S01]  /*18700*/  VOTEU.ANY UR4, UPT, PT ;  /* 0x0000000000047886 */ /* 0x000fe200038e0100 */
[----:B------:R-:W2:Y:S01]  /*18710*/  LDC.64 R2, c[0x0][0xdf0] ;  /* 0x00037c00ff027b82 */ /* 0x000ea20000000a00 */
[----:B------:R-:W1:Y:S02]  /*18720*/  FLO.U32 R0, UR4 ;  /* 0x0000000400007d00 */ /* 0x000e6400080e0000 */
[----:B-1----:R-:W-:-:S06]  /*18730*/  ISETP.EQ.U32.AND P0, PT, R0, R5, PT ;  /* 0x000000050000720c */ /* 0x002fcc0003f02070 */
[----:B------:R-:W2:Y:S07]  /*18740*/  POPC R5, UR4 ;  /* 0x0000000400057d09 */ /* 0x000eae0008000000 */
[----:B--2---:R-:W2:Y:S01]  /*18750*/  @P0 ATOMG.E.ADD.STRONG.GPU PT, R3, desc[UR52][R2.64], R5 ;  /* 0x00000005020309a8 */ /* 0x004ea200081ee1f4 */
[----:B------:R-:W1:Y:S02]  /*18760*/  S2R R4, SR_LTMASK ;  /* 0x0000000000047919 */ /* 0x000e640000003900 */
[----:B-1----:R-:W-:-:S04]  /*18770*/  LOP3.LUT R4, R4, UR4, RZ, 0xc0, !PT ;  /* 0x0000000404047c12 */ /* 0x002fc8000f8ec0ff */
[----:B------:R-:W1:Y:S01]  /*18780*/  POPC R7, R4 ;  /* 0x0000000400077309 */ /* 0x000e620000000000 */
[----:B--2---:R-:W1:Y:S02]  /*18790*/  SHFL.IDX PT, R0, R3, R0, 0x1f ;  /* 0x00001f0003007589 */ /* 0x004e6400000e0000 */
[----:B-1----:R-:W-:-:S05]  /*187a0*/  IADD3 R0, R0, UR43, R7 ;  /* 0x0000002b00007c10 */ /* 0x002fca000fffe007 */
[----:B------:R2:W-:Y:S02]  /*187b0*/  STL [R1+0x8], R0 ;  /* 0x0000080001007387 */ /* 0x0005e40000100800 */
.L_x_1049:
[----:B------:R-:W-:Y:S05]  /*187c0*/  BSYNC B0 ;  /* 0x0000000000007941 */ /* 0x000fea0003800000 */
.L_x_1048:
[----:B------:R-:W-:-:S06]  /*187d0*/  UISETP.NE.AND UP0, UPT, UR41, 0x3, UPT ;  /* 0x000000032900788c */ /* 0x000fcc000bf05270 */
[----:B------:R-:W-:-:S13]  /*187e0*/  PLOP3.LUT P0, PT, PT, PT, UP0, 0x80, 0x0 ;  /* 0x000000000000781c */ /* 0x000fda0003f0f008 */
[----:B------:R-:W-:Y:S05]  /*187f0*/  @!P0 BRA `(.L_x_1050) ;  /* 0x0000000000048947 */ /* 0x000fea0003800000 */
[----:B------:R-:W-:Y:S01]  /*18800*/  BPT.TRAP 0x1 ;  /* 0x000000040000795c */ /* 0x000fe20000300000 */
.L_x_1050:
[----:B--2---:R-:W-:Y:S01]  /*18810*/  LOP3.LUT R0, R19, 0x1, RZ, 0x3c, !PT ;  /* 0x0000000113007812 */ /* 0x004fe200078e3cff */
[----:B-1----:R-:W-:Y:S01]  /*18820*/  IMAD.U32 R2, RZ, RZ, UR44 ;  /* 0x0000002cff027e24 */ /* 0x002fe2000f8e00ff */
[----:B------:R-:W-:Y:S01]  /*18830*/  LEA R3, R18, UR40, 0x3 ;  /* 0x0000002812037c11 */ /* 0x000fe2000f8e18ff */
[----:B------:R-:W-:Y:S01]  /*18840*/  BSSY B0, `(.L_x_1051) ;  /* 0x0000005000007945 */ /* 0x000fe20003800000 */
[----:B------:R-:W-:Y:S02]  /*18850*/  SHF.L.U32 R0, R0, 0x1f, RZ ;  /* 0x0000001f00007819 */ /* 0x000fe400000006ff */
[----:B------:R-:W-:Y:S02]  /*18860*/  ISETP.NE.AND P1, PT, R2, 0x3, PT ;  /* 0x000000030200780c */ /* 0x000fe40003f25270 */
[----:B------:R-:W1:Y:S02]  /*18870*/  SYNCS.PHASECHK.TRANS64.TRYWAIT P0, [R3+URZ+0x33470], R0 ;  /* 0x03347000030075a7 */ /* 0x000e64000800017f */
[----:B-1----:R-:W-:Y:S09]  /*18880*/  @!P0 BRA `(.L_x_1052) ;  /* 0x0000001000f88947 */ /* 0x002ff20003800000 */
.L_x_1088:
[----:B------:R-:W-:Y:S05]  /*18890*/  BSYNC B0 ;  /* 0x0000000000007941 */ /* 0x000fea0003800000 */
.L_x_1051:
[----:B------:R-:W-:Y:S05]  /*188a0*/  @!P1 BRA `(.L_x_1053) ;  /* 0x0000000000049947 */ /* 0x000fea0003800000 */
[----:B------:R-:W-:Y:S01]  /*188b0*/  BPT.TRAP 0x1 ;  /* 0x000000040000795c */ /* 0x000fe20000300000 */
.L_x_1053:
[----:B-1----:R-:W-:-:S04]  /*188c0*/  SHF.L.U32 R0, R19, 0x1f, RZ ;  /* 0x0000001f13007819 */ /* 0x002fc800000006ff */
[----:B------:R-:W1:Y:S02]  /*188d0*/  SYNCS.PHASECHK.TRANS64.TRYWAIT P0, [R3+URZ+0x33460], R0 ;  /* 0x03346000030075a7 */ /* 0x000e64000800017f */
[----:B-1----:R-:W-:Y:S05]  /*188e0*/  @!P0 BRA `(.L_x_1054) ;  /* 0x0000001000f48947 */ /* 0x002fea0003800000 */
.L_x_1089:
[----:B------:R-:W1:Y:S04]  /*188f0*/  LDL R4, [R1+0x4] ;  /* 0x0000040001047983 */ /* 0x000e680000100800 */
[----:B------:R-:W2:Y:S01]  /*18900*/  LDL R10, [R1] ;  /* 0x00000000010a7983 */ /* 0x000ea20000100800 */
[----:B------:R-:W-:Y:S01]  /*18910*/  IMAD R2, R18, 0x7800, RZ ;  /* 0x0000780012027824 */ /* 0x000fe200078e02ff */
[----:B------:R-:W-:Y:S05]  /*18920*/  WARPSYNC.ALL ;  /* 0x0000000000007948 */ /* 0x000fea0003800000 */
[----:B-1----:R-:W-:-:S02]  /*18930*/  LOP3.LUT R0, R2, R4, RZ, 0xfc, !PT ;  /* 0x0000000402007212 */ /* 0x002fc400078efcff */
[----:B--2---:R-:W-:-:S03]  /*18940*/  LOP3.LUT R2, R2, R10, RZ, 0xfc, !PT ;  /* 0x0000000a02027212 */ /* 0x004fc600078efcff */
        /* <DEDUP_REMOVED lines=99> */
.L_x_1055:
[----:B--2---:R-:W-:Y:S01]  /*18f80*/  SYNCS.ARRIVE.TRANS64.A1T0 RZ, [R3+URZ+0x33450], RZ ;  /* 0x033450ff03ff79a7 */ /* 0x004fe2000810003f */
[----:B------:R-:W-:Y:S02]  /*18f90*/  @!P2 VIADD R0, R3, 0x33480 ;  /* 0x000334800300a836 */ /* 0x000fe40000000000 */
[----:B------:R-:W-:-:S03]  /*18fa0*/  VIADD R18, R18, 0x1 ;  /* 0x0000000112127836 */ /* 0x000fc60000000000 */
[----:B------:R-:W-:Y:S01]  /*18fb0*/  @!P2 PRMT R0, RZ, 0x654, R0 ;  /* 0x00000654ff00a816 */ /* 0x000fe20000000000 */
[----:B------:R-:W-:Y:S01]  /*18fc0*/  BAR.SYNC.DEFER_BLOCKING 0x2, 0x80 ;  /* 0x0082000000007b1d */ /* 0x000fe20000010000 */
[----:B------:R-:W-:-:S04]  /*18fd0*/  ISETP.NE.AND P0, PT, R18, 0x2, PT ;  /* 0x000000021200780c */ /* 0x000fc80003f05270 */
[----:B------:R-:W-:Y:S01]  /*18fe0*/  SEL R18, R18, RZ, P0 ;  /* 0x000000ff12127207 */ /* 0x000fe20000000000 */
[----:B------:R2:W-:Y:S02]  /*18ff0*/  @!P2 SYNCS.ARRIVE.TRANS64.RED.A1T0 RZ, [R0+URZ], RZ ;  /* 0x000000ff00ffa9a7 */ /* 0x0005e4000810043f */
[----:B--2---:R-:W-:-:S04]  /*19000*/  SEL R0, RZ, 0x1, P0 ;  /* 0x00000001ff007807 */ /* 0x004fc80000000000 */
[----:B------:R-:W-:-:S07]  /*19010*/  LOP3.LUT R19, R19, R0, RZ, 0x3c, !PT ;  /* 0x0000000013137212 */ /* 0x000fce00078e3cff */
.L_x_1007:
[----:B------:R-:W-:Y:S05]  /*19020*/  BSYNC B6 ;  /* 0x0000000000067941 */ /* 0x000fea0003800000 */
.L_x_1005:
[----:B-1----:R1:W5:Y:S01]  /*19030*/  LDL R2, [R1+0x8] ;  /* 0x0000080001027983 */ /* 0x0023620000100800 */
[----:B------:R-:W-:-:S13]  /*19040*/  LOP3.LUT P0, RZ, R16, 0x2, RZ, 0xc0, !PT ;  /* 0x0000000210ff7812 */ /* 0x000fda000780c0ff */
[----:B-1----:R-:W-:Y:S05]  /*19050*/  @!P0 BRA `(.L_x_1056) ;  /* 0x0000000000208947 */ /* 0x002fea0003800000 */
[----:B------:R-:W1:Y:S08]  /*19060*/  S2UR UR5, SR_CgaCtaId ;  /* 0x00000000000579c3 */ /* 0x000e700000008800 */
[----:B------:R-:W-:Y:S06]  /*19070*/  BAR.SYNC.DEFER_BLOCKING 0x5, 0x180 ;  /* 0x0146000000007b1d */ /* 0x000fec0000010000 */
[----:B------:R-:W-:-:S02]  /*19080*/  UMOV UR4, 0x400 ;  /* 0x0000040000047882 */ /* 0x000fc40000000000 */
[----:B-1----:R-:W-:-:S09]  /*19090*/  ULEA UR4, UR5, UR4, 0x18 ;  /* 0x0000000405047291 */ /* 0x002fd2000f8ec03f */
[----:B-----5:R-:W1:Y:S04]  /*190a0*/  LDS R2, [UR4+0x334d0] ;  /* 0x0334d004ff027984 */ /* 0x020e680008000800 */
[----:B-1----:R1:W-:Y:S01]  /*190b0*/  STL [R1+0x8], R2 ;  /* 0x0000080201007387 */ /* 0x0023e20000100800 */
[----:B------:R-:W-:Y:S06]  /*190c0*/  BAR.ARV 0x4, 0x180 ;  /* 0x0106000000007b1d */ /* 0x000fec0000002000 */
[----:B------:R-:W-:Y:S05]  /*190d0*/  BRA `(.L_x_1057) ;  /* 0x00000000002c7947 */ /* 0x000fea0003800000 */
.L_x_1056:
[----:B--2---:R-:W1:Y:S01]  /*190e0*/  S2R R0, SR_TID.X ;  /* 0x0000000000007919 */ /* 0x004e620000002100 */
[----:B------:R-:W-:Y:S01]  /*190f0*/  BAR.SYNC.DEFER_BLOCKING 0x4, 0x180 ;  /* 0x0106000000007b1d */ /* 0x000fe20000010000 */
[----:B-1----:R-:W-:-:S04]  /*19100*/  LOP3.LUT R0, R0, 0x7f, RZ, 0xc0, !PT ;  /* 0x0000007f00007812 */ /* 0x002fc800078ec0ff */
[----:B------:R-:W-:-:S13]  /*19110*/  ISETP.NE.AND P0, PT, R0, RZ, PT ;  /* 0x000000ff0000720c */ /* 0x000fda0003f05270 */
[----:B------:R-:W1:Y:S01]  /*19120*/  @!P0 S2R R3, SR_CgaCtaId ;  /* 0x0000000000038919 */ /* 0x000e620000008800 */
[----:B------:R-:W-:-:S04]  /*19130*/  @!P0 MOV R0, 0x400 ;  /* 0x0000040000008802 */ /* 0x000fc80000000f00 */
[----:B-1----:R-:W-:Y:S02]  /*19140*/  @!P0 LEA R3, R3, R0, 0x18 ;  /* 0x0000000003038211 */ /* 0x002fe400078ec0ff */
[----:B-----5:R-:W1:Y:S04]  /*19150*/  SHFL.IDX PT, R0, R2, RZ, 0x1f ;  /* 0x00001fff02007589 */ /* 0x020e6800000e0000 */
[----:B------:R3:W-:Y:S04]  /*19160*/  @!P0 STS [R3+0x334d0], R2 ;  /* 0x0334d00203008388 */ /* 0x0007e80000000800 */
[----:B-1----:R3:W-:Y:S01]  /*19170*/  STL [R1+0x8], R0 ;  /* 0x0000080001007387 */ /* 0x0027e20000100800 */
[----:B------:R-:W-:Y:S06]  /*19180*/  BAR.ARV 0x5, 0x180 ;  /* 0x0146000000007b1d */ /* 0x000fec0000002000 */
.L_x_1057:
[----:B--23--:R-:W2:Y:S01]  /*19190*/  LDL R0, [R1+0x8] ;  /* 0x0000080001007983 */ /* 0x00cea20000100800 */
[----:B------:R-:W-:Y:S02]  /*191a0*/  ULDC UR4, c[0x0][0xda8] ;  /* 0x00036a0000047ab9 */ /* 0x000fe40000000800 */
[----:B--2---:R-:W-:-:S13]  /*191b0*/  ISETP.GE.AND P0, PT, R0, UR4, PT ;  /* 0x0000000400007c0c */ /* 0x004fda000bf06270 */
[----:B------:R-:W-:Y:S05]  /*191c0*/  @!P0 BRA `(.L_x_1058) ;  /* 0xffffffc800308947 */ /* 0x000fea000383ffff */
.L_x_996:
[----:B------:R-:W2:Y:S01]  /*191d0*/  LDL.LU R0, [R1+0x10] ;  /* 0x0000100001007983 */ /* 0x000ea20000300800 */
[----:B------:R-:W-:Y:S01]  /*191e0*/  BSSY B0, `(.L_x_1059) ;  /* 0x000000b000007945 */ /* 0x000fe20003800000 */
[----:B------:R-:W3:Y:S01]  /*191f0*/  S2R R4, SR_CgaCtaId ;  /* 0x0000000000047919 */ /* 0x000ee20000008800 */
[----:B--2---:R-:W-:-:S05]  /*19200*/  VIADD R0, R0, 0x1 ;  /* 0x0000000100007836 */ /* 0x004fca0000000000 */
[----:B-1----:R-:W-:-:S04]  /*19210*/  LEA.HI R2, R0, R0, RZ, 0x1 ;  /* 0x0000000000027211 */ /* 0x002fc800078f08ff */
[----:B------:R-:W-:-:S05]  /*19220*/  LOP3.LUT R3, R2, 0xfffffffe, RZ, 0xc0, !PT ;  /* 0xfffffffe02037812 */ /* 0x000fca00078ec0ff */
[----:B------:R-:W-:Y:S01]  /*19230*/  IMAD.IADD R0, R0, 0x1, -R3 ;  /* 0x0000000100007824 */ /* 0x000fe200078e0a03 */
[----:B------:R-:W-:-:S04]  /*19240*/  MOV R3, 0x400 ;  /* 0x0000040000037802 */ /* 0x000fc80000000f00 */
[----:B---3--:R-:W-:Y:S02]  /*19250*/  LEA R3, R4, R3, 0x18 ;  /* 0x0000000304037211 */ /* 0x008fe400078ec0ff */
[----:B------:R-:W-:-:S04]  /*19260*/  SHF.L.U32 R0, R0, 0x1f, RZ ;  /* 0x0000001f00007819 */ /* 0x000fc800000006ff */
[----:B------:R-:W1:Y:S02]  /*19270*/  SYNCS.PHASECHK.TRANS64.TRYWAIT P0, [R3+URZ+0x33420], R0 ;  /* 0x03342000030075a7 */ /* 0x000e64000800017f */
[----:B-1----:R-:W-:Y:S05]  /*19280*/  @!P0 BRA `(.L_x_1060) ;  /* 0x0000000800a08947 */ /* 0x002fea0003800000 */
.L_x_1090:
[----:B------:R-:W-:Y:S05]  /*19290*/  BSYNC B0 ;  /* 0x0000000000007941 */ /* 0x000fea0003800000 */
.L_x_1059:
[----:B------:R-:W-:-:S03]  /*192a0*/  UMOV UR4, 0xffffffff ;  /* 0xffffffff00047882 */ /* 0x000fc60000000000 */
[----:B------:R-:W-:Y:S05]  /*192b0*/  BRA.DIV UR4, `(.L_x_1061) ;  /* 0x0000000a04a87947 */ /* 0x000fea000b800000 */
[----:B-1----:R-:W1:Y:S02]  /*192c0*/  S2R R0, SR_TID.X ;  /* 0x0000000000007919 */ /* 0x002e640000002100 */
[----:B-1----:R-:W-:-:S04]  /*192d0*/  SHF.R.U32.HI R0, RZ, 0x5, R0 ;  /* 0x00000005ff007819 */ /* 0x002fc80000011600 */
[----:B------:R-:W-:-:S05]  /*192e0*/  LOP3.LUT R0, R0, 0x3, RZ, 0xc0, !PT ;  /* 0x0000000300007812 */ /* 0x000fca00078ec0ff */
[----:B------:R1:W2:Y:S02]  /*192f0*/  SHFL.IDX PT, R14, R0, RZ, 0x1f ;  /* 0x00001fff000e7589 */ /* 0x0002a400000e0000 */
.L_x_1093:
[----:B--2---:R-:W-:Y:S01]  /*19300*/  ISETP.NE.AND P0, PT, R14, RZ, PT ;  /* 0x000000ff0e00720c */ /* 0x004fe20003f05270 */
[----:B------:R-:W-:-:S12]  /*19310*/  BSSY B0, `(.L_x_1062) ;  /* 0x000002b000007945 */ /* 0x000fd80003800000 */
[----:B------:R-:W-:Y:S05]  /*19320*/  @P0 BRA `(.L_x_1063) ;  /* 0x0000000000a40947 */ /* 0x000fea0003800000 */
[----:B------:R-:W-:-:S03]  /*19330*/  UMOV UR4, 0xffffffff ;  /* 0xffffffff00047882 */ /* 0x000fc60000000000 */
[----:B------:R-:W-:Y:S05]  /*19340*/  BRA.DIV UR4, `(.L_x_1064) ;  /* 0x0000000a04b87947 */ /* 0x000fea000b800000 */
[----:B------:R-:W-:-:S13]  /*19350*/  ELECT P6, URZ, PT ;  /* 0x00000000003f782f */ /* 0x000fda00038c0000 */
.L_x_1096:
[----:B------:R-:W-:Y:S05]  /*19360*/  @!P6 BRA `(.L_x_1063) ;  /* 0x000000000094e947 */ /* 0x000fea0003800000 */
[----:B------:R-:W-:-:S06]  /*19370*/  ULOP3.LUT UR4, UR46, 0x2, URZ, 0xfc, !UPT ;  /* 0x000000022e047892 */ /* 0x000fcc000f8efc3f */
[----:B-1----:R-:W-:-:S05]  /*19380*/  IMAD.U32 R0, RZ, RZ, UR4 ;  /* 0x00000004ff007e24 */ /* 0x002fca000f8e00ff */
[----:B------:R-:W-:-:S13]  /*19390*/  ISETP.NE.AND P0, PT, R0, 0x3, PT ;  /* 0x000000030000780c */ /* 0x000fda0003f05270 */
[----:B------:R-:W-:Y:S05]  /*193a0*/  @!P0 BRA `(.L_x_1065) ;  /* 0x0000000000048947 */ /* 0x000fea0003800000 */
[----:B------:R-:W-:Y:S01]  /*193b0*/  BPT.TRAP 0x1 ;  /* 0x000000040000795c */ /* 0x000fe20000300000 */
.L_x_1065:
        /* <DEDUP_REMOVED lines=8> */
[----:B------:R-:W-:Y:S02]  /*19440*/  SEL R2, R0, RZ, P2 ;  /* 0x000000ff00027207 */ /* 0x000fe40001000000 */
[----:B------:R-:W-:-:S03]  /*19450*/  SHF.L.U32 R0, R19, 0x1f, RZ ;  /* 0x0000001f13007819 */ /* 0x000fc600000006ff */
[----:B------:R-:W-:Y:S01]  /*19460*/  IMAD R5, R2, 0x8, R5 ;  /* 0x0000000802057824 */ /* 0x000fe200078e0205 */
[----:B-1----:R-:W-:Y:S06]  /*19470*/  @!P1 BRA `(.L_x_1066) ;  /* 0x00000008008c9947 */ /* 0x002fec0003800000 */
.L_x_1097:
[----:B------:R-:W2:Y:S02]  /*19480*/  SYNCS.PHASECHK.TRANS64.TRYWAIT P1, [R5+URZ], R0 ;  /* 0x00000000050075a7 */ /* 0x000ea4000802017f */
[----:B--2---:R-:W-:Y:S05]  /*19490*/  @!P1 BRA `(.L_x_1067) ;  /* 0x0000000800989947 */ /* 0x004fea0003800000 */
.L_x_1098:
[----:B------:R-:W-:Y:S05]  /*194a0*/  @!P0 BRA `(.L_x_1068) ;  /* 0x0000000000048947 */ /* 0x000fea0003800000 */
[----:B------:R-:W-:Y:S01]  /*194b0*/  BPT.TRAP 0x1 ;  /* 0x000000040000795c */ /* 0x000fe20000300000 */
.L_x_1068:
[----:B--2---:R-:W-:-:S04]  /*194c0*/  IMAD R5, R18, 0x8, R3 ;  /* 0x0000000812057824 */ /* 0x004fc800078e0203 */
[----:B------:R-:W2:Y:S02]  /*194d0*/  SYNCS.PHASECHK.TRANS64.TRYWAIT P1, [R5+URZ+0x33460], R4 ;  /* 0x03346004050075a7 */ /* 0x000ea4000802017f */
[----:B--2---:R-:W-:Y:S05]  /*194e0*/  @!P1 BRA `(.L_x_1069) ;  /* 0x0000000800989947 */ /* 0x004fea0003800000 */
.L_x_1099:
[----:B------:R-:W-:Y:S05]  /*194f0*/  @!P0 BRA `(.L_x_1070) ;  /* 0x0000000000048947 */ /* 0x000fea0003800000 */
[----:B------:R-:W-:Y:S01]  /*19500*/  BPT.TRAP 0x1 ;  /* 0x000000040000795c */ /* 0x000fe20000300000 */
.L_x_1070:
[----:B------:R-:W-:-:S04]  /*19510*/  IMAD R3, R2, 0x8, R3 ;  /* 0x0000000802037824 */ /* 0x000fc800078e0203 */
[----:B------:R-:W3:Y:S02]  /*19520*/  SYNCS.PHASECHK.TRANS64.TRYWAIT P1, [R3+URZ+0x33460], R0 ;  /* 0x03346000030075a7 */ /* 0x000ee4000802017f */
[----:B---3--:R-:W-:Y:S05]  /*19530*/  @!P1 BRA `(.L_x_1071) ;  /* 0x0000000800989947 */ /* 0x008fea0003800000 */
.L_x_1100:
[----:B------:R-:W-:Y:S05]  /*19540*/  @!P0 BRA `(.L_x_1072) ;  /* 0x0000000000048947 */ /* 0x000fea0003800000 */
[----:B------:R-:W-:Y:S01]  /*19550*/  BPT.TRAP 0x1 ;  /* 0x000000040000795c */ /* 0x000fe20000300000 */
.L_x_1072:
[----:B------:R-:W4:Y:S02]  /*19560*/  SYNCS.PHASECHK.TRANS64.TRYWAIT P0, [R5+URZ+0x33480], R4 ;  /* 0x03348004050075a7 */ /* 0x000f24000800017f */
[----:B----4-:R-:W-:Y:S05]  /*19570*/  @!P0 BRA `(.L_x_1073) ;  /* 0x00000008009c8947 */ /* 0x010fea0003800000 */
.L_x_1074:
[----:B------:R1:W1:Y:S02]  /*19580*/  SYNCS.PHASECHK.TRANS64.TRYWAIT P0, [R3+URZ+0x33480], R0 ;  /* 0x03348000030075a7 */ /* 0x000264000800017f */
[----:B-1----:R-:W-:Y:S05]  /*19590*/  @!P0 NANOSLEEP.SYNCS 0x989680 ;  /* 0x009896800000895d */ /* 0x002fea0003900000 */
[----:B------:R-:W1:Y:S02]  /*195a0*/  @!P0 SYNCS.PHASECHK.TRANS64 P0, [R3+URZ+0x33480], R0 ;  /* 0x03348000030085a7 */ /* 0x000e64000800007f */
[----:B-1----:R-:W-:Y:S05]  /*195b0*/  @!P0 BRA `(.L_x_1074) ;  /* 0xfffffffc00f08947 */ /* 0x002fea000383ffff */
.L_x_1063:
[----:B------:R-:W-:Y:S05]  /*195c0*/  BSYNC B0 ;  /* 0x0000000000007941 */ /* 0x000fea0003800000 */
.L_x_1062:
[----:B------:R-:W-:Y:S05]  /*195d0*/  EXIT ;  /* 0x000000000000794d */ /* 0x000fea0003800000 */
.L_x_909:
[----:B-1----:R-:W-:-:S04]  /*195e0*/  IMAD.U32 R3, RZ, RZ, UR38 ;  /* 0x00000026ff037e24 */ /* 0x002fc8000f8e00ff */
[----:B------:R1:W2:Y:S03]  /*195f0*/  SYNCS.PHASECHK.TRANS64.TRYWAIT P1, [R3+URZ+0x33400], R0 ;  /* 0x03340000030075a7 */ /* 0x0002a6000802017f */
[----:B--2---:R-:W-:Y:S05]  /*19600*/  @!P1 NANOSLEEP.SYNCS 0x989680 ;  /* 0x009896800000995d */ /* 0x004fea0003900000 */
[----:B------:R-:W2:Y:S02]  /*19610*/  @!P1 SYNCS.PHASECHK.TRANS64 P1, [R3+URZ+0x33400], R0 ;  /* 0x03340000030095a7 */ /* 0x000ea4000802007f */
[----:B--2---:R-:W-:Y:S05]  /*19620*/  @!P1 BRA `(.L_x_909) ;  /* 0xfffffffc00ec9947 */ /* 0x004fea000383ffff */
[----:B------:R-:W-:Y:S05]  /*19630*/  BRA `(.L_x_1075) ;  /* 0xfffffe8400f87947 */ /* 0x000fea000383ffff */
.L_x_913:
[----:B--2---:R2:W3:Y:S02]  /*19640*/  SYNCS.PHASECHK.TRANS64.TRYWAIT P1, [R3+URZ+0x33430], R0 ;  /* 0x03343000030075a7 */ /* 0x0044e4000802017f */
[----:B---3--:R-:W-:Y:S05]  /*19650*/  @!P1 NANOSLEEP.SYNCS 0x989680 ;  /* 0x009896800000995d */ /* 0x008fea0003900000 */
[----:B------:R-:W3:Y:S02]  /*19660*/  @!P1 SYNCS.PHASECHK.TRANS64 P1, [R3+URZ+0x33430], R0 ;  /* 0x03343000030095a7 */ /* 0x000ee4000802007f */
[----:B---3--:R-:W-:Y:S05]  /*19670*/  @!P1 BRA `(.L_x_913) ;  /* 0xfffffffc00f09947 */ /* 0x008fea000383ffff */
[----:B------:R-:W-:Y:S05]  /*19680*/  BRA `(.L_x_912) ;  /* 0xfffffe8800247947 */ /* 0x000fea000383ffff */
.L_x_929:
[----:B--2---:R-:W-:-:S04]  /*19690*/  IMAD.U32 R11, RZ, RZ, UR6 ;  /* 0x00000006ff0b7e24 */ /* 0x004fc8000f8e00ff */
[----:B------:R2:W3:Y:S03]  /*196a0*/  SYNCS.PHASECHK.TRANS64.TRYWAIT P1, [R11+URZ+0x33430], R10 ;  /* 0x0334300a0b0075a7 */ /* 0x0004e6000802017f */
[----:B---3--:R-:W-:Y:S05]  /*196b0*/  @!P1 NANOSLEEP.SYNCS 0x989680 ;  /* 0x009896800000995d */ /* 0x008fea0003900000 */
[----:B------:R-:W3:Y:S02]  /*196c0*/  @!P1 SYNCS.PHASECHK.TRANS64 P1, [R11+URZ+0x33430], R10 ;  /* 0x0334300a0b0095a7 */ /* 0x000ee4000802007f */
[----:B---3--:R-:W-:Y:S05]  /*196d0*/  @!P1 BRA `(.L_x_929) ;  /* 0xfffffffc00ec9947 */ /* 0x008fea000383ffff */
[----:B------:R-:W-:Y:S05]  /*196e0*/  BRA `(.L_x_926) ;  /* 0xfffffecc00487947 */ /* 0x000fea000383ffff */
.L_x_933:
[----:B--2---:R-:W-:-:S04]  /*196f0*/  IMAD.U32 R11, RZ, RZ, UR6 ;  /* 0x00000006ff0b7e24 */ /* 0x004fc8000f8e00ff */
[----:B------:R2:W3:Y:S03]  /*19700*/  SYNCS.PHASECHK.TRANS64.TRYWAIT P1, [R11+URZ+0x33450], R10 ;  /* 0x0334500a0b0075a7 */ /* 0x0004e6000802017f */
[----:B---3--:R-:W-:Y:S05]  /*19710*/  @!P1 NANOSLEEP.SYNCS 0x989680 ;  /* 0x009896800000995d */ /* 0x008fea0003900000 */
[----:B------:R-:W3:Y:S02]  /*19720*/  @!P1 SYNCS.PHASECHK.TRANS64 P1, [R11+URZ+0x33450], R10 ;  /* 0x0334500a0b0095a7 */ /* 0x000ee4000802007f */
[----:B---3--:R-:W-:Y:S05]  /*19730*/  @!P1 BRA `(.L_x_933) ;  /* 0xfffffffc00ec9947 */ /* 0x008fea000383ffff */
[----:B------:R-:W-:Y:S05]  /*19740*/  BRA `(.L_x_930) ;  /* 0xfffffed800447947 */ /* 0x000fea000383ffff */
.L_x_951:
[----:B--2---:R-:W-:-:S04]  /*19750*/  IMAD.U32 R3, RZ, RZ, UR6 ;  /* 0x00000006ff037e24 */ /* 0x004fc8000f8e00ff */
[----:B------:R2:W3:Y:S03]  /*19760*/  SYNCS.PHASECHK.TRANS64.TRYWAIT P1, [R3+URZ+0x33430], R0 ;  /* 0x03343000030075a7 */ /* 0x0004e6000802017f */
[----:B---3--:R-:W-:Y:S05]  /*19770*/  @!P1 NANOSLEEP.SYNCS 0x989680 ;  /* 0x009896800000995d */ /* 0x008fea0003900000 */
[----:B------:R-:W3:Y:S02]  /*19780*/  @!P1 SYNCS.PHASECHK.TRANS64 P1, [R3+URZ+0x33430], R0 ;  /* 0x03343000030095a7 */ /* 0x000ee4000802007f */
[----:B---3--:R-:W-:Y:S05]  /*19790*/  @!P1 BRA `(.L_x_951) ;  /* 0xfffffffc00ec9947 */ /* 0x008fea000383ffff */
[----:B------:R-:W-:Y:S05]  /*197a0*/  BRA `(.L_x_948) ;  /* 0xffffff1800607947 */ /* 0x000fea000383ffff */
.L_x_955:
[----:B--2---:R-:W-:-:S04]  /*197b0*/  IMAD.U32 R3, RZ, RZ, UR6 ;  /* 0x00000006ff037e24 */ /* 0x004fc8000f8e00ff */
[----:B------:R2:W3:Y:S03]  /*197c0*/  SYNCS.PHASECHK.TRANS64.TRYWAIT P1, [R3+URZ+0x33450], R0 ;  /* 0x03345000030075a7 */ /* 0x0004e6000802017f */
[----:B---3--:R-:W-:Y:S05]  /*197d0*/  @!P1 NANOSLEEP.SYNCS 0x989680 ;  /* 0x009896800000995d */ /* 0x008fea0003900000 */
[----:B------:R-:W3:Y:S02]  /*197e0*/  @!P1 SYNCS.PHASECHK.TRANS64 P1, [R3+URZ+0x33450], R0 ;  /* 0x03345000030095a7 */ /* 0x000ee4000802007f */
[----:B---3--:R-:W-:Y:S05]  /*197f0*/  @!P1 BRA `(.L_x_955) ;  /* 0xfffffffc00ec9947 */ /* 0x008fea000383ffff */
[----:B------:R-:W-:Y:S05]  /*19800*/  BRA `(.L_x_952) ;  /* 0xffffff2400687947 */ /* 0x000fea000383ffff */
.L_x_962:
[----:B--2---:R-:W-:-:S04]  /*19810*/  IMAD.U32 R3, RZ, RZ, UR6 ;  /* 0x00000006ff037e24 */ /* 0x004fc8000f8e00ff */
[----:B------:R2:W3:Y:S03]  /*19820*/  SYNCS.PHASECHK.TRANS64.TRYWAIT P1, [R3+URZ+0x33430], R0 ;  /* 0x03343000030075a7 */ /* 0x0004e6000802017f */
[----:B---3--:R-:W-:Y:S05]  /*19830*/  @!P1 NANOSLEEP.SYNCS 0x989680 ;  /* 0x009896800000995d */ /* 0x008fea0003900000 */
[----:B------:R-:W3:Y:S02]  /*19840*/  @!P1 SYNCS.PHASECHK.TRANS64 P1, [R3+URZ+0x33430], R0 ;  /* 0x03343000030095a7 */ /* 0x000ee4000802007f */
[----:B---3--:R-:W-:Y:S05]  /*19850*/  @!P1 BRA `(.L_x_962) ;  /* 0xfffffffc00ec9947 */ /* 0x008fea000383ffff */
[----:B------:R-:W-:Y:S05]  /*19860*/  BRA `(.L_x_959) ;  /* 0xffffff4800087947 */ /* 0x000fea000383ffff */
.L_x_966:
[----:B--2---:R-:W-:-:S04]  /*19870*/  IMAD.U32 R3, RZ, RZ, UR6 ;  /* 0x00000006ff037e24 */ /* 0x004fc8000f8e00ff */
[----:B------:R2:W3:Y:S03]  /*19880*/  SYNCS.PHASECHK.TRANS64.TRYWAIT P1, [R3+URZ+0x33450], R0 ;  /* 0x03345000030075a7 */ /* 0x0004e6000802017f */
[----:B---3--:R-:W-:Y:S05]  /*19890*/  @!P1 NANOSLEEP.SYNCS 0x989680 ;  /* 0x009896800000995d */ /* 0x008fea0003900000 */
[----:B------:R-:W3:Y:S02]  /*198a0*/  @!P1 SYNCS.PHASECHK.TRANS64 P1, [R3+URZ+0x33450], R0 ;  /* 0x03345000030095a7 */ /* 0x000ee4000802007f */
[----:B---3--:R-:W-:Y:S05]  /*198b0*/  @!P1 BRA `(.L_x_966) ;  /* 0xfffffffc00ec9947 */ /* 0x008fea000383ffff */
[----:B------:R-:W-:Y:S05]  /*198c0*/  BRA `(.L_x_963) ;  /* 0xffffff5400107947 */ /* 0x000fea000383ffff */
.L_x_980:
[----:B--2---:R-:W-:-:S04]  /*198d0*/  IMAD.U32 R7, RZ, RZ, UR9 ;  /* 0x00000009ff077e24 */ /* 0x004fc8000f8e00ff */
[----:B------:R2:W3:Y:S03]  /*198e0*/  SYNCS.PHASECHK.TRANS64.TRYWAIT P1, [R7+URZ+0x33450], R4 ;  /* 0x03345004070075a7 */ /* 0x0004e6000802017f */
[----:B---3--:R-:W-:Y:S05]  /*198f0*/  @!P1 NANOSLEEP.SYNCS 0x989680 ;  /* 0x009896800000995d */ /* 0x008fea0003900000 */
[----:B------:R-:W3:Y:S02]  /*19900*/  @!P1 SYNCS.PHASECHK.TRANS64 P1, [R7+URZ+0x33450], R4 ;  /* 0x03345004070095a7 */ /* 0x000ee4000802007f */
[----:B---3--:R-:W-:Y:S05]  /*19910*/  @!P1 BRA `(.L_x_980) ;  /* 0xfffffffc00ec9947 */ /* 0x008fea000383ffff */
[----:B------:R-:W-:Y:S05]  /*19920*/  BRA `(.L_x_979) ;  /* 0xffffff9000747947 */ /* 0x000fea000383ffff */
.L_x_1012:
[----:B------:R-:W-:Y:S02]  /*19930*/  IMAD.MOV.U32 R13, RZ, RZ, R4 ;  /* 0x000000ffff0d7224 */ /* 0x000fe400078e0004 */
[----:B------:R-:W-:Y:S02]  /*19940*/  IMAD.MOV.U32 R12, RZ, RZ, RZ ;  /* 0x000000ffff0c7224 */ /* 0x000fe400078e00ff */
[----:B------:R-:W-:Y:S02]  /*19950*/  IMAD.MOV.U32 R11, RZ, RZ, 0x1f ;  /* 0x0000001fff0b7424 */ /* 0x000fe400078e00ff */
[----:B------:R-:W-:-:S07]  /*19960*/  IMAD.MOV.U32 R15, RZ, RZ, -0x1 ;  /* 0xffffffffff0f7424 */ /* 0x000fce00078e00ff */
[----:B------:R-:W-:Y:S05]  /*19970*/  WARPSYNC.COLLECTIVE R15, `(.L_x_1076) ;  /* 0x000000000f087348 */ /* 0x000fea0003c00000 */
[----:B------:R1:W2:Y:S02]  /*19980*/  SHFL.IDX P6, R14, R13, R12, R11 ;  /* 0x0000000c0d0e7389 */ /* 0x0002a400000c000b */
[----:B-12---:R-:W-:Y:S01]  /*19990*/  ENDCOLLECTIVE ;  /* 0x000000000000791b */ /* 0x006fe20003800000 */
.L_x_1076:
[----:B------:R-:W-:Y:S05]  /*199a0*/  BRA `(.L_x_1077) ;  /* 0xffffffd000487947 */ /* 0x000fea000383ffff */
.L_x_1014:
[----:B------:R-:W-:Y:S01]  /*199b0*/  BSSY B0, `(.L_x_1078) ;  /* 0x0000006000007945 */ /* 0x000fe20003800000 */
[----:B------:R-:W-:-:S07]  /*199c0*/  IMAD.MOV.U32 R15, RZ, RZ, -0x1 ;  /* 0xffffffffff0f7424 */ /* 0x000fce00078e00ff */
[----:B------:R-:W-:Y:S05]  /*199d0*/  WARPSYNC.COLLECTIVE R15, `(.L_x_1079) ;  /* 0x000000000f0c7348 */ /* 0x000fea0003c00000 */
[----:B------:R-:W-:Y:S02]  /*199e0*/  ELECT P6, UR62, PT ;  /* 0x00000000003e782f */ /* 0x000fe400038c0000 */
[----:B------:R-:W-:Y:S01]  /*199f0*/  MOV R14, UR62 ;  /* 0x0000003e000e7c02 */ /* 0x000fe20008000f00 */
[----:B------:R-:W-:Y:S10]  /*19a00*/  ENDCOLLECTIVE ;  /* 0x000000000000791b */ /* 0x000ff40003800000 */
.L_x_1079:
[----:B------:R-:W-:Y:S05]  /*19a10*/  BSYNC B0 ;  /* 0x0000000000007941 */ /* 0x000fea0003800000 */
.L_x_1078:
[----:B------:R-:W-:Y:S05]  /*19a20*/  BRA `(.L_x_1080) ;  /* 0xffffffd000487947 */ /* 0x000fea000383ffff */
.L_x_1017:
[----:B-1----:R1:W2:Y:S02]  /*19a30*/  SYNCS.PHASECHK.TRANS64.TRYWAIT P3, [R2+URZ+0x33480], R3 ;  /* 0x03348003020075a7 */ /* 0x0022a4000806017f */
[----:B--2---:R-:W-:Y:S05]  /*19a40*/  @!P3 NANOSLEEP.SYNCS 0x989680 ;  /* 0x009896800000b95d */ /* 0x004fea0003900000 */
[----:B------:R-:W2:Y:S02]  /*19a50*/  @!P3 SYNCS.PHASECHK.TRANS64 P3, [R2+URZ+0x33480], R3 ;  /* 0x033480030200b5a7 */ /* 0x000ea4000806007f */
[----:B--2---:R-:W-:Y:S05]  /*19a60*/  @!P3 BRA `(.L_x_1017) ;  /* 0xfffffffc00f0b947 */ /* 0x004fea000383ffff */
[----:B------:R-:W-:Y:S05]  /*19a70*/  BRA `(.L_x_1081) ;  /* 0xffffffd000987947 */ /* 0x000fea000383ffff */
.L_x_1019:
[----:B--2---:R2:W3:Y:S02]  /*19a80*/  SYNCS.PHASECHK.TRANS64.TRYWAIT P3, [R2+URZ+0x33440], R3 ;  /* 0x03344003020075a7 */ /* 0x0044e4000806017f */
[----:B---3--:R-:W-:Y:S05]  /*19a90*/  @!P3 NANOSLEEP.SYNCS 0x989680 ;  /* 0x009896800000b95d */ /* 0x008fea0003900000 */
[----:B------:R-:W3:Y:S02]  /*19aa0*/  @!P3 SYNCS.PHASECHK.TRANS64 P3, [R2+URZ+0x33440], R3 ;  /* 0x033440030200b5a7 */ /* 0x000ee4000806007f */
[----:B---3--:R-:W-:Y:S05]  /*19ab0*/  @!P3 BRA `(.L_x_1019) ;  /* 0xfffffffc00f0b947 */ /* 0x008fea000383ffff */
[----:B------:R-:W-:Y:S05]  /*19ac0*/  BRA `(.L_x_1082) ;  /* 0xffffffd400147947 */ /* 0x000fea000383ffff */
.L_x_1022:
[----:B-1----:R-:W-:-:S04]  /*19ad0*/  IMAD.U32 R5, RZ, RZ, UR40 ;  /* 0x00000028ff057e24 */ /* 0x002fc8000f8e00ff */
[----:B------:R1:W2:Y:S03]  /*19ae0*/  SYNCS.PHASECHK.TRANS64.TRYWAIT P0, [R5+URZ+0x33420], R2 ;  /* 0x03342002050075a7 */ /* 0x0002a6000800017f */
[----:B--2---:R-:W-:Y:S05]  /*19af0*/  @!P0 NANOSLEEP.SYNCS 0x989680 ;  /* 0x009896800000895d */ /* 0x004fea0003900000 */
[----:B------:R-:W2:Y:S02]  /*19b00*/  @!P0 SYNCS.PHASECHK.TRANS64 P0, [R5+URZ+0x33420], R2 ;  /* 0x03342002050085a7 */ /* 0x000ea4000800007f */
[----:B--2---:R-:W-:Y:S05]  /*19b10*/  @!P0 BRA `(.L_x_1022) ;  /* 0xfffffffc00ec8947 */ /* 0x004fea000383ffff */
[----:B------:R-:W-:Y:S05]  /*19b20*/  BRA `(.L_x_1083) ;  /* 0xffffffd8002c7947 */ /* 0x000fea000383ffff */
.L_x_1028:
[----:B-1----:R1:W2:Y:S02]  /*19b30*/  SYNCS.PHASECHK.TRANS64.TRYWAIT P0, [R6+URZ+0x33480], R4 ;  /* 0x03348004060075a7 */ /* 0x0022a4000800017f */
[----:B--2---:R-:W-:Y:S05]  /*19b40*/  @!P0 NANOSLEEP.SYNCS 0x989680 ;  /* 0x009896800000895d */ /* 0x004fea0003900000 */
[----:B------:R-:W2:Y:S02]  /*19b50*/  @!P0 SYNCS.PHASECHK.TRANS64 P0, [R6+URZ+0x33480], R4 ;  /* 0x03348004060085a7 */ /* 0x000ea4000800007f */
[----:B--2---:R-:W-:Y:S05]  /*19b60*/  @!P0 BRA `(.L_x_1028) ;  /* 0xfffffffc00f08947 */ /* 0x004fea000383ffff */
[----:B------:R-:W-:Y:S05]  /*19b70*/  BRA `(.L_x_1084) ;  /* 0xffffffd800b87947 */ /* 0x000fea000383ffff */
.L_x_1035:
[----:B--2---:R2:W3:Y:S02]  /*19b80*/  SYNCS.PHASECHK.TRANS64.TRYWAIT P0, [R6+URZ+0x33440], R4 ;  /* 0x03344004060075a7 */ /* 0x0044e4000800017f */
[----:B---3--:R-:W-:Y:S05]  /*19b90*/  @!P0 NANOSLEEP.SYNCS 0x989680 ;  /* 0x009896800000895d */ /* 0x008fea0003900000 */
[----:B------:R-:W3:Y:S02]  /*19ba0*/  @!P0 SYNCS.PHASECHK.TRANS64 P0, [R6+URZ+0x33440], R4 ;  /* 0x03344004060085a7 */ /* 0x000ee4000800007f */
[----:B---3--:R-:W-:Y:S05]  /*19bb0*/  @!P0 BRA `(.L_x_1035) ;  /* 0xfffffffc00f08947 */ /* 0x008fea000383ffff */
[----:B------:R-:W-:Y:S05]  /*19bc0*/  BRA `(.L_x_1085) ;  /* 0xffffffdc00b47947 */ /* 0x000fea000383ffff */
.L_x_1043:
[----:B-1----:R1:W2:Y:S02]  /*19bd0*/  SYNCS.PHASECHK.TRANS64.TRYWAIT P3, [R13+URZ+0x33470], R4 ;  /* 0x033470040d0075a7 */ /* 0x0022a4000806017f */
[----:B--2---:R-:W-:Y:S05]  /*19be0*/  @!P3 NANOSLEEP.SYNCS 0x989680 ;  /* 0x009896800000b95d */ /* 0x004fea0003900000 */
[----:B------:R-:W2:Y:S02]  /*19bf0*/  @!P3 SYNCS.PHASECHK.TRANS64 P3, [R13+URZ+0x33470], R4 ;  /* 0x033470040d00b5a7 */ /* 0x000ea4000806007f */
[----:B--2---:R-:W-:Y:S05]  /*19c00*/  @!P3 BRA `(.L_x_1043) ;  /* 0xfffffffc00f0b947 */ /* 0x004fea000383ffff */
[----:B------:R-:W-:Y:S05]  /*19c10*/  BRA `(.L_x_1086) ;  /* 0xffffffe000c87947 */ /* 0x000fea000383ffff */
.L_x_1045:
[----:B-1----:R1:W2:Y:S02]  /*19c20*/  SYNCS.PHASECHK.TRANS64.TRYWAIT P3, [R13+URZ+0x33460], R4 ;  /* 0x033460040d0075a7 */ /* 0x0022a4000806017f */
[----:B--2---:R-:W-:Y:S05]  /*19c30*/  @!P3 NANOSLEEP.SYNCS 0x989680 ;  /* 0x009896800000b95d */ /* 0x004fea0003900000 */
[----:B------:R-:W2:Y:S02]  /*19c40*/  @!P3 SYNCS.PHASECHK.TRANS64 P3, [R13+URZ+0x33460], R4 ;  /* 0x033460040d00b5a7 */ /* 0x000ea4000806007f */
[----:B--2---:R-:W-:Y:S05]  /*19c50*/  @!P3 BRA `(.L_x_1045) ;  /* 0xfffffffc00f0b947 */ /* 0x004fea000383ffff */
[----:B------:R-:W-:Y:S05]  /*19c60*/  BRA `(.L_x_1087) ;  /* 0xffffffe000d07947 */ /* 0x000fea000383ffff */
.L_x_1052:
[----:B-1----:R1:W2:Y:S02]  /*19c70*/  SYNCS.PHASECHK.TRANS64.TRYWAIT P0, [R3+URZ+0x33470], R0 ;  /* 0x03347000030075a7 */ /* 0x0022a4000800017f */
[----:B--2---:R-:W-:Y:S05]  /*19c80*/  @!P0 NANOSLEEP.SYNCS 0x989680 ;  /* 0x009896800000895d */ /* 0x004fea0003900000 */
[----:B------:R-:W2:Y:S02]  /*19c90*/  @!P0 SYNCS.PHASECHK.TRANS64 P0, [R3+URZ+0x33470], R0 ;  /* 0x03347000030085a7 */ /* 0x000ea4000800007f */
[----:B--2---:R-:W-:Y:S05]  /*19ca0*/  @!P0 BRA `(.L_x_1052) ;  /* 0xfffffffc00f08947 */ /* 0x004fea000383ffff */
[----:B------:R-:W-:Y:S05]  /*19cb0*/  BRA `(.L_x_1088) ;  /* 0xffffffe800f47947 */ /* 0x000fea000383ffff */
.L_x_1054:
[----:B-1----:R1:W2:Y:S02]  /*19cc0*/  SYNCS.PHASECHK.TRANS64.TRYWAIT P0, [R3+URZ+0x33460], R0 ;  /* 0x03346000030075a7 */ /* 0x0022a4000800017f */
[----:B--2---:R-:W-:Y:S05]  /*19cd0*/  @!P0 NANOSLEEP.SYNCS 0x989680 ;  /* 0x009896800000895d */ /* 0x004fea0003900000 */
[----:B------:R-:W2:Y:S02]  /*19ce0*/  @!P0 SYNCS.PHASECHK.TRANS64 P0, [R3+URZ+0x33460], R0 ;  /* 0x03346000030085a7 */ /* 0x000ea4000800007f */
[----:B--2---:R-:W-:Y:S05]  /*19cf0*/  @!P0 BRA `(.L_x_1054) ;  /* 0xfffffffc00f08947 */ /* 0x004fea000383ffff */
[----:B------:R-:W-:Y:S05]  /*19d00*/  BRA `(.L_x_1089) ;  /* 0xffffffe800f87947 */ /* 0x000fea000383ffff */
.L_x_1060:
[----:B-1----:R1:W2:Y:S02]  /*19d10*/  SYNCS.PHASECHK.TRANS64.TRYWAIT P0, [R3+URZ+0x33420], R0 ;  /* 0x03342000030075a7 */ /* 0x0022a4000800017f */
[----:B--2---:R-:W-:Y:S05]  /*19d20*/  @!P0 NANOSLEEP.SYNCS 0x989680 ;  /* 0x009896800000895d */ /* 0x004fea0003900000 */
[----:B------:R-:W2:Y:S02]  /*19d30*/  @!P0 SYNCS.PHASECHK.TRANS64 P0, [R3+URZ+0x33420], R0 ;  /* 0x03342000030085a7 */ /* 0x000ea4000800007f */
[----:B--2---:R-:W-:Y:S05]  /*19d40*/  @!P0 BRA `(.L_x_1060) ;  /* 0xfffffffc00f08947 */ /* 0x004fea000383ffff */
[----:B------:R-:W-:Y:S05]  /*19d50*/  BRA `(.L_x_1090) ;  /* 0xfffffff4004c7947 */ /* 0x000fea000383ffff */
.L_x_1061:
[----:B------:R-:W2:Y:S01]  /*19d60*/  S2R R2, SR_TID.X ;  /* 0x0000000000027919 */ /* 0x000ea20000002100 */
[----:B------:R-:W-:Y:S01]  /*19d70*/  BSSY B0, `(.L_x_1091) ;  /* 0x000000a000007945 */ /* 0x000fe20003800000 */
[----:B------:R-:W-:Y:S02]  /*19d80*/  IMAD.MOV.U32 R12, RZ, RZ, RZ ;  /* 0x000000ffff0c7224 */ /* 0x000fe400078e00ff */
[----:B------:R-:W-:Y:S02]  /*19d90*/  IMAD.MOV.U32 R11, RZ, RZ, 0x1f ;  /* 0x0000001fff0b7424 */ /* 0x000fe400078e00ff */
[----:B------:R-:W-:Y:S01]  /*19da0*/  IMAD.MOV.U32 R15, RZ, RZ, -0x1 ;  /* 0xffffffffff0f7424 */ /* 0x000fe200078e00ff */
[----:B--2---:R-:W-:-:S04]  /*19db0*/  SHF.R.U32.HI R2, RZ, 0x5, R2 ;  /* 0x00000005ff027819 */ /* 0x004fc80000011602 */
[----:B------:R-:W-:-:S05]  /*19dc0*/  LOP3.LUT R2, R2, 0x3, RZ, 0xc0, !PT ;  /* 0x0000000302027812 */ /* 0x000fca00078ec0ff */
[----:B------:R-:W-:-:S07]  /*19dd0*/  IMAD.MOV.U32 R13, RZ, RZ, R2 ;  /* 0x000000ffff0d7224 */ /* 0x000fce00078e0002 */
[----:B-1----:R-:W-:Y:S05]  /*19de0*/  WARPSYNC.COLLECTIVE R15, `(.L_x_1092) ;  /* 0x000000000f087348 */ /* 0x002fea0003c00000 */
[----:B------:R2:W3:Y:S02]  /*19df0*/  SHFL.IDX P6, R14, R13, R12, R11 ;  /* 0x0000000c0d0e7389 */ /* 0x0004e400000c000b */
[----:B-123--:R-:W-:Y:S01]  /*19e00*/  ENDCOLLECTIVE ;  /* 0x000000000000791b */ /* 0x00efe20003800000 */
.L_x_1092:
[----:B------:R-:W-:Y:S05]  /*19e10*/  BSYNC B0 ;  /* 0x0000000000007941 */ /* 0x000fea0003800000 */
.L_x_1091:
[----:B------:R-:W-:Y:S05]  /*19e20*/  BRA `(.L_x_1093) ;  /* 0xfffffff400347947 */ /* 0x000fea000383ffff */
.L_x_1064:
[----:B------:R-:W-:Y:S01]  /*19e30*/  BSSY B1, `(.L_x_1094) ;  /* 0x0000006000017945 */ /* 0x000fe20003800000 */
[----:B------:R-:W-:-:S07]  /*19e40*/  IMAD.MOV.U32 R15, RZ, RZ, -0x1 ;  /* 0xffffffffff0f7424 */ /* 0x000fce00078e00ff */
[----:B-1----:R-:W-:Y:S05]  /*19e50*/  WARPSYNC.COLLECTIVE R15, `(.L_x_1095) ;  /* 0x000000000f0c7348 */ /* 0x002fea0003c00000 */
[----:B------:R-:W-:Y:S02]  /*19e60*/  ELECT P6, UR62, PT ;  /* 0x00000000003e782f */ /* 0x000fe400038c0000 */
[----:B------:R-:W-:Y:S01]  /*19e70*/  MOV R14, UR62 ;  /* 0x0000003e000e7c02 */ /* 0x000fe20008000f00 */
[----:B-1----:R-:W-:Y:S10]  /*19e80*/  ENDCOLLECTIVE ;  /* 0x000000000000791b */ /* 0x002ff40003800000 */
.L_x_1095:
[----:B------:R-:W-:Y:S05]  /*19e90*/  BSYNC B1 ;  /* 0x0000000000017941 */ /* 0x000fea0003800000 */
.L_x_1094:
[----:B------:R-:W-:Y:S05]  /*19ea0*/  BRA `(.L_x_1096) ;  /* 0xfffffff4002c7947 */ /* 0x000fea000383ffff */
.L_x_1066:
[----:B-1----:R1:W2:Y:S02]  /*19eb0*/  SYNCS.PHASECHK.TRANS64.TRYWAIT P1, [R7+URZ], R4 ;  /* 0x00000004070075a7 */ /* 0x0022a4000802017f */
[----:B--2---:R-:W-:Y:S05]  /*19ec0*/  @!P1 NANOSLEEP.SYNCS 0x989680 ;  /* 0x009896800000995d */ /* 0x004fea0003900000 */
[----:B------:R-:W2:Y:S02]  /*19ed0*/  @!P1 SYNCS.PHASECHK.TRANS64 P1, [R7+URZ], R4 ;  /* 0x00000004070095a7 */ /* 0x000ea4000802007f */
[----:B--2---:R-:W-:Y:S05]  /*19ee0*/  @!P1 BRA `(.L_x_1066) ;  /* 0xfffffffc00f09947 */ /* 0x004fea000383ffff */
[----:B------:R-:W-:Y:S05]  /*19ef0*/  BRA `(.L_x_1097) ;  /* 0xfffffff400607947 */ /* 0x000fea000383ffff */
.L_x_1067:
[----:B--2---:R2:W3:Y:S02]  /*19f00*/  SYNCS.PHASECHK.TRANS64.TRYWAIT P1, [R5+URZ], R0 ;  /* 0x00000000050075a7 */ /* 0x0044e4000802017f */
[----:B---3--:R-:W-:Y:S05]  /*19f10*/  @!P1 NANOSLEEP.SYNCS 0x989680 ;  /* 0x009896800000995d */ /* 0x008fea0003900000 */
[----:B------:R-:W3:Y:S02]  /*19f20*/  @!P1 SYNCS.PHASECHK.TRANS64 P1, [R5+URZ], R0 ;  /* 0x00000000050095a7 */ /* 0x000ee4000802007f */
[----:B---3--:R-:W-:Y:S05]  /*19f30*/  @!P1 BRA `(.L_x_1067) ;  /* 0xfffffffc00f09947 */ /* 0x008fea000383ffff */
[----:B------:R-:W-:Y:S05]  /*19f40*/  BRA `(.L_x_1098) ;  /* 0xfffffff400547947 */ /* 0x000fea000383ffff */
.L_x_1069:
[----:B--2---:R2:W3:Y:S02]  /*19f50*/  SYNCS.PHASECHK.TRANS64.TRYWAIT P1, [R5+URZ+0x33460], R4 ;  /* 0x03346004050075a7 */ /* 0x0044e4000802017f */
[----:B---3--:R-:W-:Y:S05]  /*19f60*/  @!P1 NANOSLEEP.SYNCS 0x989680 ;  /* 0x009896800000995d */ /* 0x008fea0003900000 */
[----:B------:R-:W3:Y:S02]  /*19f70*/  @!P1 SYNCS.PHASECHK.TRANS64 P1, [R5+URZ+0x33460], R4 ;  /* 0x03346004050095a7 */ /* 0x000ee4000802007f */
[----:B---3--:R-:W-:Y:S05]  /*19f80*/  @!P1 BRA `(.L_x_1069) ;  /* 0xfffffffc00f09947 */ /* 0x008fea000383ffff */
[----:B------:R-:W-:Y:S05]  /*19f90*/  BRA `(.L_x_1099) ;  /* 0xfffffff400547947 */ /* 0x000fea000383ffff */
.L_x_1071:
[----:B---3--:R3:W4:Y:S02]  /*19fa0*/  SYNCS.PHASECHK.TRANS64.TRYWAIT P1, [R3+URZ+0x33460], R0 ;  /* 0x03346000030075a7 */ /* 0x008724000802017f */
[----:B----4-:R-:W-:Y:S05]  /*19fb0*/  @!P1 NANOSLEEP.SYNCS 0x989680 ;  /* 0x009896800000995d */ /* 0x010fea0003900000 */
[----:B------:R-:W4:Y:S02]  /*19fc0*/  @!P1 SYNCS.PHASECHK.TRANS64 P1, [R3+URZ+0x33460], R0 ;  /* 0x03346000030095a7 */ /* 0x000f24000802007f */
[----:B----4-:R-:W-:Y:S05]  /*19fd0*/  @!P1 BRA `(.L_x_1071) ;  /* 0xfffffffc00f09947 */ /* 0x010fea000383ffff */
[----:B------:R-:W-:Y:S05]  /*19fe0*/  BRA `(.L_x_1100) ;  /* 0xfffffff400547947 */ /* 0x000fea000383ffff */
.L_x_1073:
[----:B----4-:R4:W1:Y:S02]  /*19ff0*/  SYNCS.PHASECHK.TRANS64.TRYWAIT P0, [R5+URZ+0x33480], R4 ;  /* 0x03348004050075a7 */ /* 0x010864000800017f */
[----:B-1----:R-:W-:Y:S05]  /*1a000*/  @!P0 NANOSLEEP.SYNCS 0x989680 ;  /* 0x009896800000895d */ /* 0x002fea0003900000 */
[----:B------:R-:W1:Y:S02]  /*1a010*/  @!P0 SYNCS.PHASECHK.TRANS64 P0, [R5+URZ+0x33480], R4 ;  /* 0x03348004050085a7 */ /* 0x000e64000800007f */
[----:B-1----:R-:W-:Y:S05]  /*1a020*/  @!P0 BRA `(.L_x_1073) ;  /* 0xfffffffc00f08947 */ /* 0x002fea000383ffff */
[----:B------:R-:W-:Y:S05]  /*1a030*/  BRA `(.L_x_1074) ;  /* 0xfffffff400507947 */ /* 0x000fea000383ffff */
.L_x_1101:
        /* <DEDUP_REMOVED lines=12> */
.L_x_2701:


//--------------------- .text._ZN7cutlass13device_kernelIN5flash11enable_sm90INS1_16FlashAttnFwdSm90INS1_25CollectiveMainloopFwdSm90ILi2EN4cute5tupleIJNS5_1CILi1EEES8_S8_EEENS6_IJNS7_ILi128EEENS7_ILi160EEENS7_ILi192EEEEEELi192ENS_12float_e4m3_tEfNS_4arch4Sm90ELb0ELb1ELb0ELb1ELb0ELb0ELb0ELb1ELb1ELb0ELb0ELb0EEENS1_21CollectiveEpilogueFwdINS6_IJSA_SC_SB_EEES9_NS_10bfloat16_tESG_Li256ELb1ELb0ELb0ELb1EEENS1_36VarlenDynamicPersistentTileSchedulerILi128ELi160ELi256ELi128ELb0ELb0ELb1ELb1ELb0ELb1EEEEEEEEEvNT_6ParamsE --------------------------
	.section	.text._ZN7cutlass13device_kernelIN5flash11enable_sm90INS1_16FlashAttnFwdSm90INS1_25CollectiveMainloopFwdSm90ILi2EN4cute5tupleIJNS5_1CILi1EEES8_S8_EEENS6_IJNS7_ILi128EEENS7_ILi160EEENS7_ILi192EEEEEELi192ENS_12float_e4m3_tEfNS_4arch4Sm90ELb0ELb1ELb0ELb1ELb0ELb0ELb0ELb1ELb1ELb0ELb0ELb0EEENS1_21CollectiveEpilogueFwdINS6_IJSA_SC_SB_EEES9_NS_10bfloat16_tESG_Li256ELb1ELb0ELb0ELb1EEENS1_36VarlenDynamicPersistentTileSchedulerILi128ELi160ELi256ELi128ELb0ELb0ELb1ELb1ELb0ELb1EEEEEEEEEvNT_6ParamsE,"ax",@progbits
	.align	128
.text._ZN7cutlass13device_kernelIN5flash11enable_sm90INS1_16FlashAttnFwdSm90INS1_25CollectiveMainloopFwdSm90ILi2EN4cute5tupleIJNS5_1CILi1EEES8_S8_EEENS6_IJNS7_ILi128EEENS7_ILi160EEENS7_ILi192EEEEEELi192ENS_12float_e4m3_tEfNS_4arch4Sm90ELb0ELb1ELb0ELb1ELb0ELb0ELb0ELb1ELb1ELb0ELb0ELb0EEENS1_21CollectiveEpilogueFwdINS6_IJSA_SC_SB_EEES9_NS_10bfloat16_tESG_Li256ELb1ELb0ELb0ELb1EEENS1_36VarlenDynamicPersistentTileSchedulerILi128ELi160ELi256ELi128ELb0ELb0ELb1ELb1ELb0ELb1EEEEEEEEEvNT_6ParamsE:
        .type           _ZN7cutlass13device_kernelIN5flash11enable_sm90INS1_16FlashAttnFwdSm90INS1_25CollectiveMainloopFwdSm90ILi2EN4cute5tupleIJNS5_1CILi1EEES8_S8_EEENS6_IJNS7_ILi128EEENS7_ILi160EEENS7_ILi192EEEEEELi192ENS_12float_e4m3_tEfNS_4arch4Sm90ELb0ELb1ELb0ELb1ELb0ELb0ELb0ELb1ELb1ELb0ELb0ELb0EEENS1_21CollectiveEpilogueFwdINS6_IJSA_SC_SB_EEES9_NS_10bfloat16_tESG_Li256ELb1ELb0ELb0ELb1EEENS1_36VarlenDynamicPersistentTileSchedulerILi128ELi160ELi256ELi128ELb0ELb0ELb1ELb1ELb0ELb1EEEEEEEEEvNT_6ParamsE,@function
        .size           _ZN7cutlass13device_kernelIN5flash11enable_sm90INS1_16FlashAttnFwdSm90INS1_25CollectiveMainloopFwdSm90ILi2EN4cute5tupleIJNS5_1CILi1EEES8_S8_EEENS6_IJNS7_ILi128EEENS7_ILi160EEENS7_ILi192EEEEEELi192ENS_12float_e4m3_tEfNS_4arch4Sm90ELb0ELb1ELb0ELb1ELb0ELb0ELb0ELb1ELb1ELb0ELb0ELb0EEENS1_21CollectiveEpilogueFwdINS6_IJSA_SC_SB_EEES9_NS_10bfloat16_tESG_Li256ELb1ELb0ELb0ELb1EEENS1_36VarlenDynamicPersistentTileSchedulerILi128ELi160ELi256ELi128ELb0ELb0ELb1ELb1ELb0ELb1EEEEEEEEEvNT_6ParamsE,(.L_x_2702 - _ZN7cutlass13device_kernelIN5flash11enable_sm90INS1_16FlashAttnFwdSm90INS1_25CollectiveMainloopFwdSm90ILi2EN4cute5tupleIJNS5_1CILi1EEES8_S8_EEENS6_IJNS7_ILi128EEENS7_ILi160EEENS7_ILi192EEEEEELi192ENS_12float_e4m3_tEfNS_4arch4Sm90ELb0ELb1ELb0ELb1ELb0ELb0ELb0ELb1ELb1ELb0ELb0ELb0EEENS1_21CollectiveEpilogueFwdINS6_IJSA_SC_SB_EEES9_NS_10bfloat16_tESG_Li256ELb1ELb0ELb0ELb1EEENS1_36VarlenDynamicPersistentTileSchedulerILi128ELi160ELi256ELi128ELb0ELb0ELb1ELb1ELb0ELb1EEEEEEEEEvNT_6ParamsE)
        .other          _ZN7cutlass13device_kernelIN5flash11enable_sm90INS1_16FlashAttnFwdSm90INS1_25CollectiveMainloopFwdSm90ILi2EN4cute5tupleIJNS5_1CILi1EEES8_S8_EEENS6_IJNS7_ILi128EEENS7_ILi160EEENS7_ILi192EEEEEELi192ENS_12float_e4m3_tEfNS_4arch4Sm90ELb0ELb1ELb0ELb1ELb0ELb0ELb0ELb1ELb1ELb0ELb0ELb0EEENS1_21CollectiveEpilogueFwdINS6_IJSA_SC_SB_EEES9_NS_10bfloat16_tESG_Li256ELb1ELb0ELb0ELb1EEENS1_36VarlenDynamicPersistentTileSchedulerILi128ELi160ELi256ELi128ELb0ELb0ELb1ELb1ELb0ELb1EEEEEEEEEvNT_6ParamsE,@"STO_CUDA_ENTRY STV_DEFAULT"
_ZN7cutlass13device_kernelIN5flash11enable_sm90INS1_16FlashAttnFwdSm90INS1_25CollectiveMainloopFwdSm90ILi2EN4cute5tupleIJNS5_1CILi1EEES8_S8_EEENS6_IJNS7_ILi128EEENS7_ILi160EEENS7_ILi192EEEEEELi192ENS_12float_e4m3_tEfNS_4arch4Sm90ELb0ELb1ELb0ELb1ELb0ELb0ELb0ELb1ELb1ELb0ELb0ELb0EEENS1_21CollectiveEpilogueFwdINS6_IJSA_SC_SB_EEES9_NS_10bfloat16_tESG_Li256ELb1ELb0ELb0ELb1EEENS1_36VarlenDynamicPersistentTileSchedulerILi128ELi160ELi256ELi128ELb0ELb0ELb1ELb1ELb0ELb1EEEEEEEEEvNT_6ParamsE:
        /* <DEDUP_REMOVED lines=21> */
.L_x_1103:
[----:B------:R-:W-:Y:S05]  /*0150*/  BSYNC B0 ;  /* 0x0000000000007941 */ /* 0x000fea0003800000 */
.L_x_1102:
        /* <DEDUP_REMOVED lines=41> */
.L_x_1104:
        /* <DEDUP_REMOVED lines=22> */
.L_x_1105:
        /* <DEDUP_REMOVED lines=18> */
.L_x_1106:
        /* <DEDUP_REMOVED lines=22> */
.L_x_1107:
        /* <DEDUP_REMOVED lines=22> */
.L_x_1108:
[----:B------:R-:W-:Y:S01]  /*0930*/  PLOP3.LUT P0, PT, PT, PT, UP0, 0x80, 0x0 ;  /* 0x000000000000781c */ /* 0x000fe20003f0f008 */
[----:B------:R-:W-:Y:S01]  /*0940*/  UMOV UR40, 0x1 ;  /* 0x0000000100287882 */ /* 0x000fe20000000000 */
[----:B------:R-:W-:Y:S01]  /*0950*/  NOP ;  /* 0x0000000000007918 */ /* 0x000fe20000000000 */
[----:B------:R-:W-:Y:S01]  /*0960*/  USEL UR40, UR40, 0x2, !UP0 ;  /* 0x0000000228287887 */ /* 0x000fe2000c000000 */
[----:B------:R-:W-:Y:S01]  /*0970*/  ULDC.64 UR50, c[0x0][0x208] ;  /* 0x0000820000327ab9 */ /* 0x000fe20000000a00 */
[----:B012-4-:R-:W-:Y:S08]  /*0980*/  BAR.SYNC.DEFER_BLOCKING 0x0 ;  /* 0x0000000000007b1d */ /* 0x017ff00000010000 */
[----:B------:R-:W-:Y:S05]  /*0990*/  @!P0 BRA `(.L_x_1109) ;  /* 0x0000015c005c8947 */ /* 0x000fea0003800000 */
.L_x_1110:
        /* <DEDUP_REMOVED lines=21> */
[----:B------:R-:W-:Y:S01]  /*0af0*/  R2UR UR48, R111 ;  /* 0x000000006f3072ca */ /* 0x000fe200000e0000 */
[----:B------:R-:W-:Y:S01]  /*0b00*/  UMOV UR46, URZ ;  /* 0x0000003f002e7c82 */ /* 0x000fe20008000000 */
[----:B------:R-:W-:Y:S01]  /*0b10*/  SHF.R.S32.HI R3, RZ, 0x1f, R0 ;  /* 0x0000001fff037819 */ /* 0x000fe20000011400 */
[----:B------:R-:W-:Y:S01]  /*0b20*/  UMOV UR45, URZ ;  /* 0x0000003f002d7c82 */ /* 0x000fe20008000000 */
[----:B------:R-:W-:Y:S02]  /*0b30*/  UMOV UR52, URZ ;  /* 0x0000003f00347c82 */ /* 0x000fe40008000000 */
[CC--:B------:R-:W-:Y:S02]  /*0b40*/  LEA.HI R2, R3.reuse, R0.reuse, RZ, 0x7 ;  /* 0x0000000003027211 */ /* 0x0c0fe400078f38ff */
[----:B------:R-:W-:-:S02]  /*0b50*/  LEA.HI R4, R3, R0, RZ, 0x4 ;  /* 0x0000000003047211 */ /* 0x000fc400078f20ff */
[----:B------:R-:W-:-:S05]  /*0b60*/  LOP3.LUT R5, R2, 0xffffff80, RZ, 0xc0, !PT ;  /* 0xffffff8002057812 */ /* 0x000fca00078ec0ff */
[----:B------:R-:W-:Y:S01]  /*0b70*/  IMAD.IADD R17, R0, 0x1, -R5 ;  /* 0x0000000100117824 */ /* 0x000fe200078e0a05 */
[----:B------:R-:W-:Y:S02]  /*0b80*/  LEA.HI R5, R3, R0, RZ, 0x5 ;  /* 0x0000000003057211 */ /* 0x000fe400078f28ff */
[----:B------:R-:W-:Y:S02]  /*0b90*/  LOP3.LUT R3, R4, 0x3fffff0, RZ, 0xc0, !PT ;  /* 0x03fffff004037812 */ /* 0x000fe400078ec0ff */
[----:B------:R-:W-:Y:S01]  /*0ba0*/  SHF.R.S32.HI R6, RZ, 0x1f, R17 ;  /* 0x0000001fff067819 */ /* 0x000fe20000011411 */
[----:B------:R-:W-:Y:S02]  /*0bb0*/  IMAD.SHL.U32 R5, R5, 0x20, RZ ;  /* 0x0000002005057824 */ /* 0x000fe400078e00ff */
[----:B------:R-:W-:Y:S01]  /*0bc0*/  IMAD.IADD R0, R0, 0x1, -R3 ;  /* 0x0000000100007824 */ /* 0x000fe200078e0a03 */
[----:B------:R-:W-:Y:S02]  /*0bd0*/  LEA.HI R8, R6, R17, RZ, 0x2 ;  /* 0x0000001106087211 */ /* 0x000fe400078f10ff */
[----:B------:R-:W-:-:S02]  /*0be0*/  LOP3.LUT R7, R5, 0xfffffc00, RZ, 0xc0, !PT ;  /* 0xfffffc0005077812 */ /* 0x000fc400078ec0ff */
[--C-:B------:R-:W-:Y:S02]  /*0bf0*/  SHF.R.S32.HI R9, RZ, 0x2, R8.reuse ;  /* 0x00000002ff097819 */ /* 0x100fe40000011408 */
[----:B------:R-:W-:Y:S01]  /*0c00*/  SHF.R.S32.HI R10, RZ, 0x1f, R8 ;  /* 0x0000001fff0a7819 */ /* 0x000fe20000011408 */
[----:B------:R-:W-:Y:S01]  /*0c10*/  IMAD R7, R0, 0x40, R7 ;  /* 0x0000004000077824 */ /* 0x000fe200078e0207 */
[----:B------:R-:W-:Y:S02]  /*0c20*/  SHF.R.S32.HI R5, RZ, 0x4, R4 ;  /* 0x00000004ff057819 */ /* 0x000fe40000011404 */
[----:B------:R-:W-:Y:S02]  /*0c30*/  SHF.R.S32.HI R3, RZ, 0x7, R2 ;  /* 0x00000007ff037819 */ /* 0x000fe40000011402 */
[----:B------:R-:W-:Y:S02]  /*0c40*/  LEA.HI R10, R10, R9, RZ, 0x3 ;  /* 0x000000090a0a7211 */ /* 0x000fe400078f18ff */
[----:B------:R-:W-:-:S02]  /*0c50*/  LEA.HI R4, R4, R5, RZ, 0x1 ;  /* 0x0000000504047211 */ /* 0x000fc400078f08ff */
[----:B------:R-:W-:Y:S02]  /*0c60*/  LEA.HI R2, R2, R3, RZ, 0x1 ;  /* 0x0000000302027211 */ /* 0x000fe400078f08ff */
[----:B------:R-:W-:Y:S02]  /*0c70*/  LOP3.LUT R10, R10, 0xfffffff8, RZ, 0xc0, !PT ;  /* 0xfffffff80a0a7812 */ /* 0x000fe400078ec0ff */
[----:B------:R-:W-:Y:S02]  /*0c80*/  LEA.HI R6, R6, R17, RZ, 0x5 ;  /* 0x0000001106067211 */ /* 0x000fe400078f28ff */
[----:B------:R-:W-:Y:S01]  /*0c90*/  LOP3.LUT R4, R4, 0x1ffffffe, RZ, 0xc0, !PT ;  /* 0x1ffffffe04047812 */ /* 0x000fe200078ec0ff */
[----:B------:R-:W-:Y:S01]  /*0ca0*/  IMAD.IADD R9, R9, 0x1, -R10 ;  /* 0x0000000109097824 */ /* 0x000fe200078e0a0a */
[----:B------:R-:W-:Y:S02]  /*0cb0*/  LOP3.LUT R2, R2, 0x3fffffe, RZ, 0xc0, !PT ;  /* 0x03fffffe02027812 */ /* 0x000fe400078ec0ff */
[----:B------:R-:W-:Y:S01]  /*0cc0*/  SHF.R.S32.HI R6, RZ, 0x5, R6 ;  /* 0x00000005ff067819 */ /* 0x000fe20000011406 */
[----:B------:R-:W-:Y:S01]  /*0cd0*/  IMAD.IADD R4, R5, 0x1, -R4 ;  /* 0x0000000105047824 */ /* 0x000fe200078e0a04 */
[----:B------:R-:W-:Y:S01]  /*0ce0*/  LOP3.LUT R8, R8, 0x7ffffffc, RZ, 0xc0, !PT ;  /* 0x7ffffffc08087812 */ /* 0x000fe200078ec0ff */
[----:B------:R-:W-:-:S02]  /*0cf0*/  IMAD.IADD R2, R3, 0x1, -R2 ;  /* 0x0000000103027824 */ /* 0x000fc400078e0a02 */
[----:B------:R-:W-:Y:S02]  /*0d00*/  IMAD R9, R6, 0x10, R9 ;  /* 0x0000001006097824 */ /* 0x000fe400078e0209 */
[----:B------:R-:W-:Y:S02]  /*0d10*/  IMAD R221, R4, 0x8, R7 ;  /* 0x0000000804dd7824 */ /* 0x000fe400078e0207 */
[----:B------:R-:W-:Y:S02]  /*0d20*/  IMAD.IADD R17, R17, 0x1, -R8 ;  /* 0x0000000111117824 */ /* 0x000fe400078e0a08 */
[----:B------:R-:W-:-:S07]  /*0d30*/  IMAD R220, R2, 0x40, R9 ;  /* 0x0000004002dc7824 */ /* 0x000fce00078e0209 */
.L_x_1214:
[----:B------:R-:W-:Y:S01]  /*0d40*/  ULDC.64 UR4, c[0x0][0xa28] ;  /* 0x00028a0000047ab9 */ /* 0x000fe20000000a00 */
[----:B0-----:R-:W0:Y:S01]  /*0d50*/  LDC R19, c[0x0][0x288] ;  /* 0x0000a200ff137b82 */ /* 0x001e220000000800 */
[----:B------:R-:W-:Y:S01]  /*0d60*/  UISETP.NE.U32.AND UP0, UPT, UR4, URZ, UPT ;  /* 0x0000003f0400728c */ /* 0x000fe2000bf05070 */
[----:B------:R-:W-:-:S03]  /*0d70*/  IMAD.MOV.U32 R3, RZ, RZ, RZ ;  /* 0x000000ffff037224 */ /* 0x000fc600078e00ff */
[----:B------:R-:W-:-:S03]  /*0d80*/  UISETP.NE.AND.EX UP0, UPT, UR5, URZ, UPT, UP0 ;  /* 0x0000003f0500728c */ /* 0x000fc6000bf05300 */
[----:B------:R-:W-:Y:S01]  /*0d90*/  ULDC.64 UR4, c[0x0][0xa18] ;  /* 0x0002860000047ab9 */ /* 0x000fe20000000a00 */
[----:B-1--45:R-:W1:Y:S01]  /*0da0*/  LDC.64 R8, c[0x0][0x3f8] ;  /* 0x0000fe00ff087b82 */ /* 0x032e620000000a00 */
[----:B------:R-:W-:Y:S01]  /*0db0*/  UISETP.NE.U32.AND UP1, UPT, UR4, URZ, UPT ;  /* 0x0000003f0400728c */ /* 0x000fe2000bf25070 */
[----:B------:R-:W-:-:S03]  /*0dc0*/  PLOP3.LUT P0, PT, PT, PT, UP0, 0x80, 0x0 ;  /* 0x000000000000781c */ /* 0x000fc60003f0f008 */
[----:B------:R-:W-:-:S03]  /*0dd0*/  UISETP.NE.AND.EX UP1, UPT, UR5, URZ, UPT, UP1 ;  /* 0x0000003f0500728c */ /* 0x000fc6000bf25310 */
[----:B------:R-:W-:Y:S01]  /*0de0*/  @UP0 ULDC.64 UR4, c[0x0][0xa28] ;  /* 0x00028a0000040ab9 */ /* 0x000fe20000000a00 */
[----:B--2---:R-:W2:Y:S01]  /*0df0*/  LDC R0, c[0x0][0x404] ;  /* 0x00010100ff007b82 */ /* 0x004ea20000000800 */
[----:B------:R-:W-:Y:S01]  /*0e00*/  @UP0 UIMAD.WIDE UR4, UR48, 0x4, UR4 ;  /* 0x00000004300408a5 */ /* 0x000fe2000f8e0204 */
[----:B------:R-:W-:-:S05]  /*0e10*/  PLOP3.LUT P2, PT, PT, PT, UP1, 0x80, 0x0 ;  /* 0x000000000000781c */ /* 0x000fca0003f4f018 */
[----:B------:R-:W-:Y:S01]  /*0e20*/  @UP1 ULDC.64 UR6, c[0x0][0xa18] ;  /* 0x0002860000061ab9 */ /* 0x000fe20000000a00 */
[----:B------:R-:W-:Y:S01]  /*0e30*/  IMAD.U32 R4, RZ, RZ, UR4 ;  /* 0x00000004ff047e24 */ /* 0x000fe2000f8e00ff */
[----:B---3--:R-:W3:Y:S01]  /*0e40*/  LDC R11, c[0x0][0x2e0] ;  /* 0x0000b800ff0b7b82 */ /* 0x008ee20000000800 */
[----:B------:R-:W-:Y:S01]  /*0e50*/  IMAD.U32 R5, RZ, RZ, UR5 ;  /* 0x00000005ff057e24 */ /* 0x000fe2000f8e00ff */
[----:B------:R-:W-:-:S04]  /*0e60*/  @UP1 UIMAD.WIDE UR4, UR48, 0x4, UR6 ;  /* 0x00000004300418a5 */ /* 0x000fc8000f8e0206 */
[----:B------:R4:W5:Y:S02]  /*0e70*/  @P0 LDG.E R3, desc[UR50][R4.64] ;  /* 0x0000003204030981 */ /* 0x000964000c1e1900 */
[----:B------:R-:W-:Y:S02]  /*0e80*/  IMAD.U32 R6, RZ, RZ, UR4 ;  /* 0x00000004ff067e24 */ /* 0x000fe4000f8e00ff */
[----:B------:R-:W-:Y:S01]  /*0e90*/  IMAD.U32 R7, RZ, RZ, UR5 ;  /* 0x00000005ff077e24 */ /* 0x000fe2000f8e00ff */
[----:B------:R-:W-:-:S04]  /*0ea0*/  ULDC.64 UR4, c[0x0][0xa20] ;  /* 0x0002880000047ab9 */ /* 0x000fc80000000a00 */
[----:B0-----:R4:W5:Y:S01]  /*0eb0*/  @P2 LDG.E R19, desc[UR50][R6.64] ;  /* 0x0000003206132981 */ /* 0x001962000c1e1900 */
[----:B-1----:R-:W-:Y:S02]  /*0ec0*/  ISETP.NE.U32.AND P0, PT, R8, RZ, PT ;  /* 0x000000ff0800720c */ /* 0x002fe40003f05070 */
[----:B------:R-:W-:Y:S02]  /*0ed0*/  ISETP.NE.U32.AND P1, PT, RZ, UR4, PT ;  /* 0x00000004ff007c0c */ /* 0x000fe4000bf25070 */
[----:B------:R-:W-:Y:S02]  /*0ee0*/  ISETP.NE.AND.EX P0, PT, R9, RZ, PT, P0 ;  /* 0x000000ff0900720c */ /* 0x000fe40003f05300 */
[----:B------:R-:W-:Y:S02]  /*0ef0*/  ISETP.NE.AND.EX P1, PT, RZ, UR5, PT, P1 ;  /* 0x00000005ff007c0c */ /* 0x000fe4000bf25310 */
[----:B--2---:R-:W-:Y:S01]  /*0f00*/  SEL R0, R0, 0x1, P0 ;  /* 0x0000000100007807 */ /* 0x004fe20000000000 */
[----:B----4-:R-:W-:Y:S10]  /*0f10*/  @P2 BRA `(.L_x_1111) ;  /* 0x00000000002c2947 */ /* 0x010ff40003800000 */
        /* <DEDUP_REMOVED lines=8> */
[----:B-----5:R-:W2:Y:S04]  /*0fa0*/  LDG.E R19, desc[UR50][R4.64] ;  /* 0x0000003204137981 */ /* 0x020ea8000c1e1900 */
[----:B------:R-:W2:Y:S02]  /*0fb0*/  LDG.E R6, desc[UR50][R4.64+0x4] ;  /* 0x0000043204067981 */ /* 0x000ea4000c1e1900 */
[----:B--2---:R-:W-:-:S07]  /*0fc0*/  IMAD.IADD R19, R6, 0x1, -R19 ;  /* 0x0000000106137824 */ /* 0x004fce00078e0a13 */
.L_x_1111:
[----:B------:R-:W-:Y:S01]  /*0fd0*/  UMOV UR42, UR44 ;  /* 0x0000002c002a7c82 */ /* 0x000fe20008000000 */
[----:B------:R-:W-:Y:S01]  /*0fe0*/  UMOV UR36, UR48 ;  /* 0x0000003000247c82 */ /* 0x000fe20008000000 */
[----:B---3--:R-:W-:Y:S02]  /*0ff0*/  IMAD R18, R0, R11, RZ ;  /* 0x0000000b00127224 */ /* 0x008fe400078e02ff */
[----:B------:R-:W-:Y:S01]  /*1000*/  IMAD.MOV.U32 R23, RZ, RZ, R109 ;  /* 0x000000ffff177224 */ /* 0x000fe200078e006d */
[----:B------:R-:W-:Y:S06]  /*1010*/  @!P1 BRA `(.L_x_1112) ;  /* 0x0000000000189947 */ /* 0x000fec0003800000 */
[----:B------:R-:W-:Y:S02]  /*1020*/  ULDC.64 UR4, c[0x0][0xa20] ;  /* 0x0002880000047ab9 */ /* 0x000fe40000000a00 */
[----:B------:R-:W-:-:S06]  /*1030*/  UIMAD.WIDE UR4, UR48, 0x4, UR4 ;  /* 0x00000004300478a5 */ /* 0x000fcc000f8e0204 */
[----:B------:R-:W-:Y:S02]  /*1040*/  IMAD.U32 R4, RZ, RZ, UR4 ;  /* 0x00000004ff047e24 */ /* 0x000fe4000f8e00ff */
[----:B------:R-:W-:-:S05]  /*1050*/  IMAD.U32 R5, RZ, RZ, UR5 ;  /* 0x00000005ff057e24 */ /* 0x000fca000f8e00ff */
[----:B------:R0:W5:Y:S01]  /*1060*/  LDG.E R18, desc[UR50][R4.64] ;  /* 0x0000003204127981 */ /* 0x000162000c1e1900 */
[----:B------:R-:W-:Y:S05]  /*1070*/  BRA `(.L_x_1113) ;  /* 0x00000000002c7947 */ /* 0x000fea0003800000 */
.L_x_1112:
        /* <DEDUP_REMOVED lines=9> */
[----:B------:R-:W2:Y:S02]  /*1110*/  LDG.E R7, desc[UR50][R4.64+0x4] ;  /* 0x0000043204077981 */ /* 0x000ea4000c1e1900 */
[----:B--2---:R-:W-:-:S07]  /*1120*/  IMAD.IADD R18, R7, 0x1, -R18 ;  /* 0x0000000107127824 */ /* 0x004fce00078e0a12 */
.L_x_1113:
[----:B------:R-:W-:Y:S01]  /*1130*/  ULDC.64 UR6, c[0x0][0x990] ;  /* 0x0002640000067ab9 */ /* 0x000fe20000000a00 */
[----:B------:R-:W-:Y:S01]  /*1140*/  ULDC.64 UR4, c[0x0][0x998] ;  /* 0x0002660000047ab9 */ /* 0x000fe20000000a00 */
[----:B------:R-:W-:Y:S01]  /*1150*/  UISETP.NE.U32.AND UP0, UPT, UR6, URZ, UPT ;  /* 0x0000003f0600728c */ /* 0x000fe2000bf05070 */
[----:B------:R-:W-:Y:S01]  /*1160*/  IMAD.MOV.U32 R9, RZ, RZ, 0x3f800000 ;  /* 0x3f800000ff097424 */ /* 0x000fe200078e00ff */
[----:B------:R-:W-:Y:S01]  /*1170*/  UISETP.NE.U32.AND UP1, UPT, UR4, URZ, UPT ;  /* 0x0000003f0400728c */ /* 0x000fe2000bf25070 */
[----:B------:R-:W-:Y:S01]  /*1180*/  IMAD.MOV.U32 R0, RZ, RZ, 0x3f800000 ;  /* 0x3f800000ff007424 */ /* 0x000fe200078e00ff */
[----:B------:R-:W-:Y:S01]  /*1190*/  UISETP.NE.AND.EX UP0, UPT, UR7, URZ, UPT, UP0 ;  /* 0x0000003f0700728c */ /* 0x000fe2000bf05300 */
[----:B------:R-:W1:Y:S01]  /*11a0*/  LDC.64 R10, c[0x0][0x9e0] ;  /* 0x00027800ff0a7b82 */ /* 0x000e620000000a00 */
[----:B------:R-:W-:Y:S01]  /*11b0*/  UISETP.NE.AND.EX UP1, UPT, UR5, URZ, UPT, UP1 ;  /* 0x0000003f0500728c */ /* 0x000fe2000bf25310 */
[----:B------:R-:W-:Y:S02]  /*11c0*/  ULDC UR8, c[0x0][0x428] ;  /* 0x00010a0000087ab9 */ /* 0x000fe40000000800 */
[----:B------:R-:W-:Y:S01]  /*11d0*/  UISETP.NE.AND UP2, UPT, UR8, 0x1, UPT ;  /* 0x000000010800788c */ /* 0x000fe2000bf45270 */
[----:B------:R-:W-:-:S02]  /*11e0*/  PLOP3.LUT P0, PT, PT, PT, UP0, 0x80, 0x0 ;  /* 0x000000000000781c */ /* 0x000fc40003f0f008 */
[----:B------:R-:W-:-:S03]  /*11f0*/  PLOP3.LUT P1, PT, PT, PT, UP1, 0x80, 0x0 ;  /* 0x000000000000781c */ /* 0x000fc60003f2f018 */
[----:B------:R-:W-:Y:S01]  /*1200*/  @UP0 USHF.R.S32.HI UR8, URZ, 0x1f, UR48 ;  /* 0x0000001f3f080899 */ /* 0x000fe20008011430 */
[----:B------:R-:W-:Y:S01]  /*1210*/  @UP0 ULDC.64 UR14, c[0x0][0x9a8] ;  /* 0x00026a00000e0ab9 */ /* 0x000fe20000000a00 */
[----:B------:R-:W-:Y:S02]  /*1220*/  @UP1 ULDC.64 UR16, c[0x0][0x9b8] ;  /* 0x00026e0000101ab9 */ /* 0x000fe40000000a00 */
[----:B------:R-:W-:Y:S02]  /*1230*/  @UP0 UIMAD UR10, UR8, UR14, URZ ;  /* 0x0000000e080a02a4 */ /* 0x000fe4000f8e023f */
[----:B------:R-:W-:Y:S02]  /*1240*/  @UP0 UIMAD.WIDE.U32 UR8, UR48, UR14, URZ ;  /* 0x0000000e300802a5 */ /* 0x000fe4000f8e003f */
[----:B------:R-:W-:Y:S01]  /*1250*/  @UP1 USHF.R.S32.HI UR14, URZ, 0x1f, UR48 ;  /* 0x0000001f3f0e1899 */ /* 0x000fe20008011430 */
[----:B------:R-:W-:Y:S01]  /*1260*/  @UP2 ULDC UR12, c[0x0][0x42c] ;  /* 0x00010b00000c2ab9 */ /* 0x000fe20000000800 */
[----:B------:R-:W-:-:S02]  /*1270*/  @UP0 UIMAD UR15, UR48, UR15, UR10 ;  /* 0x0000000f300f02a4 */ /* 0x000fc4000f8e020a */
[----:B------:R-:W-:Y:S02]  /*1280*/  @UP1 UIMAD UR14, UR14, UR16, URZ ;  /* 0x000000100e0e12a4 */ /* 0x000fe4000f8e023f */
[----:B------:R-:W-:Y:S02]  /*1290*/  UIMAD.WIDE.U32 UR12, UR44, UR12, URZ ;  /* 0x0000000c2c0c72a5 */ /* 0x000fe4000f8e003f */
[----:B------:R-:W-:Y:S02]  /*12a0*/  @UP1 UIMAD.WIDE.U32 UR10, UR48, UR16, URZ ;  /* 0x00000010300a12a5 */ /* 0x000fe4000f8e003f */
[----:B------:R-:W-:Y:S01]  /*12b0*/  @UP1 UIMAD UR16, UR48, UR17, UR14 ;  /* 0x00000011301012a4 */ /* 0x000fe2000f8e020e */
[----:B------:R-:W-:Y:S02]  /*12c0*/  @UP0 ULDC.64 UR18, c[0x0][0x9b0] ;  /* 0x00026c0000120ab9 */ /* 0x000fe40000000a00 */
[----:B------:R-:W-:Y:S01]  /*12d0*/  @UP2 ULDC UR17, c[0x0][0x430] ;  /* 0x00010c0000112ab9 */ /* 0x000fe20000000800 */
[----:B------:R-:W-:Y:S01]  /*12e0*/  UMOV UR14, UR44 ;  /* 0x0000002c000e7c82 */ /* 0x000fe20008000000 */
[----:B------:R-:W-:Y:S01]  /*12f0*/  @UP2 USHF.R.U32.HI UR14, URZ, UR17, UR13 ;  /* 0x000000113f0e2299 */ /* 0x000fe2000801160d */
[----:B------:R-:W-:Y:S01]  /*1300*/  @UP1 ULDC.64 UR20, c[0x0][0x9c0] ;  /* 0x0002700000141ab9 */ /* 0x000fe20000000a00 */
[----:B------:R-:W-:-:S02]  /*1310*/  @UP0 UIADD3 UR9, UR9, UR15, URZ ;  /* 0x0000000f09090290 */ /* 0x000fc4000fffe03f */
[----:B------:R-:W-:Y:S02]  /*1320*/  @UP0 USHF.R.S32.HI UR12, URZ, 0x1f, UR14 ;  /* 0x0000001f3f0c0899 */ /* 0x000fe4000801140e */
[----:B------:R-:W-:Y:S02]  /*1330*/  @UP1 USHF.R.S32.HI UR13, URZ, 0x1f, UR14 ;  /* 0x0000001f3f0d1899 */ /* 0x000fe4000801140e */
[----:B------:R-:W-:Y:S02]  /*1340*/  @UP0 UIMAD UR12, UR12, UR18, URZ ;  /* 0x000000120c0c02a4 */ /* 0x000fe4000f8e023f */
[----:B------:R-:W-:Y:S02]  /*1350*/  @UP1 UIADD3 UR11, UR11, UR16, URZ ;  /* 0x000000100b0b1290 */ /* 0x000fe4000fffe03f */
[----:B------:R-:W-:Y:S02]  /*1360*/  @UP1 UIMAD UR13, UR13, UR20, URZ ;  /* 0x000000140d0d12a4 */ /* 0x000fe4000f8e023f */
[----:B------:R-:W-:-:S02]  /*1370*/  @UP0 UIMAD.WIDE.U32 UR8, UR14, UR18, UR8 ;  /* 0x000000120e0802a5 */ /* 0x000fc4000f8e0008 */
[----:B------:R-:W-:Y:S02]  /*1380*/  @UP0 UIMAD UR12, UR14, UR19, UR12 ;  /* 0x000000130e0c02a4 */ /* 0x000fe4000f8e020c */
[----:B------:R-:W-:Y:S02]  /*1390*/  @UP1 UIMAD.WIDE.U32 UR10, UR14, UR20, UR10 ;  /* 0x000000140e0a12a5 */ /* 0x000fe4000f8e000a */
[----:B------:R-:W-:Y:S02]  /*13a0*/  @UP1 UIMAD UR13, UR14, UR21, UR13 ;  /* 0x000000150e0d12a4 */ /* 0x000fe4000f8e020d */
[----:B------:R-:W-:Y:S02]  /*13b0*/  @UP0 UIADD3 UR12, UR9, UR12, URZ ;  /* 0x0000000c090c0290 */ /* 0x000fe4000fffe03f */
[----:B------:R-:W-:Y:S02]  /*13c0*/  @UP0 ULEA UR6, UP3, UR8, UR6, 0x2 ;  /* 0x0000000608060291 */ /* 0x000fe4000f86103f */
[----:B------:R-:W-:-:S02]  /*13d0*/  @UP1 UIADD3 UR9, UR11, UR13, URZ ;  /* 0x0000000d0b091290 */ /* 0x000fc4000fffe03f */
[----:B------:R-:W-:Y:S02]  /*13e0*/  @UP1 ULEA UR4, UP4, UR10, UR4, 0x2 ;  /* 0x000000040a041291 */ /* 0x000fe4000f88103f */
[----:B------:R-:W-:Y:S01]  /*13f0*/  @UP0 ULEA.HI.X UR7, UR8, UR7, UR12, 0x2, UP3 ;  /* 0x0000000708070291 */ /* 0x000fe200098f140c */
[----:B0-----:R-:W-:Y:S01]  /*1400*/  IMAD.U32 R4, RZ, RZ, UR6 ;  /* 0x00000006ff047e24 */ /* 0x001fe2000f8e00ff */
[----:B------:R-:W-:Y:S02]  /*1410*/  @UP1 ULEA.HI.X UR5, UR10, UR5, UR9, 0x2, UP4 ;  /* 0x000000050a051291 */ /* 0x000fe4000a0f1409 */
[----:B------:R-:W-:Y:S01]  /*1420*/  IMAD.U32 R6, RZ, RZ, UR4 ;  /* 0x00000004ff067e24 */ /* 0x000fe2000f8e00ff */
[----:B------:R-:W-:Y:S01]  /*1430*/  ULDC UR4, c[0x0][0x988] ;  /* 0x0002620000047ab9 */ /* 0x000fe20000000800 */
[----:B------:R-:W-:Y:S01]  /*1440*/  IMAD.U32 R5, RZ, RZ, UR7 ;  /* 0x00000007ff057e24 */ /* 0x000fe2000f8e00ff */
[----:B------:R-:W-:Y:S01]  /*1450*/  @UP2 ULDC UR6, c[0x0][0x430] ;  /* 0x00010c0000062ab9 */ /* 0x000fe20000000800 */
[----:B------:R-:W-:-:S03]  /*1460*/  IMAD.U32 R7, RZ, RZ, UR5 ;  /* 0x00000005ff077e24 */ /* 0x000fc6000f8e00ff */
[----:B------:R-:W2:Y:S04]  /*1470*/  @P0 LDG.E R9, desc[UR50][R4.64] ;  /* 0x0000003204090981 */ /* 0x000ea8000c1e1900 */
[----:B------:R-:W2:Y:S01]  /*1480*/  @P1 LDG.E R0, desc[UR50][R6.64] ;  /* 0x0000003206001981 */ /* 0x000ea2000c1e1900 */
[----:B-1----:R-:W-:Y:S01]  /*1490*/  ISETP.GE.AND P1, PT, R11, 0x1, PT ;  /* 0x000000010b00780c */ /* 0x002fe20003f26270 */
[----:B-----5:R-:W-:-:S05]  /*14a0*/  IMAD.IADD R18, R18, 0x1, -R3 ;  /* 0x0000000112127824 */ /* 0x020fca00078e0a03 */
[----:B------:R-:W-:-:S05]  /*14b0*/  IADD3 R22, R18, 0x80, -R19 ;  /* 0x0000008012167810 */ /* 0x000fca0007ffe813 */
[----:B------:R-:W-:Y:S02]  /*14c0*/  IMAD R22, R109, 0x80, R22 ;  /* 0x000000806d167824 */ /* 0x000fe400078e0216 */
[----:B--2---:R-:W-:-:S04]  /*14d0*/  FMUL.FTZ R0, R9, R0 ;  /* 0x0000000009007220 */ /* 0x004fc80000410000 */
[----:B------:R-:W-:Y:S01]  /*14e0*/  FMUL.FTZ R0, R0, UR4 ;  /* 0x0000000400007c20 */ /* 0x000fe20008410000 */
[----:B------:R-:W-:Y:S02]  /*14f0*/  @UP2 ULDC UR4, c[0x0][0x42c] ;  /* 0x00010b0000042ab9 */ /* 0x000fe40000000800 */
[----:B------:R-:W-:Y:S02]  /*1500*/  UIMAD.WIDE.U32 UR4, UR44, UR4, URZ ;  /* 0x000000042c0472a5 */ /* 0x000fe4000f8e003f */
[----:B------:R-:W-:Y:S01]  /*1510*/  R2UR UR37, R0 ;  /* 0x00000000002572ca */ /* 0x000fe200000e0000 */
[----:B------:R-:W-:Y:S01]  /*1520*/  IMAD.IADD R0, R22, 0x1, R10 ;  /* 0x0000000116007824 */ /* 0x000fe200078e020a */
[----:B------:R-:W-:Y:S01]  /*1530*/  @UP2 USHF.R.U32.HI UR44, URZ, UR6, UR5 ;  /* 0x000000063f2c2299 */ /* 0x000fe20008011605 */
[----:B------:R-:W-:-:S12]  /*1540*/  @!P1 BRA `(.L_x_1114) ;  /* 0x0000000000409947 */ /* 0x000fd80003800000 */
[C---:B------:R-:W-:Y:S01]  /*1550*/  ISETP.GT.AND P0, PT, R22.reuse, RZ, PT ;  /* 0x000000ff1600720c */ /* 0x040fe20003f04270 */
[----:B------:R-:W-:-:S12]  /*1560*/  VIADD R3, R22, 0xffffffff ;  /* 0xffffffff16037836 */ /* 0x000fd80000000000 */
[----:B------:R-:W-:Y:S05]  /*1570*/  @P0 BRA `(.L_x_1115) ;  /* 0x00000000001c0947 */ /* 0x000fea0003800000 */
[----:B------:R-:W-:Y:S01]  /*1580*/  ISETP.NE.AND P0, PT, R11, 0x1, PT ;  /* 0x000000010b00780c */ /* 0x000fe20003f05270 */
[----:B------:R-:W-:-:S12]  /*1590*/  IMAD.MOV R3, RZ, RZ, -R22 ;  /* 0x000000ffff037224 */ /* 0x000fd800078e0a16 */
[----:B------:R-:W0:Y:S02]  /*15a0*/  @P0 LDC.64 R4, c[0x0][0x9e8] ;  /* 0x00027a00ff040b82 */ /* 0x000e240000000a00 */
[----:B0-----:R-:W-:-:S05]  /*15b0*/  @P0 IMAD.HI.U32 R4, R3, R4, RZ ;  /* 0x0000000403040227 */ /* 0x001fca00078e00ff */
[----:B------:R-:W-:-:S04]  /*15c0*/  @P0 SHF.R.U32.HI R3, RZ, R5, R4 ;  /* 0x00000005ff030219 */ /* 0x000fc80000011604 */
[----:B------:R-:W-:Y:S01]  /*15d0*/  LOP3.LUT R3, RZ, R3, RZ, 0x33, !PT ;  /* 0x00000003ff037212 */ /* 0x000fe200078e33ff */
[----:B------:R-:W-:Y:S06]  /*15e0*/  BRA `(.L_x_1116) ;  /* 0x0000000000107947 */ /* 0x000fec0003800000 */
.L_x_1115:
[----:B------:R-:W-:-:S13]  /*15f0*/  ISETP.NE.AND P0, PT, R11, 0x1, PT ;  /* 0x000000010b00780c */ /* 0x000fda0003f05270 */
[----:B------:R-:W0:Y:S02]  /*1600*/  @P0 LDC.64 R4, c[0x0][0x9e8] ;  /* 0x00027a00ff040b82 */ /* 0x000e240000000a00 */
[----:B0-----:R-:W-:-:S05]  /*1610*/  @P0 IMAD.HI.U32 R4, R3, R4, RZ ;  /* 0x0000000403040227 */ /* 0x001fca00078e00ff */
[----:B------:R-:W-:-:S07]  /*1620*/  @P0 SHF.R.U32.HI R3, RZ, R5, R4 ;  /* 0x00000005ff030219 */ /* 0x000fce0000011604 */
.L_x_1116:
[----:B------:R-:W-:-:S05]  /*1630*/  IMAD R3, R3, R11, R11 ;  /* 0x0000000b03037224 */ /* 0x000fca00078e020b */
[----:B------:R-:W-:-:S07]  /*1640*/  VIMNMX R0, R0, R3, PT ;  /* 0x0000000300007248 */ /* 0x000fce0003fe0100 */
.L_x_1114:
[----:B------:R-:W-:Y:S01]  /*1650*/  VIADD R3, R0, 0x9f ;  /* 0x0000009f00037836 */ /* 0x000fe20000000000 */
[----:B------:R-:W-:Y:S01]  /*1660*/  ULDC UR4, c[0x0][0x9dc] ;  /* 0x0002770000047ab9 */ /* 0x000fe20000000800 */
[C---:B------:R-:W-:Y:S02]  /*1670*/  IMAD.IADD R4, R18.reuse, 0x1, -R19 ;  /* 0x0000000112047824 */ /* 0x040fe400078e0a13 */
[----:B------:R-:W-:Y:S02]  /*1680*/  VIADD R0, R18, 0x9f ;  /* 0x0000009f12007836 */ /* 0x000fe40000000000 */
[----:B------:R-:W-:Y:S02]  /*1690*/  IMAD R105, R109, 0x80, R4 ;  /* 0x000000806d697824 */ /* 0x000fe400078e0204 */
[----:B------:R-:W-:-:S04]  /*16a0*/  IMAD.HI R4, R3, 0x66666667, RZ ;  /* 0x6666666703047827 */ /* 0x000fc800078e02ff */
[----:B------:R-:W-:Y:S01]  /*16b0*/  IMAD.HI R0, R0, 0x66666667, RZ ;  /* 0x6666666700007827 */ /* 0x000fe200078e02ff */
[----:B------:R-:W-:-:S03]  /*16c0*/  SHF.R.U32.HI R5, RZ, 0x1f, R4 ;  /* 0x0000001fff057819 */ /* 0x000fc60000011604 */
[----:B------:R-:W-:Y:S01]  /*16d0*/  VIADD R6, R105, -UR4 ;  /* 0x8000000469067c36 */ /* 0x000fe20008000000 */
[----:B------:R-:W-:Y:S02]  /*16e0*/  SHF.R.U32.HI R3, RZ, 0x1f, R0 ;  /* 0x0000001fff037819 */ /* 0x000fe40000011600 */
[----:B------:R-:W-:Y:S02]  /*16f0*/  LEA.HI.SX32 R104, R4, R5, 0x1a ;  /* 0x0000000504687211 */ /* 0x000fe400078fd2ff */
[----:B------:R-:W-:Y:S02]  /*1700*/  LEA.HI.SX32 R3, R0, R3, 0x1a ;  /* 0x0000000300037211 */ /* 0x000fe400078fd2ff */
[----:B------:R-:W-:Y:S02]  /*1710*/  R2UR UR4, R6 ;  /* 0x00000000060472ca */ /* 0x000fe400000e0000 */
[----:B------:R-:W-:Y:S01]  /*1720*/  VIMNMX R104, R3, R104, PT ;  /* 0x0000006803687248 */ /* 0x000fe20003fe0100 */
[----:B------:R-:W-:-:S12]  /*1730*/  @!P1 BRA `(.L_x_1117) ;  /* 0x0000000000489947 */ /* 0x000fd80003800000 */
[----:B------:R-:W-:-:S13]  /*1740*/  ISETP.GT.AND P0, PT, R105, -0x1, PT ;  /* 0xffffffff6900780c */ /* 0x000fda0003f04270 */
[----:B------:R-:W-:Y:S05]  /*1750*/  @P0 BRA `(.L_x_1118) ;  /* 0x00000000001c0947 */ /* 0x000fea0003800000 */
[----:B------:R-:W-:Y:S02]  /*1760*/  ISETP.NE.AND P0, PT, R11, 0x1, PT ;  /* 0x000000010b00780c */ /* 0x000fe40003f05270 */
[----:B------:R-:W-:-:S11]  /*1770*/  LOP3.LUT R3, RZ, R105, RZ, 0x33, !PT ;  /* 0x00000069ff037212 */ /* 0x000fd600078e33ff */
[----:B------:R-:W0:Y:S02]  /*1780*/  @P0 LDC.64 R4, c[0x0][0x9e8] ;  /* 0x00027a00ff040b82 */ /* 0x000e240000000a00 */
[----:B0-----:R-:W-:-:S05]  /*1790*/  @P0 IMAD.HI.U32 R0, R3, R4, RZ ;  /* 0x0000000403000227 */ /* 0x001fca00078e00ff */
[----:B------:R-:W-:-:S04]  /*17a0*/  @P0 SHF.R.U32.HI R3, RZ, R5, R0 ;  /* 0x00000005ff030219 */ /* 0x000fc80000011600 */
[----:B------:R-:W-:Y:S01]  /*17b0*/  LOP3.LUT R0, RZ, R3, RZ, 0x33, !PT ;  /* 0x00000003ff007212 */ /* 0x000fe200078e33ff */
[----:B------:R-:W-:Y:S06]  /*17c0*/  BRA `(.L_x_1119) ;  /* 0x0000000000147947 */ /* 0x000fec0003800000 */
.L_x_1118:
[----:B------:R-:W-:Y:S01]  /*17d0*/  ISETP.NE.AND P0, PT, R11, 0x1, PT ;  /* 0x000000010b00780c */ /* 0x000fe20003f05270 */
[----:B------:R-:W-:-:S12]  /*17e0*/  IMAD.MOV.U32 R0, RZ, RZ, R105 ;  /* 0x000000ffff007224 */ /* 0x000fd800078e0069 */
[----:B------:R-:W0:Y:S02]  /*17f0*/  @P0 LDC.64 R4, c[0x0][0x9e8] ;  /* 0x00027a00ff040b82 */ /* 0x000e240000000a00 */
[----:B0-----:R-:W-:-:S05]  /*1800*/  @P0 IMAD.HI.U32 R4, R105, R4, RZ ;  /* 0x0000000469040227 */ /* 0x001fca00078e00ff */
[----:B------:R-:W-:-:S07]  /*1810*/  @P0 SHF.R.U32.HI R0, RZ, R5, R4 ;  /* 0x00000005ff000219 */ /* 0x000fce0000011604 */
.L_x_1119:
[----:B------:R-:W-:-:S05]  /*1820*/  IMAD R0, R0, R11, RZ ;  /* 0x0000000b00007224 */ /* 0x000fca00078e02ff */
[----:B------:R-:W-:-:S13]  /*1830*/  R2UR UR5, R0 ;  /* 0x00000000000572ca */ /* 0x000fda00000e0000 */
[----:B------:R-:W-:-:S04]  /*1840*/  UISETP.LT.AND UP0, UPT, UR4, UR5, UPT ;  /* 0x000000050400728c */ /* 0x000fc8000bf01270 */
[----:B------:R-:W-:-:S12]  /*1850*/  USEL UR4, UR4, UR5, !UP0 ;  /* 0x0000000504047287 */ /* 0x000fd8000c000000 */
.L_x_1117:
[----:B------:R-:W-:Y:S01]  /*1860*/  UIMAD.WIDE UR4, UR4, 0x66666667, URZ ;  /* 0x66666667040478a5 */ /* 0x000fe2000f8e023f */
[----:B------:R-:W-:Y:S01]  /*1870*/  PLOP3.LUT P0, PT, PT, PT, PT, 0x80, 0x0 ;  /* 0x000000000000781c */ /* 0x000fe20003f0f070 */
[----:B------:R-:W-:Y:S01]  /*1880*/  IMAD.MOV.U32 R6, RZ, RZ, RZ ;  /* 0x000000ffff067224 */ /* 0x000fe200078e00ff */
[----:B------:R-:W-:Y:S01]  /*1890*/  CS2R R118, SRZ ;  /* 0x0000000000767805 */ /* 0x000fe2000001ff00 */
[----:B------:R-:W-:Y:S01]  /*18a0*/  USHF.R.U32.HI UR4, URZ, 0x1f, UR5 ;  /* 0x0000001f3f047899 */ /* 0x000fe20008011605 */
[----:B------:R-:W-:Y:S01]  /*18b0*/  IMAD.MOV.U32 R5, RZ, RZ, RZ ;  /* 0x000000ffff057224 */ /* 0x000fe200078e00ff */
        /* <DEDUP_REMOVED lines=51> */
[----:B------:R-:W-:Y:S01]  /*1bf0*/  CS2R R134, SRZ ;  /* 0x0000000000867805 */ /* 0x000fe2000001ff00 */
[----:B------:R-:W-:Y:S06]  /*1c00*/  @!P1 BRA `(.L_x_1120) ;  /* 0x0000011800f49947 */ /* 0x000fec0003800000 */
[----:B------:R-:W0:Y:S01]  /*1c10*/  S2R R0, SR_TID.X ;  /* 0x0000000000007919 */ /* 0x000e220000002100 */
[----:B------:R-:W1:Y:S01]  /*1c20*/  S2UR UR39, SR_CgaCtaId ;  /* 0x00000000002779c3 */ /* 0x000e620000008800 */
[----:B------:R-:W-:Y:S02]  /*1c30*/  UMOV UR41, 0x400 ;  /* 0x0000040000297882 */ /* 0x000fe40000000000 */
[----:B-1----:R-:W-:-:S04]  /*1c40*/  ULEA UR41, UR39, UR41, 0x18 ;  /* 0x0000002927297291 */ /* 0x002fc8000f8ec03f */
[----:B------:R-:W-:Y:S01]  /*1c50*/  UIADD3 UR5, UR41, 0x1e200, URZ ;  /* 0x0001e20029057890 */ /* 0x000fe2000fffe03f */
[----:B0-----:R-:W-:-:S03]  /*1c60*/  VIADD R0, R0, 0xffffff80 ;  /* 0xffffff8000007836 */ /* 0x001fc60000000000 */
[----:B------:R-:W-:Y:S02]  /*1c70*/  ULOP3.LUT UP0, URZ, UR5, 0x9f, URZ, 0xc0, !UPT ;  /* 0x0000009f053f7892 */ /* 0x000fe4000f80c03f */
[----:B------:R-:W-:-:S04]  /*1c80*/  SHF.R.S32.HI R3, RZ, 0x1f, R0 ;  /* 0x0000001fff037819 */ /* 0x000fc80000011400 */
[----:B------:R-:W-:Y:S02]  /*1c90*/  PLOP3.LUT P0, PT, PT, PT, UP0, 0x80, 0x0 ;  /* 0x000000000000781c */ /* 0x000fe40003f0f008 */
[----:B------:R-:W-:-:S04]  /*1ca0*/  LEA.HI R3, R3, R0, RZ, 0x7 ;  /* 0x0000000003037211 */ /* 0x000fc800078f38ff */
[----:B------:R-:W-:-:S06]  /*1cb0*/  SHF.R.S32.HI R3, RZ, 0x7, R3 ;  /* 0x00000007ff037819 */ /* 0x000fcc0000011403 */
[----:B------:R-:W0:Y:S02]  /*1cc0*/  SHFL.IDX PT, R3, R3, RZ, 0x1f ;  /* 0x00001fff03037589 */ /* 0x000e2400000e0000 */
[----:B0-----:R-:W-:-:S13]  /*1cd0*/  R2UR UR43, R3 ;  /* 0x00000000032b72ca */ /* 0x001fda00000e0000 */
        /* <DEDUP_REMOVED lines=23> */
.L_x_1121:
[----:B------:R-:W-:Y:S01]  /*1e50*/  ULEA.HI UR4, UR46, UR46, URZ, 0x1 ;  /* 0x0000002e2e047291 */ /* 0x000fe2000f8f083f */
[----:B------:R-:W-:-:S03]  /*1e60*/  IMAD.U32 R3, RZ, RZ, UR47 ;  /* 0x0000002fff037e24 */ /* 0x000fc6000f8e00ff */
[----:B------:R-:W-:Y:S02]  /*1e70*/  ULOP3.LUT UR4, UR4, 0xfffffffe, URZ, 0xc0, !UPT ;  /* 0xfffffffe04047892 */ /* 0x000fe4000f8ec03f */
[----:B------:R-:W-:Y:S02]  /*1e80*/  ISETP.NE.AND P0, PT, R3, 0x3, PT ;  /* 0x000000030300780c */ /* 0x000fe40003f05270 */
[----:B------:R-:W-:-:S06]  /*1e90*/  UIADD3 UR4, UR46, -UR4, URZ ;  /* 0x800000042e047290 */ /* 0x000fcc000fffe03f */
[----:B------:R-:W-:-:S05]  /*1ea0*/  IMAD.U32 R0, RZ, RZ, UR4 ;  /* 0x00000004ff007e24 */ /* 0x000fca000f8e00ff */
[----:B------:R-:W-:-:S04]  /*1eb0*/  SHF.L.U32 R0, R0, 0x1f, RZ ;  /* 0x0000001f00007819 */ /* 0x000fc800000006ff */
[----:B------:R-:W0:Y:S02]  /*1ec0*/  SYNCS.PHASECHK.TRANS64.TRYWAIT P1, [UR41+0x33400], R0 ;  /* 0x03340000ff0075a7 */ /* 0x000e240008020169 */
[----:B0-----:R-:W-:Y:S05]  /*1ed0*/  @!P1 BRA `(.L_x_1122) ;  /* 0x0000019c00c49947 */ /* 0x001fea0003800000 */
.L_x_1311:
[----:B------:R-:W-:Y:S05]  /*1ee0*/  @!P0 BRA `(.L_x_1123) ;  /* 0x0000000000048947 */ /* 0x000fea0003800000 */
[----:B------:R-:W-:Y:S01]  /*1ef0*/  BPT.TRAP 0x1 ;  /* 0x000000040000795c */ /* 0x000fe20000300000 */
.L_x_1123:
[----:B0-----:R-:W-:Y:S02]  /*1f00*/  IMAD.U32 R3, RZ, RZ, UR52 ;  /* 0x00000034ff037e24 */ /* 0x001fe4000f8e00ff */
[----:B------:R-:W-:-:S03]  /*1f10*/  IMAD.U32 R0, RZ, RZ, UR45 ;  /* 0x0000002dff007e24 */ /* 0x000fc6000f8e00ff */
[----:B------:R-:W-:Y:S02]  /*1f20*/  LEA R3, R3, UR41, 0x3 ;  /* 0x0000002903037c11 */ /* 0x000fe4000f8e18ff */
[----:B------:R-:W-:-:S04]  /*1f30*/  SHF.L.U32 R0, R0, 0x1f, RZ ;  /* 0x0000001f00007819 */ /* 0x000fc800000006ff */
[----:B------:R0:W1:Y:S01]  /*1f40*/  SYNCS.PHASECHK.TRANS64.TRYWAIT P1, [R3+URZ+0x33430], R0 ;  /* 0x03343000030075a7 */ /* 0x000062000802017f */
[----:B------:R-:W-:Y:S05]  /*1f50*/  @!P0 BRA `(.L_x_1124) ;  /* 0x0000000000048947 */ /* 0x000fea0003800000 */
[----:B------:R-:W-:Y:S01]  /*1f60*/  BPT.TRAP 0x1 ;  /* 0x000000040000795c */ /* 0x000fe20000300000 */
.L_x_1124:
[----:B------:R-:W2:Y:S01]  /*1f70*/  S2R R4, SR_TID.X ;  /* 0x0000000000047919 */ /* 0x000ea20000002100 */
[----:B------:R-:W-:Y:S02]  /*1f80*/  LOP3.LUT R2, R2, 0xfffffff7, RZ, 0xc0, !PT ;  /* 0xfffffff702027812 */ /* 0x000fe400078ec0ff */
[----:B--2---:R-:W-:-:S13]  /*1f90*/  LOP3.LUT P2, RZ, R4, 0x7f, RZ, 0xc0, !PT ;  /* 0x0000007f04ff7812 */ /* 0x004fda000784c0ff */
[----:B------:R-:W-:Y:S01]  /*1fa0*/  @P2 LOP3.LUT R2, R2, 0x8, RZ, 0xfc, !PT ;  /* 0x0000000802022812 */ /* 0x000fe200078efcff */
[----:B-1----:R-:W-:Y:S06]  /*1fb0*/  @P1 BRA `(.L_x_1125) ;  /* 0x0000000000081947 */ /* 0x002fec0003800000 */
[----:B------:R-:W1:Y:S02]  /*1fc0*/  SYNCS.PHASECHK.TRANS64.TRYWAIT P1, [R3+URZ+0x33430], R0 ;  /* 0x03343000030075a7 */ /* 0x000e64000802017f */
[----:B-1----:R-:W-:Y:S05]  /*1fd0*/  @!P1 BRA `(.L_x_1126) ;  /* 0x0000019c009c9947 */ /* 0x002fea0003800000 */
.L_x_1125:
[----:B------:R-:W-:Y:S05]  /*1fe0*/  WARPSYNC.ALL ;  /* 0x0000000000007948 */ /* 0x000fea0003800000 */
[----:B------:R-:W-:Y:S01]  /*1ff0*/  UIADD3 UR4, UR41, 0x24200, URZ ;  /* 0x0002420029047890 */ /* 0x000fe2000fffe03f */
[----:B------:R-:W-:Y:S01]  /*2000*/  WARPGROUP.ARRIVE ;  /* 0x00000000000079c5 */ /* 0x000fe20000000000 */
[----:B------:R-:W-:-:S05]  /*2010*/  ULOP3.LUT UR28, UR49, 0x10000, URZ, 0xfc, !UPT ;  /* 0x00010000311c7892 */ /* 0x000fca000f8efc3f */
[----:B------:R-:W2:Y:S01]  /*2020*/  S2R R4, SR_TID.X ;  /* 0x0000000000047919 */ /* 0x000ea20000002100 */
[----:B------:R-:W-:Y:S01]  /*2030*/  USHF.R.U32.HI UR4, URZ, 0x4, UR4 ;  /* 0x000000043f047899 */ /* 0x000fe20008011604 */
[----:B------:R-:W-:Y:S01]  /*2040*/  IMAD.MOV.U32 R5, RZ, RZ, -0xa0 ;  /* 0xffffff60ff057424 */ /* 0x000fe200078e00ff */
[----:B------:R-:W-:Y:S01]  /*2050*/  UMOV UR25, 0x80000020 ;  /* 0x8000002000197882 */ /* 0x000fe20000000000 */
[----:B------:R-:W-:Y:S01]  /*2060*/  UMOV UR27, 0x80000020 ;  /* 0x80000020001b7882 */ /* 0x000fe20000000000 */
[----:B------:R-:W-:Y:S01]  /*2070*/  ULOP3.LUT UR4, UR4, 0x3fff, URZ, 0xc0, !UPT ;  /* 0x00003fff04047892 */ /* 0x000fe2000f8ec03f */
[----:B------:R-:W-:Y:S01]  /*2080*/  IMAD R6, R104, R5, 0xa0 ;  /* 0x000000a068067424 */ /* 0x000fe200078e0205 */
[----:B------:R-:W-:Y:S01]  /*2090*/  UMOV UR24, UR28 ;  /* 0x0000001c00187c82 */ /* 0x000fe20008000000 */
[----:B------:R-:W-:Y:S01]  /*20a0*/  UMOV UR5, UR25 ;  /* 0x0000001900057c82 */ /* 0x000fe20008000000 */
[----:B------:R-:W-:Y:S01]  /*20b0*/  ULOP3.LUT UR49, UR4, 0x10000, URZ, 0xfc, !UPT ;  /* 0x0001000004317892 */ /* 0x000fe2000f8efc3f */
[----:B------:R-:W-:Y:S01]  /*20c0*/  IMAD R5, R109, 0x80, R220 ;  /* 0x000000806d057824 */ /* 0x000fe200078e02dc */
[----:B------:R-:W-:Y:S01]  /*20d0*/  UMOV UR7, 0x80000020 ;  /* 0x8000002000077882 */ /* 0x000fe20000000000 */
[----:B------:R-:W-:Y:S01]  /*20e0*/  UMOV UR4, UR24 ;  /* 0x0000001800047c82 */ /* 0x000fe20008000000 */
[----:B------:R-:W-:Y:S01]  /*20f0*/  UIMAD UR30, UR52, 0x780, UR49 ;  /* 0x00000780341e78a4 */ /* 0x000fe2000f8e0231 */
[----:B------:R-:W-:Y:S01]  /*2100*/  IMAD R9, R17, -0x2, R6 ;  /* 0xfffffffe11097824 */ /* 0x000fe200078e0206 */
[----:B------:R-:W-:Y:S01]  /*2110*/  UMOV UR11, 0x80000020 ;  /* 0x80000020000b7882 */ /* 0x000fe20000000000 */
[----:B------:R-:W-:Y:S01]  /*2120*/  UMOV UR15, 0x80000020 ;  /* 0x80000020000f7882 */ /* 0x000fe20000000000 */
[----:B------:R-:W-:-:S02]  /*2130*/  UIADD3 UR6, UR30, 0x80, URZ ;  /* 0x000000801e067890 */ /* 0x000fc4000fffe03f */
[----:B------:R-:W-:Y:S02]  /*2140*/  UIADD3 UR8, UR30, 0x100, URZ ;  /* 0x000001001e087890 */ /* 0x000fe4000fffe03f */
[----:B------:R-:W-:Y:S01]  /*2150*/  UMOV UR26, UR30 ;  /* 0x0000001e001a7c82 */ /* 0x000fe20008000000 */
[----:B------:R-:W-:Y:S01]  /*2160*/  UIADD3 UR9, UR30, 0x180, URZ ;  /* 0x000001801e097890 */ /* 0x000fe2000fffe03f */
[----:B------:R-:W-:Y:S01]  /*2170*/  QGMMA.64x32x32.F32.E4M3.E4M3 R88, gdesc[UR24], RZ, !UPT, gsb0 ;  /* 0x00600000185879f3 */ /* 0x000fe2000c0008ff */
[----:B------:R-:W-:Y:S01]  /*2180*/  UMOV UR26, UR6 ;  /* 0x00000006001a7c82 */ /* 0x000fe20008000000 */
[----:B------:R-:W-:Y:S01]  /*2190*/  UMOV UR27, 0x80000020 ;  /* 0x80000020001b7882 */ /* 0x000fe20000000000 */
[----:B------:R-:W-:Y:S01]  /*21a0*/  UMOV UR6, UR8 ;  /* 0x0000000800067c82 */ /* 0x000fe20008000000 */
[----:B------:R-:W-:Y:S02]  /*21b0*/  UIADD3 UR10, UR30, 0x200, URZ ;  /* 0x000002001e0a7890 */ /* 0x000fe4000fffe03f */
[----:B------:R-:W-:-:S02]  /*21c0*/  UIADD3 UR12, UR30, 0x102, URZ ;  /* 0x000001021e0c7890 */ /* 0x000fc4000fffe03f */
[----:B------:R-:W-:Y:S01]  /*21d0*/  UIADD3 UR13, UR30, 0x182, URZ ;  /* 0x000001821e0d7890 */ /* 0x000fe2000fffe03f */
[----:B--2---:R-:W-:Y:S01]  /*21e0*/  LOP3.LUT P1, RZ, R4, 0x7f, RZ, 0xc0, !PT ;  /* 0x0000007f04ff7812 */ /* 0x004fe2000782c0ff */
[----:B------:R-:W-:Y:S01]  /*21f0*/  UIADD3 UR14, UR30, 0x202, URZ ;  /* 0x000002021e0e7890 */ /* 0x000fe2000fffe03f */
[----:B------:R-:W-:Y:S01]  /*2200*/  IMAD.IADD R4, R18, 0x1, R6 ;  /* 0x0000000112047824 */ /* 0x000fe200078e0206 */
[----:B------:R-:W-:Y:S01]  /*2210*/  UIADD3 UR18, UR30, 0x382, URZ ;  /* 0x000003821e127890 */ /* 0x000fe2000fffe03f */
[----:B------:R-:W-:Y:S01]  /*2220*/  UMOV UR19, 0x80000020 ;  /* 0x8000002000137882 */ /* 0x000fe20000000000 */
[----:B------:R-:W-:Y:S01]  /*2230*/  UIADD3 UR22, UR30, 0x600, URZ ;  /* 0x000006001e167890 */ /* 0x000fe2000fffe03f */
[----:B------:R-:W-:Y:S01]  /*2240*/  IMAD R7, R17, -0x2, R4 ;  /* 0xfffffffe11077824 */ /* 0x000fe200078e0204 */
[----:B------:R-:W-:Y:S01]  /*2250*/  UMOV UR23, 0x80000020 ;  /* 0x8000002000177882 */ /* 0x000fe20000000000 */
[----:B------:R-:W-:Y:S01]  /*2260*/  UMOV UR31, 0x80000020 ;  /* 0x80000020001f7882 */ /* 0x000fe20000000000 */
[----:B------:R-:W-:-:S04]  /*2270*/  ULDC UR54, c[0x0][0x9dc] ;  /* 0x0002770000367ab9 */ /* 0x000fc80000000800 */
[----:B01----:R-:W-:-:S05]  /*2280*/  @!P1 VIADD R0, R3, 0x33440 ;  /* 0x0003344003009836 */ /* 0x003fca0000000000 */
        /* <DEDUP_REMOVED lines=175> */
[----:B0-----:R-:W-:-:S05]  /*2d80*/  IADD3 R0, -R19, 0x1, R4 ;  /* 0x0000000113007810 */ /* 0x001fca0007ffe104 */
[----:B------:R-:W-:-:S04]  /*2d90*/  IMAD R0, R17, -0x2, R0 ;  /* 0xfffffffe11007824 */ /* 0x000fc800078e0200 */
[C---:B------:R-:W-:Y:S02]  /*2da0*/  VIADD R8, R0.reuse, UR6 ;  /* 0x0000000600087c36 */ /* 0x040fe40008000000 */
[----:B------:R-:W-:-:S03]  /*2db0*/  VIADD R10, R0, UR10 ;  /* 0x0000000a000a7c36 */ /* 0x000fc60008000000 */
[----:B------:R-:W-:Y:S01]  /*2dc0*/  VIADDMNMX R0, R5, R8, R7, PT ;  /* 0x0000000805007246 */ /* 0x000fe20003800107 */
[----:B------:R-:W-:Y:S01]  /*2dd0*/  IMAD.IADD R3, R10, 0x1, R5 ;  /* 0x000000010a037824 */ /* 0x000fe200078e0205 */
[----:B------:R-:W-:Y:S06]  /*2de0*/  @P1 BRA `(.L_x_1127) ;  /* 0x0000000000541947 */ /* 0x000fec0003800000 */
[----:B------:R-:W-:Y:S01]  /*2df0*/  IADD3 R4, -R19, R18, R5 ;  /* 0x0000001213047210 */ /* 0x000fe20007ffe105 */
[----:B------:R-:W-:Y:S03]  /*2e00*/  BSSY B0, `(.L_x_1128) ;  /* 0x0000010000007945 */ /* 0x000fe60003800000 */
        /* <DEDUP_REMOVED lines=10> */
.L_x_1129:
[----:B------:R-:W-:-:S06]  /*2eb0*/  UISETP.NE.AND UP1, UPT, UR7, 0x1, UPT ;  /* 0x000000010700788c */ /* 0x000fcc000bf25270 */
[----:B------:R-:W-:-:S05]  /*2ec0*/  PLOP3.LUT P1, PT, PT, PT, UP1, 0x80, 0x0 ;  /* 0x000000000000781c */ /* 0x000fca0003f2f018 */
[----:B------:R-:W-:-:S08]  /*2ed0*/  @UP1 ULDC.64 UR10, c[0x0][0x9e8] ;  /* 0x00027a00000a1ab9 */ /* 0x000fd00000000a00 */
[----:B------:R-:W-:-:S05]  /*2ee0*/  @P1 IMAD.HI.U32 R11, R4, UR10, RZ ;  /* 0x0000000a040b1c27 */ /* 0x000fca000f8e00ff */
[----:B------:R-:W-:-:S07]  /*2ef0*/  @P1 SHF.R.U32.HI R4, RZ, UR11, R11 ;  /* 0x0000000bff041c19 */ /* 0x000fce000801160b */
.L_x_1130:
[----:B------:R-:W-:Y:S05]  /*2f00*/  BSYNC B0 ;  /* 0x0000000000007941 */ /* 0x000fea0003800000 */
.L_x_1128:
[----:B------:R-:W-:-:S05]  /*2f10*/  IMAD R4, R4, UR7, R9 ;  /* 0x0000000704047c24 */ /* 0x000fca000f8e0209 */
[----:B------:R-:W-:Y:S02]  /*2f20*/  VIMNMX R3, R3, R4, !PT ;  /* 0x0000000403037248 */ /* 0x000fe40007fe0100 */
[----:B------:R-:W-:-:S07]  /*2f30*/  VIADDMNMX R0, R4, UR7, R0, PT ;  /* 0x0000000704007c46 */ /* 0x000fce000b800100 */
.L_x_1127:
[C---:B------:R-:W-:Y:S02]  /*2f40*/  ISETP.GE.AND P1, PT, R6.reuse, 0x2, PT ;  /* 0x000000020600780c */ /* 0x040fe40003f26270 */
[C---:B------:R-:W-:Y:S02]  /*2f50*/  ISETP.GE.AND P3, PT, R6.reuse, 0xa, PT ;  /* 0x0000000a0600780c */ /* 0x040fe40003f66270 */
[----:B------:R-:W-:Y:S02]  /*2f60*/  P2R R13, PR, RZ, 0x2 ;  /* 0x00000002ff0d7803 */ /* 0x000fe40000000000 */
        /* <DEDUP_REMOVED lines=46> */
[----:B------:R-:W-:Y:S02]  /*3250*/  ISETP.LT.OR P2, PT, R0, 0x29, P2 ;  /* 0x000000290000780c */ /* 0x000fe40001741670 */
[----:B------:R-:W-:Y:S02]  /*3260*/  IADD3 R4, R10, 0x8, R5 ;  /* 0x000000080a047810 */ /* 0x000fe40007ffe005 */
        /* <DEDUP_REMOVED lines=22> */
[----:B------:R-:W-:Y:S02]  /*33d0*/  ISETP.LT.OR P3, PT, R0, 0x3a, P3 ;  /* 0x0000003a0000780c */ /* 0x000fe40001f61670 */
        /* <DEDUP_REMOVED lines=120> */
[----:B------:R-:W-:Y:S01]  /*3b60*/  ISETP.LT.OR P6, PT, R0, 0x9a, P6 ;  /* 0x0000009a0000780c */ /* 0x000fe200037c1670 */
[----:B------:R-:W-:-:S03]  /*3b70*/  VIADD R0, R5, 0x8 ;  /* 0x0000000805007836 */ /* 0x000fc60000000000 */
[----:B------:R-:W-:Y:S02]  /*3b80*/  FSEL R37, R37, -INF , !P6 ;  /* 0xff80000025257808 */ /* 0x000fe40007000000 */
[----:B------:R-:W-:Y:S02]  /*3b90*/  PLOP3.LUT P6, PT, PT, PT, UP0, 0x40, 0x0 ;  /* 0x000000000000781c */ /* 0x000fe40003fce808 */
[----:B------:R-:W-:-:S11]  /*3ba0*/  VIADDMNMX R0, R0, R8, R7, PT ;  /* 0x0000000800007246 */ /* 0x000fd60003800107 */
[----:B------:R-:W-:Y:S05]  /*3bb0*/  @P6 BRA `(.L_x_1131) ;  /* 0x0000000000606947 */ /* 0x000fea0003800000 */
[----:B------:R-:W-:Y:S01]  /*3bc0*/  IADD3 R6, R18, 0x8, R5 ;  /* 0x0000000812067810 */ /* 0x000fe20007ffe005 */
[----:B------:R-:W-:Y:S04]  /*3bd0*/  BSSY B0, `(.L_x_1132) ;  /* 0x0000013000007945 */ /* 0x000fe80003800000 */
        /* <DEDUP_REMOVED lines=12> */
.L_x_1133:
[----:B------:R-:W-:-:S06]  /*3ca0*/  UISETP.NE.AND UP1, UPT, UR7, 0x1, UPT ;  /* 0x000000010700788c */ /* 0x000fcc000bf25270 */
[----:B------:R-:W-:-:S05]  /*3cb0*/  PLOP3.LUT P6, PT, PT, PT, UP1, 0x80, 0x0 ;  /* 0x000000000000781c */ /* 0x000fca0003fcf018 */
[----:B------:R-:W-:-:S08]  /*3cc0*/  @UP1 ULDC.64 UR10, c[0x0][0x9e8] ;  /* 0x00027a00000a1ab9 */ /* 0x000fd00000000a00 */
[----:B------:R-:W-:Y:S01]  /*3cd0*/  @P6 IMAD.HI.U32 R3, R6, UR10, RZ ;  /* 0x0000000a06036c27 */ /* 0x000fe2000f8e00ff */
[----:B------:R-:W-:-:S13]  /*3ce0*/  PLOP3.LUT P6, PT, PT, PT, UP1, 0x80, 0x0 ;  /* 0x000000000000781c */ /* 0x000fda0003fcf018 */
[----:B------:R-:W-:-:S07]  /*3cf0*/  @P6 SHF.R.U32.HI R6, RZ, UR11, R3 ;  /* 0x0000000bff066c19 */ /* 0x000fce0008011603 */
.L_x_1134:
[----:B------:R-:W-:Y:S05]  /*3d00*/  BSYNC B0 ;  /* 0x0000000000007941 */ /* 0x000fea0003800000 */
.L_x_1132:
[----:B------:R-:W-:-:S05]  /*3d10*/  IMAD R3, R6, UR7, R9 ;  /* 0x0000000706037c24 */ /* 0x000fca000f8e0209 */
[----:B------:R-:W-:Y:S02]  /*3d20*/  VIMNMX R4, R4, R3, !PT ;  /* 0x0000000304047248 */ /* 0x000fe40007fe0100 */
[----:B------:R-:W-:-:S07]  /*3d30*/  VIADDMNMX R0, R3, UR7, R0, PT ;  /* 0x0000000703007c46 */ /* 0x000fce000b800100 */
.L_x_1131:
        /* <DEDUP_REMOVED lines=110> */
[----:B------:R-:W0:Y:S01]  /*4420*/  SHFL.BFLY PT, R3, R6, 0x2, 0x1f ;  /* 0x0c401f0006037f89 */ /* 0x000e2200000e0000 */
        /* <DEDUP_REMOVED lines=13> */
[----:B0-----:R-:W-:Y:S02]  /*4500*/  FMNMX.FTZ R7, R6, R3, !PT ;  /* 0x0000000306077209 */ /* 0x001fe40007810000 */
[C---:B------:R-:W-:Y:S02]  /*4510*/  ISETP.LT.OR P1, PT, R0.reuse, 0x6a, P1 ;  /* 0x0000006a0000780c */ /* 0x040fe40000f21670 */
[----:B------:R-:W-:Y:S01]  /*4520*/  ISETP.LT.OR P5, PT, R0, 0x99, P5 ;  /* 0x000000990000780c */ /* 0x000fe20002fa1670 */
[----:B------:R-:W0:Y:S01]  /*4530*/  SHFL.BFLY PT, R8, R7, 0x1, 0x1f ;  /* 0x0c201f0007087f89 */ /* 0x000e2200000e0000 */
        /* <DEDUP_REMOVED lines=11> */
[----:B0-----:R-:W-:Y:S01]  /*45f0*/  FMNMX.FTZ R3, R7, R8, !PT ;  /* 0x0000000807037209 */ /* 0x001fe20007810000 */
        /* <DEDUP_REMOVED lines=52> */
[----:B------:R-:W-:Y:S02]  /*4940*/  FMNMX.FTZ R20, R98, R15, !PT ;  /* 0x0000000f62147209 */ /* 0x000fe40007810000 */
[----:B------:R-:W-:Y:S02]  /*4950*/  FSEL R27, R27, -INF , !P1 ;  /* 0xff8000001b1b7808 */ /* 0x000fe40004800000 */
[----:B------:R-:W-:-:S02]  /*4960*/  FSETP.NEU.FTZ.AND P1, PT, R3, -INF , PT ;  /* 0xff8000000300780b */ /* 0x000fc40003f3d000 */
[----:B------:R-:W-:Y:S02]  /*4970*/  FMNMX.FTZ R21, R99, R20, !PT ;  /* 0x0000001463157209 */ /* 0x000fe40007810000 */
[----:B------:R-:W-:Y:S02]  /*4980*/  FSEL R88, R8, RZ, P1 ;  /* 0x000000ff08587208 */ /* 0x000fe40000800000 */
[----:B------:R-:W-:Y:S02]  /*4990*/  ISETP.NE.AND P6, PT, R132, RZ, PT ;  /* 0x000000ff8400720c */ /* 0x000fe40003fc5270 */
[----:B------:R-:W-:Y:S01]  /*49a0*/  ISETP.NE.AND P2, PT, R133, RZ, PT ;  /* 0x000000ff8500720c */ /* 0x000fe20003f45270 */
        /* <DEDUP_REMOVED lines=16> */
[----:B------:R-:W-:Y:S01]  /*4ab0*/  MUFU.EX2 R7, R7 ;  /* 0x0000000700077308 */ /* 0x000fe20000000800 */
[----:B------:R-:W-:Y:S01]  /*4ac0*/  FMNMX.FTZ R76, R78, R73, !PT ;  /* 0x000000494e4c7209 */ /* 0x000fe20007810000 */
[--C-:B0-----:R-:W-:Y:S01]  /*4ad0*/  FFMA.FTZ R89, R81, UR37, -R88.reuse ;  /* 0x0000002551597c23 */ /* 0x101fe20008010858 */
[----:B------:R-:W-:Y:S01]  /*4ae0*/  FSEL R30, R30, -INF , !P1 ;  /* 0xff8000001e1e7808 */ /* 0x000fe20004800000 */
[--C-:B------:R-:W-:Y:S01]  /*4af0*/  FFMA.FTZ R9, R93, UR37, -R88.reuse ;  /* 0x000000255d097c23 */ /* 0x100fe20008010858 */
[----:B------:R-:W-:Y:S01]  /*4b00*/  FMNMX.FTZ R73, R79, R76, !PT ;  /* 0x0000004c4f497209 */ /* 0x000fe20007810000 */
[--C-:B------:R-:W-:Y:S01]  /*4b10*/  FFMA.FTZ R10, R96, UR37, -R88.reuse ;  /* 0x00000025600a7c23 */ /* 0x100fe20008010858 */
[----:B------:R-:W-:Y:S01]  /*4b20*/  ISETP.GT.AND P1, PT, R4, 0x89, !P2 ;  /* 0x000000890400780c */ /* 0x000fe20005724270 */
[----:B------:R-:W0:Y:S01]  /*4b30*/  MUFU.EX2 R6, R6 ;  /* 0x0000000600067308 */ /* 0x000e220000000800 */
[----:B------:R-:W-:Y:S01]  /*4b40*/  FMNMX.FTZ R76, R82, R73, !PT ;  /* 0x00000049524c7209 */ /* 0x000fe20007810000 */
[--C-:B------:R-:W-:Y:S01]  /*4b50*/  FFMA.FTZ R11, R97, UR37, -R88.reuse ;  /* 0x00000025610b7c23 */ /* 0x100fe20008010858 */
[----:B------:R-:W-:Y:S01]  /*4b60*/  ISETP.NE.AND P6, PT, R134, RZ, PT ;  /* 0x000000ff8600720c */ /* 0x000fe20003fc5270 */
[--C-:B------:R-:W-:Y:S01]  /*4b70*/  FFMA.FTZ R12, R100, UR37, -R88.reuse ;  /* 0x00000025640c7c23 */ /* 0x100fe20008010858 */
[----:B------:R-:W-:Y:S01]  /*4b80*/  FMNMX.FTZ R77, R83, R76, !PT ;  /* 0x0000004c534d7209 */ /* 0x000fe20007810000 */
[--C-:B------:R-:W-:Y:S01]  /*4b90*/  FFMA.FTZ R76, R84, UR37, -R88.reuse ;  /* 0x00000025544c7c23 */ /* 0x100fe20008010858 */
[----:B------:R-:W-:Y:S01]  /*4ba0*/  ISETP.LT.OR P1, PT, R0, 0x8a, P1 ;  /* 0x0000008a0000780c */ /* 0x000fe20000f21670 */
[----:B------:R-:W1:Y:S01]  /*4bb0*/  MUFU.EX2 R8, R8 ;  /* 0x0000000800087308 */ /* 0x000e620000000800 */
[----:B------:R-:W-:Y:S01]  /*4bc0*/  FMNMX.FTZ R80, R86, R77, !PT ;  /* 0x0000004d56507209 */ /* 0x000fe20007810000 */
[--C-:B------:R-:W-:Y:S01]  /*4bd0*/  FFMA.FTZ R13, R101, UR37, -R88.reuse ;  /* 0x00000025650d7c23 */ /* 0x100fe20008010858 */
[----:B------:R-:W-:Y:S01]  /*4be0*/  ISETP.GT.AND P2, PT, R4, 0x99, !P6 ;  /* 0x000000990400780c */ /* 0x000fe20007744270 */
[--C-:B------:R-:W-:Y:S01]  /*4bf0*/  FFMA.FTZ R56, R56, UR37, -R88.reuse ;  /* 0x0000002538387c23 */ /* 0x100fe20008010858 */
[----:B------:R-:W-:Y:S01]  /*4c00*/  FMNMX.FTZ R77, R87, R80, !PT ;  /* 0x00000050574d7209 */ /* 0x000fe20007810000 */
[--C-:B------:R-:W-:Y:S01]  /*4c10*/  FFMA.FTZ R57, R57, UR37, -R88.reuse ;  /* 0x0000002539397c23 */ /* 0x100fe20008010858 */
[----:B------:R-:W-:Y:S01]  /*4c20*/  FSEL R31, R31, -INF , !P1 ;  /* 0xff8000001f1f7808 */ /* 0x000fe20004800000 */
[----:B------:R-:W2:Y:S01]  /*4c30*/  MUFU.EX2 R9, R9 ;  /* 0x0000000900097308 */ /* 0x000ea20000000800 */
[----:B------:R-:W-:Y:S01]  /*4c40*/  FMNMX.FTZ R80, R58, R77, !PT ;  /* 0x0000004d3a507209 */ /* 0x000fe20007810000 */
[--C-:B------:R-:W-:Y:S01]  /*4c50*/  FFMA.FTZ R60, R60, UR37, -R88.reuse ;  /* 0x000000253c3c7c23 */ /* 0x100fe20008010858 */
[----:B------:R-:W-:Y:S01]  /*4c60*/  ISETP.LT.OR P2, PT, R0, 0x9a, P2 ;  /* 0x0000009a0000780c */ /* 0x000fe20001741670 */
[--C-:B------:R-:W-:Y:S01]  /*4c70*/  FFMA.FTZ R61, R61, UR37, -R88.reuse ;  /* 0x000000253d3d7c23 */ /* 0x100fe20008010858 */
[----:B------:R-:W-:Y:S01]  /*4c80*/  FMNMX.FTZ R81, R59, R80, !PT ;  /* 0x000000503b517209 */ /* 0x000fe20007810000 */
[--C-:B------:R-:W-:Y:S01]  /*4c90*/  FFMA.FTZ R64, R64, UR37, -R88.reuse ;  /* 0x0000002540407c23 */ /* 0x100fe20008010858 */
[----:B------:R-:W-:Y:S01]  /*4ca0*/  FSEL R39, R39, -INF , !P2 ;  /* 0xff80000027277808 */ /* 0x000fe20005000000 */
        /* <DEDUP_REMOVED lines=8> */
[----:B------:R-:W4:Y:S01]  /*4d30*/  MUFU.EX2 R10, R10 ;  /* 0x0000000a000a7308 */ /* 0x000f220000000800 */
        /* <DEDUP_REMOVED lines=9> */
[----:B------:R-:W-:-:S03]  /*4dd0*/  FFMA.FTZ R37, R37, UR37, -R88 ;  /* 0x0000002525257c23 */ /* 0x000fc60008010858 */
[----:B------:R-:W-:-:S03]  /*4de0*/  FMNMX.FTZ R81, R71, R80, !PT ;  /* 0x0000005047517209 */ /* 0x000fc60007810000 */
[----:B------:R-:W4:Y:S01]  /*4df0*/  MUFU.EX2 R11, R11 ;  /* 0x0000000b000b7308 */ /* 0x000f220000000800 */
[----:B------:R-:W-:-:S04]  /*4e00*/  FMNMX.FTZ R80, R42, R81, !PT ;  /* 0x000000512a507209 */ /* 0x000fc80007810000 */
[----:B------:R-:W-:-:S03]  /*4e10*/  FMNMX.FTZ R81, R43, R80, !PT ;  /* 0x000000502b517209 */ /* 0x000fc60007810000 */
[----:B------:R-:W4:Y:S01]  /*4e20*/  MUFU.EX2 R12, R12 ;  /* 0x0000000c000c7308 */ /* 0x000f220000000800 */
[----:B------:R-:W-:-:S04]  /*4e30*/  FMNMX.FTZ R80, R46, R81, !PT ;  /* 0x000000512e507209 */ /* 0x000fc80007810000 */
[----:B------:R-:W-:-:S03]  /*4e40*/  FMNMX.FTZ R81, R47, R80, !PT ;  /* 0x000000502f517209 */ /* 0x000fc60007810000 */
[----:B------:R-:W-:Y:S01]  /*4e50*/  MUFU.EX2 R13, R13 ;  /* 0x0000000d000d7308 */ /* 0x000fe20000000800 */
[----:B------:R-:W-:-:S04]  /*4e60*/  FMNMX.FTZ R80, R50, R81, !PT ;  /* 0x0000005132507209 */ /* 0x000fc80007810000 */
[----:B------:R-:W-:-:S03]  /*4e70*/  FMNMX.FTZ R81, R51, R80, !PT ;  /* 0x0000005033517209 */ /* 0x000fc60007810000 */
[----:B------:R-:W-:Y:S01]  /*4e80*/  MUFU.EX2 R14, R14 ;  /* 0x0000000e000e7308 */ /* 0x000fe20000000800 */
[----:B------:R-:W-:-:S04]  /*4e90*/  FMNMX.FTZ R80, R54, R81, !PT ;  /* 0x0000005136507209 */ /* 0x000fc80007810000 */
[----:B------:R-:W-:-:S03]  /*4ea0*/  FMNMX.FTZ R81, R55, R80, !PT ;  /* 0x0000005037517209 */ /* 0x000fc60007810000 */
[----:B------:R-:W-:Y:S01]  /*4eb0*/  MUFU.EX2 R20, R20 ;  /* 0x0000001400147308 */ /* 0x000fe20000000800 */
[----:B------:R-:W-:-:S04]  /*4ec0*/  FMNMX.FTZ R80, R26, R81, !PT ;  /* 0x000000511a507209 */ /* 0x000fc80007810000 */
[----:B------:R-:W-:Y:S01]  /*4ed0*/  FMNMX.FTZ R81, R27, R80, !PT ;  /* 0x000000501b517209 */ /* 0x000fe20007810000 */
[----:B------:R-:W-:-:S02]  /*4ee0*/  FFMA.FTZ R80, R40, UR37, -R88 ;  /* 0x0000002528507c23 */ /* 0x000fc40008010858 */
[----:B------:R-:W-:Y:S01]  /*4ef0*/  MUFU.EX2 R21, R92 ;  /* 0x0000005c00157308 */ /* 0x000fe20000000800 */
[----:B------:R-:W-:-:S04]  /*4f00*/  FMNMX.FTZ R4, R30, R81, !PT ;  /* 0x000000511e047209 */ /* 0x000fc80007810000 */
[----:B---3--:R-:W-:Y:S01]  /*4f10*/  FMNMX.FTZ R85, R31, R4, !PT ;  /* 0x000000041f557209 */ /* 0x008fe20007810000 */
[----:B------:R-:W-:-:S02]  /*4f20*/  FFMA.FTZ R4, R41, UR37, -R88 ;  /* 0x0000002529047c23 */ /* 0x000fc40008010858 */
[----:B------:R3:W-:Y:S01]  /*4f30*/  MUFU.EX2 R81, R80 ;  /* 0x0000005000517308 */ /* 0x0007e20000000800 */
        /* <DEDUP_REMOVED lines=12> */
[----:B------:R-:W0:Y:S05]  /*5000*/  SHFL.BFLY PT, R85, R0, 0x2, 0x1f ;  /* 0x0c401f0000557f89 */ /* 0x000e2a00000e0000 */
[----:B------:R-:W-:Y:S08]  /*5010*/  MUFU.EX2 R76, R76 ;  /* 0x0000004c004c7308 */ /* 0x000ff00000000800 */
[----:B------:R-:W-:Y:S08]  /*5020*/  MUFU.EX2 R56, R56 ;  /* 0x0000003800387308 */ /* 0x000ff00000000800 */
[----:B------:R-:W-:Y:S01]  /*5030*/  MUFU.EX2 R57, R57 ;  /* 0x0000003900397308 */ /* 0x000fe20000000800 */
[----:B0-----:R-:W-:-:S05]  /*5040*/  FMNMX.FTZ R85, R0, R85, !PT ;  /* 0x0000005500557209 */ /* 0x001fca0007810000 */
[----:B------:R-:W0:Y:S02]  /*5050*/  SHFL.BFLY PT, R0, R85, 0x1, 0x1f ;  /* 0x0c201f0055007f89 */ /* 0x000e2400000e0000 */
[----:B------:R-:W-:Y:S08]  /*5060*/  MUFU.EX2 R60, R60 ;  /* 0x0000003c003c7308 */ /* 0x000ff00000000800 */
[----:B------:R-:W-:Y:S08]  /*5070*/  MUFU.EX2 R61, R61 ;  /* 0x0000003d003d7308 */ /* 0x000ff00000000800 */
[----:B------:R-:W-:Y:S01]  /*5080*/  MUFU.EX2 R64, R64 ;  /* 0x0000004000407308 */ /* 0x000fe20000000800 */
[----:B0-----:R-:W-:-:S07]  /*5090*/  FMNMX.FTZ R0, R85, R0, !PT ;  /* 0x0000000055007209 */ /* 0x001fce0007810000 */
        /* <DEDUP_REMOVED lines=9> */
[----:B-----5:R-:W-:-:S01]  /*5130*/  FFMA.FTZ R89, R79, UR37, -R84 ;  /* 0x000000254f597c23 */ /* 0x020fc20008010854 */
[--C-:B------:R-:W-:Y:S01]  /*5140*/  FFMA.FTZ R95, R95, UR37, -R84.reuse ;  /* 0x000000255f5f7c23 */ /* 0x100fe20008010854 */
[----:B------:R-:W-:-:S01]  /*5150*/  FFMA.FTZ R79, R83, UR37, -R84 ;  /* 0x00000025534f7c23 */ /* 0x000fc20008010854 */
[----:B------:R-:W-:Y:S01]  /*5160*/  MUFU.EX2 R52, R52 ;  /* 0x0000003400347308 */ /* 0x000fe20000000800 */
[----:B------:R-:W-:-:S01]  /*5170*/  FFMA.FTZ R88, R78, UR37, -R84 ;  /* 0x000000254e587c23 */ /* 0x000fc20008010854 */
[----:B------:R-:W-:Y:S01]  /*5180*/  FADD.FTZ R83, R6, R7 ;  /* 0x0000000706537221 */ /* 0x000fe20000010000 */
[----:B------:R-:W-:-:S01]  /*5190*/  FFMA.FTZ R78, R82, UR37, -R84 ;  /* 0x00000025524e7c23 */ /* 0x000fc20008010854 */
[--C-:B------:R-:W-:Y:S01]  /*51a0*/  FFMA.FTZ R82, R62, UR37, -R84.reuse ;  /* 0x000000253e527c23 */ /* 0x100fe20008010854 */
[----:B---3--:R-:W-:-:S01]  /*51b0*/  FFMA.FTZ R80, R98, UR37, -R84 ;  /* 0x0000002562507c23 */ /* 0x008fc20008010854 */
[----:B------:R-:W-:Y:S01]  /*51c0*/  FFMA.FTZ R62, R66, UR37, -R84 ;  /* 0x00000025423e7c23 */ /* 0x000fe20008010854 */
[----:B-1----:R-:W-:-:S01]  /*51d0*/  FADD.FTZ R66, R8, R83 ;  /* 0x0000005308427221 */ /* 0x002fc20000010000 */
[----:B------:R-:W0:Y:S01]  /*51e0*/  MUFU.EX2 R53, R53 ;  /* 0x0000003500357308 */ /* 0x000e220000000800 */
[----:B------:R-:W-:-:S01]  /*51f0*/  FFMA.FTZ R85, R99, UR37, -R84 ;  /* 0x0000002563557c23 */ /* 0x000fc20008010854 */
[----:B------:R-:W-:Y:S01]  /*5200*/  FFMA.FTZ R102, R102, UR37, -R84 ;  /* 0x0000002566667c23 */ /* 0x000fe20008010854 */
[----:B--2---:R-:W-:-:S01]  /*5210*/  FADD.FTZ R83, R9, R66 ;  /* 0x0000004209537221 */ /* 0x004fc20000010000 */
[--C-:B------:R-:W-:Y:S01]  /*5220*/  FFMA.FTZ R103, R103, UR37, -R84.reuse ;  /* 0x0000002567677c23 */ /* 0x100fe20008010854 */
[----:B------:R-:W-:-:S01]  /*5230*/  FFMA.FTZ R74, R74, UR37, -R84 ;  /* 0x000000254a4a7c23 */ /* 0x000fc20008010854 */
[----:B------:R-:W-:Y:S01]  /*5240*/  FFMA.FTZ R75, R75, UR37, -R84 ;  /* 0x000000254b4b7c23 */ /* 0x000fe20008010854 */
[----:B----4-:R-:W-:-:S01]  /*5250*/  FADD.FTZ R66, R10, R83 ;  /* 0x000000530a427221 */ /* 0x010fc20000010000 */
        /* <DEDUP_REMOVED lines=9> */
[----:B0-----:R-:W-:-:S01]  /*52f0*/  FADD.FTZ R83, R52, R53 ;  /* 0x0000003534537221 */ /* 0x001fc20000010000 */
[----:B------:R-:W-:Y:S01]  /*5300*/  FFMA.FTZ R67, R67, UR37, -R84 ;  /* 0x0000002543437c23 */ /* 0x000fe20008010854 */
[----:B------:R-:W-:-:S01]  /*5310*/  FADD.FTZ R91, R13, R90 ;  /* 0x0000005a0d5b7221 */ /* 0x000fc20000010000 */
[--C-:B------:R-:W-:Y:S01]  /*5320*/  FFMA.FTZ R70, R70, UR37, -R84.reuse ;  /* 0x0000002546467c23 */ /* 0x100fe20008010854 */
[----:B------:R-:W-:-:S01]  /*5330*/  FFMA.FTZ R71, R71, UR37, -R84 ;  /* 0x0000002547477c23 */ /* 0x000fc20008010854 */
[----:B------:R-:W-:Y:S01]  /*5340*/  FFMA.FTZ R42, R42, UR37, -R84 ;  /* 0x000000252a2a7c23 */ /* 0x000fe20008010854 */
[----:B------:R-:W-:-:S01]  /*5350*/  FADD.FTZ R90, R14, R91 ;  /* 0x0000005b0e5a7221 */ /* 0x000fc20000010000 */
[----:B------:R-:W0:Y:S01]  /*5360*/  MUFU.EX2 R80, R80 ;  /* 0x0000005000507308 */ /* 0x000e220000000800 */
[----:B-1----:R-:W-:-:S01]  /*5370*/  FADD.FTZ R66, R94, R83 ;  /* 0x000000535e427221 */ /* 0x002fc20000010000 */
[----:B------:R-:W-:Y:S01]  /*5380*/  FFMA.FTZ R43, R43, UR37, -R84 ;  /* 0x000000252b2b7c23 */ /* 0x000fe20008010854 */
[----:B------:R-:W-:-:S01]  /*5390*/  FADD.FTZ R91, R15, R90 ;  /* 0x0000005a0f5b7221 */ /* 0x000fc20000010000 */
[--C-:B------:R-:W-:Y:S01]  /*53a0*/  FFMA.FTZ R46, R46, UR37, -R84.reuse ;  /* 0x000000252e2e7c23 */ /* 0x100fe20008010854 */
[----:B------:R-:W-:-:S01]  /*53b0*/  FFMA.FTZ R47, R47, UR37, -R84 ;  /* 0x000000252f2f7c23 */ /* 0x000fc20008010854 */
[----:B------:R-:W-:Y:S01]  /*53c0*/  FFMA.FTZ R50, R50, UR37, -R84 ;  /* 0x0000002532327c23 */ /* 0x000fe20008010854 */
[----:B------:R-:W-:-:S01]  /*53d0*/  FADD.FTZ R90, R20, R91 ;  /* 0x0000005b145a7221 */ /* 0x000fc20000010000 */
[----:B------:R-:W1:Y:S01]  /*53e0*/  MUFU.EX2 R85, R85 ;  /* 0x0000005500557308 */ /* 0x000e620000000800 */
[----:B--2---:R-:W-:-:S01]  /*53f0*/  FADD.FTZ R83, R95, R66 ;  /* 0x000000425f537221 */ /* 0x004fc20000010000 */
[----:B------:R-:W-:Y:S01]  /*5400*/  F2FP.SATFINITE.E4M3.F32.PACK_AB_MERGE_C R91, R9, R8, RZ ;  /* 0x00000008095b723e */ /* 0x000fe200048070ff */
[----:B------:R-:W-:-:S01]  /*5410*/  FFMA.FTZ R51, R51, UR37, -R84 ;  /* 0x0000002533337c23 */ /* 0x000fc20008010854 */
[--C-:B------:R-:W-:Y:S01]  /*5420*/  FFMA.FTZ R54, R54, UR37, -R84.reuse ;  /* 0x0000002536367c23 */ /* 0x100fe20008010854 */
[----:B------:R-:W-:-:S01]  /*5430*/  FFMA.FTZ R55, R55, UR37, -R84 ;  /* 0x0000002537377c23 */ /* 0x000fc20008010854 */
[----:B------:R-:W-:Y:S01]  /*5440*/  F2FP.SATFINITE.E4M3.F32.PACK_AB_MERGE_C R216, R7, R6, R91 ;  /* 0x0000000607d8723e */ /* 0x000fe2000480705b */
[----:B------:R-:W-:-:S01]  /*5450*/  FFMA.FTZ R26, R26, UR37, -R84 ;  /* 0x000000251a1a7c23 */ /* 0x000fc20008010854 */
[----:B------:R-:W2:Y:S01]  /*5460*/  MUFU.EX2 R102, R102 ;  /* 0x0000006600667308 */ /* 0x000ea20000000800 */
[----:B0-----:R-:W-:-:S01]  /*5470*/  FADD.FTZ R66, R80, R83 ;  /* 0x0000005350427221 */ /* 0x001fc20000010000 */
[--C-:B------:R-:W-:Y:S01]  /*5480*/  FFMA.FTZ R27, R27, UR37, -R84.reuse ;  /* 0x000000251b1b7c23 */ /* 0x100fe20008010854 */
[----:B------:R-:W-:-:S01]  /*5490*/  FFMA.FTZ R30, R30, UR37, -R84 ;  /* 0x000000251e1e7c23 */ /* 0x000fc20008010854 */
[--C-:B------:R-:W-:Y:S01]  /*54a0*/  FFMA.FTZ R31, R31, UR37, -R84.reuse ;  /* 0x000000251f1f7c23 */ /* 0x100fe20008010854 */
[----:B------:R-:W-:-:S01]  /*54b0*/  FFMA.FTZ R34, R34, UR37, -R84 ;  /* 0x0000002522227c23 */ /* 0x000fc20008010854 */
[--C-:B------:R-:W-:Y:S01]  /*54c0*/  FFMA.FTZ R35, R35, UR37, -R84.reuse ;  /* 0x0000002523237c23 */ /* 0x100fe20008010854 */
[----:B------:R-:W-:-:S01]  /*54d0*/  FFMA.FTZ R38, R38, UR37, -R84 ;  /* 0x0000002526267c23 */ /* 0x000fc20008010854 */
[----:B------:R-:W0:Y:S01]  /*54e0*/  MUFU.EX2 R103, R103 ;  /* 0x0000006700677308 */ /* 0x000e220000000800 */
[----:B-1----:R-:W-:-:S01]  /*54f0*/  FADD.FTZ R83, R85, R66 ;  /* 0x0000004255537221 */ /* 0x002fc20000010000 */
[----:B------:R-:W-:Y:S01]  /*5500*/  FFMA.FTZ R39, R39, UR37, -R84 ;  /* 0x0000002527277c23 */ /* 0x000fe20008010854 */
[----:B------:R-:W-:-:S02]  /*5510*/  F2FP.SATFINITE.E4M3.F32.PACK_AB_MERGE_C R20, R21, R20, RZ ;  /* 0x000000141514723e */ /* 0x000fc400048070ff */
[----:B------:R-:W-:Y:S02]  /*5520*/  F2FP.SATFINITE.E4M3.F32.PACK_AB_MERGE_C R94, R95, R94, RZ ;  /* 0x0000005e5f5e723e */ /* 0x000fe400048070ff */
[----:B------:R-:W-:Y:S01]  /*5530*/  F2FP.SATFINITE.E4M3.F32.PACK_AB_MERGE_C R212, R15, R14, R20 ;  /* 0x0000000e0fd4723e */ /* 0x000fe20004807014 */
[----:B------:R-:W1:Y:S01]  /*5540*/  MUFU.EX2 R74, R74 ;  /* 0x0000004a004a7308 */ /* 0x000e620000000800 */
[----:B--2---:R-:W-:-:S01]  /*5550*/  FADD.FTZ R66, R102, R83 ;  /* 0x0000005366427221 */ /* 0x004fc20000010000 */
[----:B------:R-:W-:Y:S01]  /*5560*/  FADD.FTZ R83, R21, R90 ;  /* 0x0000005a15537221 */ /* 0x000fe20000010000 */
[----:B------:R-:W-:-:S05]  /*5570*/  F2FP.SATFINITE.E4M3.F32.PACK_AB_MERGE_C R217, R53, R52, R94 ;  /* 0x0000003435d9723e */ /* 0x000fca000480705e */
[----:B------:R-:W2:Y:S01]  /*5580*/  MUFU.EX2 R75, R75 ;  /* 0x0000004b004b7308 */ /* 0x000ea20000000800 */
[----:B0-----:R-:W-:-:S01]  /*5590*/  FADD.FTZ R9, R103, R66 ;  /* 0x0000004267097221 */ /* 0x001fc20000010000 */
[----:B------:R-:W-:Y:S01]  /*55a0*/  F2FP.SATFINITE.E4M3.F32.PACK_AB_MERGE_C R66, R13, R12, RZ ;  /* 0x0000000c0d42723e */ /* 0x000fe200048070ff */
[----:B------:R-:W-:-:S01]  /*55b0*/  FADD.FTZ R12, R72, R83 ;  /* 0x00000053480c7221 */ /* 0x000fc20000010000 */
[----:B------:R-:W-:Y:S02]  /*55c0*/  F2FP.SATFINITE.E4M3.F32.PACK_AB_MERGE_C R102, R103, R102, RZ ;  /* 0x000000666766723e */ /* 0x000fe400048070ff */
[----:B------:R-:W-:Y:S01]  /*55d0*/  F2FP.SATFINITE.E4M3.F32.PACK_AB_MERGE_C R218, R11, R10, R66 ;  /* 0x0000000a0bda723e */ /* 0x000fe20004807042 */
[----:B------:R-:W-:Y:S01]  /*55e0*/  FADD.FTZ R13, R73, R12 ;  /* 0x0000000c490d7221 */ /* 0x000fe20000010000 */
[----:B------:R-:W0:Y:S01]  /*55f0*/  MUFU.EX2 R88, R88 ;  /* 0x0000005800587308 */ /* 0x000e220000000800 */
[----:B-1----:R-:W-:-:S01]  /*5600*/  FADD.FTZ R8, R74, R9 ;  /* 0x000000094a087221 */ /* 0x002fc20000010000 */
[----:B------:R-:W-:-:S06]  /*5610*/  F2FP.SATFINITE.E4M3.F32.PACK_AB_MERGE_C R219, R85, R80, R102 ;  /* 0x0000005055db723e */ /* 0x000fcc0004807066 */
[----:B------:R-:W1:Y:S01]  /*5620*/  MUFU.EX2 R89, R89 ;  /* 0x0000005900597308 */ /* 0x000e620000000800 */
[----:B--2---:R-:W-:-:S01]  /*5630*/  FADD.FTZ R9, R75, R8 ;  /* 0x000000084b097221 */ /* 0x004fc20000010000 */
[----:B------:R-:W-:Y:S01]  /*5640*/  FADD.FTZ R8, R76, R13 ;  /* 0x0000000d4c087221 */ /* 0x000fe20000010000 */
[----:B------:R-:W-:-:S03]  /*5650*/  F2FP.SATFINITE.E4M3.F32.PACK_AB_MERGE_C R76, R77, R76, RZ ;  /* 0x0000004c4d4c723e */ /* 0x000fc600048070ff */
[----:B------:R-:W-:Y:S01]  /*5660*/  FADD.FTZ R77, R77, R8 ;  /* 0x000000084d4d7221 */ /* 0x000fe20000010000 */
[----:B------:R-:W-:Y:S01]  /*5670*/  F2FP.SATFINITE.E4M3.F32.PACK_AB_MERGE_C R214, R73, R72, R76 ;  /* 0x0000004849d6723e */ /* 0x000fe2000480704c */
[----:B------:R-:W2:Y:S01]  /*5680*/  MUFU.EX2 R78, R78 ;  /* 0x0000004e004e7308 */ /* 0x000ea20000000800 */
[----:B0-----:R-:W-:-:S01]  /*5690*/  FADD.FTZ R6, R88, R9 ;  /* 0x0000000958067221 */ /* 0x001fc20000010000 */
[----:B------:R-:W-:-:S04]  /*56a0*/  FADD.FTZ R8, R56, R77 ;  /* 0x0000004d38087221 */ /* 0x000fc80000010000 */
[----:B------:R-:W-:Y:S02]  /*56b0*/  FADD.FTZ R9, R57, R8 ;  /* 0x0000000839097221 */ /* 0x000fe40000010000 */
[----:B------:R-:W0:Y:S01]  /*56c0*/  MUFU.EX2 R79, R79 ;  /* 0x0000004f004f7308 */ /* 0x000e220000000800 */
[----:B-1----:R-:W-:-:S01]  /*56d0*/  FADD.FTZ R7, R89, R6 ;  /* 0x0000000659077221 */ /* 0x002fc20000010000 */
[----:B------:R-:W-:Y:S01]  /*56e0*/  FADD.FTZ R8, R60, R9 ;  /* 0x000000093c087221 */ /* 0x000fe20000010000 */
[----:B------:R-:W-:Y:S02]  /*56f0*/  F2FP.SATFINITE.E4M3.F32.PACK_AB_MERGE_C R60, R61, R60, RZ ;  /* 0x0000003c3d3c723e */ /* 0x000fe400048070ff */
[----:B------:R-:W-:Y:S01]  /*5700*/  F2FP.SATFINITE.E4M3.F32.PACK_AB_MERGE_C R88, R89, R88, RZ ;  /* 0x000000585958723e */ /* 0x000fe200048070ff */
[----:B------:R-:W-:-:S01]  /*5710*/  FADD.FTZ R61, R61, R8 ;  /* 0x000000083d3d7221 */ /* 0x000fc20000010000 */
[----:B------:R-:W-:Y:S01]  /*5720*/  F2FP.SATFINITE.E4M3.F32.PACK_AB_MERGE_C R208, R57, R56, R60 ;  /* 0x0000003839d0723e */ /* 0x000fe2000480703c */
[----:B------:R-:W1:Y:S01]  /*5730*/  MUFU.EX2 R86, R86 ;  /* 0x0000005600567308 */ /* 0x000e620000000800 */
[----:B--2---:R-:W-:-:S01]  /*5740*/  FADD.FTZ R6, R78, R7 ;  /* 0x000000074e067221 */ /* 0x004fc20000010000 */
[----:B------:R-:W-:Y:S01]  /*5750*/  FADD.FTZ R8, R64, R61 ;  /* 0x0000003d40087221 */ /* 0x000fe20000010000 */
[----:B------:R-:W-:-:S03]  /*5760*/  F2FP.SATFINITE.E4M3.F32.PACK_AB_MERGE_C R213, R75, R74, R88 ;  /* 0x0000004a4bd5723e */ /* 0x000fc60004807058 */
[----:B------:R-:W-:Y:S02]  /*5770*/  FADD.FTZ R9, R65, R8 ;  /* 0x0000000841097221 */ /* 0x000fe40000010000 */
[----:B------:R-:W2:Y:S01]  /*5780*/  MUFU.EX2 R87, R87 ;  /* 0x0000005700577308 */ /* 0x000ea20000000800 */
[----:B0-----:R-:W-:-:S07]  /*5790*/  FADD.FTZ R7, R79, R6 ;  /* 0x000000064f077221 */ /* 0x001fce0000010000 */
[----:B------:R-:W0:Y:S01]  /*57a0*/  MUFU.EX2 R58, R58 ;  /* 0x0000003a003a7308 */ /* 0x000e220000000800 */
[----:B-1----:R-:W-:-:S07]  /*57b0*/  FADD.FTZ R6, R86, R7 ;  /* 0x0000000756067221 */ /* 0x002fce0000010000 */
[----:B------:R-:W1:Y:S01]  /*57c0*/  MUFU.EX2 R59, R59 ;  /* 0x0000003b003b7308 */ /* 0x000e620000000800 */
[----:B--2---:R-:W-:-:S01]  /*57d0*/  FADD.FTZ R7, R87, R6 ;  /* 0x0000000657077221 */ /* 0x004fc20000010000 */
[----:B------:R-:W-:-:S04]  /*57e0*/  F2FP.SATFINITE.E4M3.F32.PACK_AB_MERGE_C R86, R87, R86, RZ ;  /* 0x000000565756723e */ /* 0x000fc800048070ff */
[----:B------:R-:W-:Y:S02]  /*57f0*/  F2FP.SATFINITE.E4M3.F32.PACK_AB_MERGE_C R215, R79, R78, R86 ;  /* 0x0000004e4fd7723e */ /* 0x000fe40004807056 */
        /* <DEDUP_REMOVED lines=8> */
[----:B------:R-:W-:-:S04]  /*5880*/  F2FP.SATFINITE.E4M3.F32.PACK_AB_MERGE_C R63, R63, R82, RZ ;  /* 0x000000523f3f723e */ /* 0x000fc800048070ff */
[----:B------:R-:W-:Y:S02]  /*5890*/  F2FP.SATFINITE.E4M3.F32.PACK_AB_MERGE_C R209, R59, R58, R63 ;  /* 0x0000003a3bd1723e */ /* 0x000fe4000480703f */
[----:B------:R-:W0:Y:S01]  /*58a0*/  MUFU.EX2 R67, R67 ;  /* 0x0000004300437308 */ /* 0x000e220000000800 */
[----:B-1----:R-:W-:-:S07]  /*58b0*/  FADD.FTZ R6, R62, R7 ;  /* 0x000000073e067221 */ /* 0x002fce0000010000 */
[----:B------:R-:W-:Y:S01]  /*58c0*/  MUFU.EX2 R40, R40 ;  /* 0x0000002800287308 */ /* 0x000fe20000000800 */
[----:B--2---:R-:W-:Y:S01]  /*58d0*/  F2FP.SATFINITE.E4M3.F32.PACK_AB_MERGE_C R10, R69, R68, RZ ;  /* 0x00000044450a723e */ /* 0x004fe200048070ff */
[----:B------:R-:W-:-:S03]  /*58e0*/  FADD.FTZ R68, R68, R9 ;  /* 0x0000000944447221 */ /* 0x000fc60000010000 */
[----:B------:R-:W-:Y:S01]  /*58f0*/  F2FP.SATFINITE.E4M3.F32.PACK_AB_MERGE_C R210, R65, R64, R10 ;  /* 0x0000004041d2723e */ /* 0x000fe2000480700a */
[----:B------:R-:W-:-:S02]  /*5900*/  FADD.FTZ R68, R69, R68 ;  /* 0x0000004445447221 */ /* 0x000fc40000010000 */
[----:B------:R-:W1:Y:S01]  /*5910*/  MUFU.EX2 R41, R41 ;  /* 0x0000002900297308 */ /* 0x000e620000000800 */
[----:B0-----:R-:W-:-:S07]  /*5920*/  FADD.FTZ R7, R67, R6 ;  /* 0x0000000643077221 */ /* 0x001fce0000010000 */
[----:B------:R-:W0:Y:S08]  /*5930*/  MUFU.EX2 R70, R70 ;  /* 0x0000004600467308 */ /* 0x000e300000000800 */
[----:B------:R-:W2:Y:S01]  /*5940*/  MUFU.EX2 R4, R4 ;  /* 0x0000000400047308 */ /* 0x000ea20000000800 */
[----:B-1----:R-:W-:-:S07]  /*5950*/  F2FP.SATFINITE.E4M3.F32.PACK_AB_MERGE_C R8, R41, R40, RZ ;  /* 0x000000282908723e */ /* 0x002fce00048070ff */
[----:B------:R-:W1:Y:S01]  /*5960*/  MUFU.EX2 R71, R71 ;  /* 0x0000004700477308 */ /* 0x000e620000000800 */
[----:B0-----:R-:W-:-:S07]  /*5970*/  FADD.FTZ R6, R70, R7 ;  /* 0x0000000746067221 */ /* 0x001fce0000010000 */
[----:B------:R-:W0:Y:S01]  /*5980*/  MUFU.EX2 R42, R42 ;  /* 0x0000002a002a7308 */ /* 0x000e220000000800 */
[----:B--2---:R-:W-:Y:S01]  /*5990*/  F2FP.SATFINITE.E4M3.F32.PACK_AB_MERGE_C R204, R4, R81, R8 ;  /* 0x0000005104cc723e */ /* 0x004fe20004807008 */
[----:B------:R-:W-:-:S04]  /*59a0*/  FADD.FTZ R81, R81, R68 ;  /* 0x0000004451517221 */ /* 0x000fc80000010000 */
[----:B------:R-:W-:Y:S02]  /*59b0*/  FADD.FTZ R81, R4, R81 ;  /* 0x0000005104517221 */ /* 0x000fe40000010000 */
[----:B------:R-:W2:Y:S01]  /*59c0*/  MUFU.EX2 R43, R43 ;  /* 0x0000002b002b7308 */ /* 0x000ea20000000800 */
[----:B-1----:R-:W-:-:S01]  /*59d0*/  FADD.FTZ R7, R71, R6 ;  /* 0x0000000647077221 */ /* 0x002fc20000010000 */
[----:B------:R-:W-:Y:S01]  /*59e0*/  FADD.FTZ R40, R40, R81 ;  /* 0x0000005128287221 */ /* 0x000fe20000010000 */
[----:B------:R-:W-:-:S03]  /*59f0*/  F2FP.SATFINITE.E4M3.F32.PACK_AB_MERGE_C R70, R71, R70, RZ ;  /* 0x000000464746723e */ /* 0x000fc600048070ff */
[----:B------:R-:W-:Y:S01]  /*5a00*/  FADD.FTZ R41, R41, R40 ;  /* 0x0000002829297221 */ /* 0x000fe20000010000 */
[----:B------:R-:W-:Y:S01]  /*5a10*/  F2FP.SATFINITE.E4M3.F32.PACK_AB_MERGE_C R211, R67, R62, R70 ;  /* 0x0000003e43d3723e */ /* 0x000fe20004807046 */
[----:B------:R-:W1:Y:S01]  /*5a20*/  MUFU.EX2 R46, R46 ;  /* 0x0000002e002e7308 */ /* 0x000e620000000800 */
[----:B0-----:R-:W-:-:S07]  /*5a30*/  FADD.FTZ R4, R42, R7 ;  /* 0x000000072a047221 */ /* 0x001fce0000010000 */
[----:B------:R-:W-:Y:S01]  /*5a40*/  MUFU.EX2 R48, R48 ;  /* 0x0000003000307308 */ /* 0x000fe20000000800 */
[----:B--2---:R-:W-:-:S07]  /*5a50*/  FADD.FTZ R7, R43, R4 ;  /* 0x000000042b077221 */ /* 0x004fce0000010000 */
[----:B------:R-:W0:Y:S01]  /*5a60*/  MUFU.EX2 R49, R49 ;  /* 0x0000003100317308 */ /* 0x000e220000000800 */
[----:B-1----:R-:W-:-:S07]  /*5a70*/  FADD.FTZ R4, R46, R7 ;  /* 0x000000072e047221 */ /* 0x002fce0000010000 */
[----:B------:R-:W1:Y:S08]  /*5a80*/  MUFU.EX2 R47, R47 ;  /* 0x0000002f002f7308 */ /* 0x000e700000000800 */
[----:B------:R-:W-:Y:S01]  /*5a90*/  MUFU.EX2 R44, R44 ;  /* 0x0000002c002c7308 */ /* 0x000fe20000000800 */
[----:B0-----:R-:W-:-:S07]  /*5aa0*/  F2FP.SATFINITE.E4M3.F32.PACK_AB_MERGE_C R6, R49, R48, RZ ;  /* 0x000000303106723e */ /* 0x001fce00048070ff */
[----:B------:R-:W0:Y:S01]  /*5ab0*/  MUFU.EX2 R45, R45 ;  /* 0x0000002d002d7308 */ /* 0x000e220000000800 */
[----:B-1----:R-:W-:-:S01]  /*5ac0*/  FADD.FTZ R7, R47, R4 ;  /* 0x000000042f077221 */ /* 0x002fc20000010000 */
[----:B------:R-:W-:-:S04]  /*5ad0*/  F2FP.SATFINITE.E4M3.F32.PACK_AB_MERGE_C R46, R47, R46, RZ ;  /* 0x0000002e2f2e723e */ /* 0x000fc800048070ff */
[----:B------:R-:W-:Y:S02]  /*5ae0*/  F2FP.SATFINITE.E4M3.F32.PACK_AB_MERGE_C R205, R43, R42, R46 ;  /* 0x0000002a2bcd723e */ /* 0x000fe4000480702e */
[----:B------:R-:W1:Y:S08]  /*5af0*/  MUFU.EX2 R50, R50 ;  /* 0x0000003200327308 */ /* 0x000e700000000800 */
[----:B------:R-:W2:Y:S01]  /*5b00*/  MUFU.EX2 R51, R51 ;  /* 0x0000003300337308 */ /* 0x000ea20000000800 */
[----:B0-----:R-:W-:Y:S01]  /*5b10*/  F2FP.SATFINITE.E4M3.F32.PACK_AB_MERGE_C R206, R45, R44, R6 ;  /* 0x0000002c2dce723e */ /* 0x001fe20004807006 */
[----:B------:R-:W-:-:S04]  /*5b20*/  FADD.FTZ R44, R44, R41 ;  /* 0x000000292c2c7221 */ /* 0x000fc80000010000 */
[----:B------:R-:W-:Y:S02]  /*5b30*/  FADD.FTZ R45, R45, R44 ;  /* 0x0000002c2d2d7221 */ /* 0x000fe40000010000 */
[----:B------:R-:W0:Y:S01]  /*5b40*/  MUFU.EX2 R54, R54 ;  /* 0x0000003600367308 */ /* 0x000e220000000800 */
[----:B-1----:R-:W-:-:S01]  /*5b50*/  FADD.FTZ R4, R50, R7 ;  /* 0x0000000732047221 */ /* 0x002fc20000010000 */
[----:B------:R-:W-:-:S04]  /*5b60*/  FADD.FTZ R48, R48, R45 ;  /* 0x0000002d30307221 */ /* 0x000fc80000010000 */
[----:B------:R-:W-:Y:S02]  /*5b70*/  FADD.FTZ R49, R49, R48 ;  /* 0x0000003031317221 */ /* 0x000fe40000010000 */
[----:B------:R-:W-:Y:S01]  /*5b80*/  MUFU.EX2 R28, R28 ;  /* 0x0000001c001c7308 */ /* 0x000fe20000000800 */
[----:B--2---:R-:W-:-:S07]  /*5b90*/  FADD.FTZ R7, R51, R4 ;  /* 0x0000000433077221 */ /* 0x004fce0000010000 */
[----:B------:R-:W1:Y:S01]  /*5ba0*/  MUFU.EX2 R29, R29 ;  /* 0x0000001d001d7308 */ /* 0x000e620000000800 */
[----:B0-----:R-:W-:-:S07]  /*5bb0*/  FADD.FTZ R4, R54, R7 ;  /* 0x0000000736047221 */ /* 0x001fce0000010000 */
[----:B------:R-:W0:Y:S08]  /*5bc0*/  MUFU.EX2 R55, R55 ;  /* 0x0000003700377308 */ /* 0x000e300000000800 */
[----:B------:R-:W-:Y:S01]  /*5bd0*/  MUFU.EX2 R24, R24 ;  /* 0x0000001800187308 */ /* 0x000fe20000000800 */
[----:B-1----:R-:W-:-:S07]  /*5be0*/  F2FP.SATFINITE.E4M3.F32.PACK_AB_MERGE_C R6, R29, R28, RZ ;  /* 0x0000001c1d06723e */ /* 0x002fce00048070ff */
[----:B------:R-:W1:Y:S01]  /*5bf0*/  MUFU.EX2 R25, R25 ;  /* 0x0000001900197308 */ /* 0x000e620000000800 */
[C---:B0-----:R-:W-:Y:S01]  /*5c00*/  F2FP.SATFINITE.E4M3.F32.PACK_AB_MERGE_C R54, R55.reuse, R54, RZ ;  /* 0x000000363736723e */ /* 0x041fe200048070ff */
[----:B------:R-:W-:-:S03]  /*5c10*/  FADD.FTZ R55, R55, R4 ;  /* 0x0000000437377221 */ /* 0x000fc60000010000 */
[----:B------:R-:W-:-:S03]  /*5c20*/  F2FP.SATFINITE.E4M3.F32.PACK_AB_MERGE_C R207, R51, R50, R54 ;  /* 0x0000003233cf723e */ /* 0x000fc60004807036 */
[----:B------:R-:W0:Y:S08]  /*5c30*/  MUFU.EX2 R26, R26 ;  /* 0x0000001a001a7308 */ /* 0x000e300000000800 */
[----:B------:R-:W2:Y:S01]  /*5c40*/  MUFU.EX2 R27, R27 ;  /* 0x0000001b001b7308 */ /* 0x000ea20000000800 */
[----:B-1----:R-:W-:Y:S01]  /*5c50*/  F2FP.SATFINITE.E4M3.F32.PACK_AB_MERGE_C R200, R25, R24, R6 ;  /* 0x0000001819c8723e */ /* 0x002fe20004807006 */
[----:B------:R-:W-:-:S04]  /*5c60*/  FADD.FTZ R24, R24, R49 ;  /* 0x0000003118187221 */ /* 0x000fc80000010000 */
[----:B------:R-:W-:Y:S02]  /*5c70*/  FADD.FTZ R25, R25, R24 ;  /* 0x0000001819197221 */ /* 0x000fe40000010000 */
[----:B------:R-:W1:Y:S01]  /*5c80*/  MUFU.EX2 R30, R30 ;  /* 0x0000001e001e7308 */ /* 0x000e620000000800 */
[----:B0-----:R-:W-:-:S01]  /*5c90*/  FADD.FTZ R4, R26, R55 ;  /* 0x000000371a047221 */ /* 0x001fc20000010000 */
[----:B------:R-:W-:-:S04]  /*5ca0*/  FADD.FTZ R28, R28, R25 ;  /* 0x000000191c1c7221 */ /* 0x000fc80000010000 */
[----:B------:R-:W-:Y:S02]  /*5cb0*/  FADD.FTZ R29, R29, R28 ;  /* 0x0000001c1d1d7221 */ /* 0x000fe40000010000 */
        /* <DEDUP_REMOVED lines=8> */
[C---:B-1----:R-:W-:Y:S01]  /*5d40*/  F2FP.SATFINITE.E4M3.F32.PACK_AB_MERGE_C R30, R31.reuse, R30, RZ ;  /* 0x0000001e1f1e723e */ /* 0x042fe200048070ff */
[----:B------:R-:W-:-:S03]  /*5d50*/  FADD.FTZ R31, R31, R4 ;  /* 0x000000041f1f7221 */ /* 0x000fc60000010000 */
[----:B------:R-:W-:-:S03]  /*5d60*/  F2FP.SATFINITE.E4M3.F32.PACK_AB_MERGE_C R201, R27, R26, R30 ;  /* 0x0000001a1bc9723e */ /* 0x000fc6000480701e */
[----:B------:R-:W1:Y:S08]  /*5d70*/  MUFU.EX2 R34, R34 ;  /* 0x0000002200227308 */ /* 0x000e700000000800 */
[----:B------:R-:W2:Y:S01]  /*5d80*/  MUFU.EX2 R35, R35 ;  /* 0x0000002300237308 */ /* 0x000ea20000000800 */
[----:B0-----:R-:W-:Y:S01]  /*5d90*/  F2FP.SATFINITE.E4M3.F32.PACK_AB_MERGE_C R202, R33, R32, R6 ;  /* 0x0000002021ca723e */ /* 0x001fe20004807006 */
[----:B------:R-:W-:-:S04]  /*5da0*/  FADD.FTZ R32, R32, R29 ;  /* 0x0000001d20207221 */ /* 0x000fc80000010000 */
[----:B------:R-:W-:Y:S02]  /*5db0*/  FADD.FTZ R33, R33, R32 ;  /* 0x0000002021217221 */ /* 0x000fe40000010000 */
[----:B------:R-:W0:Y:S01]  /*5dc0*/  MUFU.EX2 R38, R38 ;  /* 0x0000002600267308 */ /* 0x000e220000000800 */
[----:B-1----:R-:W-:-:S01]  /*5dd0*/  FADD.FTZ R4, R34, R31 ;  /* 0x0000001f22047221 */ /* 0x002fc20000010000 */
[----:B------:R-:W-:-:S06]  /*5de0*/  FADD.FTZ R36, R36, R33 ;  /* 0x0000002124247221 */ /* 0x000fcc0000010000 */
[----:B------:R-:W1:Y:S01]  /*5df0*/  MUFU.EX2 R39, R39 ;  /* 0x0000002700277308 */ /* 0x000e620000000800 */
[----:B--2---:R-:W-:-:S04]  /*5e00*/  FADD.FTZ R7, R35, R4 ;  /* 0x0000000423077221 */ /* 0x004fc80000010000 */
[----:B0-----:R-:W-:Y:S01]  /*5e10*/  FADD.FTZ R6, R38, R7 ;  /* 0x0000000726067221 */ /* 0x001fe20000010000 */
[----:B------:R-:W-:-:S01]  /*5e20*/  FADD.FTZ R7, R37, R36 ;  /* 0x0000002425077221 */ /* 0x000fc20000010000 */
[C---:B-1----:R-:W-:Y:S02]  /*5e30*/  F2FP.SATFINITE.E4M3.F32.PACK_AB_MERGE_C R4, R39.reuse, R38, RZ ;  /* 0x000000262704723e */ /* 0x042fe400048070ff */
[----:B------:R-:W-:-:S02]  /*5e40*/  FADD.FTZ R6, R39, R6 ;  /* 0x0000000627067221 */ /* 0x000fc40000010000 */
[----:B------:R-:W-:Y:S01]  /*5e50*/  F2FP.SATFINITE.E4M3.F32.PACK_AB_MERGE_C R203, R35, R34, R4 ;  /* 0x0000002223cb723e */ /* 0x000fe20004807004 */
        /* <DEDUP_REMOVED lines=13> */
.L_x_1136:
[----:B------:R-:W-:-:S11]  /*5f30*/  UISETP.NE.AND UP1, UPT, UR7, 0x1, UPT ;  /* 0x000000010700788c */ /* 0x000fd6000bf25270 */
[----:B------:R-:W-:Y:S02]  /*5f40*/  @UP1 ULDC.64 UR18, c[0x0][0x9e8] ;  /* 0x00027a0000121ab9 */ /* 0x000fe40000000a00 */
[----:B------:R-:W-:-:S04]  /*5f50*/  UIMAD.WIDE.U32 UR10, UR14, UR18, URZ ;  /* 0x000000120e0a72a5 */ /* 0x000fc8000f8e003f */
[----:B------:R-:W-:-:S12]  /*5f60*/  @UP1 USHF.R.U32.HI UR14, URZ, UR19, UR11 ;  /* 0x000000133f0e1299 */ /* 0x000fd8000801160b */
.L_x_1137:
[----:B------:R-:W-:-:S04]  /*5f70*/  UIMAD UR7, UR14, UR7, UR7 ;  /* 0x000000070e0772a4 */ /* 0x000fc8000f8e0207 */
[----:B------:R-:W-:-:S04]  /*5f80*/  UISETP.LT.AND UP1, UPT, UR6, UR7, UPT ;  /* 0x000000070600728c */ /* 0x000fc8000bf21270 */
[----:B------:R-:W-:-:S12]  /*5f90*/  USEL UR6, UR6, UR7, UP1 ;  /* 0x0000000706067287 */ /* 0x000fd80008800000 */
.L_x_1135:
        /* <DEDUP_REMOVED lines=55> */
[----:B------:R-:W-:Y:S01]  /*6310*/  IMAD.IADD R8, R18, 0x1, -R19 ;  /* 0x0000000112087824 */ /* 0x000fe200078e0a13 */
[----:B------:R-:W-:Y:S01]  /*6320*/  ULDC UR53, c[0x0][0x9e4] ;  /* 0x0002790000357ab9 */ /* 0x000fe20000000800 */
[----:B------:R-:W-:Y:S01]  /*6330*/  IMAD.MOV.U32 R119, RZ, RZ, RZ ;  /* 0x000000ffff777224 */ /* 0x000fe200078e00ff */
[----:B------:R-:W-:Y:S01]  /*6340*/  ULDC UR54, c[0x0][0x9dc] ;  /* 0x0002770000367ab9 */ /* 0x000fe20000000800 */
[----:B------:R-:W-:Y:S01]  /*6350*/  IMAD.IADD R13, R5, 0x1, R8 ;  /* 0x00000001050d7824 */ /* 0x000fe200078e0208 */
[----:B------:R-:W-:-:S03]  /*6360*/  ULDC UR55, c[0x0][0x9e0] ;  /* 0x0002780000377ab9 */ /* 0x000fc60000000800 */
[----:B------:R-:W-:-:S05]  /*6370*/  VIADD R11, R13, 0x8 ;  /* 0x000000080d0b7836 */ /* 0x000fca0000000000 */
[----:B------:R-:W-:-:S07]  /*6380*/  LOP3.LUT R9, RZ, R11, RZ, 0x33, !PT ;  /* 0x0000000bff097212 */ /* 0x000fce00078e33ff */
.L_x_1156:
        /* <DEDUP_REMOVED lines=9> */
.L_x_1140:
[----:B------:R-:W-:Y:S01]  /*6420*/  ULEA UR6, UR57, UR41, 0x3 ;  /* 0x0000002939067291 */ /* 0x000fe2000f8e183f */
[----:B------:R-:W-:-:S05]  /*6430*/  IMAD.U32 R10, RZ, RZ, UR56 ;  /* 0x00000038ff0a7e24 */ /* 0x000fca000f8e00ff */
[----:B------:R-:W-:-:S04]  /*6440*/  SHF.L.U32 R10, R10, 0x1f, RZ ;  /* 0x0000001f0a0a7819 */ /* 0x000fc800000006ff */
[----:B------:R0:W1:Y:S01]  /*6450*/  SYNCS.PHASECHK.TRANS64.TRYWAIT P1, [UR6+0x33430], R10 ;  /* 0x0334300aff0075a7 */ /* 0x0000620008020146 */
[----:B------:R-:W-:Y:S05]  /*6460*/  @!P0 BRA `(.L_x_1141) ;  /* 0x0000000000048947 */ /* 0x000fea0003800000 */
[----:B------:R-:W-:Y:S01]  /*6470*/  BPT.TRAP 0x1 ;  /* 0x000000040000795c */ /* 0x000fe20000300000 */
.L_x_1141:
[----:B-1----:R-:W-:Y:S05]  /*6480*/  @P1 BRA `(.L_x_1139) ;  /* 0x0000000000081947 */ /* 0x002fea0003800000 */
[----:B------:R-:W1:Y:S02]  /*6490*/  SYNCS.PHASECHK.TRANS64.TRYWAIT P1, [UR6+0x33430], R10 ;  /* 0x0334300aff0075a7 */ /* 0x000e640008020146 */
[----:B-1----:R-:W-:Y:S05]  /*64a0*/  @!P1 BRA `(.L_x_1142) ;  /* 0x00000158007c9947 */ /* 0x002fea0003800000 */
.L_x_1139:
[----:B------:R-:W2:Y:S01]  /*64b0*/  S2R R12, SR_TID.X ;  /* 0x00000000000c7919 */ /* 0x000ea20000002100 */
        /* <DEDUP_REMOVED lines=22> */
[----:B01----:R-:W-:-:S05]  /*6620*/  VIADD R10, R12, 0x8 ;  /* 0x000000080c0a7836 */ /* 0x003fca0000000000 */
        /* <DEDUP_REMOVED lines=164> */
.L_x_1144:
[----:B------:R-:W-:Y:S01]  /*7070*/  ULEA UR6, UR52, UR41, 0x3 ;  /* 0x0000002934067291 */ /* 0x000fe2000f8e183f */
[----:B------:R-:W-:-:S05]  /*7080*/  IMAD.U32 R10, RZ, RZ, UR45 ;  /* 0x0000002dff0a7e24 */ /* 0x000fca000f8e00ff */
[----:B------:R-:W-:-:S04]  /*7090*/  SHF.L.U32 R10, R10, 0x1f, RZ ;  /* 0x0000001f0a0a7819 */ /* 0x000fc800000006ff */
[----:B------:R0:W1:Y:S01]  /*70a0*/  SYNCS.PHASECHK.TRANS64.TRYWAIT P1, [UR6+0x33450], R10 ;  /* 0x0334500aff0075a7 */ /* 0x0000620008020146 */
[----:B------:R-:W-:Y:S05]  /*70b0*/  @!P0 BRA `(.L_x_1145) ;  /* 0x0000000000048947 */ /* 0x000fea0003800000 */
[----:B------:R-:W-:Y:S01]  /*70c0*/  BPT.TRAP 0x1 ;  /* 0x000000040000795c */ /* 0x000fe20000300000 */
.L_x_1145:
[----:B-1----:R-:W-:Y:S05]  /*70d0*/  @P1 BRA `(.L_x_1143) ;  /* 0x0000000000081947 */ /* 0x002fea0003800000 */
[----:B------:R-:W1:Y:S02]  /*70e0*/  SYNCS.PHASECHK.TRANS64.TRYWAIT P1, [UR6+0x33450], R10 ;  /* 0x0334500aff0075a7 */ /* 0x000e640008020146 */
[----:B-1----:R-:W-:Y:S05]  /*70f0*/  @!P1 BRA `(.L_x_1146) ;  /* 0x0000014c00809947 */ /* 0x002fea0003800000 */
.L_x_1143:
[----:B------:R-:W-:Y:S01]  /*7100*/  UIADD3 UR6, UR41, 0x200, URZ ;  /* 0x0000020029067890 */ /* 0x000fe2000fffe03f */
[----:B------:R-:W-:Y:S01]  /*7110*/  WARPGROUP.ARRIVE ;  /* 0x00000000000079c5 */ /* 0x000fe20000000000 */
[----:B------:R-:W-:-:S05]  /*7120*/  UMOV UR7, 0xc0000010 ;  /* 0xc000001000077882 */ /* 0x000fca0000000000 */
[----:B------:R-:W2:Y:S01]  /*7130*/  S2R R12, SR_TID.X ;  /* 0x00000000000c7919 */ /* 0x000ea20000002100 */
[----:B------:R-:W-:Y:S01]  /*7140*/  USHF.R.U32.HI UR6, URZ, 0x4, UR6 ;  /* 0x000000043f067899 */ /* 0x000fe20008011606 */
[----:B01----:R-:W-:Y:S02]  /*7150*/  IMAD.U32 R10, RZ, RZ, UR57 ;  /* 0x00000039ff0a7e24 */ /* 0x003fe4000f8e00ff */
[----:B------:R-:W-:Y:S01]  /*7160*/  IMAD R15, R4, -0xa0, RZ ;  /* 0xffffff60040f7824 */ /* 0x000fe200078e02ff */
[----:B------:R-:W-:-:S04]  /*7170*/  ULOP3.LUT UR6, UR6, 0x3fff, URZ, 0xc0, !UPT ;  /* 0x00003fff06067892 */ /* 0x000fc8000f8ec03f */
[----:B------:R-:W-:Y:S01]  /*7180*/  ULOP3.LUT UR6, UR6, 0x10000, URZ, 0xfc, !UPT ;  /* 0x0001000006067892 */ /* 0x000fe2000f8efc3f */
[----:B------:R-:W-:-:S03]  /*7190*/  IADD3 R14, R15, 0x1, R18 ;  /* 0x000000010f0e7810 */ /* 0x000fc60007ffe012 */
[----:B------:R-:W-:Y:S02]  /*71a0*/  UIMAD UR10, UR52, 0x780, UR6 ;  /* 0x00000780340a78a4 */ /* 0x000fe4000f8e0206 */
[----:B------:R-:W-:-:S04]  /*71b0*/  IMAD.IADD R14, R14, 0x1, -R19 ;  /* 0x000000010e0e7824 */ /* 0x000fc800078e0a13 */
[----:B------:R-:W-:Y:S01]  /*71c0*/  IMAD R14, R17, -0x2, R14 ;  /* 0xfffffffe110e7824 */ /* 0x000fe200078e020e */
[----:B------:R-:W-:Y:S02]  /*71d0*/  UMOV UR6, UR10 ;  /* 0x0000000a00067c82 */ /* 0x000fe40008000000 */
[----:B------:R-:W-:Y:S01]  /*71e0*/  QGMMA.64x192x32.F32.E4M3.E4M3 R24, R216, gdesc[UR4], R24, gsb0 ;  /* 0x02e00004d8187df3 */ /* 0x000fe20008000818 */
[----:B------:R-:W-:Y:S01]  /*71f0*/  UIADD3 UR6, UR10, 0x180, URZ ;  /* 0x000001800a067890 */ /* 0x000fe2000fffe03f */
[----:B------:R-:W-:Y:S01]  /*7200*/  UMOV UR7, 0xc0000010 ;  /* 0xc000001000077882 */ /* 0x000fe20000000000 */
[----:B--2---:R-:W-:Y:S02]  /*7210*/  LOP3.LUT P1, RZ, R12, 0x7f, RZ, 0xc0, !PT ;  /* 0x0000007f0cff7812 */ /* 0x004fe4000782c0ff */
[----:B------:R-:W-:-:S04]  /*7220*/  SHF.R.U32.HI R12, RZ, 0x7, R12 ;  /* 0x00000007ff0c7819 */ /* 0x000fc8000001160c */
[----:B------:R-:W-:-:S07]  /*7230*/  IADD3 R12, -R12, 0xb, RZ ;  /* 0x0000000b0c0c7810 */ /* 0x000fce0007ffe1ff */
        /* <DEDUP_REMOVED lines=22> */
[C---:B------:R-:W-:Y:S01]  /*73a0*/  VIADD R20, R14.reuse, UR6 ;  /* 0x000000060e147c36 */ /* 0x040fe20008000000 */
[----:B------:R-:W-:Y:S02]  /*73b0*/  WARPGROUP.DEPBAR.LE gsb0, 0x0 ;  /* 0x00008000000079c5 */ /* 0x000fe40000010000 */
[----:B------:R0:W-:Y:S06]  /*73c0*/  BAR.ARV R12, 0x100 ;  /* 0x0004000c0000751d */ /* 0x0001ec0000002000 */
[----:B------:R1:W-:Y:S01]  /*73d0*/  @!P1 SYNCS.ARRIVE.TRANS64.RED.A1T0 RZ, [R10+URZ], RZ ;  /* 0x000000ff0aff99a7 */ /* 0x0003e2000810043f */
[----:B------:R-:W-:Y:S01]  /*73e0*/  PLOP3.LUT P1, PT, PT, PT, UP0, 0x40, 0x0 ;  /* 0x000000000000781c */ /* 0x000fe20003f2e808 */
[----:B------:R-:W-:-:S02]  /*73f0*/  VIADD R200, R14, UR55 ;  /* 0x000000370ec87c36 */ /* 0x000fc40008000000 */
[C---:B0-----:R-:W-:Y:S02]  /*7400*/  IMAD.IADD R12, R5.reuse, 0x1, R20 ;  /* 0x00000001050c7824 */ /* 0x041fe400078e0214 */
[----:B------:R-:W-:Y:S02]  /*7410*/  IMAD.IADD R14, R5, 0x1, R200 ;  /* 0x00000001050e7824 */ /* 0x000fe400078e02c8 */
[----:B-1----:R-:W-:-:S06]  /*7420*/  IMAD R10, R17, -0x2, R15 ;  /* 0xfffffffe110a7824 */ /* 0x002fcc00078e020f */
[----:B------:R-:W-:Y:S05]  /*7430*/  @P1 BRA `(.L_x_1147) ;  /* 0x0000000000581947 */ /* 0x000fea0003800000 */
[----:B------:R-:W-:Y:S01]  /*7440*/  ISETP.GT.AND P1, PT, R13, -0x1, PT ;  /* 0xffffffff0d00780c */ /* 0x000fe20003f24270 */
[----:B------:R-:W-:-:S12]  /*7450*/  BSSY B0, `(.L_x_1148) ;  /* 0x0000011000007945 */ /* 0x000fd80003800000 */
[----:B------:R-:W-:Y:S05]  /*7460*/  @P1 BRA `(.L_x_1149) ;  /* 0x0000000000241947 */ /* 0x000fea0003800000 */
[----:B------:R-:W-:Y:S02]  /*7470*/  IMAD.U32 R201, RZ, RZ, UR53 ;  /* 0x00000035ffc97e24 */ /* 0x000fe4000f8e00ff */
[----:B------:R-:W-:-:S03]  /*7480*/  IMAD.IADD R21, R5, 0x1, R8 ;  /* 0x0000000105157824 */ /* 0x000fc600078e0208 */
[----:B------:R-:W-:Y:S02]  /*7490*/  ISETP.NE.AND P1, PT, R201, 0x1, PT ;  /* 0x00000001c900780c */ /* 0x000fe40003f25270 */
[----:B------:R-:W-:-:S11]  /*74a0*/  LOP3.LUT R21, RZ, R21, RZ, 0x33, !PT ;  /* 0x00000015ff157212 */ /* 0x000fd600078e33ff */
[----:B------:R-:W0:Y:S02]  /*74b0*/  @P1 LDC.64 R202, c[0x0][0x9e8] ;  /* 0x00027a00ffca1b82 */ /* 0x000e240000000a00 */
[----:B0-----:R-:W-:-:S05]  /*74c0*/  @P1 IMAD.HI.U32 R202, R21, R202, RZ ;  /* 0x000000ca15ca1227 */ /* 0x001fca00078e00ff */
[----:B------:R-:W-:-:S04]  /*74d0*/  @P1 SHF.R.U32.HI R21, RZ, R203, R202 ;  /* 0x000000cbff151219 */ /* 0x000fc800000116ca */
[----:B------:R-:W-:Y:S01]  /*74e0*/  LOP3.LUT R21, RZ, R21, RZ, 0x33, !PT ;  /* 0x00000015ff157212 */ /* 0x000fe200078e33ff */
[----:B------:R-:W-:Y:S06]  /*74f0*/  BRA `(.L_x_1150) ;  /* 0x0000000000187947 */ /* 0x000fec0003800000 */
.L_x_1149:
[----:B------:R-:W-:Y:S02]  /*7500*/  IMAD.U32 R201, RZ, RZ, UR53 ;  /* 0x00000035ffc97e24 */ /* 0x000fe4000f8e00ff */
[----:B------:R-:W-:-:S03]  /*7510*/  IMAD.MOV.U32 R21, RZ, RZ, R13 ;  /* 0x000000ffff157224 */ /* 0x000fc600078e000d */
[----:B------:R-:W-:-:S13]  /*7520*/  ISETP.NE.AND P1, PT, R201, 0x1, PT ;  /* 0x00000001c900780c */ /* 0x000fda0003f25270 */
[----:B------:R-:W0:Y:S02]  /*7530*/  @P1 LDC.64 R202, c[0x0][0x9e8] ;  /* 0x00027a00ffca1b82 */ /* 0x000e240000000a00 */
[----:B0-----:R-:W-:-:S05]  /*7540*/  @P1 IMAD.HI.U32 R202, R13, R202, RZ ;  /* 0x000000ca0dca1227 */ /* 0x001fca00078e00ff */
[----:B------:R-:W-:-:S07]  /*7550*/  @P1 SHF.R.U32.HI R21, RZ, R203, R202 ;  /* 0x000000cbff151219 */ /* 0x000fce00000116ca */
.L_x_1150:
[----:B------:R-:W-:Y:S05]  /*7560*/  BSYNC B0 ;  /* 0x0000000000007941 */ /* 0x000fea0003800000 */
.L_x_1148:
[----:B------:R-:W-:-:S05]  /*7570*/  IMAD R21, R21, R201, R10 ;  /* 0x000000c915157224 */ /* 0x000fca00078e020a */
[----:B------:R-:W-:Y:S02]  /*7580*/  VIADDMNMX R14, R21, R201, R14, PT ;  /* 0x000000c9150e7246 */ /* 0x000fe4000380010e */
[----:B------:R-:W-:-:S07]  /*7590*/  VIMNMX R12, R12, R21, !PT ;  /* 0x000000150c0c7248 */ /* 0x000fce0007fe0100 */
.L_x_1147:
[C---:B------:R-:W-:Y:S02]  /*75a0*/  ISETP.GE.AND P1, PT, R15.reuse, 0x2, PT ;  /* 0x000000020f00780c */ /* 0x040fe40003f26270 */
[C---:B------:R-:W-:Y:S02]  /*75b0*/  ISETP.GE.AND P2, PT, R15.reuse, 0x9, PT ;  /* 0x000000090f00780c */ /* 0x040fe40003f46270 */
[----:B------:R-:W-:Y:S02]  /*75c0*/  LOP3.LUT R16, R16, 0xefffffff, RZ, 0xc0, !PT ;  /* 0xefffffff10107812 */ /* 0x000fe400078ec0ff */
[----:B------:R-:W-:Y:S02]  /*75d0*/  ISETP.GE.AND P3, PT, R15, 0xa, PT ;  /* 0x0000000a0f00780c */ /* 0x000fe40003f66270 */
[----:B------:R-:W-:Y:S02]  /*75e0*/  LOP3.LUT R2, R2, 0xfffffffe, RZ, 0xc0, !PT ;  /* 0xfffffffe02027812 */ /* 0x000fe400078ec0ff */
[----:B------:R-:W-:-:S02]  /*75f0*/  IADD3 R200, R200, 0x8, R5 ;  /* 0x00000008c8c87810 */ /* 0x000fc40007ffe005 */
[----:B------:R-:W-:Y:S02]  /*7600*/  IADD3 R20, R20, 0x8, R5 ;  /* 0x0000000814147810 */ /* 0x000fe40007ffe005 */
[----:B------:R-:W-:Y:S02]  /*7610*/  @P1 LOP3.LUT R16, R16, 0x10000000, RZ, 0xfc, !PT ;  /* 0x1000000010101812 */ /* 0x000fe400078efcff */
[----:B------:R-:W-:Y:S02]  /*7620*/  ISETP.GT.AND P1, PT, R12, 0x1, !P1 ;  /* 0x000000010c00780c */ /* 0x000fe40004f24270 */
[----:B------:R-:W-:Y:S02]  /*7630*/  LOP3.LUT R16, R16, 0xdfffffff, RZ, 0xc0, !PT ;  /* 0xdfffffff10107812 */ /* 0x000fe400078ec0ff */
[----:B------:R-:W-:Y:S02]  /*7640*/  ISETP.LT.OR P1, PT, R14, 0x2, P1 ;  /* 0x000000020e00780c */ /* 0x000fe40000f21670 */
[----:B------:R-:W-:-:S02]  /*7650*/  @P2 LOP3.LUT R16, R16, 0x20000000, RZ, 0xfc, !PT ;  /* 0x2000000010102812 */ /* 0x000fc400078efcff */
[----:B------:R-:W-:Y:S02]  /*7660*/  ISETP.GT.AND P2, PT, R12, 0x8, !P2 ;  /* 0x000000080c00780c */ /* 0x000fe40005744270 */
[----:B------:R-:W-:Y:S02]  /*7670*/  FSEL R185, R185, -INF , !P1 ;  /* 0xff800000b9b97808 */ /* 0x000fe40004800000 */
[----:B------:R-:W-:Y:S02]  /*7680*/  LOP3.LUT R16, R16, 0xbfffffff, RZ, 0xc0, !PT ;  /* 0xbfffffff10107812 */ /* 0x000fe400078ec0ff */
[----:B------:R-:W-:Y:S02]  /*7690*/  ISETP.GT.AND P1, PT, R12, 0x9, !P3 ;  /* 0x000000090c00780c */ /* 0x000fe40005f24270 */
[----:B------:R-:W-:Y:S02]  /*76a0*/  ISETP.LT.OR P2, PT, R14, 0x9, P2 ;  /* 0x000000090e00780c */ /* 0x000fe40001741670 */
[----:B------:R-:W-:-:S02]  /*76b0*/  @P3 LOP3.LUT R16, R16, 0x40000000, RZ, 0xfc, !PT ;  /* 0x4000000010103812 */ /* 0x000fc400078efcff */
[----:B------:R-:W-:Y:S02]  /*76c0*/  ISETP.LT.OR P1, PT, R14, 0xa, P1 ;  /* 0x0000000a0e00780c */ /* 0x000fe40000f21670 */
[----:B------:R-:W-:Y:S02]  /*76d0*/  FSEL R188, R188, -INF , !P2 ;  /* 0xff800000bcbc7808 */ /* 0x000fe40005000000 */
[C---:B------:R-:W-:Y:S02]  /*76e0*/  ISETP.GE.AND P3, PT, R15.reuse, 0x11, PT ;  /* 0x000000110f00780c */ /* 0x040fe40003f66270 */
[----:B------:R-:W-:Y:S02]  /*76f0*/  ISETP.GE.AND P2, PT, R15, 0x12, PT ;  /* 0x000000120f00780c */ /* 0x000fe40003f46270 */
[----:B------:R-:W-:Y:S02]  /*7700*/  FSEL R189, R189, -INF , !P1 ;  /* 0xff800000bdbd7808 */ /* 0x000fe40004800000 */
[----:B------:R-:W-:-:S02]  /*7710*/  ISETP.GT.AND P1, PT, R12, 0x10, !P3 ;  /* 0x000000100c00780c */ /* 0x000fc40005f24270 */
[----:B------:R-:W-:Y:S02]  /*7720*/  LOP3.LUT R16, R16, 0x7fffffff, RZ, 0xc0, !PT ;  /* 0x7fffffff10107812 */ /* 0x000fe400078ec0ff */
        /* <DEDUP_REMOVED lines=209> */
[----:B------:R-:W-:Y:S01]  /*8440*/  ISETP.GT.AND P6, PT, R11, -0x1, PT ;  /* 0xffffffff0b00780c */ /* 0x000fe20003fc4270 */
[----:B------:R-:W-:-:S12]  /*8450*/  BSSY B0, `(.L_x_1152) ;  /* 0x0000010000007945 */ /* 0x000fd80003800000 */
[----:B------:R-:W-:Y:S05]  /*8460*/  @P6 BRA `(.L_x_1153) ;  /* 0x0000000000206947 */ /* 0x000fea0003800000 */
[----:B------:R-:W-:Y:S02]  /*8470*/  IMAD.U32 R201, RZ, RZ, UR53 ;  /* 0x00000035ffc97e24 */ /* 0x000fe4000f8e00ff */
[----:B------:R-:W-:-:S03]  /*8480*/  IMAD.MOV.U32 R12, RZ, RZ, R9 ;  /* 0x000000ffff0c7224 */ /* 0x000fc600078e0009 */
[----:B------:R-:W-:-:S13]  /*8490*/  ISETP.NE.AND P6, PT, R201, 0x1, PT ;  /* 0x00000001c900780c */ /* 0x000fda0003fc5270 */
[----:B------:R-:W0:Y:S02]  /*84a0*/  @P6 LDC.64 R14, c[0x0][0x9e8] ;  /* 0x00027a00ff0e6b82 */ /* 0x000e240000000a00 */
[----:B0-----:R-:W-:-:S05]  /*84b0*/  @P6 IMAD.HI.U32 R14, R9, R14, RZ ;  /* 0x0000000e090e6227 */ /* 0x001fca00078e00ff */
[----:B------:R-:W-:-:S04]  /*84c0*/  @P6 SHF.R.U32.HI R12, RZ, R15, R14 ;  /* 0x0000000fff0c6219 */ /* 0x000fc8000001160e */
[----:B------:R-:W-:Y:S01]  /*84d0*/  LOP3.LUT R21, RZ, R12, RZ, 0x33, !PT ;  /* 0x0000000cff157212 */ /* 0x000fe200078e33ff */
[----:B------:R-:W-:Y:S06]  /*84e0*/  BRA `(.L_x_1154) ;  /* 0x0000000000187947 */ /* 0x000fec0003800000 */
.L_x_1153:
[----:B------:R-:W-:Y:S02]  /*84f0*/  IMAD.U32 R201, RZ, RZ, UR53 ;  /* 0x00000035ffc97e24 */ /* 0x000fe4000f8e00ff */
[----:B------:R-:W-:-:S03]  /*8500*/  IMAD.MOV.U32 R21, RZ, RZ, R11 ;  /* 0x000000ffff157224 */ /* 0x000fc600078e000b */
[----:B------:R-:W-:-:S13]  /*8510*/  ISETP.NE.AND P6, PT, R201, 0x1, PT ;  /* 0x00000001c900780c */ /* 0x000fda0003fc5270 */
[----:B------:R-:W0:Y:S02]  /*8520*/  @P6 LDC.64 R14, c[0x0][0x9e8] ;  /* 0x00027a00ff0e6b82 */ /* 0x000e240000000a00 */
[----:B0-----:R-:W-:-:S05]  /*8530*/  @P6 IMAD.HI.U32 R14, R11, R14, RZ ;  /* 0x0000000e0b0e6227 */ /* 0x001fca00078e00ff */
[----:B------:R-:W-:-:S07]  /*8540*/  @P6 SHF.R.U32.HI R21, RZ, R15, R14 ;  /* 0x0000000fff156219 */ /* 0x000fce000001160e */
.L_x_1154:
[----:B------:R-:W-:Y:S05]  /*8550*/  BSYNC B0 ;  /* 0x0000000000007941 */ /* 0x000fea0003800000 */
.L_x_1152:
[----:B------:R-:W-:-:S05]  /*8560*/  IMAD R15, R21, R201, R10 ;  /* 0x000000c9150f7224 */ /* 0x000fca00078e020a */
[----:B------:R-:W-:Y:S02]  /*8570*/  VIADDMNMX R200, R15, R201, R200, PT ;  /* 0x000000c90fc87246 */ /* 0x000fe400038001c8 */
[----:B------:R-:W-:-:S07]  /*8580*/  VIMNMX R20, R20, R15, !PT ;  /* 0x0000000f14147248 */ /* 0x000fce0007fe0100 */
.L_x_1151:
        /* <DEDUP_REMOVED lines=101> */
[----:B------:R-:W0:Y:S01]  /*8be0*/  SHFL.BFLY PT, R15, R12, 0x2, 0x1f ;  /* 0x0c401f000c0f7f89 */ /* 0x000e2200000e0000 */
        /* <DEDUP_REMOVED lines=9> */
[C---:B------:R-:W-:Y:S02]  /*8c80*/  ISETP.GT.AND P4, PT, R20.reuse, 0x91, !P4 ;  /* 0x000000911400780c */ /* 0x040fe40006784270 */
[C---:B------:R-:W-:Y:S02]  /*8c90*/  ISETP.GT.AND P1, PT, R20.reuse, 0x60, !P1 ;  /* 0x000000601400780c */ /* 0x040fe40004f24270 */
[----:B------:R-:W-:Y:S02]  /*8ca0*/  ISETP.GT.AND P5, PT, R20, 0x98, !P5 ;  /* 0x000000981400780c */ /* 0x000fe40006fa4270 */
[----:B------:R-:W-:Y:S02]  /*8cb0*/  ISETP.LT.OR P1, PT, R200, 0x61, P1 ;  /* 0x00000061c800780c */ /* 0x000fe40000f21670 */
[----:B0-----:R-:W-:-:S02]  /*8cc0*/  FMNMX.FTZ R21, R12, R15, !PT ;  /* 0x0000000f0c157209 */ /* 0x001fc40007810000 */
[----:B------:R-:W-:Y:S02]  /*8cd0*/  FSEL R138, R138, -INF , !P1 ;  /* 0xff8000008a8a7808 */ /* 0x000fe40004800000 */
[----:B------:R-:W-:Y:S01]  /*8ce0*/  LOP3.LUT P1, RZ, R16, 0x800, RZ, 0xc0, !PT ;  /* 0x0000080010ff7812 */ /* 0x000fe2000782c0ff */
[----:B------:R-:W0:Y:S01]  /*8cf0*/  SHFL.BFLY PT, R10, R21, 0x1, 0x1f ;  /* 0x0c201f00150a7f89 */ /* 0x000e2200000e0000 */
[----:B------:R-:W-:Y:S02]  /*8d00*/  ISETP.LT.OR P3, PT, R200, 0x91, P3 ;  /* 0x00000091c800780c */ /* 0x000fe40001f61670 */
        /* <DEDUP_REMOVED lines=13> */
[----:B0-----:R-:W-:Y:S02]  /*8de0*/  FMNMX.FTZ R10, R21, R10, !PT ;  /* 0x0000000a150a7209 */ /* 0x001fe40007810000 */
        /* <DEDUP_REMOVED lines=67> */
[----:B------:R-:W-:-:S05]  /*9220*/  FSEL R14, R14, RZ, P1 ;  /* 0x000000ff0e0e7208 */ /* 0x000fca0000800000 */
        /* <DEDUP_REMOVED lines=52> */
[----:B------:R-:W-:Y:S01]  /*9570*/  FFMA.FTZ R133, R133, UR37, -R14 ;  /* 0x0000002585857c23 */ /* 0x000fe2000801080e */
[----:B------:R-:W-:Y:S01]  /*9580*/  IMAD.U32 R149, RZ, RZ, UR37 ;  /* 0x00000025ff957e24 */ /* 0x000fe2000f8e00ff */
        /* <DEDUP_REMOVED lines=37> */
[----:B------:R0:W-:Y:S01]  /*97e0*/  MUFU.EX2 R20, R196 ;  /* 0x000000c400147308 */ /* 0x0001e20000000800 */
[----:B------:R-:W-:Y:S02]  /*97f0*/  FSEL R140, R135, -INF , !P2 ;  /* 0xff800000878c7808 */ /* 0x000fe40005000000 */
[----:B------:R-:W-:-:S04]  /*9800*/  FMNMX.FTZ R141, R134, R141, !PT ;  /* 0x0000008d868d7209 */ /* 0x000fc80007810000 */
[----:B------:R-:W-:Y:S01]  /*9810*/  FMNMX.FTZ R192, R140, R141, !PT ;  /* 0x0000008d8cc07209 */ /* 0x000fe20007810000 */
[----:B------:R-:W-:Y:S01]  /*9820*/  MUFU.EX2 R135, R200 ;  /* 0x000000c800877308 */ /* 0x000fe20000000800 */
[----:B0-----:R-:W-:-:S03]  /*9830*/  FSEL R196, R10, RZ, P1 ;  /* 0x000000ff0ac47208 */ /* 0x001fc60000800000 */
[----:B------:R-:W0:Y:S02]  /*9840*/  SHFL.BFLY PT, R197, R192, 0x2, 0x1f ;  /* 0x0c401f00c0c57f89 */ /* 0x000e2400000e0000 */
[----:B------:R-:W-:-:S02]  /*9850*/  FADD.FTZ R196, -R196, R3 ;  /* 0x00000003c4c47221 */ /* 0x000fc40000010100 */
[----:B------:R-:W-:Y:S02]  /*9860*/  MUFU.EX2 R176, R176 ;  /* 0x000000b000b07308 */ /* 0x000fe40000000800 */
[----:B------:R-:W-:-:S06]  /*9870*/  FMUL.FTZ R3, R196, UR37 ;  /* 0x00000025c4037c20 */ /* 0x000fcc0008410000 */
[----:B------:R-:W1:Y:S08]  /*9880*/  MUFU.EX2 R3, R3 ;  /* 0x0000000300037308 */ /* 0x000e700000000800 */
[----:B------:R-:W-:Y:S01]  /*9890*/  MUFU.EX2 R177, R177 ;  /* 0x000000b100b17308 */ /* 0x000fe20000000800 */
[----:B0-----:R-:W-:-:S07]  /*98a0*/  FMNMX.FTZ R197, R192, R197, !PT ;  /* 0x000000c5c0c57209 */ /* 0x001fce0007810000 */
[----:B------:R-:W-:Y:S01]  /*98b0*/  MUFU.EX2 R180, R180 ;  /* 0x000000b400b47308 */ /* 0x000fe20000000800 */
[----:B------:R-:W0:Y:S01]  /*98c0*/  SHFL.BFLY PT, R192, R197, 0x1, 0x1f ;  /* 0x0c201f00c5c07f89 */ /* 0x000e2200000e0000 */
[----:B-1----:R-:W-:-:S06]  /*98d0*/  FFMA.FTZ R200, R3, R7, R12 ;  /* 0x0000000703c87223 */ /* 0x002fcc000001000c */
[----:B------:R-:W-:Y:S08]  /*98e0*/  MUFU.EX2 R181, R181 ;  /* 0x000000b500b57308 */ /* 0x000ff00000000800 */
[----:B------:R-:W-:Y:S08]  /*98f0*/  MUFU.EX2 R152, R152 ;  /* 0x0000009800987308 */ /* 0x000ff00000000800 */
[----:B------:R-:W-:Y:S01]  /*9900*/  MUFU.EX2 R153, R153 ;  /* 0x0000009900997308 */ /* 0x000fe20000000800 */
[----:B0-----:R-:W-:-:S04]  /*9910*/  FMNMX.FTZ R14, R197, R192, !PT ;  /* 0x000000c0c50e7209 */ /* 0x001fc80007810000 */
[C---:B------:R-:W-:Y:S01]  /*9920*/  FSETP.NEU.FTZ.AND P1, PT, R14.reuse, -INF , PT ;  /* 0xff8000000e00780b */ /* 0x040fe20003f3d000 */
[----:B------:R-:W-:-:S02]  /*9930*/  FFMA.FTZ R149, R14, R149, -8 ;  /* 0xc10000000e957423 */ /* 0x000fc40000010095 */
[----:B------:R-:W-:Y:S01]  /*9940*/  MUFU.EX2 R156, R156 ;  /* 0x0000009c009c7308 */ /* 0x000fe20000000800 */
[----:B------:R-:W-:Y:S02]  /*9950*/  FSEL R197, R14, RZ, P1 ;  /* 0x000000ff0ec57208 */ /* 0x000fe40000800000 */
[----:B------:R-:W-:-:S03]  /*9960*/  FSEL R149, R149, RZ, P1 ;  /* 0x000000ff95957208 */ /* 0x000fc60000800000 */
[----:B------:R-:W-:Y:S02]  /*9970*/  FADD.FTZ R197, -R197, R0 ;  /* 0x00000000c5c57221 */ /* 0x000fe40000010100 */
        /* <DEDUP_REMOVED lines=8> */
[----:B------:R-:W-:Y:S01]  /*9a00*/  FMUL.FTZ R158, R197, UR37 ;  /* 0x00000025c59e7c20 */ /* 0x000fe20008410000 */
[----:B------:R-:W-:Y:S01]  /*9a10*/  MUFU.EX2 R192, R192 ;  /* 0x000000c000c07308 */ /* 0x000fe20000000800 */
[----:B------:R-:W-:-:S01]  /*9a20*/  FADD.FTZ R197, R21, R200 ;  /* 0x000000c815c57221 */ /* 0x000fc20000010000 */
        /* <DEDUP_REMOVED lines=31> */
[----:B0-----:R-:W-:-:S01]  /*9c20*/  FFMA.FTZ R7, R158, R6, R15 ;  /* 0x000000069e077223 */ /* 0x001fc2000001000f */
[--C-:B------:R-:W-:Y:S01]  /*9c30*/  FFMA.FTZ R127, R127, UR37, -R149.reuse ;  /* 0x000000257f7f7c23 */ /* 0x100fe20008010895 */
[----:B------:R-:W-:-:S01]  /*9c40*/  FFMA.FTZ R130, R130, UR37, -R149 ;  /* 0x0000002582827c23 */ /* 0x000fc20008010895 */
[----:B------:R-:W-:Y:S01]  /*9c50*/  FFMA.FTZ R131, R131, UR37, -R149 ;  /* 0x0000002583837c23 */ /* 0x000fe20008010895 */
[----:B------:R-:W-:-:S01]  /*9c60*/  FADD.FTZ R6, R192, R7 ;  /* 0x00000007c0067221 */ /* 0x000fc20000010000 */
[--C-:B------:R-:W-:Y:S01]  /*9c70*/  FFMA.FTZ R134, R134, UR37, -R149.reuse ;  /* 0x0000002586867c23 */ /* 0x100fe20008010895 */
[----:B------:R-:W-:-:S01]  /*9c80*/  FFMA.FTZ R140, R140, UR37, -R149 ;  /* 0x000000258c8c7c23 */ /* 0x000fc20008010895 */
[----:B------:R-:W0:Y:S01]  /*9c90*/  MUFU.EX2 R191, R191 ;  /* 0x000000bf00bf7308 */ /* 0x000e220000000800 */
[----:B-1----:R-:W-:-:S07]  /*9ca0*/  FADD.FTZ R7, R187, R6 ;  /* 0x00000006bb077221 */ /* 0x002fce0000010000 */
[----:B------:R-:W1:Y:S01]  /*9cb0*/  MUFU.EX2 R194, R194 ;  /* 0x000000c200c27308 */ /* 0x000e620000000800 */
[----:B--2---:R-:W-:-:S07]  /*9cc0*/  FADD.FTZ R6, R190, R7 ;  /* 0x00000007be067221 */ /* 0x004fce0000010000 */
[----:B------:R2:W-:Y:S01]  /*9cd0*/  MUFU.EX2 R0, R198 ;  /* 0x000000c600007308 */ /* 0x0005e20000000800 */
[----:B0-----:R-:W-:-:S07]  /*9ce0*/  FADD.FTZ R7, R191, R6 ;  /* 0x00000006bf077221 */ /* 0x001fce0000010000 */
[----:B------:R-:W0:Y:S01]  /*9cf0*/  MUFU.EX2 R195, R195 ;  /* 0x000000c300c37308 */ /* 0x000e220000000800 */
[----:B--2---:R-:W-:-:S01]  /*9d00*/  FADD.FTZ R198, R184, R197 ;  /* 0x000000c5b8c67221 */ /* 0x004fc20000010000 */
[----:B-1----:R-:W-:-:S03]  /*9d10*/  FADD.FTZ R6, R194, R7 ;  /* 0x00000007c2067221 */ /* 0x002fc60000010000 */
[----:B------:R-:W-:-:S03]  /*9d20*/  FADD.FTZ R197, R185, R198 ;  /* 0x000000c6b9c57221 */ /* 0x000fc60000010000 */
[----:B------:R-:W1:Y:S01]  /*9d30*/  MUFU.EX2 R196, R196 ;  /* 0x000000c400c47308 */ /* 0x000e620000000800 */
[----:B------:R-:W-:-:S04]  /*9d40*/  FADD.FTZ R198, R186, R197 ;  /* 0x000000c5bac67221 */ /* 0x000fc80000010000 */
[----:B------:R-:W-:-:S03]  /*9d50*/  FADD.FTZ R197, R189, R198 ;  /* 0x000000c6bdc57221 */ /* 0x000fc60000010000 */
[----:B------:R-:W2:Y:S01]  /*9d60*/  MUFU.EX2 R170, R170 ;  /* 0x000000aa00aa7308 */ /* 0x000ea20000000800 */
[----:B------:R-:W-:-:S01]  /*9d70*/  FADD.FTZ R198, R188, R197 ;  /* 0x000000c5bcc67221 */ /* 0x000fc20000010000 */
[----:B0-----:R-:W-:-:S03]  /*9d80*/  FADD.FTZ R7, R195, R6 ;  /* 0x00000006c3077221 */ /* 0x001fc60000010000 */
[----:B------:R-:W-:-:S03]  /*9d90*/  FADD.FTZ R197, R193, R198 ;  /* 0x000000c6c1c57221 */ /* 0x000fc60000010000 */
[----:B------:R-:W0:Y:S01]  /*9da0*/  MUFU.EX2 R171, R171 ;  /* 0x000000ab00ab7308 */ /* 0x000e220000000800 */
[----:B-1----:R-:W-:-:S01]  /*9db0*/  FADD.FTZ R7, R196, R7 ;  /* 0x00000007c4077221 */ /* 0x002fc20000010000 */
[----:B------:R-:W-:-:S06]  /*9dc0*/  FADD.FTZ R6, R168, R197 ;  /* 0x000000c5a8067221 */ /* 0x000fcc0000010000 */
[----:B------:R-:W1:Y:S01]  /*9dd0*/  MUFU.EX2 R174, R174 ;  /* 0x000000ae00ae7308 */ /* 0x000e620000000800 */
[----:B--2---:R-:W-:-:S01]  /*9de0*/  FADD.FTZ R198, R170, R7 ;  /* 0x00000007aac67221 */ /* 0x004fc20000010000 */
[----:B------:R-:W-:-:S04]  /*9df0*/  FADD.FTZ R7, R169, R6 ;  /* 0x00000006a9077221 */ /* 0x000fc80000010000 */
[----:B------:R-:W-:Y:S02]  /*9e00*/  FADD.FTZ R6, R172, R7 ;  /* 0x00000007ac067221 */ /* 0x000fe40000010000 */
[----:B------:R-:W2:Y:S01]  /*9e10*/  MUFU.EX2 R175, R175 ;  /* 0x000000af00af7308 */ /* 0x000ea20000000800 */
[----:B0-----:R-:W-:-:S01]  /*9e20*/  FADD.FTZ R197, R171, R198 ;  /* 0x000000c6abc57221 */ /* 0x001fc20000010000 */
[----:B------:R-:W-:-:S04]  /*9e30*/  FADD.FTZ R7, R173, R6 ;  /* 0x00000006ad077221 */ /* 0x000fc80000010000 */
[----:B------:R-:W-:Y:S02]  /*9e40*/  FADD.FTZ R6, R176, R7 ;  /* 0x00000007b0067221 */ /* 0x000fe40000010000 */
[----:B------:R-:W0:Y:S01]  /*9e50*/  MUFU.EX2 R178, R178 ;  /* 0x000000b200b27308 */ /* 0x000e220000000800 */
        /* <DEDUP_REMOVED lines=20> */
[----:B--2---:R-:W-:-:S04]  /*9fa0*/  FADD.FTZ R197, R155, R198 ;  /* 0x000000c69bc57221 */ /* 0x004fc80000010000 */
[----:B------:R-:W-:-:S03]  /*9fb0*/  FADD.FTZ R198, R0, R197 ;  /* 0x000000c500c67221 */ /* 0x000fc60000010000 */
        /* <DEDUP_REMOVED lines=25> */
[----:B0-----:R-:W-:-:S04]  /*a150*/  FADD.FTZ R7, R137, R6 ;  /* 0x0000000689077221 */ /* 0x001fc80000010000 */
[----:B------:R-:W-:-:S03]  /*a160*/  FADD.FTZ R6, R20, R7 ;  /* 0x0000000714067221 */ /* 0x000fc60000010000 */
[----:B------:R-:W0:Y:S01]  /*a170*/  MUFU.EX2 R143, R143 ;  /* 0x0000008f008f7308 */ /* 0x000e220000000800 */
[----:B-1----:R-:W-:-:S01]  /*a180*/  FADD.FTZ R197, R139, R198 ;  /* 0x000000c68bc57221 */ /* 0x002fc20000010000 */
[----:B------:R-:W-:-:S06]  /*a190*/  FADD.FTZ R6, R135, R6 ;  /* 0x0000000687067221 */ /* 0x000fcc0000010000 */
        /* <DEDUP_REMOVED lines=48> */
[----:B--2---:R-:W-:-:S03]  /*a4a0*/  FADD.FTZ R7, R133, R6 ;  /* 0x0000000685077221 */ /* 0x004fc60000010000 */
[----:B0-----:R-:W-:Y:S01]  /*a4b0*/  FADD.FTZ R6, R140, R198 ;  /* 0x000000c68c067221 */ /* 0x001fe20000010000 */
[----:B------:R-:W-:Y:S06]  /*a4c0*/  @!P0 BRA `(.L_x_1155) ;  /* 0x0000000000048947 */ /* 0x000fec0003800000 */
[----:B------:R-:W-:Y:S01]  /*a4d0*/  BPT.TRAP 0x1 ;  /* 0x000000040000795c */ /* 0x000fe20000300000 */
.L_x_1155:
        /* <DEDUP_REMOVED lines=151> */
.L_x_1138:
[----:B------:R-:W0:Y:S01]  /*ae50*/  LDC R8, c[0x0][0x9e4] ;  /* 0x00027900ff087b82 */ /* 0x000e220000000800 */
[----:B------:R-:W-:Y:S01]  /*ae60*/  VIADD R9, R22, -UR54 ;  /* 0x8000003616097c36 */ /* 0x000fe20008000000 */
[----:B------:R-:W-:-:S04]  /*ae70*/  LOP3.LUT R2, R2, 0xffffffef, RZ, 0xc0, !PT ;  /* 0xffffffef02027812 */ /* 0x000fc800078ec0ff */
[----:B------:R-:W-:Y:S02]  /*ae80*/  R2UR UR6, R9 ;  /* 0x00000000090672ca */ /* 0x000fe400000e0000 */
[----:B0-----:R-:W-:-:S13]  /*ae90*/  ISETP.GE.AND P1, PT, R8, 0x1, PT ;  /* 0x000000010800780c */ /* 0x001fda0003f26270 */
[----:B------:R-:W-:Y:S01]  /*aea0*/  @P1 LOP3.LUT R2, R2, 0x10, RZ, 0xfc, !PT ;  /* 0x0000001002021812 */ /* 0x000fe200078efcff */
[----:B------:R-:W-:Y:S06]  /*aeb0*/  @!P1 BRA `(.L_x_1157) ;  /* 0x0000000000449947 */ /* 0x000fec0003800000 */
        /* <DEDUP_REMOVED lines=9> */
.L_x_1158:
[----:B------:R-:W-:-:S13]  /*af50*/  ISETP.NE.AND P1, PT, R8, 0x1, PT ;  /* 0x000000010800780c */ /* 0x000fda0003f25270 */
[----:B------:R-:W0:Y:S02]  /*af60*/  @P1 LDC.64 R10, c[0x0][0x9e8] ;  /* 0x00027a00ff0a1b82 */ /* 0x000e240000000a00 */
[----:B0-----:R-:W-:-:S05]  /*af70*/  @P1 IMAD.HI.U32 R10, R22, R10, RZ ;  /* 0x0000000a160a1227 */ /* 0x001fca00078e00ff */
[----:B------:R-:W-:-:S07]  /*af80*/  @P1 SHF.R.U32.HI R22, RZ, R11, R10 ;  /* 0x0000000bff161219 */ /* 0x000fce000001160a */
.L_x_1159:
[----:B------:R-:W-:-:S05]  /*af90*/  IMAD R22, R22, R8, RZ ;  /* 0x0000000816167224 */ /* 0x000fca00078e02ff */
[----:B------:R-:W-:-:S13]  /*afa0*/  R2UR UR7, R22 ;  /* 0x00000000160772ca */ /* 0x000fda00000e0000 */
[----:B------:R-:W-:-:S04]  /*afb0*/  UISETP.LT.AND UP0, UPT, UR6, UR7, UPT ;  /* 0x000000070600728c */ /* 0x000fc8000bf01270 */
[----:B------:R-:W-:-:S12]  /*afc0*/  USEL UR6, UR6, UR7, !UP0 ;  /* 0x0000000706067287 */ /* 0x000fd8000c000000 */
.L_x_1157:
        /* <DEDUP_REMOVED lines=12> */
.L_x_1170:
[----:B------:R-:W-:Y:S01]  /*b090*/  ISETP.NE.AND P2, PT, RZ, UR43, PT ;  /* 0x0000002bff007c0c */ /* 0x000fe2000bf45270 */
[----:B------:R-:W-:-:S04]  /*b0a0*/  UISETP.NE.AND UP0, UPT, UR54, 0x1, UPT ;  /* 0x000000013600788c */ /* 0x000fc8000bf05270 */
[----:B------:R-:W-:-:S04]  /*b0b0*/  USEL UR45, URZ, 0x1, UP0 ;  /* 0x000000013f2d7887 */ /* 0x000fc80008000000 */
[----:B------:R-:W-:-:S04]  /*b0c0*/  ULOP3.LUT UR45, UR55, UR45, URZ, 0x3c, !UPT ;  /* 0x0000002d372d7292 */ /* 0x000fc8000f8e3c3f */
[----:B------:R-:W-:Y:S08]  /*b0d0*/  @P2 BRA `(.L_x_1161) ;  /* 0x0000000000382947 */ /* 0x000ff00003800000 */
[----:B------:R-:W-:Y:S05]  /*b0e0*/  @!P0 BRA `(.L_x_1162) ;  /* 0x0000000000048947 */ /* 0x000fea0003800000 */
[----:B------:R-:W-:Y:S01]  /*b0f0*/  BPT.TRAP 0x1 ;  /* 0x000000040000795c */ /* 0x000fe20000300000 */
.L_x_1162:
[----:B------:R-:W-:Y:S01]  /*b100*/  UIADD3 UR6, UR54, 0x1, URZ ;  /* 0x0000000136067890 */ /* 0x000fe2000fffe03f */
[----:B------:R-:W-:-:S03]  /*b110*/  IMAD.U32 R0, RZ, RZ, UR45 ;  /* 0x0000002dff007e24 */ /* 0x000fc6000f8e00ff */
[----:B------:R-:W-:Y:S02]  /*b120*/  UISETP.NE.AND UP0, UPT, UR6, 0x2, UPT ;  /* 0x000000020600788c */ /* 0x000fe4000bf05270 */
[----:B------:R-:W-:Y:S02]  /*b130*/  SHF.L.U32 R0, R0, 0x1f, RZ ;  /* 0x0000001f00007819 */ /* 0x000fe400000006ff */
[----:B------:R-:W-:-:S04]  /*b140*/  USEL UR6, UR6, URZ, UP0 ;  /* 0x0000003f06067287 */ /* 0x000fc80008000000 */
[----:B------:R-:W-:-:S09]  /*b150*/  ULEA UR6, UR6, UR41, 0x3 ;  /* 0x0000002906067291 */ /* 0x000fd2000f8e183f */
[----:B------:R0:W1:Y:S01]  /*b160*/  SYNCS.PHASECHK.TRANS64.TRYWAIT P1, [UR6+0x33430], R0 ;  /* 0x03343000ff0075a7 */ /* 0x0000620008020146 */
[----:B------:R-:W-:Y:S05]  /*b170*/  @!P0 BRA `(.L_x_1163) ;  /* 0x0000000000048947 */ /* 0x000fea0003800000 */
[----:B------:R-:W-:Y:S01]  /*b180*/  BPT.TRAP 0x1 ;  /* 0x000000040000795c */ /* 0x000fe20000300000 */
.L_x_1163:
[----:B-1----:R-:W-:Y:S05]  /*b190*/  @P1 BRA `(.L_x_1161) ;  /* 0x0000000000081947 */ /* 0x002fea0003800000 */
[----:B------:R-:W1:Y:S02]  /*b1a0*/  SYNCS.PHASECHK.TRANS64.TRYWAIT P1, [UR6+0x33430], R0 ;  /* 0x03343000ff0075a7 */ /* 0x000e640008020146 */
[----:B-1----:R-:W-:Y:S05]  /*b1b0*/  @!P1 BRA `(.L_x_1164) ;  /* 0x0000010c00689947 */ /* 0x002fea0003800000 */
.L_x_1161:
[----:B-1----:R-:W1:Y:S01]  /*b1c0*/  S2R R3, SR_TID.X ;  /* 0x0000000000037919 */ /* 0x002e620000002100 */
        /* <DEDUP_REMOVED lines=21> */
[----:B-1----:R-:W-:Y:S01]  /*b320*/  SHF.R.U32.HI R3, RZ, 0x7, R3 ;  /* 0x00000007ff037819 */ /* 0x002fe20000011603 */
[----:B------:R-:W-:Y:S01]  /*b330*/  UMOV UR19, 0x80000020 ;  /* 0x8000002000137882 */ /* 0x000fe20000000000 */
[----:B------:R-:W-:Y:S01]  /*b340*/  UIADD3 UR22, UR56, 0x502, URZ ;  /* 0x0000050238167890 */ /* 0x000fe2000fffe03f */
[----:B------:R-:W-:-:S02]  /*b350*/  UMOV UR23, 0x80000020 ;  /* 0x8000002000177882 */ /* 0x000fc40000000000 */
[----:B0-----:R-:W-:-:S05]  /*b360*/  VIADD R0, R3, 0x8 ;  /* 0x0000000803007836 */ /* 0x001fca0000000000 */
        /* <DEDUP_REMOVED lines=164> */
.L_x_1166:
[----:B------:R-:W-:Y:S01]  /*bdb0*/  ULEA UR6, UR54, UR41, 0x3 ;  /* 0x0000002936067291 */ /* 0x000fe2000f8e183f */
[----:B------:R-:W-:-:S05]  /*bdc0*/  IMAD.U32 R0, RZ, RZ, UR55 ;  /* 0x00000037ff007e24 */ /* 0x000fca000f8e00ff */
[----:B------:R-:W-:-:S04]  /*bdd0*/  SHF.L.U32 R0, R0, 0x1f, RZ ;  /* 0x0000001f00007819 */ /* 0x000fc800000006ff */
[----:B------:R0:W1:Y:S01]  /*bde0*/  SYNCS.PHASECHK.TRANS64.TRYWAIT P1, [UR6+0x33450], R0 ;  /* 0x03345000ff0075a7 */ /* 0x0000620008020146 */
[----:B------:R-:W-:Y:S05]  /*bdf0*/  @!P0 BRA `(.L_x_1167) ;  /* 0x0000000000048947 */ /* 0x000fea0003800000 */
[----:B------:R-:W-:Y:S01]  /*be00*/  BPT.TRAP 0x1 ;  /* 0x000000040000795c */ /* 0x000fe20000300000 */
.L_x_1167:
[----:B-1----:R-:W-:Y:S05]  /*be10*/  @P1 BRA `(.L_x_1165) ;  /* 0x0000000000081947 */ /* 0x002fea0003800000 */
[----:B------:R-:W1:Y:S02]  /*be20*/  SYNCS.PHASECHK.TRANS64.TRYWAIT P1, [UR6+0x33450], R0 ;  /* 0x03345000ff0075a7 */ /* 0x000e640008020146 */
[----:B-1----:R-:W-:Y:S05]  /*be30*/  @!P1 BRA `(.L_x_1168) ;  /* 0x0000010000609947 */ /* 0x002fea0003800000 */
.L_x_1165:
[----:B------:R-:W-:Y:S01]  /*be40*/  UIADD3 UR6, UR41, 0x200, URZ ;  /* 0x0000020029067890 */ /* 0x000fe2000fffe03f */
[----:B------:R-:W-:Y:S01]  /*be50*/  WARPGROUP.ARRIVE ;  /* 0x00000000000079c5 */ /* 0x000fe20000000000 */
[----:B------:R-:W-:Y:S01]  /*be60*/  UMOV UR7, 0xc0000010 ;  /* 0xc000001000077882 */ /* 0x000fe20000000000 */
[----:B01----:R-:W-:Y:S01]  /*be70*/  FMNMX.FTZ R0, R184, R9, !PT ;  /* 0x00000009b8007209 */ /* 0x003fe20007810000 */
[----:B------:R-:W-:Y:S01]  /*be80*/  USHF.R.U32.HI UR6, URZ, 0x4, UR6 ;  /* 0x000000043f067899 */ /* 0x000fe20008011606 */
[----:B------:R-:W-:Y:S02]  /*be90*/  FMNMX.FTZ R10, R186, R11, !PT ;  /* 0x0000000bba0a7209 */ /* 0x000fe40007810000 */
[----:B------:R-:W0:Y:S01]  /*bea0*/  S2R R222, SR_TID.X ;  /* 0x0000000000de7919 */ /* 0x000e220000002100 */
        /* <DEDUP_REMOVED lines=85> */
[----:B0-----:R-:W-:Y:S01]  /*c400*/  SHF.R.U32.HI R222, RZ, 0x7, R222 ;  /* 0x00000007ffde7819 */ /* 0x001fe200000116de */
        /* <DEDUP_REMOVED lines=12> */
[----:B------:R-:W-:Y:S01]  /*c4d0*/  FFMA.FTZ R11, R3, R12, -8 ;  /* 0xc1000000030b7423 */ /* 0x000fe2000001000c */
[----:B------:R-:W-:Y:S02]  /*c4e0*/  WARPGROUP.DEPBAR.LE gsb0, 0x0 ;  /* 0x00008000000079c5 */ /* 0x000fe40000010000 */
[----:B------:R-:W-:Y:S01]  /*c4f0*/  WARPGROUP.ARRIVE ;  /* 0x00000000000079c5 */ /* 0x000fe20000000000 */
[----:B------:R-:W-:-:S01]  /*c500*/  FFMA.FTZ R15, R189, UR37, -R11 ;  /* 0x00000025bd0f7c23 */ /* 0x000fc2000801080b */
[----:B------:R-:W-:Y:S02]  /*c510*/  IMAD.U32 R189, RZ, RZ, UR37 ;  /* 0x00000025ffbd7e24 */ /* 0x000fe4000f8e00ff */
[----:B------:R-:W-:-:S01]  /*c520*/  FFMA.FTZ R12, R185, UR37, -R11 ;  /* 0x00000025b90c7c23 */ /* 0x000fc2000801080b */
[--C-:B------:R-:W-:Y:S01]  /*c530*/  FFMA.FTZ R13, R184, UR37, -R11.reuse ;  /* 0x00000025b80d7c23 */ /* 0x100fe2000801080b */
        /* <DEDUP_REMOVED lines=40> */
[----:B------:R-:W-:-:S01]  /*c7c0*/  FFMA.FTZ R133, R0, R189, -8 ;  /* 0xc100000000857423 */ /* 0x000fc200000100bd */
[----:B------:R-:W-:Y:S01]  /*c7d0*/  FMUL.FTZ R9, R9, UR37 ;  /* 0x0000002509097c20 */ /* 0x000fe20008410000 */
[----:B------:R-:W-:Y:S01]  /*c7e0*/  MUFU.EX2 R10, R10 ;  /* 0x0000000a000a7308 */ /* 0x000fe20000000800 */
[----:B------:R-:W-:-:S02]  /*c7f0*/  IMAD.U32 R196, RZ, RZ, UR52 ;  /* 0x00000034ffc47e24 */ /* 0x000fc4000f8e00ff */
        /* <DEDUP_REMOVED lines=32> */
[----:B------:R-:W-:Y:S01]  /*ca00*/  IADD3 R194, -R222, 0xb, RZ ;  /* 0x0000000bdec27810 */ /* 0x000fe20007ffe1ff */
[----:B------:R-:W-:-:S01]  /*ca10*/  FFMA.FTZ R143, R143, UR37, -R133 ;  /* 0x000000258f8f7c23 */ /* 0x000fc20008010885 */
[----:B------:R-:W2:Y:S01]  /*ca20*/  S2R R222, SR_TID.X ;  /* 0x0000000000de7919 */ /* 0x000ea20000002100 */
[----:B------:R-:W-:-:S01]  /*ca30*/  FFMA.FTZ R146, R146, UR37, -R133 ;  /* 0x0000002592927c23 */ /* 0x000fc20008010885 */
[--C-:B------:R-:W-:Y:S01]  /*ca40*/  FFMA.FTZ R147, R147, UR37, -R133.reuse ;  /* 0x0000002593937c23 */ /* 0x100fe20008010885 */
[----:B------:R-:W-:-:S01]  /*ca50*/  FFMA.FTZ R150, R150, UR37, -R133 ;  /* 0x0000002596967c23 */ /* 0x000fc20008010885 */
[----:B------:R-:W3:Y:S01]  /*ca60*/  MUFU.EX2 R187, R187 ;  /* 0x000000bb00bb7308 */ /* 0x000ee20000000800 */
[----:B-1----:R-:W-:-:S01]  /*ca70*/  FFMA.FTZ R6, R9, R6, R184 ;  /* 0x0000000609067223 */ /* 0x002fc200000100b8 */
[--C-:B------:R-:W-:Y:S01]  /*ca80*/  FFMA.FTZ R151, R151, UR37, -R133.reuse ;  /* 0x0000002597977c23 */ /* 0x100fe20008010885 */
[----:B------:R-:W-:-:S01]  /*ca90*/  FFMA.FTZ R122, R122, UR37, -R133 ;  /* 0x000000257a7a7c23 */ /* 0x000fc20008010885 */
[--C-:B------:R-:W-:Y:S01]  /*caa0*/  FFMA.FTZ R123, R123, UR37, -R133.reuse ;  /* 0x000000257b7b7c23 */ /* 0x100fe20008010885 */
[----:B------:R-:W-:-:S01]  /*cab0*/  FFMA.FTZ R126, R126, UR37, -R133 ;  /* 0x000000257e7e7c23 */ /* 0x000fc20008010885 */
[----:B------:R-:W-:-:S02]  /*cac0*/  FFMA.FTZ R134, R134, UR37, -R133 ;  /* 0x0000002586867c23 */ /* 0x000fc40008010885 */
[----:B------:R-:W1:Y:S01]  /*cad0*/  MUFU.EX2 R14, R14 ;  /* 0x0000000e000e7308 */ /* 0x000e620000000800 */
[----:B0-----:R-:W-:-:S07]  /*cae0*/  FADD.FTZ R7, R12, R7 ;  /* 0x000000070c077221 */ /* 0x001fce0000010000 */
[----:B------:R-:W0:Y:S01]  /*caf0*/  MUFU.EX2 R186, R186 ;  /* 0x000000ba00ba7308 */ /* 0x000e220000000800 */
[----:B---3--:R-:W-:-:S07]  /*cb00*/  FADD.FTZ R195, R187, R6 ;  /* 0x00000006bbc37221 */ /* 0x008fce0000010000 */
[----:B------:R-:W3:Y:S01]  /*cb10*/  MUFU.EX2 R15, R15 ;  /* 0x0000000f000f7308 */ /* 0x000ee20000000800 */
[----:B-1----:R-:W-:-:S01]  /*cb20*/  FADD.FTZ R6, R14, R7 ;  /* 0x000000070e067221 */ /* 0x002fc20000010000 */
[----:B--2---:R-:W-:-:S06]  /*cb30*/  LOP3.LUT P1, RZ, R222, 0x7f, RZ, 0xc0, !PT ;  /* 0x0000007fdeff7812 */ /* 0x004fcc000782c0ff */
[----:B------:R-:W1:Y:S01]  /*cb40*/  MUFU.EX2 R189, R189 ;  /* 0x000000bd00bd7308 */ /* 0x000e620000000800 */
[----:B0-----:R-:W-:-:S07]  /*cb50*/  FADD.FTZ R192, R186, R195 ;  /* 0x000000c3bac07221 */ /* 0x001fce0000010000 */
[----:B------:R-:W0:Y:S01]  /*cb60*/  MUFU.EX2 R20, R20 ;  /* 0x0000001400147308 */ /* 0x000e220000000800 */
[----:B---3--:R-:W-:-:S07]  /*cb70*/  FADD.FTZ R7, R15, R6 ;  /* 0x000000060f077221 */ /* 0x008fce0000010000 */
        /* <DEDUP_REMOVED lines=96> */
[--C-:B------:R-:W-:Y:S01]  /*d180*/  FFMA.FTZ R195, R127, UR37, -R133.reuse ;  /* 0x000000257fc37c23 */ /* 0x100fe20008010885 */
[----:B------:R-:W-:-:S05]  /*d190*/  FFMA.FTZ R127, R130, UR37, -R133 ;  /* 0x00000025827f7c23 */ /* 0x000fca0008010885 */
        /* <DEDUP_REMOVED lines=20> */
[--C-:B------:R-:W-:Y:S01]  /*d2e0*/  FFMA.FTZ R130, R131, UR37, -R133.reuse ;  /* 0x0000002583827c23 */ /* 0x100fe20008010885 */
[----:B------:R-:W-:-:S05]  /*d2f0*/  FFMA.FTZ R133, R135, UR37, -R133 ;  /* 0x0000002587857c23 */ /* 0x000fca0008010885 */
[----:B------:R-:W0:Y:S01]  /*d300*/  MUFU.EX2 R149, R149 ;  /* 0x0000009500957308 */ /* 0x000e220000000800 */
[----:B--2---:R-:W-:-:S07]  /*d310*/  FADD.FTZ R6, R148, R7 ;  /* 0x0000000794067221 */ /* 0x004fce0000010000 */
[----:B------:R-:W2:Y:S01]  /*d320*/  MUFU.EX2 R151, R151 ;  /* 0x0000009700977308 */ /* 0x000ea20000000800 */
[----:B-1----:R-:W-:-:S07]  /*d330*/  FADD.FTZ R192, R150, R197 ;  /* 0x000000c596c07221 */ /* 0x002fce0000010000 */
[----:B------:R-:W1:Y:S01]  /*d340*/  MUFU.EX2 R120, R120 ;  /* 0x0000007800787308 */ /* 0x000e620000000800 */
[----:B0-----:R-:W-:-:S01]  /*d350*/  FADD.FTZ R7, R149, R6 ;  /* 0x0000000695077221 */ /* 0x001fc20000010000 */
[----:B------:R-:W-:-:S05]  /*d360*/  @!P1 LEA R6, R196, UR41, 0x3 ;  /* 0x00000029c4069c11 */ /* 0x000fca000f8e18ff */
[----:B------:R-:W-:Y:S01]  /*d370*/  @!P1 VIADD R6, R6, 0x33440 ;  /* 0x0003344006069836 */ /* 0x000fe20000000000 */
[----:B------:R-:W-:Y:S01]  /*d380*/  MUFU.EX2 R122, R122 ;  /* 0x0000007a007a7308 */ /* 0x000fe20000000800 */
[----:B--2---:R-:W-:-:S03]  /*d390*/  FADD.FTZ R131, R151, R192 ;  /* 0x000000c097837221 */ /* 0x004fc60000010000 */
[----:B------:R-:W-:-:S04]  /*d3a0*/  @!P1 PRMT R6, RZ, 0x654, R6 ;  /* 0x00000654ff069816 */ /* 0x000fc80000000006 */
[----:B------:R-:W0:Y:S01]  /*d3b0*/  MUFU.EX2 R121, R121 ;  /* 0x0000007900797308 */ /* 0x000e220000000800 */
[----:B-1----:R-:W-:-:S07]  /*d3c0*/  FADD.FTZ R192, R120, R7 ;  /* 0x0000000778c07221 */ /* 0x002fce0000010000 */
[----:B------:R-:W-:Y:S08]  /*d3d0*/  MUFU.EX2 R123, R123 ;  /* 0x0000007b007b7308 */ /* 0x000ff00000000800 */
[----:B------:R-:W1:Y:S01]  /*d3e0*/  MUFU.EX2 R124, R124 ;  /* 0x0000007c007c7308 */ /* 0x000e620000000800 */
[----:B0-----:R-:W-:-:S07]  /*d3f0*/  FADD.FTZ R7, R121, R192 ;  /* 0x000000c079077221 */ /* 0x001fce0000010000 */
[----:B------:R-:W-:Y:S08]  /*d400*/  MUFU.EX2 R126, R126 ;  /* 0x0000007e007e7308 */ /* 0x000ff00000000800 */
[----:B------:R-:W0:Y:S01]  /*d410*/  MUFU.EX2 R125, R125 ;  /* 0x0000007d007d7308 */ /* 0x000e220000000800 */
[----:B-1----:R-:W-:-:S07]  /*d420*/  FADD.FTZ R192, R124, R7 ;  /* 0x000000077cc07221 */ /* 0x002fce0000010000 */
[----:B------:R-:W-:Y:S01]  /*d430*/  MUFU.EX2 R195, R195 ;  /* 0x000000c300c37308 */ /* 0x000fe20000000800 */
[----:B------:R-:W-:Y:S02]  /*d440*/  WARPGROUP.DEPBAR.LE gsb0, 0x0 ;  /* 0x00008000000079c5 */ /* 0x000fe40000010000 */
[----:B------:R-:W-:-:S05]  /*d450*/  WARPGROUP.ARRIVE ;  /* 0x00000000000079c5 */ /* 0x000fca0000000000 */
[----:B------:R-:W1:Y:S01]  /*d460*/  MUFU.EX2 R128, R128 ;  /* 0x0000008000807308 */ /* 0x000e620000000800 */
[----:B0-----:R-:W-:-:S01]  /*d470*/  FADD.FTZ R7, R125, R192 ;  /* 0x000000c07d077221 */ /* 0x001fc20000010000 */
[----:B------:R-:W-:Y:S06]  /*d480*/  QGMMA.64x192x32.F32.E4M3.E4M3 R24, R200, gdesc[UR4], R24, gsb0 ;  /* 0x02e00004c8187df3 */ /* 0x000fec0008000818 */
[----:B------:R-:W-:Y:S08]  /*d490*/  MUFU.EX2 R127, R127 ;  /* 0x0000007f007f7308 */ /* 0x000ff00000000800 */
[----:B------:R-:W0:Y:S08]  /*d4a0*/  MUFU.EX2 R129, R129 ;  /* 0x0000008100817308 */ /* 0x000e300000000800 */
[----:B------:R-:W-:Y:S08]  /*d4b0*/  MUFU.EX2 R130, R130 ;  /* 0x0000008200827308 */ /* 0x000ff00000000800 */
[----:B------:R-:W2:Y:S08]  /*d4c0*/  MUFU.EX2 R132, R132 ;  /* 0x0000008400847308 */ /* 0x000eb00000000800 */
[----:B------:R-:W3:Y:S08]  /*d4d0*/  MUFU.EX2 R134, R134 ;  /* 0x0000008600867308 */ /* 0x000ef00000000800 */
[----:B------:R-:W4:Y:S08]  /*d4e0*/  MUFU.EX2 R11, R11 ;  /* 0x0000000b000b7308 */ /* 0x000f300000000800 */
[----:B------:R-:W5:Y:S01]  /*d4f0*/  MUFU.EX2 R133, R133 ;  /* 0x0000008500857308 */ /* 0x000f620000000800 */
[----:B------:R-:W-:-:S02]  /*d500*/  WARPGROUP.DEPBAR.LE gsb0, 0x0 ;  /* 0x00008000000079c5 */ /* 0x000fc40000010000 */
[----:B------:R1:W-:Y:S06]  /*d510*/  BAR.ARV R194, 0x100 ;  /* 0x000400c20000751d */ /* 0x0003ec0000002000 */
[----:B------:R0:W-:Y:S01]  /*d520*/  @!P1 SYNCS.ARRIVE.TRANS64.RED.A1T0 RZ, [R6+URZ], RZ ;  /* 0x000000ff06ff99a7 */ /* 0x0001e2000810043f */
[----:B-1----:R-:W-:-:S04]  /*d530*/  FADD.FTZ R194, R122, R131 ;  /* 0x000000837ac27221 */ /* 0x002fc80000010000 */
[----:B------:R-:W-:Y:S01]  /*d540*/  FADD.FTZ R131, R123, R194 ;  /* 0x000000c27b837221 */ /* 0x000fe20000010000 */
[----:B0-----:R-:W-:-:S03]  /*d550*/  FADD.FTZ R6, R128, R7 ;  /* 0x0000000780067221 */ /* 0x001fc60000010000 */
[----:B------:R-:W-:Y:S01]  /*d560*/  FADD.FTZ R194, R126, R131 ;  /* 0x000000837ec27221 */ /* 0x000fe20000010000 */
[----:B------:R-:W-:-:S03]  /*d570*/  FADD.FTZ R131, R129, R6 ;  /* 0x0000000681837221 */ /* 0x000fc60000010000 */
[----:B------:R-:W-:Y:S01]  /*d580*/  FADD.FTZ R194, R195, R194 ;  /* 0x000000c2c3c27221 */ /* 0x000fe20000010000 */
[----:B--2---:R-:W-:-:S03]  /*d590*/  FADD.FTZ R6, R132, R131 ;  /* 0x0000008384067221 */ /* 0x004fc60000010000 */
[----:B------:R-:W-:-:S04]  /*d5a0*/  FADD.FTZ R7, R127, R194 ;  /* 0x000000c27f077221 */ /* 0x000fc80000010000 */
[----:B------:R-:W-:-:S04]  /*d5b0*/  FADD.FTZ R7, R130, R7 ;  /* 0x0000000782077221 */ /* 0x000fc80000010000 */
[----:B---3--:R-:W-:Y:S01]  /*d5c0*/  FADD.FTZ R131, R134, R7 ;  /* 0x0000000786837221 */ /* 0x008fe20000010000 */
[----:B----4-:R-:W-:-:S03]  /*d5d0*/  FADD.FTZ R7, R11, R6 ;  /* 0x000000060b077221 */ /* 0x010fc60000010000 */
[----:B-----5:R-:W-:Y:S01]  /*d5e0*/  FADD.FTZ R6, R133, R131 ;  /* 0x0000008385067221 */ /* 0x020fe20000010000 */
[----:B------:R-:W-:Y:S06]  /*d5f0*/  @!P0 BRA `(.L_x_1169) ;  /* 0x0000000000048947 */ /* 0x000fec0003800000 */
[----:B------:R-:W-:Y:S01]  /*d600*/  BPT.TRAP 0x1 ;  /* 0x000000040000795c */ /* 0x000fe20000300000 */
.L_x_1169:
        /* <DEDUP_REMOVED lines=144> */
[----:B------:R-:W-:Y:S02]  /*df10*/  IMAD.MOV.U32 R11, RZ, RZ, R0 ;  /* 0x000000ffff0b7224 */ /* 0x000fe400078e0000 */
[----:B------:R-:W-:Y:S01]  /*df20*/  IMAD.MOV.U32 R9, RZ, RZ, R3 ;  /* 0x000000ffff097224 */ /* 0x000fe200078e0003 */
[----:B------:R-:W-:Y:S06]  /*df30*/  @P1 BRA `(.L_x_1170) ;  /* 0xffffffd000541947 */ /* 0x000fec000383ffff */
.L_x_1160:
[----:B------:R-:W-:-:S13]  /*df40*/  ISETP.GE.AND P1, PT, R4, UR38, PT ;  /* 0x0000002604007c0c */ /* 0x000fda000bf26270 */
[----:B------:R-:W-:Y:S05]  /*df50*/  @!P1 BRA `(.L_x_1171) ;  /* 0x0000004800e09947 */ /* 0x000fea0003800000 */
[----:B------:R-:W-:Y:S01]  /*df60*/  IMAD.IADD R14, R18, 0x1, -R19 ;  /* 0x00000001120e7824 */ /* 0x000fe200078e0a13 */
[----:B------:R-:W-:Y:S01]  /*df70*/  UMOV UR56, UR52 ;  /* 0x0000003400387c82 */ /* 0x000fe20008000000 */
[----:B------:R-:W-:Y:S01]  /*df80*/  IMAD.MOV.U32 R12, RZ, RZ, R0 ;  /* 0x000000ffff0c7224 */ /* 0x000fe200078e0000 */
[----:B------:R-:W-:Y:S01]  /*df90*/  UMOV UR57, UR45 ;  /* 0x0000002d00397c82 */ /* 0x000fe20008000000 */
[----:B------:R-:W-:Y:S01]  /*dfa0*/  IMAD.MOV.U32 R10, RZ, RZ, R3 ;  /* 0x000000ffff0a7224 */ /* 0x000fe200078e0003 */
[C-C-:B------:R-:W-:Y:S01]  /*dfb0*/  IADD3 R13, R14.reuse, 0x8, R5.reuse ;  /* 0x000000080e0d7810 */ /* 0x140fe20007ffe005 */
[----:B------:R-:W-:Y:S01]  /*dfc0*/  IMAD.IADD R11, R14, 0x1, R5 ;  /* 0x000000010e0b7824 */ /* 0x000fe200078e0205 */
[----:B------:R-:W-:Y:S01]  /*dfd0*/  ULDC UR52, c[0x0][0x9e4] ;  /* 0x0002790000347ab9 */ /* 0x000fe20000000800 */
[----:B------:R-:W-:Y:S01]  /*dfe0*/  ULDC UR54, c[0x0][0x9dc] ;  /* 0x0002770000367ab9 */ /* 0x000fe20000000800 */
[----:B------:R-:W-:Y:S01]  /*dff0*/  LOP3.LUT R9, RZ, R13, RZ, 0x33, !PT ;  /* 0x0000000dff097212 */ /* 0x000fe200078e33ff */
[----:B------:R-:W-:-:S06]  /*e000*/  ULDC UR53, c[0x0][0x9e0] ;  /* 0x0002780000357ab9 */ /* 0x000fcc0000000800 */
.L_x_1189:
[----:B------:R-:W-:Y:S01]  /*e010*/  ISETP.NE.AND P2, PT, RZ, UR43, PT ;  /* 0x0000002bff007c0c */ /* 0x000fe2000bf45270 */
[----:B------:R-:W-:-:S04]  /*e020*/  UISETP.NE.AND UP0, UPT, UR56, 0x1, UPT ;  /* 0x000000013800788c */ /* 0x000fc8000bf05270 */
[----:B------:R-:W-:-:S04]  /*e030*/  USEL UR45, URZ, 0x1, UP0 ;  /* 0x000000013f2d7887 */ /* 0x000fc80008000000 */
[----:B------:R-:W-:-:S04]  /*e040*/  ULOP3.LUT UR45, UR57, UR45, URZ, 0x3c, !UPT ;  /* 0x0000002d392d7292 */ /* 0x000fc8000f8e3c3f */
[----:B------:R-:W-:Y:S08]  /*e050*/  @P2 BRA `(.L_x_1172) ;  /* 0x0000000000382947 */ /* 0x000ff00003800000 */
[----:B------:R-:W-:Y:S05]  /*e060*/  @!P0 BRA `(.L_x_1173) ;  /* 0x0000000000048947 */ /* 0x000fea0003800000 */
[----:B------:R-:W-:Y:S01]  /*e070*/  BPT.TRAP 0x1 ;  /* 0x000000040000795c */ /* 0x000fe20000300000 */
.L_x_1173:
        /* <DEDUP_REMOVED lines=9> */
.L_x_1174:
[----:B-1----:R-:W-:Y:S05]  /*e110*/  @P1 BRA `(.L_x_1172) ;  /* 0x0000000000081947 */ /* 0x002fea0003800000 */
[----:B------:R-:W1:Y:S02]  /*e120*/  SYNCS.PHASECHK.TRANS64.TRYWAIT P1, [UR6+0x33430], R0 ;  /* 0x03343000ff0075a7 */ /* 0x000e640008020146 */
[----:B-1----:R-:W-:Y:S05]  /*e130*/  @!P1 BRA `(.L_x_1175) ;  /* 0x000000dc00b89947 */ /* 0x002fea0003800000 */
.L_x_1172:
        /* <DEDUP_REMOVED lines=191> */
.L_x_1177:
[----:B------:R-:W-:Y:S01]  /*ed30*/  ULEA UR6, UR56, UR41, 0x3 ;  /* 0x0000002938067291 */ /* 0x000fe2000f8e183f */
[----:B------:R-:W-:-:S05]  /*ed40*/  IMAD.U32 R0, RZ, RZ, UR57 ;  /* 0x00000039ff007e24 */ /* 0x000fca000f8e00ff */
[----:B------:R-:W-:-:S04]  /*ed50*/  SHF.L.U32 R0, R0, 0x1f, RZ ;  /* 0x0000001f00007819 */ /* 0x000fc800000006ff */
[----:B------:R0:W1:Y:S01]  /*ed60*/  SYNCS.PHASECHK.TRANS64.TRYWAIT P1, [UR6+0x33450], R0 ;  /* 0x03345000ff0075a7 */ /* 0x0000620008020146 */
[----:B------:R-:W-:Y:S05]  /*ed70*/  @!P0 BRA `(.L_x_1178) ;  /* 0x0000000000048947 */ /* 0x000fea0003800000 */
[----:B------:R-:W-:Y:S01]  /*ed80*/  BPT.TRAP 0x1 ;  /* 0x000000040000795c */ /* 0x000fe20000300000 */
.L_x_1178:
[----:B-1----:R-:W-:Y:S05]  /*ed90*/  @P1 BRA `(.L_x_1176) ;  /* 0x0000000000081947 */ /* 0x002fea0003800000 */
[----:B------:R-:W1:Y:S02]  /*eda0*/  SYNCS.PHASECHK.TRANS64.TRYWAIT P1, [UR6+0x33450], R0 ;  /* 0x03345000ff0075a7 */ /* 0x000e640008020146 */
[----:B-1----:R-:W-:Y:S05]  /*edb0*/  @!P1 BRA `(.L_x_1179) ;  /* 0x000000d000b09947 */ /* 0x002fea0003800000 */
.L_x_1176:
[----:B------:R-:W-:Y:S01]  /*edc0*/  UIADD3 UR6, UR41, 0x200, URZ ;  /* 0x0000020029067890 */ /* 0x000fe2000fffe03f */
[----:B------:R-:W-:Y:S01]  /*edd0*/  WARPGROUP.ARRIVE ;  /* 0x00000000000079c5 */ /* 0x000fe20000000000 */
[----:B------:R-:W-:-:S05]  /*ede0*/  UMOV UR7, 0xc0000010 ;  /* 0xc000001000077882 */ /* 0x000fca0000000000 */
[----:B-1----:R-:W1:Y:S01]  /*edf0*/  S2R R3, SR_TID.X ;  /* 0x0000000000037919 */ /* 0x002e620000002100 */
[----:B------:R-:W-:Y:S01]  /*ee00*/  USHF.R.U32.HI UR6, URZ, 0x4, UR6 ;  /* 0x000000043f067899 */ /* 0x000fe20008011606 */
[----:B0-----:R-:W-:Y:S02]  /*ee10*/  IMAD.U32 R0, RZ, RZ, UR55 ;  /* 0x00000037ff007e24 */ /* 0x001fe4000f8e00ff */
        /* <DEDUP_REMOVED lines=10> */
[----:B------:R-:W-:Y:S01]  /*eec0*/  VIADD R22, R14, UR53 ;  /* 0x000000350e167c36 */ /* 0x000fe20008000000 */
[----:B------:R-:W-:Y:S01]  /*eed0*/  UMOV UR7, 0xc0000010 ;  /* 0xc000001000077882 */ /* 0x000fe20000000000 */
[----:B-1----:R-:W-:Y:S02]  /*eee0*/  LOP3.LUT P1, RZ, R3, 0x7f, RZ, 0xc0, !PT ;  /* 0x0000007f03ff7812 */ /* 0x002fe4000782c0ff */
        /* <DEDUP_REMOVED lines=25> */
[C---:B------:R-:W-:Y:S02]  /*f080*/  IMAD.IADD R14, R5.reuse, 0x1, R22 ;  /* 0x00000001050e7824 */ /* 0x040fe400078e0216 */
[----:B------:R-:W-:Y:S01]  /*f090*/  IMAD.IADD R3, R5, 0x1, R20 ;  /* 0x0000000105037824 */ /* 0x000fe200078e0214 */
[----:B------:R-:W-:Y:S02]  /*f0a0*/  WARPGROUP.DEPBAR.LE gsb0, 0x0 ;  /* 0x00008000000079c5 */ /* 0x000fe40000010000 */
[----:B------:R0:W-:Y:S06]  /*f0b0*/  BAR.ARV R21, 0x100 ;  /* 0x000400150000751d */ /* 0x0001ec0000002000 */
[----:B------:R1:W-:Y:S01]  /*f0c0*/  @!P1 SYNCS.ARRIVE.TRANS64.RED.A1T0 RZ, [R0+URZ], RZ ;  /* 0x000000ff00ff99a7 */ /* 0x0003e2000810043f */
[----:B------:R-:W-:Y:S01]  /*f0d0*/  ISETP.GE.AND P1, PT, R8, 0x1, PT ;  /* 0x000000010800780c */ /* 0x000fe20003f26270 */
[----:B-1----:R-:W-:-:S12]  /*f0e0*/  IMAD R0, R17, -0x2, R15 ;  /* 0xfffffffe11007824 */ /* 0x002fd800078e020f */
[----:B0-----:R-:W-:Y:S05]  /*f0f0*/  @!P1 BRA `(.L_x_1180) ;  /* 0x0000000000589947 */ /* 0x001fea0003800000 */
[----:B------:R-:W-:Y:S01]  /*f100*/  ISETP.GT.AND P1, PT, R11, -0x1, PT ;  /* 0xffffffff0b00780c */ /* 0x000fe20003f24270 */
[----:B------:R-:W-:-:S12]  /*f110*/  BSSY B0, `(.L_x_1181) ;  /* 0x0000011000007945 */ /* 0x000fd80003800000 */
[----:B------:R-:W-:Y:S05]  /*f120*/  @P1 BRA `(.L_x_1182) ;  /* 0x0000000000241947 */ /* 0x000fea0003800000 */
[----:B------:R-:W-:Y:S01]  /*f130*/  IMAD.U32 R202, RZ, RZ, UR52 ;  /* 0x00000034ffca7e24 */ /* 0x000fe2000f8e00ff */
[----:B------:R-:W-:-:S04]  /*f140*/  IADD3 R21, R5, R18, -R19 ;  /* 0x0000001205157210 */ /* 0x000fc80007ffe813 */
[----:B------:R-:W-:Y:S02]  /*f150*/  ISETP.NE.AND P1, PT, R202, 0x1, PT ;  /* 0x00000001ca00780c */ /* 0x000fe40003f25270 */
[----:B------:R-:W-:-:S11]  /*f160*/  LOP3.LUT R21, RZ, R21, RZ, 0x33, !PT ;  /* 0x00000015ff157212 */ /* 0x000fd600078e33ff */
[----:B------:R-:W0:Y:S02]  /*f170*/  @P1 LDC.64 R200, c[0x0][0x9e8] ;  /* 0x00027a00ffc81b82 */ /* 0x000e240000000a00 */
[----:B0-----:R-:W-:-:S05]  /*f180*/  @P1 IMAD.HI.U32 R200, R21, R200, RZ ;  /* 0x000000c815c81227 */ /* 0x001fca00078e00ff */
[----:B------:R-:W-:-:S04]  /*f190*/  @P1 SHF.R.U32.HI R21, RZ, R201, R200 ;  /* 0x000000c9ff151219 */ /* 0x000fc800000116c8 */
[----:B------:R-:W-:Y:S01]  /*f1a0*/  LOP3.LUT R21, RZ, R21, RZ, 0x33, !PT ;  /* 0x00000015ff157212 */ /* 0x000fe200078e33ff */
[----:B------:R-:W-:Y:S06]  /*f1b0*/  BRA `(.L_x_1183) ;  /* 0x0000000000187947 */ /* 0x000fec0003800000 */
.L_x_1182:
[----:B------:R-:W-:Y:S02]  /*f1c0*/  IMAD.U32 R202, RZ, RZ, UR52 ;  /* 0x00000034ffca7e24 */ /* 0x000fe4000f8e00ff */
[----:B------:R-:W-:-:S03]  /*f1d0*/  IMAD.MOV.U32 R21, RZ, RZ, R11 ;  /* 0x000000ffff157224 */ /* 0x000fc600078e000b */
[----:B------:R-:W-:-:S13]  /*f1e0*/  ISETP.NE.AND P1, PT, R202, 0x1, PT ;  /* 0x00000001ca00780c */ /* 0x000fda0003f25270 */
[----:B------:R-:W0:Y:S02]  /*f1f0*/  @P1 LDC.64 R200, c[0x0][0x9e8] ;  /* 0x00027a00ffc81b82 */ /* 0x000e240000000a00 */
[----:B0-----:R-:W-:-:S05]  /*f200*/  @P1 IMAD.HI.U32 R200, R11, R200, RZ ;  /* 0x000000c80bc81227 */ /* 0x001fca00078e00ff */
[----:B------:R-:W-:-:S07]  /*f210*/  @P1 SHF.R.U32.HI R21, RZ, R201, R200 ;  /* 0x000000c9ff151219 */ /* 0x000fce00000116c8 */
.L_x_1183:
[----:B------:R-:W-:Y:S05]  /*f220*/  BSYNC B0 ;  /* 0x0000000000007941 */ /* 0x000fea0003800000 */
.L_x_1181:
[----:B------:R-:W-:-:S05]  /*f230*/  IMAD R21, R21, R202, R0 ;  /* 0x000000ca15157224 */ /* 0x000fca00078e0200 */
[----:B------:R-:W-:Y:S02]  /*f240*/  VIADDMNMX R14, R21, R202, R14, PT ;  /* 0x000000ca150e7246 */ /* 0x000fe4000380010e */
[----:B------:R-:W-:-:S07]  /*f250*/  VIMNMX R3, R3, R21, !PT ;  /* 0x0000001503037248 */ /* 0x000fce0007fe0100 */
.L_x_1180:
        /* <DEDUP_REMOVED lines=14> */
[----:B------:R-:W-:Y:S02]  /*f340*/  ISETP.LT.OR P1, PT, R14, 0x9, P1 ;  /* 0x000000090e00780c */ /* 0x000fe40000f21670 */
[----:B------:R-:W-:Y:S02]  /*f350*/  ISETP.GE.AND P2, PT, R15, 0x11, PT ;  /* 0x000000110f00780c */ /* 0x000fe40003f46270 */
[----:B------:R-:W-:Y:S02]  /*f360*/  LOP3.LUT R16, R16, 0xbfffffff, RZ, 0xc0, !PT ;  /* 0xbfffffff10107812 */ /* 0x000fe400078ec0ff */
[----:B------:R-:W-:-:S02]  /*f370*/  FSEL R188, R188, -INF , !P1 ;  /* 0xff800000bcbc7808 */ /* 0x000fc40004800000 */
[----:B------:R-:W-:Y:S02]  /*f380*/  ISETP.GT.AND P1, PT, R3, 0x9, !P3 ;  /* 0x000000090300780c */ /* 0x000fe40005f24270 */
[----:B------:R-:W-:Y:S02]  /*f390*/  @P3 LOP3.LUT R16, R16, 0x40000000, RZ, 0xfc, !PT ;  /* 0x4000000010103812 */ /* 0x000fe400078efcff */
[----:B------:R-:W-:Y:S02]  /*f3a0*/  ISETP.LT.OR P1, PT, R14, 0xa, P1 ;  /* 0x0000000a0e00780c */ /* 0x000fe40000f21670 */
[----:B------:R-:W-:Y:S02]  /*f3b0*/  LOP3.LUT R16, R16, 0x7fffffff, RZ, 0xc0, !PT ;  /* 0x7fffffff10107812 */ /* 0x000fe400078ec0ff */
[----:B------:R-:W-:Y:S02]  /*f3c0*/  FSEL R189, R189, -INF , !P1 ;  /* 0xff800000bdbd7808 */ /* 0x000fe40004800000 */
[----:B------:R-:W-:-:S02]  /*f3d0*/  @P2 LOP3.LUT R16, R16, 0x80000000, RZ, 0xfc, !PT ;  /* 0x8000000010102812 */ /* 0x000fc400078efcff */
[----:B------:R-:W-:Y:S02]  /*f3e0*/  ISETP.GT.AND P1, PT, R3, 0x10, !P2 ;  /* 0x000000100300780c */ /* 0x000fe40005724270 */
[C---:B------:R-:W-:Y:S02]  /*f3f0*/  ISETP.GE.AND P2, PT, R15.reuse, 0x12, PT ;  /* 0x000000120f00780c */ /* 0x040fe40003f46270 */
[----:B------:R-:W-:Y:S02]  /*f400*/  ISETP.LT.OR P1, PT, R14, 0x11, P1 ;  /* 0x000000110e00780c */ /* 0x000fe40000f21670 */
[----:B------:R-:W-:Y:S02]  /*f410*/  ISETP.GE.AND P3, PT, R15, 0x22, PT ;  /* 0x000000220f00780c */ /* 0x000fe40003f66270 */
[----:B------:R-:W-:Y:S02]  /*f420*/  FSEL R192, R192, -INF , !P1 ;  /* 0xff800000c0c07808 */ /* 0x000fe40004800000 */
[----:B------:R-:W-:-:S02]  /*f430*/  ISETP.GT.AND P1, PT, R3, 0x11, !P2 ;  /* 0x000000110300780c */ /* 0x000fc40005724270 */
[----:B------:R-:W-:Y:S02]  /*f440*/  LOP3.LUT R16, R16, 0xfffffffd, RZ, 0xc0, !PT ;  /* 0xfffffffd10107812 */ /* 0x000fe400078ec0ff */
[----:B------:R-:W-:Y:S02]  /*f450*/  ISETP.LT.OR P1, PT, R14, 0x12, P1 ;  /* 0x000000120e00780c */ /* 0x000fe40000f21670 */
[----:B------:R-:W-:Y:S02]  /*f460*/  @P2 LOP3.LUT R2, R2, 0x1, RZ, 0xfc, !PT ;  /* 0x0000000102022812 */ /* 0x000fe400078efcff */
[----:B------:R-:W-:Y:S02]  /*f470*/  ISETP.GE.AND P2, PT, R15, 0x19, PT ;  /* 0x000000190f00780c */ /* 0x000fe40003f46270 */
[----:B------:R-:W-:Y:S02]  /*f480*/  FSEL R193, R193, -INF , !P1 ;  /* 0xff800000c1c17808 */ /* 0x000fe40004800000 */
[----:B------:R-:W-:-:S02]  /*f490*/  LOP3.LUT R2, R2, 0xfffffffb, RZ, 0xc0, !PT ;  /* 0xfffffffb02027812 */ /* 0x000fc400078ec0ff */
[----:B------:R-:W-:Y:S02]  /*f4a0*/  ISETP.GT.AND P1, PT, R3, 0x18, !P2 ;  /* 0x000000180300780c */ /* 0x000fe40005724270 */
[----:B------:R-:W-:Y:S02]  /*f4b0*/  @P3 LOP3.LUT R16, R16, 0x2, RZ, 0xfc, !PT ;  /* 0x0000000210103812 */ /* 0x000fe400078efcff */
[----:B------:R-:W-:Y:S02]  /*f4c0*/  ISETP.LT.OR P1, PT, R14, 0x19, P1 ;  /* 0x000000190e00780c */ /* 0x000fe40000f21670 */
[----:B------:R-:W-:Y:S02]  /*f4d0*/  LOP3.LUT R16, R16, 0xfffffffb, RZ, 0xc0, !PT ;  /* 0xfffffffb10107812 */ /* 0x000fe400078ec0ff */
[----:B------:R-:W-:Y:S02]  /*f4e0*/  @P2 LOP3.LUT R2, R2, 0x4, RZ, 0xfc, !PT ;  /* 0x0000000402022812 */ /* 0x000fe400078efcff */
[----:B------:R-:W-:-:S02]  /*f4f0*/  ISETP.GE.AND P2, PT, R15, 0x1a, PT ;  /* 0x0000001a0f00780c */ /* 0x000fc40003f46270 */
[----:B------:R-:W-:Y:S02]  /*f500*/  FSEL R196, R196, -INF , !P1 ;  /* 0xff800000c4c47808 */ /* 0x000fe40004800000 */
        /* <DEDUP_REMOVED lines=189> */
[----:B------:R-:W-:-:S13]  /*100e0*/  ISETP.GE.AND P6, PT, R8, 0x1, PT ;  /* 0x000000010800780c */ /* 0x000fda0003fc6270 */
[----:B------:R-:W-:Y:S05]  /*100f0*/  @!P6 BRA `(.L_x_1184) ;  /* 0x000000000054e947 */ /* 0x000fea0003800000 */
        /* <DEDUP_REMOVED lines=11> */
.L_x_1186:
[----:B------:R-:W-:Y:S02]  /*101b0*/  IMAD.U32 R184, RZ, RZ, UR52 ;  /* 0x00000034ffb87e24 */ /* 0x000fe4000f8e00ff */
[----:B------:R-:W-:-:S03]  /*101c0*/  IMAD.MOV.U32 R3, RZ, RZ, R13 ;  /* 0x000000ffff037224 */ /* 0x000fc600078e000d */
[----:B------:R-:W-:-:S13]  /*101d0*/  ISETP.NE.AND P6, PT, R184, 0x1, PT ;  /* 0x00000001b800780c */ /* 0x000fda0003fc5270 */
[----:B------:R-:W0:Y:S02]  /*101e0*/  @P6 LDC.64 R14, c[0x0][0x9e8] ;  /* 0x00027a00ff0e6b82 */ /* 0x000e240000000a00 */
[----:B0-----:R-:W-:-:S05]  /*101f0*/  @P6 IMAD.HI.U32 R14, R13, R14, RZ ;  /* 0x0000000e0d0e6227 */ /* 0x001fca00078e00ff */
[----:B------:R-:W-:-:S07]  /*10200*/  @P6 SHF.R.U32.HI R3, RZ, R15, R14 ;  /* 0x0000000fff036219 */ /* 0x000fce000001160e */
.L_x_1187:
[----:B------:R-:W-:Y:S05]  /*10210*/  BSYNC B0 ;  /* 0x0000000000007941 */ /* 0x000fea0003800000 */
.L_x_1185:
[----:B------:R-:W-:-:S05]  /*10220*/  IMAD R3, R3, R184, R0 ;  /* 0x000000b803037224 */ /* 0x000fca00078e0200 */
[----:B------:R-:W-:Y:S02]  /*10230*/  VIADDMNMX R22, R3, R184, R22, PT ;  /* 0x000000b803167246 */ /* 0x000fe40003800116 */
[----:B------:R-:W-:-:S07]  /*10240*/  VIMNMX R20, R20, R3, !PT ;  /* 0x0000000314147248 */ /* 0x000fce0007fe0100 */
.L_x_1184:
        /* <DEDUP_REMOVED lines=115> */
[----:B0-----:R-:W-:-:S02]  /*10980*/  FMNMX.FTZ R184, R14, R3, !PT ;  /* 0x000000030eb87209 */ /* 0x001fc40007810000 */
[----:B------:R-:W-:Y:S02]  /*10990*/  FSEL R138, R138, -INF , !P1 ;  /* 0xff8000008a8a7808 */ /* 0x000fe40004800000 */
[----:B------:R-:W-:Y:S01]  /*109a0*/  LOP3.LUT P1, RZ, R16, 0x800, RZ, 0xc0, !PT ;  /* 0x0000080010ff7812 */ /* 0x000fe2000782c0ff */
[----:B------:R-:W0:Y:S01]  /*109b0*/  SHFL.BFLY PT, R3, R184, 0x1, 0x1f ;  /* 0x0c201f00b8037f89 */ /* 0x000e2200000e0000 */
        /* <DEDUP_REMOVED lines=170> */
[----:B------:R-:W-:Y:S01]  /*11460*/  FMNMX.FTZ R141, R131, R140, !PT ;  /* 0x0000008c838d7209 */ /* 0x000fe20007810000 */
[--C-:B------:R-:W-:Y:S01]  /*11470*/  FFMA.FTZ R140, R144, UR37, -R0.reuse ;  /* 0x00000025908c7c23 */ /* 0x100fe20008010800 */
[----:B------:R-:W-:-:S02]  /*11480*/  FFMA.FTZ R144, R148, UR37, -R0 ;  /* 0x0000002594907c23 */ /* 0x000fc40008010800 */
[----:B------:R-:W-:-:S03]  /*11490*/  FMNMX.FTZ R141, R134, R141, !PT ;  /* 0x0000008d868d7209 */ /* 0x000fc60007810000 */
[----:B------:R-:W-:Y:S01]  /*114a0*/  MUFU.EX2 R177, R177 ;  /* 0x000000b100b17308 */ /* 0x000fe20000000800 */
[----:B------:R-:W-:Y:S01]  /*114b0*/  FMNMX.FTZ R192, R22, R141, !PT ;  /* 0x0000008d16c07209 */ /* 0x000fe20007810000 */
[--C-:B------:R-:W-:Y:S01]  /*114c0*/  FFMA.FTZ R141, R145, UR37, -R0.reuse ;  /* 0x00000025918d7c23 */ /* 0x100fe20008010800 */
[----:B------:R-:W-:-:S01]  /*114d0*/  FFMA.FTZ R145, R149, UR37, -R0 ;  /* 0x0000002595917c23 */ /* 0x000fc20008010800 */
[----:B------:R-:W-:Y:S01]  /*114e0*/  FFMA.FTZ R149, R133, UR37, -R0 ;  /* 0x0000002585957c23 */ /* 0x000fe20008010800 */
[----:B------:R-:W-:Y:S01]  /*114f0*/  FSEL R133, R3, RZ, P1 ;  /* 0x000000ff03857208 */ /* 0x000fe20000800000 */
[----:B------:R-:W1:Y:S02]  /*11500*/  SHFL.BFLY PT, R197, R192, 0x2, 0x1f ;  /* 0x0c401f00c0c57f89 */ /* 0x000e6400000e0000 */
[----:B------:R-:W-:Y:S02]  /*11510*/  MUFU.EX2 R180, R180 ;  /* 0x000000b400b47308 */ /* 0x000fe40000000800 */
[----:B------:R-:W-:-:S04]  /*11520*/  FADD.FTZ R133, -R133, R10 ;  /* 0x0000000a85857221 */ /* 0x000fc80000010100 */
[----:B------:R-:W-:Y:S02]  /*11530*/  FMUL.FTZ R133, R133, UR37 ;  /* 0x0000002585857c20 */ /* 0x000fe40008410000 */
[----:B------:R-:W-:Y:S08]  /*11540*/  MUFU.EX2 R181, R181 ;  /* 0x000000b500b57308 */ /* 0x000ff00000000800 */
[----:B------:R-:W2:Y:S01]  /*11550*/  MUFU.EX2 R133, R133 ;  /* 0x0000008500857308 */ /* 0x000ea20000000800 */
[----:B-1----:R-:W-:-:S07]  /*11560*/  FMNMX.FTZ R197, R192, R197, !PT ;  /* 0x000000c5c0c57209 */ /* 0x002fce0007810000 */
[----:B------:R-:W-:Y:S01]  /*11570*/  MUFU.EX2 R152, R152 ;  /* 0x0000009800987308 */ /* 0x000fe20000000800 */
[----:B------:R-:W1:Y:S07]  /*11580*/  SHFL.BFLY PT, R148, R197, 0x1, 0x1f ;  /* 0x0c201f00c5947f89 */ /* 0x000e6e00000e0000 */
[----:B------:R-:W-:Y:S08]  /*11590*/  MUFU.EX2 R153, R153 ;  /* 0x0000009900997308 */ /* 0x000ff00000000800 */
[----:B------:R-:W-:Y:S08]  /*115a0*/  MUFU.EX2 R156, R156 ;  /* 0x0000009c009c7308 */ /* 0x000ff00000000800 */
[----:B------:R-:W-:Y:S01]  /*115b0*/  MUFU.EX2 R157, R157 ;  /* 0x0000009d009d7308 */ /* 0x000fe20000000800 */
[----:B-1----:R-:W-:Y:S01]  /*115c0*/  FMNMX.FTZ R0, R197, R148, !PT ;  /* 0x00000094c5007209 */ /* 0x002fe20007810000 */
[----:B------:R-:W-:-:S03]  /*115d0*/  IMAD.U32 R197, RZ, RZ, UR37 ;  /* 0x00000025ffc57e24 */ /* 0x000fc6000f8e00ff */
[C---:B------:R-:W-:Y:S01]  /*115e0*/  FSETP.NEU.FTZ.AND P1, PT, R0.reuse, -INF , PT ;  /* 0xff8000000000780b */ /* 0x040fe20003f3d000 */
[----:B------:R-:W-:-:S02]  /*115f0*/  FFMA.FTZ R10, R0, R197, -8 ;  /* 0xc1000000000a7423 */ /* 0x000fc400000100c5 */
[----:B------:R-:W-:Y:S01]  /*11600*/  MUFU.EX2 R160, R160 ;  /* 0x000000a000a07308 */ /* 0x000fe20000000800 */
[----:B------:R-:W-:Y:S02]  /*11610*/  FSEL R197, R0, RZ, P1 ;  /* 0x000000ff00c57208 */ /* 0x000fe40000800000 */
[----:B------:R-:W-:-:S03]  /*11620*/  FSEL R10, R10, RZ, P1 ;  /* 0x000000ff0a0a7208 */ /* 0x000fc60000800000 */
[----:B------:R-:W-:Y:S02]  /*11630*/  FADD.FTZ R197, -R197, R12 ;  /* 0x0000000cc5c57221 */ /* 0x000fe40000010100 */
[----:B------:R-:W-:Y:S01]  /*11640*/  MUFU.EX2 R161, R161 ;  /* 0x000000a100a17308 */ /* 0x000fe20000000800 */
[----:B0-----:R-:W-:-:S01]  /*11650*/  FFMA.FTZ R196, R158, UR37, -R10 ;  /* 0x000000259ec47c23 */ /* 0x001fc2000801080a */
[--C-:B------:R-:W-:Y:S01]  /*11660*/  FFMA.FTZ R15, R15, UR37, -R10.reuse ;  /* 0x000000250f0f7c23 */ /* 0x100fe2000801080a */
[----:B------:R-:W-:Y:S01]  /*11670*/  FMUL.FTZ R158, R197, UR37 ;  /* 0x00000025c59e7c20 */ /* 0x000fe20008410000 */
[--C-:B------:R-:W-:Y:S01]  /*11680*/  FFMA.FTZ R148, R187, UR37, -R10.reuse ;  /* 0x00000025bb947c23 */ /* 0x100fe2000801080a */
[----:B------:R-:W-:-:S01]  /*11690*/  FFMA.FTZ R187, R190, UR37, -R10 ;  /* 0x00000025bebb7c23 */ /* 0x000fc2000801080a */
[--C-:B------:R-:W-:Y:S01]  /*116a0*/  FFMA.FTZ R190, R191, UR37, -R10.reuse ;  /* 0x00000025bfbe7c23 */ /* 0x100fe2000801080a */
[----:B------:R-:W-:-:S01]  /*116b0*/  FFMA.FTZ R191, R194, UR37, -R10 ;  /* 0x00000025c2bf7c23 */ /* 0x000fc2000801080a */
[----:B------:R-:W-:Y:S01]  /*116c0*/  MUFU.EX2 R15, R15 ;  /* 0x0000000f000f7308 */ /* 0x000fe20000000800 */
[----:B------:R-:W-:-:S01]  /*116d0*/  FFMA.FTZ R192, R195, UR37, -R10 ;  /* 0x00000025c3c07c23 */ /* 0x000fc2000801080a */
[----:B------:R-:W-:Y:S01]  /*116e0*/  FFMA.FTZ R194, R198, UR37, -R10 ;  /* 0x00000025c6c27c23 */ /* 0x000fe2000801080a */
[----:B--2---:R-:W-:-:S01]  /*116f0*/  FFMA.FTZ R198, R133, R7, R14 ;  /* 0x0000000785c67223 */ /* 0x004fc2000001000e */
[--C-:B------:R-:W-:Y:S01]  /*11700*/  FFMA.FTZ R195, R199, UR37, -R10.reuse ;  /* 0x00000025c7c37c23 */ /* 0x100fe2000801080a */
[----:B------:R-:W-:-:S01]  /*11710*/  FFMA.FTZ R170, R170, UR37, -R10 ;  /* 0x00000025aaaa7c23 */ /* 0x000fc2000801080a */
[----:B------:R-:W-:Y:S01]  /*11720*/  FFMA.FTZ R171, R171, UR37, -R10 ;  /* 0x00000025abab7c23 */ /* 0x000fe2000801080a */
[----:B------:R-:W-:-:S01]  /*11730*/  FADD.FTZ R197, R21, R198 ;  /* 0x000000c615c57221 */ /* 0x000fc20000010000 */
        /* <DEDUP_REMOVED lines=26> */
[--C-:B------:R-:W-:Y:S01]  /*118e0*/  FFMA.FTZ R151, R151, UR37, -R10.reuse ;  /* 0x0000002597977c23 */ /* 0x100fe2000801080a */
[----:B------:R-:W-:-:S01]  /*118f0*/  FFMA.FTZ R122, R122, UR37, -R10 ;  /* 0x000000257a7a7c23 */ /* 0x000fc2000801080a */
[--C-:B------:R-:W-:Y:S01]  /*11900*/  FFMA.FTZ R123, R123, UR37, -R10.reuse ;  /* 0x000000257b7b7c23 */ /* 0x100fe2000801080a */
[----:B------:R-:W-:-:S01]  /*11910*/  FFMA.FTZ R126, R126, UR37, -R10 ;  /* 0x000000257e7e7c23 */ /* 0x000fc2000801080a */
[----:B------:R-:W-:-:S02]  /*11920*/  FFMA.FTZ R134, R134, UR37, -R10 ;  /* 0x0000002586867c23 */ /* 0x000fc4000801080a */
[----:B------:R-:W1:Y:S01]  /*11930*/  MUFU.EX2 R191, R191 ;  /* 0x000000bf00bf7308 */ /* 0x000e620000000800 */
[----:B--2---:R-:W-:-:S07]  /*11940*/  FADD.FTZ R7, R187, R6 ;  /* 0x00000006bb077221 */ /* 0x004fce0000010000 */
[----:B------:R-:W2:Y:S01]  /*11950*/  MUFU.EX2 R192, R192 ;  /* 0x000000c000c07308 */ /* 0x000ea20000000800 */
[----:B0-----:R-:W-:-:S07]  /*11960*/  FADD.FTZ R6, R190, R7 ;  /* 0x00000007be067221 */ /* 0x001fce0000010000 */
[----:B------:R0:W-:Y:S01]  /*11970*/  MUFU.EX2 R12, R196 ;  /* 0x000000c4000c7308 */ /* 0x0001e20000000800 */
[----:B-1----:R-:W-:-:S07]  /*11980*/  FADD.FTZ R7, R191, R6 ;  /* 0x00000006bf077221 */ /* 0x002fce0000010000 */
[----:B------:R-:W1:Y:S01]  /*11990*/  MUFU.EX2 R194, R194 ;  /* 0x000000c200c27308 */ /* 0x000e620000000800 */
[----:B0-----:R-:W-:-:S01]  /*119a0*/  FADD.FTZ R196, R184, R197 ;  /* 0x000000c5b8c47221 */ /* 0x001fc20000010000 */
[----:B--2---:R-:W-:-:S03]  /*119b0*/  FADD.FTZ R7, R192, R7 ;  /* 0x00000007c0077221 */ /* 0x004fc60000010000 */
[----:B------:R-:W-:-:S03]  /*119c0*/  FADD.FTZ R197, R185, R196 ;  /* 0x000000c4b9c57221 */ /* 0x000fc60000010000 */
[----:B------:R-:W0:Y:S01]  /*119d0*/  MUFU.EX2 R195, R195 ;  /* 0x000000c300c37308 */ /* 0x000e220000000800 */
[----:B------:R-:W-:-:S04]  /*119e0*/  FADD.FTZ R196, R186, R197 ;  /* 0x000000c5bac47221 */ /* 0x000fc80000010000 */
[----:B------:R-:W-:-:S03]  /*119f0*/  FADD.FTZ R197, R189, R196 ;  /* 0x000000c4bdc57221 */ /* 0x000fc60000010000 */
[----:B------:R-:W2:Y:S01]  /*11a00*/  MUFU.EX2 R170, R170 ;  /* 0x000000aa00aa7308 */ /* 0x000ea20000000800 */
[----:B------:R-:W-:-:S01]  /*11a10*/  FADD.FTZ R6, R188, R197 ;  /* 0x000000c5bc067221 */ /* 0x000fc20000010000 */
[----:B-1----:R-:W-:-:S03]  /*11a20*/  FADD.FTZ R196, R194, R7 ;  /* 0x00000007c2c47221 */ /* 0x002fc60000010000 */
[----:B------:R-:W-:-:S03]  /*11a30*/  FADD.FTZ R7, R193, R6 ;  /* 0x00000006c1077221 */ /* 0x000fc60000010000 */
[----:B------:R-:W1:Y:S01]  /*11a40*/  MUFU.EX2 R171, R171 ;  /* 0x000000ab00ab7308 */ /* 0x000e620000000800 */
[----:B0-----:R-:W-:-:S01]  /*11a50*/  FADD.FTZ R197, R195, R196 ;  /* 0x000000c4c3c57221 */ /* 0x001fc20000010000 */
[----:B------:R-:W-:-:S04]  /*11a60*/  FADD.FTZ R6, R168, R7 ;  /* 0x00000007a8067221 */ /* 0x000fc80000010000 */
[----:B------:R-:W-:Y:S02]  /*11a70*/  FADD.FTZ R7, R169, R6 ;  /* 0x00000006a9077221 */ /* 0x000fe40000010000 */
[----:B------:R-:W0:Y:S01]  /*11a80*/  MUFU.EX2 R174, R174 ;  /* 0x000000ae00ae7308 */ /* 0x000e220000000800 */
[----:B--2---:R-:W-:-:S01]  /*11a90*/  FADD.FTZ R196, R170, R197 ;  /* 0x000000c5aac47221 */ /* 0x004fc20000010000 */
[----:B------:R-:W-:-:S04]  /*11aa0*/  FADD.FTZ R6, R172, R7 ;  /* 0x00000007ac067221 */ /* 0x000fc80000010000 */
[----:B------:R-:W-:Y:S02]  /*11ab0*/  FADD.FTZ R7, R173, R6 ;  /* 0x00000006ad077221 */ /* 0x000fe40000010000 */
[----:B------:R-:W2:Y:S01]  /*11ac0*/  MUFU.EX2 R175, R175 ;  /* 0x000000af00af7308 */ /* 0x000ea20000000800 */
[----:B-1----:R-:W-:-:S01]  /*11ad0*/  FADD.FTZ R197, R171, R196 ;  /* 0x000000c4abc57221 */ /* 0x002fc20000010000 */
[----:B------:R-:W-:-:S04]  /*11ae0*/  FADD.FTZ R6, R176, R7 ;  /* 0x00000007b0067221 */ /* 0x000fc80000010000 */
[----:B------:R-:W-:Y:S02]  /*11af0*/  FADD.FTZ R7, R177, R6 ;  /* 0x00000006b1077221 */ /* 0x000fe40000010000 */
        /* <DEDUP_REMOVED lines=17> */
[----:B--2---:R-:W-:-:S07]  /*11c10*/  FADD.FTZ R196, R182, R197 ;  /* 0x000000c5b6c47221 */ /* 0x004fce0000010000 */
[----:B------:R-:W2:Y:S01]  /*11c20*/  MUFU.EX2 R155, R155 ;  /* 0x0000009b009b7308 */ /* 0x000ea20000000800 */
[----:B-1----:R-:W-:-:S07]  /*11c30*/  FADD.FTZ R197, R183, R196 ;  /* 0x000000c4b7c57221 */ /* 0x002fce0000010000 */
[----:B------:R-:W1:Y:S01]  /*11c40*/  MUFU.EX2 R159, R159 ;  /* 0x0000009f009f7308 */ /* 0x000e620000000800 */
[----:B0-----:R-:W-:-:S07]  /*11c50*/  FADD.FTZ R196, R154, R197 ;  /* 0x000000c59ac47221 */ /* 0x001fce0000010000 */
[----:B------:R-:W0:Y:S01]  /*11c60*/  MUFU.EX2 R162, R162 ;  /* 0x000000a200a27308 */ /* 0x000e220000000800 */
[----:B--2---:R-:W-:-:S04]  /*11c70*/  FADD.FTZ R197, R155, R196 ;  /* 0x000000c49bc57221 */ /* 0x004fc80000010000 */
[----:B------:R-:W-:-:S03]  /*11c80*/  FADD.FTZ R196, R12, R197 ;  /* 0x000000c50cc47221 */ /* 0x000fc60000010000 */
        /* <DEDUP_REMOVED lines=18> */
[--C-:B------:R-:W-:Y:S01]  /*11db0*/  FFMA.FTZ R197, R127, UR37, -R10.reuse ;  /* 0x000000257fc57c23 */ /* 0x100fe2000801080a */
[----:B------:R-:W-:-:S05]  /*11dc0*/  FFMA.FTZ R127, R130, UR37, -R10 ;  /* 0x00000025827f7c23 */ /* 0x000fca000801080a */
        /* <DEDUP_REMOVED lines=57> */
[----:B-1----:R-:W-:-:S03]  /*12160*/  FADD.FTZ R7, R149, R6 ;  /* 0x0000000695077221 */ /* 0x002fc60000010000 */
[----:B0-----:R-:W-:Y:S01]  /*12170*/  FADD.FTZ R6, R199, R22 ;  /* 0x00000016c7067221 */ /* 0x001fe20000010000 */
[----:B------:R-:W-:Y:S06]  /*12180*/  @!P0 BRA `(.L_x_1188) ;  /* 0x0000000000048947 */ /* 0x000fec0003800000 */
[----:B------:R-:W-:Y:S01]  /*12190*/  BPT.TRAP 0x1 ;  /* 0x000000040000795c */ /* 0x000fe20000300000 */
.L_x_1188:
        /* <DEDUP_REMOVED lines=148> */
.L_x_1171:
[----:B------:R-:W-:Y:S06]  /*12ae0*/  BAR.ARV 0x8, 0x120 ;  /* 0x0204800000007b1d */ /* 0x000fec0000002000 */
[----:B------:R-:W-:Y:S05]  /*12af0*/  @!P0 BRA `(.L_x_1190) ;  /* 0x0000000000048947 */ /* 0x000fea0003800000 */
[----:B------:R-:W-:Y:S01]  /*12b00*/  BPT.TRAP 0x1 ;  /* 0x000000040000795c */ /* 0x000fe20000300000 */
.L_x_1190:
[----:B------:R-:W-:Y:S01]  /*12b10*/  ULEA UR9, UR52, UR41, 0x3 ;  /* 0x0000002934097291 */ /* 0x000fe2000f8e183f */
[----:B------:R-:W-:-:S05]  /*12b20*/  IMAD.U32 R4, RZ, RZ, UR45 ;  /* 0x0000002dff047e24 */ /* 0x000fca000f8e00ff */
[----:B------:R-:W-:-:S04]  /*12b30*/  SHF.L.U32 R4, R4, 0x1f, RZ ;  /* 0x0000001f04047819 */ /* 0x000fc800000006ff */
[----:B------:R0:W1:Y:S01]  /*12b40*/  SYNCS.PHASECHK.TRANS64.TRYWAIT P1, [UR9+0x33450], R4 ;  /* 0x03345004ff0075a7 */ /* 0x0000620008020149 */
[----:B------:R-:W-:Y:S05]  /*12b50*/  @!P0 BRA `(.L_x_1191) ;  /* 0x0000000000048947 */ /* 0x000fea0003800000 */
[----:B------:R-:W-:Y:S01]  /*12b60*/  BPT.TRAP 0x1 ;  /* 0x000000040000795c */ /* 0x000fe20000300000 */
.L_x_1191:
[----:B-1----:R-:W-:Y:S05]  /*12b70*/  @P1 BRA `(.L_x_1192) ;  /* 0x0000000000081947 */ /* 0x002fea0003800000 */
[----:B------:R-:W1:Y:S02]  /*12b80*/  SYNCS.PHASECHK.TRANS64.TRYWAIT P1, [UR9+0x33450], R4 ;  /* 0x03345004ff0075a7 */ /* 0x000e640008020149 */
[----:B-1----:R-:W-:Y:S05]  /*12b90*/  @!P1 BRA `(.L_x_1193) ;  /* 0x0000009400509947 */ /* 0x002fea0003800000 */
.L_x_1192:
[----:B------:R-:W-:Y:S01]  /*12ba0*/  UIADD3 UR41, UR41, 0x200, URZ ;  /* 0x0000020029297890 */ /* 0x000fe2000fffe03f */
[----:B------:R-:W-:Y:S01]  /*12bb0*/  WARPGROUP.ARRIVE ;  /* 0x00000000000079c5 */ /* 0x000fe20000000000 */
[----:B------:R-:W-:Y:S01]  /*12bc0*/  UMOV UR7, 0xc0000010 ;  /* 0xc000001000077882 */ /* 0x000fe20000000000 */
[----:B------:R-:W-:Y:S01]  /*12bd0*/  ULDC.64 UR10, c[0x0][0x9a0] ;  /* 0x00026800000a7ab9 */ /* 0x000fe20000000a00 */
[----:B------:R-:W-:Y:S01]  /*12be0*/  USHF.R.U32.HI UR41, URZ, 0x4, UR41 ;  /* 0x000000043f297899 */ /* 0x000fe20008011629 */
[----:B------:R-:W-:Y:S01]  /*12bf0*/  IMAD.MOV.U32 R8, RZ, RZ, 0x3f800000 ;  /* 0x3f800000ff087424 */ /* 0x000fe200078e00ff */
        /* <DEDUP_REMOVED lines=34> */
[----:B01----:R-:W-:-:S04]  /*12e20*/  IMAD.U32 R4, RZ, RZ, UR6 ;  /* 0x00000006ff047e24 */ /* 0x003fc8000f8e00ff */
[----:B------:R-:W-:-:S05]  /*12e30*/  IMAD.U32 R5, RZ, RZ, UR7 ;  /* 0x00000007ff057e24 */ /* 0x000fca000f8e00ff */
[----:B------:R0:W2:Y:S01]  /*12e40*/  @P1 LDG.E R8, desc[UR50][R4.64] ;  /* 0x0000003204081981 */ /* 0x0000a2000c1e1900 */
        /* <DEDUP_REMOVED lines=9> */
[----:B------:R-:W1:Y:S04]  /*12ee0*/  SHFL.BFLY PT, R10, R7, 0x2, 0x1f ;  /* 0x0c401f00070a7f89 */ /* 0x000e6800000e0000 */
[----:B------:R-:W3:Y:S01]  /*12ef0*/  SHFL.BFLY PT, R11, R6, 0x2, 0x1f ;  /* 0x0c401f00060b7f89 */ /* 0x000ee200000e0000 */
[----:B-1----:R-:W-:-:S01]  /*12f00*/  FADD.FTZ R10, R10, R7 ;  /* 0x000000070a0a7221 */ /* 0x002fc20000010000 */
[----:B---3--:R-:W-:-:S04]  /*12f10*/  FADD.FTZ R11, R11, R6 ;  /* 0x000000060b0b7221 */ /* 0x008fc80000010000 */
[----:B------:R-:W1:Y:S04]  /*12f20*/  SHFL.BFLY PT, R9, R10, 0x1, 0x1f ;  /* 0x0c201f000a097f89 */ /* 0x000e6800000e0000 */
[----:B0-----:R-:W0:Y:S01]  /*12f30*/  SHFL.BFLY PT, R4, R11, 0x1, 0x1f ;  /* 0x0c201f000b047f89 */ /* 0x001e2200000e0000 */
[----:B------:R-:W-:Y:S02]  /*12f40*/  IMAD.MOV.U32 R7, RZ, RZ, RZ ;  /* 0x000000ffff077224 */ /* 0x000fe400078e00ff */
[----:B-1----:R-:W-:Y:S01]  /*12f50*/  FADD.FTZ R12, R10, R9 ;  /* 0x000000090a0c7221 */ /* 0x002fe20000010000 */
[----:B0-----:R-:W-:-:S04]  /*12f60*/  FADD.FTZ R14, R11, R4 ;  /* 0x000000040b0e7221 */ /* 0x001fc80000010000 */
        /* <DEDUP_REMOVED lines=21> */
[----:B------:R-:W-:Y:S01]  /*130c0*/  @P2 FFMA.FTZ R5, R4, R3, R9 ;  /* 0x0000000304052223 */ /* 0x000fe20000010009 */
[----:B------:R-:W-:Y:S02]  /*130d0*/  IMAD.MOV.U32 R6, RZ, RZ, -0x800000 ;  /* 0xff800000ff067424 */ /* 0x000fe400078e00ff */
[----:B------:R-:W-:Y:S01]  /*130e0*/  @P3 FFMA.FTZ R6, R12, R0, R13 ;  /* 0x000000000c063223 */ /* 0x000fe2000001000d */
[-C--:B--2---:R-:W-:Y:S01]  /*130f0*/  FMUL.FTZ R7, R7, R8.reuse ;  /* 0x0000000807077220 */ /* 0x084fe20000410000 */
[----:B---3--:R-:W-:Y:S01]  /*13100*/  FMUL.FTZ R11, R11, R8 ;  /* 0x000000080b0b7220 */ /* 0x008fe20000410000 */
[----:B------:R-:W-:-:S02]  /*13110*/  WARPGROUP.DEPBAR.LE gsb0, 0x0 ;  /* 0x00008000000079c5 */ /* 0x000fc40000010000 */
[----:B------:R-:W-:Y:S05]  /*13120*/  @!P0 BRA `(.L_x_1194) ;  /* 0x0000000000048947 */ /* 0x000fea0003800000 */
[----:B------:R-:W-:Y:S01]  /*13130*/  BPT.TRAP 0x1 ;  /* 0x000000040000795c */ /* 0x000fe20000300000 */
.L_x_1194:
        /* <DEDUP_REMOVED lines=106> */
.L_x_1120:
[----:B------:R-:W0:Y:S01]  /*137e0*/  S2R R0, SR_CgaCtaId ;  /* 0x0000000000007919 */ /* 0x000e220000008800 */
[----:B------:R-:W-:Y:S01]  /*137f0*/  MOV R3, 0x400 ;  /* 0x0000040000037802 */ /* 0x000fe20000000f00 */
[----:B------:R-:W-:Y:S01]  /*13800*/  BSSY B0, `(.L_x_1195) ;  /* 0x00002eb000007945 */ /* 0x000fe20003800000 */
[----:B------:R-:W-:Y:S06]  /*13810*/  BAR.SYNC.DEFER_BLOCKING 0x5, 0x180 ;  /* 0x0146000000007b1d */ /* 0x000fec0000010000 */
[----:B------:R-:W1:Y:S01]  /*13820*/  S2R R104, SR_TID.X ;  /* 0x0000000000687919 */ /* 0x000e620000002100 */
[----:B0-----:R-:W-:-:S05]  /*13830*/  LEA R3, R0, R3, 0x18 ;  /* 0x0000000300037211 */ /* 0x001fca00078ec0ff */
[----:B------:R-:W0:Y:S01]  /*13840*/  LDS.128 R108, [R3+0x334d0] ;  /* 0x0334d000036c7984 */ /* 0x000e220000000c00 */
[----:B-1----:R-:W-:-:S05]  /*13850*/  VIADD R7, R104, 0xffffff80 ;  /* 0xffffff8068077836 */ /* 0x002fca0000000000 */
[----:B------:R-:W-:-:S04]  /*13860*/  SHF.R.S32.HI R8, RZ, 0x1f, R7 ;  /* 0x0000001fff087819 */ /* 0x000fc80000011407 */
[----:B------:R-:W-:-:S04]  /*13870*/  LEA.HI R4, R8, R7, RZ, 0x3 ;  /* 0x0000000708047211 */ /* 0x000fc800078f18ff */
[----:B------:R-:W-:Y:S02]  /*13880*/  LOP3.LUT R0, R4, 0x1ffffff8, RZ, 0xc0, !PT ;  /* 0x1ffffff804007812 */ /* 0x000fe400078ec0ff */
[----:B------:R-:W-:-:S03]  /*13890*/  SHF.R.S32.HI R4, RZ, 0x3, R4 ;  /* 0x00000003ff047819 */ /* 0x000fc60000011404 */
[----:B------:R-:W-:-:S04]  /*138a0*/  IMAD.IADD R0, R7, 0x1, -R0 ;  /* 0x0000000107007824 */ /* 0x000fc800078e0a00 */
[----:B------:R-:W-:Y:S01]  /*138b0*/  IMAD.SHL.U32 R0, R0, 0x8, RZ ;  /* 0x0000000800007824 */ /* 0x000fe200078e00ff */
[----:B0-----:R-:W-:Y:S02]  /*138c0*/  R2UR UR44, R110 ;  /* 0x000000006e2c72ca */ /* 0x001fe400000e0000 */
[----:B------:R-:W-:Y:S01]  /*138d0*/  R2UR UR48, R111 ;  /* 0x000000006f3072ca */ /* 0x000fe200000e0000 */
[----:B------:R-:W-:Y:S06]  /*138e0*/  BAR.ARV 0x4, 0x180 ;  /* 0x0106000000007b1d */ /* 0x000fec0000002000 */
[----:B------:R-:W-:Y:S08]  /*138f0*/  @P0 BRA `(.L_x_1196) ;  /* 0x0000002000a00947 */ /* 0x000ff00003800000 */
[----:B------:R-:W-:Y:S01]  /*13900*/  IMAD.SHL.U32 R9, R104, 0x4, RZ ;  /* 0x0000000468097824 */ /* 0x000fe200078e00ff */
[----:B------:R-:W-:-:S04]  /*13910*/  ULDC.64 UR4, c[0x4][0x38] ;  /* 0x01000e0000047ab9 */ /* 0x000fc80000000a00 */
[----:B------:R-:W-:-:S04]  /*13920*/  LOP3.LUT R9, R9, 0xc, RZ, 0xc0, !PT ;  /* 0x0000000c09097812 */ /* 0x000fc800078ec0ff */
[----:B------:R-:W-:-:S05]  /*13930*/  IADD3 R10, P0, R9, UR4, RZ ;  /* 0x00000004090a7c10 */ /* 0x000fca000ff1e0ff */
[----:B------:R-:W-:Y:S01]  /*13940*/  IMAD.X R11, RZ, RZ, UR5, P0 ;  /* 0x00000005ff0b7e24 */ /* 0x000fe200080e06ff */
[----:B------:R-:W0:Y:S01]  /*13950*/  S2R R18, SR_SWINHI ;  /* 0x0000000000127919 */ /* 0x000e220000002f00 */
[----:B------:R-:W-:Y:S01]  /*13960*/  F2FP.BF16.F32.PACK_AB R31, R94, R31 ;  /* 0x0000001f5e1f723e */ /* 0x000fe200000010ff */
[----:B------:R-:W-:Y:S02]  /*13970*/  ULDC.64 UR4, c[0x0][0xbd8] ;  /* 0x0002f60000047ab9 */ /* 0x000fe40000000a00 */
[----:B------:R1:W2:Y:S01]  /*13980*/  LDG.E.CONSTANT R9, desc[UR50][R10.64] ;  /* 0x000000320a097981 */ /* 0x0002a2000c1e9900 */
[----:B------:R-:W-:Y:S01]  /*13990*/  F2FP.BF16.F32.PACK_AB R30, R95, R30 ;  /* 0x0000001e5f1e723e */ /* 0x000fe200000010ff */
[----:B------:R-:W-:Y:S01]  /*139a0*/  UISETP.NE.U32.AND UP0, UPT, UR4, URZ, UPT ;  /* 0x0000003f0400728c */ /* 0x000fe2000bf05070 */
[----:B------:R-:W-:Y:S02]  /*139b0*/  F2FP.BF16.F32.PACK_AB R42, R71, R42 ;  /* 0x0000002a472a723e */ /* 0x000fe400000010ff */
[----:B------:R-:W-:Y:S01]  /*139c0*/  F2FP.BF16.F32.PACK_AB R39, R78, R39 ;  /* 0x000000274e27723e */ /* 0x000fe200000010ff */
[----:B------:R-:W-:Y:S01]  /*139d0*/  UISETP.NE.AND.EX UP0, UPT, UR5, URZ, UPT, UP0 ;  /* 0x0000003f0500728c */ /* 0x000fe2000bf05300 */
[----:B------:R-:W-:-:S02]  /*139e0*/  F2FP.BF16.F32.PACK_AB R64, R64, R73 ;  /* 0x000000494040723e */ /* 0x000fc400000010ff */
[----:B------:R-:W-:Y:S01]  /*139f0*/  F2FP.BF16.F32.PACK_AB R53, R60, R53 ;  /* 0x000000353c35723e */ /* 0x000fe200000010ff */
[----:B------:R-:W-:Y:S01]  /*13a00*/  ULDC.64 UR4, c[0x0][0xbd8] ;  /* 0x0002f60000047ab9 */ /* 0x000fe20000000a00 */
[----:B-1----:R-:W-:Y:S01]  /*13a10*/  LOP3.LUT P0, R10, R104, 0x3, RZ, 0xc0, !PT ;  /* 0x00000003680a7812 */ /* 0x002fe2000780c0ff */
[----:B------:R-:W-:Y:S01]  /*13a20*/  UIMAD.WIDE UR4, UR36, 0x4, UR4 ;  /* 0x00000004240478a5 */ /* 0x000fe2000f8e0204 */
[----:B------:R-:W-:Y:S02]  /*13a30*/  F2FP.BF16.F32.PACK_AB R52, R61, R52 ;  /* 0x000000343d34723e */ /* 0x000fe400000010ff */
[----:B------:R-:W-:Y:S02]  /*13a40*/  ISETP.EQ.OR P0, PT, R10, 0x3, !P0 ;  /* 0x000000030a00780c */ /* 0x000fe40004702670 */
[----:B------:R-:W-:Y:S02]  /*13a50*/  F2FP.BF16.F32.PACK_AB R15, R116, R15 ;  /* 0x0000000f740f723e */ /* 0x000fe400000010ff */
[----:B------:R-:W-:-:S02]  /*13a60*/  SEL R78, R31, R30, P0 ;  /* 0x0000001e1f4e7207 */ /* 0x000fc40000000000 */
[----:B------:R-:W-:Y:S02]  /*13a70*/  SEL R71, R30, R31, P0 ;  /* 0x0000001f1e477207 */ /* 0x000fe40000000000 */
[----:B------:R-:W-:Y:S02]  /*13a80*/  F2FP.BF16.F32.PACK_AB R14, R117, R14 ;  /* 0x0000000e750e723e */ /* 0x000fe400000010ff */
[----:B------:R-:W-:Y:S02]  /*13a90*/  F2FP.BF16.F32.PACK_AB R49, R68, R49 ;  /* 0x000000314431723e */ /* 0x000fe400000010ff */
[----:B------:R-:W-:Y:S02]  /*13aa0*/  F2FP.BF16.F32.PACK_AB R48, R69, R48 ;  /* 0x000000304530723e */ /* 0x000fe400000010ff */
[----:B------:R-:W-:Y:S02]  /*13ab0*/  MOV R10, R3 ;  /* 0x00000003000a7202 */ /* 0x000fe40000000f00 */
[----:B0-----:R-:W-:-:S02]  /*13ac0*/  MOV R11, R18 ;  /* 0x00000012000b7202 */ /* 0x001fc40000000f00 */
[----:B------:R-:W-:Y:S02]  /*13ad0*/  F2FP.BF16.F32.PACK_AB R45, R76, R45 ;  /* 0x0000002d4c2d723e */ /* 0x000fe400000010ff */
[----:B------:R-:W-:Y:S01]  /*13ae0*/  F2FP.BF16.F32.PACK_AB R44, R77, R44 ;  /* 0x0000002c4d2c723e */ /* 0x000fe200000010ff */
[----:B------:R-:W-:Y:S01]  /*13af0*/  IMAD.WIDE R30, R221, 0x2, R10 ;  /* 0x00000002dd1e7825 */ /* 0x000fe200078e020a */
[----:B------:R-:W-:Y:S02]  /*13b00*/  SEL R60, R53, R52, P0 ;  /* 0x00000034353c7207 */ /* 0x000fe40000000000 */
[----:B------:R-:W-:Y:S02]  /*13b10*/  SEL R68, R15, R14, P0 ;  /* 0x0000000e0f447207 */ /* 0x000fe40000000000 */
[----:B------:R-:W-:Y:S02]  /*13b20*/  IADD3 R73, P5, R30, 0x40, RZ ;  /* 0x000000401e497810 */ /* 0x000fe40007fbe0ff */
[----:B------:R-:W-:-:S02]  /*13b30*/  SEL R61, R14, R15, P0 ;  /* 0x0000000f0e3d7207 */ /* 0x000fc40000000000 */
[----:B------:R-:W-:Y:S02]  /*13b40*/  SEL R53, R52, R53, P0 ;  /* 0x0000003534357207 */ /* 0x000fe40000000000 */
[----:B------:R-:W-:Y:S02]  /*13b50*/  LOP3.LUT R14, R73, 0x380, RZ, 0xc0, !PT ;  /* 0x00000380490e7812 */ /* 0x000fe400078ec0ff */
[----:B------:R-:W-:Y:S02]  /*13b60*/  F2FP.BF16.F32.PACK_AB R41, R84, R41 ;  /* 0x000000295429723e */ /* 0x000fe400000010ff */
[----:B------:R-:W-:Y:S02]  /*13b70*/  F2FP.BF16.F32.PACK_AB R40, R85, R40 ;  /* 0x000000285528723e */ /* 0x000fe400000010ff */
[----:B------:R-:W-:Y:S02]  /*13b80*/  SEL R52, R49, R48, P0 ;  /* 0x0000003031347207 */ /* 0x000fe40000000000 */
[----:B------:R-:W-:-:S02]  /*13b90*/  SEL R49, R48, R49, P0 ;  /* 0x0000003130317207 */ /* 0x000fc40000000000 */
[----:B------:R-:W-:Y:S02]  /*13ba0*/  F2FP.BF16.F32.PACK_AB R37, R92, R37 ;  /* 0x000000255c25723e */ /* 0x000fe400000010ff */
[----:B------:R-:W-:Y:S02]  /*13bb0*/  F2FP.BF16.F32.PACK_AB R36, R93, R36 ;  /* 0x000000245d24723e */ /* 0x000fe400000010ff */
[----:B------:R-:W-:Y:S02]  /*13bc0*/  SEL R48, R45, R44, P0 ;  /* 0x0000002c2d307207 */ /* 0x000fe40000000000 */
[----:B------:R-:W-:Y:S02]  /*13bd0*/  F2FP.BF16.F32.PACK_AB R34, R87, R34 ;  /* 0x000000225722723e */ /* 0x000fe400000010ff */
[----:B------:R-:W-:Y:S02]  /*13be0*/  SEL R45, R44, R45, P0 ;  /* 0x0000002d2c2d7207 */ /* 0x000fe40000000000 */
[----:B------:R-:W-:-:S02]  /*13bf0*/  IADD3 R77, P6, R30, 0x60, RZ ;  /* 0x000000601e4d7810 */ /* 0x000fc40007fde0ff */
[----:B------:R-:W-:Y:S02]  /*13c00*/  SHF.R.U64 R14, R14, 0x3, RZ ;  /* 0x000000030e0e7819 */ /* 0x000fe400000012ff */
[----:B------:R-:W-:Y:S02]  /*13c10*/  SEL R44, R41, R40, P0 ;  /* 0x00000028292c7207 */ /* 0x000fe40000000000 */
[----:B------:R-:W-:Y:S02]  /*13c20*/  IADD3 R87, P2, R30, 0x4020, RZ ;  /* 0x000040201e577810 */ /* 0x000fe40007f5e0ff */
[----:B------:R-:W-:Y:S02]  /*13c30*/  F2FP.BF16.F32.PACK_AB R65, R56, R65 ;  /* 0x000000413841723e */ /* 0x000fe400000010ff */
[----:B------:R-:W-:Y:S02]  /*13c40*/  F2FP.BF16.F32.PACK_AB R13, R118, R13 ;  /* 0x0000000d760d723e */ /* 0x000fe400000010ff */
[----:B------:R-:W-:-:S02]  /*13c50*/  F2FP.BF16.F32.PACK_AB R12, R119, R12 ;  /* 0x0000000c770c723e */ /* 0x000fc400000010ff */
[----:B------:R-:W-:Y:S02]  /*13c60*/  SEL R41, R40, R41, P0 ;  /* 0x0000002928297207 */ /* 0x000fe40000000000 */
[----:B------:R-:W-:Y:S02]  /*13c70*/  SEL R40, R37, R36, P0 ;  /* 0x0000002425287207 */ /* 0x000fe40000000000 */
[----:B------:R-:W-:Y:S01]  /*13c80*/  SEL R51, R36, R37, P0 ;  /* 0x0000002524337207 */ /* 0x000fe20000000000 */
[----:B------:R-:W-:Y:S01]  /*13c90*/  IMAD.X R37, RZ, RZ, R31, P5 ;  /* 0x000000ffff257224 */ /* 0x000fe200028e061f */
[----:B------:R-:W-:Y:S02]  /*13ca0*/  IADD3 R69, P4, R30, 0x20, RZ ;  /* 0x000000201e457810 */ /* 0x000fe40007f9e0ff */
[----:B------:R-:W-:Y:S02]  /*13cb0*/  F2FP.BF16.F32.PACK_AB R54, R54, R57 ;  /* 0x000000393636723e */ /* 0x000fe400000010ff */
[----:B------:R-:W-:-:S02]  /*13cc0*/  F2FP.BF16.F32.PACK_AB R55, R55, R50 ;  /* 0x000000323737723e */ /* 0x000fc400000010ff */
[----:B------:R-:W-:Y:S02]  /*13cd0*/  F2FP.BF16.F32.PACK_AB R35, R86, R35 ;  /* 0x000000235623723e */ /* 0x000fe400000010ff */
[----:B------:R-:W-:Y:S02]  /*13ce0*/  LOP3.LUT R18, R77, 0x380, RZ, 0xc0, !PT ;  /* 0x000003804d127812 */ /* 0x000fe400078ec0ff */
[----:B------:R-:W-:Y:S02]  /*13cf0*/  LOP3.LUT R36, R14, R73, RZ, 0x3c, !PT ;  /* 0x000000490e247212 */ /* 0x000fe400078e3cff */
[----:B------:R-:W-:Y:S02]  /*13d00*/  LOP3.LUT R14, R87, 0x380, RZ, 0xc0, !PT ;  /* 0x00000380570e7812 */ /* 0x000fe400078ec0ff */
[----:B------:R-:W-:Y:S02]  /*13d10*/  F2FP.BF16.F32.PACK_AB R80, R80, R89 ;  /* 0x000000595050723e */ /* 0x000fe400000010ff */
[----:B------:R-:W-:-:S02]  /*13d20*/  F2FP.BF16.F32.PACK_AB R81, R72, R81 ;  /* 0x000000514851723e */ /* 0x000fc400000010ff */
[----:B------:R-:W-:Y:S02]  /*13d30*/  F2FP.BF16.F32.PACK_AB R47, R62, R47 ;  /* 0x0000002f3e2f723e */ /* 0x000fe400000010ff */
[----:B------:R-:W-:Y:S02]  /*13d40*/  F2FP.BF16.F32.PACK_AB R46, R63, R46 ;  /* 0x0000002e3f2e723e */ /* 0x000fe400000010ff */
[----:B------:R-:W-:Y:S02]  /*13d50*/  SEL R74, R64, R65, P0 ;  /* 0x00000041404a7207 */ /* 0x000fe40000000000 */
[----:B------:R-:W-:Y:S02]  /*13d60*/  SEL R84, R13, R12, P0 ;  /* 0x0000000c0d547207 */ /* 0x000fe40000000000 */
[----:B------:R-:W-:Y:S02]  /*13d70*/  SEL R85, R12, R13, P0 ;  /* 0x0000000d0c557207 */ /* 0x000fe40000000000 */
[----:B------:R-:W-:-:S02]  /*13d80*/  SEL R65, R65, R64, P0 ;  /* 0x0000004041417207 */ /* 0x000fc40000000000 */
[----:B------:R-:W-:Y:S02]  /*13d90*/  LOP3.LUT R12, R69, 0x380, RZ, 0xc0, !PT ;  /* 0x00000380450c7812 */ /* 0x000fe400078ec0ff */
[----:B------:R-:W-:Y:S02]  /*13da0*/  F2FP.BF16.F32.PACK_AB R43, R70, R43 ;  /* 0x0000002b462b723e */ /* 0x000fe400000010ff */
[----:B------:R-:W-:Y:S02]  /*13db0*/  F2FP.BF16.F32.PACK_AB R27, R102, R27 ;  /* 0x0000001b661b723e */ /* 0x000fe400000010ff */
[----:B------:R-:W-:Y:S02]  /*13dc0*/  F2FP.BF16.F32.PACK_AB R26, R103, R26 ;  /* 0x0000001a671a723e */ /* 0x000fe400000010ff */
[----:B------:R-:W-:Y:S02]  /*13dd0*/  SEL R64, R54, R55, P0 ;  /* 0x0000003736407207 */ /* 0x000fe40000000000 */
[----:B------:R-:W-:-:S02]  /*13de0*/  SEL R76, R35, R34, P0 ;  /* 0x00000022234c7207 */ /* 0x000fc40000000000 */
[----:B------:R-:W-:Y:S01]  /*13df0*/  SEL R67, R34, R35, P0 ;  /* 0x0000002322437207 */ /* 0x000fe20000000000 */
[----:B------:R-:W-:Y:S01]  /*13e00*/  IMAD.X R35, RZ, RZ, R31, P6 ;  /* 0x000000ffff237224 */ /* 0x000fe200030e061f */
[----:B------:R-:W-:Y:S02]  /*13e10*/  SHF.R.U64 R18, R18, 0x3, RZ ;  /* 0x0000000312127819 */ /* 0x000fe400000012ff */
[----:B------:R-:W-:Y:S02]  /*13e20*/  SEL R55, R55, R54, P0 ;  /* 0x0000003637377207 */ /* 0x000fe40000000000 */
[----:B------:R-:W-:Y:S02]  /*13e30*/  IADD3 R89, P3, R30, 0x4040, RZ ;  /* 0x000040401e597810 */ /* 0x000fe40007f7e0ff */
[----:B------:R-:W-:Y:S02]  /*13e40*/  SHF.R.U64 R14, R14, 0x3, RZ ;  /* 0x000000030e0e7819 */ /* 0x000fe400000012ff */
[----:B------:R-:W-:-:S02]  /*13e50*/  F2FP.BF16.F32.PACK_AB R38, R79, R38 ;  /* 0x000000264f26723e */ /* 0x000fc400000010ff */
[----:B------:R-:W-:Y:S02]  /*13e60*/  SEL R72, R80, R81, P0 ;  /* 0x0000005150487207 */ /* 0x000fe40000000000 */
[----:B------:R-:W-:Y:S02]  /*13e70*/  SEL R54, R47, R46, P0 ;  /* 0x0000002e2f367207 */ /* 0x000fe40000000000 */
[----:B------:R-:W-:Y:S02]  /*13e80*/  IADD3 R95, P6, R30, 0x8020, RZ ;  /* 0x000080201e5f7810 */ /* 0x000fe40007fde0ff */
[----:B------:R-:W-:Y:S02]  /*13e90*/  SEL R81, R81, R80, P0 ;  /* 0x0000005051517207 */ /* 0x000fe40000000000 */
[----:B------:R-:W-:Y:S01]  /*13ea0*/  SEL R47, R46, R47, P0 ;  /* 0x0000002f2e2f7207 */ /* 0x000fe20000000000 */
[----:B------:R-:W-:Y:S01]  /*13eb0*/  IMAD.X R19, RZ, RZ, R31, P6 ;  /* 0x000000ffff137224 */ /* 0x000fe200030e061f */
[----:B------:R-:W-:-:S02]  /*13ec0*/  SHF.R.U64 R12, R12, 0x3, RZ ;  /* 0x000000030c0c7819 */ /* 0x000fc400000012ff */
[----:B------:R-:W-:Y:S02]  /*13ed0*/  SEL R46, R43, R42, P0 ;  /* 0x0000002a2b2e7207 */ /* 0x000fe40000000000 */
[----:B------:R-:W-:Y:S02]  /*13ee0*/  SEL R80, R27, R26, P0 ;  /* 0x0000001a1b507207 */ /* 0x000fe40000000000 */
[----:B------:R-:W-:Y:S01]  /*13ef0*/  SEL R75, R26, R27, P0 ;  /* 0x0000001b1a4b7207 */ /* 0x000fe20000000000 */
[----:B------:R-:W-:Y:S01]  /*13f00*/  IMAD.X R27, RZ, RZ, R31, P2 ;  /* 0x000000ffff1b7224 */ /* 0x000fe200010e061f */
[----:B------:R-:W-:Y:S02]  /*13f10*/  IADD3 R83, P1, R30, 0x4000, RZ ;  /* 0x000040001e537810 */ /* 0x000fe40007f3e0ff */
[----:B------:R-:W-:Y:S02]  /*13f20*/  LOP3.LUT R34, R18, R77, RZ, 0x3c, !PT ;  /* 0x0000004d12227212 */ /* 0x000fe400078e3cff */
[----:B------:R-:W-:-:S02]  /*13f30*/  SEL R43, R42, R43, P0 ;  /* 0x0000002b2a2b7207 */ /* 0x000fc40000000000 */
[----:B------:R-:W-:Y:S02]  /*13f40*/  LOP3.LUT R18, R89, 0x380, RZ, 0xc0, !PT ;  /* 0x0000038059127812 */ /* 0x000fe400078ec0ff */
[----:B------:R-:W-:Y:S02]  /*13f50*/  LOP3.LUT R26, R14, R87, RZ, 0x3c, !PT ;  /* 0x000000570e1a7212 */ /* 0x000fe400078e3cff */
[----:B------:R-:W-:Y:S02]  /*13f60*/  SEL R42, R39, R38, P0 ;  /* 0x00000026272a7207 */ /* 0x000fe40000000000 */
[----:B------:R-:W-:Y:S01]  /*13f70*/  SEL R63, R38, R39, P0 ;  /* 0x00000027263f7207 */ /* 0x000fe20000000000 */
[----:B------:R-:W-:Y:S01]  /*13f80*/  IMAD.X R39, RZ, RZ, R31, P4 ;  /* 0x000000ffff277224 */ /* 0x000fe200020e061f */
[----:B------:R-:W-:Y:S02]  /*13f90*/  LOP3.LUT R14, R95, 0x380, RZ, 0xc0, !PT ;  /* 0x000003805f0e7812 */ /* 0x000fe400078ec0ff */
[----:B------:R-:W-:-:S02]  /*13fa0*/  LOP3.LUT R38, R12, R69, RZ, 0x3c, !PT ;  /* 0x000000450c267212 */ /* 0x000fc400078e3cff */
[----:B------:R-:W-:Y:S01]  /*13fb0*/  F2FP.BF16.F32.PACK_AB R28, R28, R29 ;  /* 0x0000001d1c1c723e */ /* 0x000fe200000010ff */
[----:B------:R-:W-:Y:S01]  /*13fc0*/  IMAD.X R29, RZ, RZ, R31, P3 ;  /* 0x000000ffff1d7224 */ /* 0x000fe200018e061f */
[----:B------:R-:W-:Y:S02]  /*13fd0*/  F2FP.BF16.F32.PACK_AB R21, R21, R24 ;  /* 0x000000181515723e */ /* 0x000fe400000010ff */
[----:B------:R-:W-:Y:S02]  /*13fe0*/  LOP3.LUT R12, R83, 0x380, RZ, 0xc0, !PT ;  /* 0x00000380530c7812 */ /* 0x000fe400078ec0ff */
[----:B------:R-:W-:Y:S02]  /*13ff0*/  F2FP.BF16.F32.PACK_AB R33, R100, R33 ;  /* 0x000000216421723e */ /* 0x000fe400000010ff */
[----:B------:R-:W-:Y:S02]  /*14000*/  F2FP.BF16.F32.PACK_AB R32, R101, R32 ;  /* 0x000000206520723e */ /* 0x000fe400000010ff */
[----:B------:R-:W-:-:S02]  /*14010*/  SHF.R.U64 R18, R18, 0x3, RZ ;  /* 0x0000000312127819 */ /* 0x000fc400000012ff */
[----:B------:R-:W-:Y:S02]  /*14020*/  SHF.R.U64 R14, R14, 0x3, RZ ;  /* 0x000000030e0e7819 */ /* 0x000fe400000012ff */
[----:B------:R-:W-:Y:S02]  /*14030*/  F2FP.BF16.F32.PACK_AB R25, R25, R106 ;  /* 0x0000006a1919723e */ /* 0x000fe400000010ff */
[----:B------:R-:W-:Y:S02]  /*14040*/  F2FP.BF16.F32.PACK_AB R20, R20, R107 ;  /* 0x0000006b1414723e */ /* 0x000fe400000010ff */
[----:B------:R-:W-:Y:S02]  /*14050*/  SEL R66, R28, R21, P0 ;  /* 0x000000151c427207 */ /* 0x000fe40000000000 */
[----:B------:R-:W-:Y:S02]  /*14060*/  SEL R59, R21, R28, P0 ;  /* 0x0000001c153b7207 */ /* 0x000fe40000000000 */
[----:B------:R-:W-:-:S02]  /*14070*/  IADD3 R91, P4, R30, 0x4060, RZ ;  /* 0x000040601e5b7810 */ /* 0x000fc40007f9e0ff */
[----:B------:R-:W-:Y:S02]  /*14080*/  SHF.R.U64 R12, R12, 0x3, RZ ;  /* 0x000000030c0c7819 */ /* 0x000fe400000012ff */
[----:B------:R-:W-:Y:S02]  /*14090*/  F2FP.BF16.F32.PACK_AB R134, R134, R135 ;  /* 0x000000878686723e */ /* 0x000fe400000010ff */
[----:B------:R-:W-:Y:S02]  /*140a0*/  F2FP.BF16.F32.PACK_AB R96, R96, R113 ;  /* 0x000000716060723e */ /* 0x000fe400000010ff */
[----:B------:R-:W-:Y:S02]  /*140b0*/  F2FP.BF16.F32.PACK_AB R133, R132, R133 ;  /* 0x000000858485723e */ /* 0x000fe400000010ff */
[----:B------:R-:W-:Y:S02]  /*140c0*/  F2FP.BF16.F32.PACK_AB R97, R88, R97 ;  /* 0x000000615861723e */ /* 0x000fe400000010ff */
[----:B------:R-:W-:-:S02]  /*140d0*/  SEL R62, R33, R32, P0 ;  /* 0x00000020213e7207 */ /* 0x000fc40000000000 */
[----:B------:R-:W-:Y:S01]  /*140e0*/  SEL R57, R32, R33, P0 ;  /* 0x0000002120397207 */ /* 0x000fe20000000000 */
[--C-:B------:R-:W-:Y:S01]  /*140f0*/  IMAD.X R33, RZ, RZ, R31.reuse, P1 ;  /* 0x000000ffff217224 */ /* 0x100fe200008e061f */
[----:B------:R-:W-:Y:S02]  /*14100*/  IADD3 R93, P5, R30, 0x8000, RZ ;  /* 0x000080001e5d7810 */ /* 0x000fe40007fbe0ff */
[----:B------:R-:W-:Y:S02]  /*14110*/  LOP3.LUT R28, R18, R89, RZ, 0x3c, !PT ;  /* 0x00000059121c7212 */ /* 0x000fe400078e3cff */
[----:B------:R-:W-:Y:S01]  /*14120*/  F2FP.BF16.F32.PACK_AB R130, R130, R131 ;  /* 0x000000838282723e */ /* 0x000fe200000010ff */
[----:B------:R-:W-:Y:S01]  /*14130*/  IMAD.X R21, RZ, RZ, R31, P5 ;  /* 0x000000ffff157224 */ /* 0x000fe200028e061f */
[----:B------:R-:W-:Y:S02]  /*14140*/  F2FP.BF16.F32.PACK_AB R129, R128, R129 ;  /* 0x000000818081723e */ /* 0x000fe400000010ff */
[----:B------:R-:W-:-:S02]  /*14150*/  LOP3.LUT R18, R14, R95, RZ, 0x3c, !PT ;  /* 0x0000005f0e127212 */ /* 0x000fc400078e3cff */
[----:B------:R-:W-:Y:S02]  /*14160*/  F2FP.BF16.F32.PACK_AB R126, R126, R127 ;  /* 0x0000007f7e7e723e */ /* 0x000fe400000010ff */
[----:B------:R-:W-:Y:S02]  /*14170*/  F2FP.BF16.F32.PACK_AB R125, R124, R125 ;  /* 0x0000007d7c7d723e */ /* 0x000fe400000010ff */
[----:B------:R-:W-:Y:S02]  /*14180*/  SEL R82, R25, R20, P0 ;  /* 0x0000001419527207 */ /* 0x000fe40000000000 */
[----:B------:R-:W-:Y:S01]  /*14190*/  SEL R79, R20, R25, P0 ;  /* 0x00000019144f7207 */ /* 0x000fe20000000000 */
[----:B------:R-:W-:Y:S01]  /*141a0*/  IMAD.X R25, RZ, RZ, R31, P4 ;  /* 0x000000ffff197224 */ /* 0x000fe200020e061f */
[----:B------:R-:W-:Y:S02]  /*141b0*/  IADD3 R86, P1, R30, 0x8040, RZ ;  /* 0x000080401e567810 */ /* 0x000fe40007f3e0ff */
[----:B------:R-:W-:-:S02]  /*141c0*/  F2FP.BF16.F32.PACK_AB R122, R122, R123 ;  /* 0x0000007b7a7a723e */ /* 0x000fc400000010ff */
[----:B------:R-:W-:Y:S01]  /*141d0*/  F2FP.BF16.F32.PACK_AB R121, R120, R121 ;  /* 0x000000797879723e */ /* 0x000fe200000010ff */
[----:B------:R-:W-:Y:S01]  /*141e0*/  IMAD.X R13, RZ, RZ, R31, P1 ;  /* 0x000000ffff0d7224 */ /* 0x000fe200008e061f */
[----:B------:R-:W-:Y:S02]  /*141f0*/  IADD3 R88, P2, R30, 0x8060, RZ ;  /* 0x000080601e587810 */ /* 0x000fe40007f5e0ff */
[----:B------:R-:W-:Y:S02]  /*14200*/  LOP3.LUT R20, R91, 0x380, RZ, 0xc0, !PT ;  /* 0x000003805b147812 */ /* 0x000fe400078ec0ff */
[----:B------:R-:W-:Y:S02]  /*14210*/  LOP3.LUT R32, R12, R83, RZ, 0x3c, !PT ;  /* 0x000000530c207212 */ /* 0x000fe400078e3cff */
[----:B------:R-:W-:Y:S02]  /*14220*/  SEL R22, R134, R133, P0 ;  /* 0x0000008586167207 */ /* 0x000fe40000000000 */
[----:B------:R-:W-:-:S02]  /*14230*/  SEL R70, R96, R97, P0 ;  /* 0x0000006160467207 */ /* 0x000fc40000000000 */
[----:B------:R-:W-:Y:S02]  /*14240*/  LOP3.LUT R12, R93, 0x380, RZ, 0xc0, !PT ;  /* 0x000003805d0c7812 */ /* 0x000fe400078ec0ff */
[----:B------:R-:W-:Y:S02]  /*14250*/  SEL R133, R133, R134, P0 ;  /* 0x0000008685857207 */ /* 0x000fe40000000000 */
[----:B------:R-:W-:Y:S02]  /*14260*/  SEL R50, R130, R129, P0 ;  /* 0x0000008182327207 */ /* 0x000fe40000000000 */
[----:B------:R-:W-:Y:S02]  /*14270*/  SEL R97, R97, R96, P0 ;  /* 0x0000006061617207 */ /* 0x000fe40000000000 */
[----:B------:R-:W-:Y:S02]  /*14280*/  MOV R89, R18 ;  /* 0x0000001200597202 */ /* 0x000fe40000000f00 */
[----:B------:R-:W-:-:S02]  /*14290*/  SEL R129, R129, R130, P0 ;  /* 0x0000008281817207 */ /* 0x000fc40000000000 */
[----:B------:R-:W-:Y:S02]  /*142a0*/  SEL R56, R126, R125, P0 ;  /* 0x0000007d7e387207 */ /* 0x000fe40000000000 */
[----:B------:R-:W-:Y:S02]  /*142b0*/  LOP3.LUT R69, R86, 0x380, RZ, 0xc0, !PT ;  /* 0x0000038056457812 */ /* 0x000fe400078ec0ff */
[----:B------:R-:W-:Y:S02]  /*142c0*/  SEL R125, R125, R126, P0 ;  /* 0x0000007e7d7d7207 */ /* 0x000fe40000000000 */
[----:B------:R-:W-:Y:S02]  /*142d0*/  SEL R58, R122, R121, P0 ;  /* 0x000000797a3a7207 */ /* 0x000fe40000000000 */
[----:B------:R-:W-:Y:S02]  /*142e0*/  SHF.R.U64 R20, R20, 0x3, RZ ;  /* 0x0000000314147819 */ /* 0x000fe400000012ff */
[----:B------:R-:W-:-:S02]  /*142f0*/  LOP3.LUT R73, R88, 0x380, RZ, 0xc0, !PT ;  /* 0x0000038058497812 */ /* 0x000fc400078ec0ff */
[----:B------:R-:W-:Y:S02]  /*14300*/  SEL R121, R121, R122, P0 ;  /* 0x0000007a79797207 */ /* 0x000fe40000000000 */
[----:B------:R-:W-:Y:S02]  /*14310*/  SHF.R.U64 R12, R12, 0x3, RZ ;  /* 0x000000030c0c7819 */ /* 0x000fe400000012ff */
[----:B------:R-:W-:Y:S02]  /*14320*/  SHF.R.U64 R69, R69, 0x3, RZ ;  /* 0x0000000345457819 */ /* 0x000fe400000012ff */
[----:B------:R-:W-:Y:S02]  /*14330*/  LOP3.LUT R24, R20, R91, RZ, 0x3c, !PT ;  /* 0x0000005b14187212 */ /* 0x000fe400078e3cff */
[----:B------:R-:W-:Y:S02]  /*14340*/  SHF.R.U64 R73, R73, 0x3, RZ ;  /* 0x0000000349497819 */ /* 0x000fe400000012ff */
[----:B------:R-:W-:-:S02]  /*14350*/  LOP3.LUT R20, R12, R93, RZ, 0x3c, !PT ;  /* 0x0000005d0c147212 */ /* 0x000fc400078e3cff */
[----:B------:R-:W-:Y:S02]  /*14360*/  LOP3.LUT R12, R69, R86, RZ, 0x3c, !PT ;  /* 0x00000056450c7212 */ /* 0x000fe400078e3cff */
[----:B------:R-:W-:Y:S02]  /*14370*/  LOP3.LUT R14, R73, R88, RZ, 0x3c, !PT ;  /* 0x00000058490e7212 */ /* 0x000fe400078e3cff */
[----:B------:R-:W-:Y:S02]  /*14380*/  MOV R90, R20 ;  /* 0x00000014005a7202 */ /* 0x000fe40000000f00 */
[----:B------:R-:W-:Y:S02]  /*14390*/  LOP3.LUT R15, R30, 0x380, RZ, 0xc0, !PT ;  /* 0x000003801e0f7812 */ /* 0x000fe400078ec0ff */
[----:B------:R-:W-:Y:S02]  /*143a0*/  MOV R88, R12 ;  /* 0x0000000c00587202 */ /* 0x000fe40000000f00 */
[----:B------:R-:W-:-:S02]  /*143b0*/  SHF.R.U64 R15, R15, 0x3, RZ ;  /* 0x000000030f0f7819 */ /* 0x000fc400000012ff */
[----:B------:R-:W-:Y:S02]  /*143c0*/  MOV R93, R26 ;  /* 0x0000001a005d7202 */ /* 0x000fe40000000f00 */
[----:B------:R-:W-:Y:S01]  /*143d0*/  LOP3.LUT R30, R15, R30, RZ, 0x3c, !PT ;  /* 0x0000001e0f1e7212 */ /* 0x000fe200078e3cff */
[----:B------:R-:W-:Y:S01]  /*143e0*/  IMAD.X R15, RZ, RZ, R31, P2 ;  /* 0x000000ffff0f7224 */ /* 0x000fe200010e061f */
[----:B------:R-:W-:Y:S01]  /*143f0*/  MOV R91, R24 ;  /* 0x00000018005b7202 */ /* 0x000fe20000000f00 */
[----:B--2---:R-:W-:Y:S01]  /*14400*/  SHFL.IDX PT, R22, R22, R9, 0x1c1f ;  /* 0x001c1f0916167589 */ /* 0x004fe200000e0000 */
[----:B------:R-:W-:Y:S02]  /*14410*/  LOP3.LUT R18, R9, 0x2, RZ, 0x3c, !PT ;  /* 0x0000000209127812 */ /* 0x000fe400078e3cff */
[----:B------:R-:W-:Y:S01]  /*14420*/  MOV R87, R14 ;  /* 0x0000000e00577202 */ /* 0x000fe20000000f00 */
[----:B------:R-:W-:Y:S01]  /*14430*/  SHFL.IDX PT, R70, R70, R9, 0x1c1f ;  /* 0x001c1f0946467589 */ /* 0x000fe200000e0000 */
[----:B------:R-:W-:-:S02]  /*14440*/  MOV R99, R30 ;  /* 0x0000001e00637202 */ /* 0x000fc40000000f00 */
[----:B------:R-:W-:Y:S01]  /*14450*/  MOV R98, R38 ;  /* 0x0000002600627202 */ /* 0x000fe20000000f00 */
[----:B------:R-:W0:Y:S01]  /*14460*/  SHFL.IDX PT, R133, R133, R18, 0x1c1f ;  /* 0x001c1f1285857589 */ /* 0x000e2200000e0000 */
[----:B------:R-:W-:Y:S02]  /*14470*/  MOV R92, R28 ;  /* 0x0000001c005c7202 */ /* 0x000fe40000000f00 */
[----:B------:R-:W-:Y:S01]  /*14480*/  MOV R96, R36 ;  /* 0x0000002400607202 */ /* 0x000fe20000000f00 */
[----:B------:R-:W1:Y:S01]  /*14490*/  SHFL.IDX PT, R97, R97, R18, 0x1c1f ;  /* 0x001c1f1261617589 */ /* 0x000e6200000e0000 */
[----:B------:R-:W-:Y:S02]  /*144a0*/  MOV R95, R34 ;  /* 0x00000022005f7202 */ /* 0x000fe40000000f00 */
[----:B------:R-:W-:Y:S01]  /*144b0*/  MOV R94, R32 ;  /* 0x00000020005e7202 */ /* 0x000fe20000000f00 */
[----:B------:R-:W-:Y:S01]  /*144c0*/  SHFL.IDX PT, R50, R50, R9, 0x1c1f ;  /* 0x001c1f0932327589 */ /* 0x000fe200000e0000 */
[----:B------:R-:W-:-:S03]  /*144d0*/  PLOP3.LUT P1, PT, PT, PT, UP0, 0x80, 0x0 ;  /* 0x000000000000781c */ /* 0x000fc60003f2f008 */
[----:B------:R-:W-:Y:S04]  /*144e0*/  SHFL.IDX PT, R72, R72, R9, 0x1c1f ;  /* 0x001c1f0948487589 */ /* 0x000fe800000e0000 */
[----:B------:R-:W2:Y:S04]  /*144f0*/  SHFL.IDX PT, R129, R129, R18, 0x1c1f ;  /* 0x001c1f1281817589 */ /* 0x000ea800000e0000 */
[----:B------:R-:W3:Y:S04]  /*14500*/  SHFL.IDX PT, R81, R81, R18, 0x1c1f ;  /* 0x001c1f1251517589 */ /* 0x000ee800000e0000 */
[----:B------:R-:W-:Y:S01]  /*14510*/  SHFL.IDX PT, R56, R56, R9, 0x1c1f ;  /* 0x001c1f0938387589 */ /* 0x000fe200000e0000 */
[----:B0-----:R-:W-:-:S02]  /*14520*/  SEL R12, R22, R133, P0 ;  /* 0x00000085160c7207 */ /* 0x001fc40000000000 */
[----:B------:R-:W-:Y:S01]  /*14530*/  SEL R14, R133, R22, P0 ;  /* 0x00000016850e7207 */ /* 0x000fe20000000000 */
[----:B------:R-:W-:Y:S01]  /*14540*/  SHFL.IDX PT, R74, R74, R9, 0x1c1f ;  /* 0x001c1f094a4a7589 */ /* 0x000fe200000e0000 */
[----:B-1----:R-:W-:Y:S02]  /*14550*/  SEL R13, R70, R97, P0 ;  /* 0x00000061460d7207 */ /* 0x002fe40000000000 */
[----:B------:R-:W-:Y:S01]  /*14560*/  SEL R15, R97, R70, P0 ;  /* 0x00000046610f7207 */ /* 0x000fe20000000000 */
[----:B------:R-:W0:Y:S04]  /*14570*/  SHFL.IDX PT, R125, R125, R18, 0x1c1f ;  /* 0x001c1f127d7d7589 */ /* 0x000e2800000e0000 */
[----:B------:R-:W1:Y:S04]  /*14580*/  SHFL.IDX PT, R65, R65, R18, 0x1c1f ;  /* 0x001c1f1241417589 */ /* 0x000e6800000e0000 */
[----:B------:R-:W-:Y:S01]  /*14590*/  SHFL.IDX PT, R58, R58, R9, 0x1c1f ;  /* 0x001c1f093a3a7589 */ /* 0x000fe200000e0000 */
[----:B--2---:R-:W-:-:S02]  /*145a0*/  SEL R24, R50, R129, P0 ;  /* 0x0000008132187207 */ /* 0x004fc40000000000 */
[----:B------:R-:W-:Y:S01]  /*145b0*/  SEL R26, R129, R50, P0 ;  /* 0x00000032811a7207 */ /* 0x000fe20000000000 */
[----:B------:R-:W-:Y:S01]  /*145c0*/  SHFL.IDX PT, R64, R64, R9, 0x1c1f ;  /* 0x001c1f0940407589 */ /* 0x000fe200000e0000 */
[----:B---3--:R-:W-:Y:S02]  /*145d0*/  SEL R25, R72, R81, P0 ;  /* 0x0000005148197207 */ /* 0x008fe40000000000 */
[----:B------:R-:W-:Y:S01]  /*145e0*/  SEL R27, R81, R72, P0 ;  /* 0x00000048511b7207 */ /* 0x000fe20000000000 */
        /* <DEDUP_REMOVED lines=8> */
[----:B------:R-:W-:Y:S04]  /*14670*/  SHFL.IDX PT, R46, R46, R9, 0x1c1f ;  /* 0x001c1f092e2e7589 */ /* 0x000fe800000e0000 */
[----:B------:R-:W0:Y:S04]  /*14680*/  SHFL.IDX PT, R53, R53, R18, 0x1c1f ;  /* 0x001c1f1235357589 */ /* 0x000e2800000e0000 */
[----:B------:R-:W1:Y:S01]  /*14690*/  SHFL.IDX PT, R47, R47, R18, 0x1c1f ;  /* 0x001c1f122f2f7589 */ /* 0x000e6200000e0000 */
[----:B--2---:R-:W-:-:S02]  /*146a0*/  SEL R32, R58, R121, P0 ;  /* 0x000000793a207207 */ /* 0x004fc40000000000 */
[----:B------:R-:W-:Y:S01]  /*146b0*/  SEL R34, R121, R58, P0 ;  /* 0x0000003a79227207 */ /* 0x000fe20000000000 */
[----:B------:R-:W-:Y:S01]  /*146c0*/  SHFL.IDX PT, R43, R43, R18, 0x1c1f ;  /* 0x001c1f122b2b7589 */ /* 0x000fe200000e0000 */
[----:B---3--:R-:W-:Y:S02]  /*146d0*/  SEL R33, R64, R55, P0 ;  /* 0x0000003740217207 */ /* 0x008fe40000000000 */
[----:B------:R-:W-:Y:S01]  /*146e0*/  SEL R35, R55, R64, P0 ;  /* 0x0000004037237207 */ /* 0x000fe20000000000 */
[----:B------:R-:W-:Y:S04]  /*146f0*/  SHFL.IDX PT, R52, R52, R9, 0x1c1f ;  /* 0x001c1f0934347589 */ /* 0x000fe800000e0000 */
[----:B------:R-:W-:Y:S04]  /*14700*/  SHFL.IDX PT, R69, R76, R9, 0x1c1f ;  /* 0x001c1f094c457589 */ /* 0x000fe800000e0000 */
[----:B------:R-:W2:Y:S01]  /*14710*/  SHFL.IDX PT, R49, R49, R18, 0x1c1f ;  /* 0x001c1f1231317589 */ /* 0x000ea200000e0000 */
[----:B------:R-:W-:Y:S01]  /*14720*/  BAR.SYNC.DEFER_BLOCKING 0x1, 0x100 ;  /* 0x0044000000007b1d */ /* 0x000fe20000010000 */
[----:B0-----:R-:W-:-:S02]  /*14730*/  SEL R36, R60, R53, P0 ;  /* 0x000000353c247207 */ /* 0x001fc40000000000 */
[----:B------:R-:W-:Y:S02]  /*14740*/  SEL R38, R53, R60, P0 ;  /* 0x0000003c35267207 */ /* 0x000fe40000000000 */
[----:B-1----:R-:W-:Y:S02]  /*14750*/  SEL R37, R54, R47, P0 ;  /* 0x0000002f36257207 */ /* 0x002fe40000000000 */
[----:B------:R-:W-:Y:S01]  /*14760*/  SEL R39, R47, R54, P0 ;  /* 0x000000362f277207 */ /* 0x000fe20000000000 */
[----:B------:R-:W-:Y:S04]  /*14770*/  SHFL.IDX PT, R48, R48, R9, 0x1c1f ;  /* 0x001c1f0930307589 */ /* 0x000fe800000e0000 */
[----:B------:R2:W-:Y:S04]  /*14780*/  SHFL.IDX PT, R21, R42, R9, 0x1c1f ;  /* 0x001c1f092a157589 */ /* 0x0005e800000e0000 */
[----:B------:R-:W-:Y:S04]  /*14790*/  SHFL.IDX PT, R73, R78, R9, 0x1c1f ;  /* 0x001c1f094e497589 */ /* 0x000fe800000e0000 */
[----:B------:R-:W-:Y:S01]  /*147a0*/  SHFL.IDX PT, R45, R45, R18, 0x1c1f ;  /* 0x001c1f122d2d7589 */ /* 0x000fe200000e0000 */
[----:B--2---:R-:W-:-:S03]  /*147b0*/  SEL R42, R49, R52, P0 ;  /* 0x00000034312a7207 */ /* 0x004fc60000000000 */
[----:B------:R-:W-:Y:S04]  /*147c0*/  SHFL.IDX PT, R76, R63, R18, 0x1c1f ;  /* 0x001c1f123f4c7589 */ /* 0x000fe800000e0000 */
[----:B------:R-:W-:Y:S04]  /*147d0*/  SHFL.IDX PT, R44, R44, R9, 0x1c1f ;  /* 0x001c1f092c2c7589 */ /* 0x000fe800000e0000 */
[----:B------:R-:W-:Y:S04]  /*147e0*/  SHFL.IDX PT, R77, R80, R9, 0x1c1f ;  /* 0x001c1f09504d7589 */ /* 0x000fe800000e0000 */
[----:B------:R0:W-:Y:S04]  /*147f0*/  SHFL.IDX PT, R19, R41, R18, 0x1c1f ;  /* 0x001c1f1229137589 */ /* 0x0001e800000e0000 */
[----:B------:R-:W-:Y:S04]  /*14800*/  SHFL.IDX PT, R78, R67, R18, 0x1c1f ;  /* 0x001c1f12434e7589 */ /* 0x000fe800000e0000 */
[----:B------:R1:W-:Y:S01]  /*14810*/  SHFL.IDX PT, R20, R40, R9, 0x1c1f ;  /* 0x001c1f0928147589 */ /* 0x0003e200000e0000 */
[----:B0-----:R-:W-:-:S03]  /*14820*/  SEL R41, R46, R43, P0 ;  /* 0x0000002b2e297207 */ /* 0x001fc60000000000 */
[----:B------:R-:W-:Y:S01]  /*14830*/  SHFL.IDX PT, R62, R62, R9, 0x1c1f ;  /* 0x001c1f093e3e7589 */ /* 0x000fe200000e0000 */
[----:B------:R-:W-:-:S03]  /*14840*/  SEL R43, R43, R46, P0 ;  /* 0x0000002e2b2b7207 */ /* 0x000fc60000000000 */
[----:B------:R-:W-:Y:S01]  /*14850*/  SHFL.IDX PT, R83, R82, R9, 0x1c1f ;  /* 0x001c1f0952537589 */ /* 0x000fe200000e0000 */
[----:B-1----:R-:W-:-:S03]  /*14860*/  SEL R40, R52, R49, P0 ;  /* 0x0000003134287207 */ /* 0x002fc60000000000 */
[----:B------:R-:W-:Y:S04]  /*14870*/  SHFL.IDX PT, R51, R51, R18, 0x1c1f ;  /* 0x001c1f1233337589 */ /* 0x000fe800000e0000 */
[----:B------:R-:W0:Y:S04]  /*14880*/  SHFL.IDX PT, R57, R57, R18, 0x1c1f ;  /* 0x001c1f1239397589 */ /* 0x000e2800000e0000 */
[----:B------:R-:W-:Y:S04]  /*14890*/  SHFL.IDX PT, R80, R71, R18, 0x1c1f ;  /* 0x001c1f1247507589 */ /* 0x000fe800000e0000 */
[----:B------:R-:W-:Y:S04]  /*148a0*/  SHFL.IDX PT, R66, R66, R9, 0x1c1f ;  /* 0x001c1f0942427589 */ /* 0x000fe800000e0000 */
[----:B------:R-:W-:Y:S04]  /*148b0*/  SHFL.IDX PT, R86, R84, R9, 0x1c1f ;  /* 0x001c1f0954567589 */ /* 0x000fe800000e0000 */
[----:B------:R-:W1:Y:S04]  /*148c0*/  SHFL.IDX PT, R59, R59, R18, 0x1c1f ;  /* 0x001c1f123b3b7589 */ /* 0x000e6800000e0000 */
[----:B------:R-:W2:Y:S04]  /*148d0*/  SHFL.IDX PT, R82, R75, R18, 0x1c1f ;  /* 0x001c1f124b527589 */ /* 0x000ea800000e0000 */
[----:B------:R-:W-:Y:S01]  /*148e0*/  SHFL.IDX PT, R68, R68, R9, 0x1c1f ;  /* 0x001c1f0944447589 */ /* 0x000fe200000e0000 */
[----:B0-----:R-:W-:-:S02]  /*148f0*/  SEL R60, R62, R57, P0 ;  /* 0x000000393e3c7207 */ /* 0x001fc40000000000 */
[----:B------:R-:W-:Y:S01]  /*14900*/  SEL R62, R57, R62, P0 ;  /* 0x0000003e393e7207 */ /* 0x000fe20000000000 */
[----:B------:R-:W0:Y:S04]  /*14910*/  SHFL.IDX PT, R84, R79, R18, 0x1c1f ;  /* 0x001c1f124f547589 */ /* 0x000e2800000e0000 */
[----:B------:R2:W-:Y:S04]  /*14920*/  SHFL.IDX PT, R9, R61, R18, 0x1c1f ;  /* 0x001c1f123d097589 */ /* 0x0005e800000e0000 */
[----:B------:R-:W3:Y:S04]  /*14930*/  SHFL.IDX PT, R85, R85, R18, 0x1c1f ;  /* 0x001c1f1255557589 */ /* 0x000ee800000e0000 */
[----:B------:R4:W-:Y:S01]  /*14940*/  STSM.16.M88.4 [R99], R12 ;  /* 0x0000000c63007844 */ /* 0x0009e20000000200 */
[----:B-1----:R-:W-:-:S02]  /*14950*/  SEL R64, R66, R59, P0 ;  /* 0x0000003b42407207 */ /* 0x002fc40000000000 */
[----:B------:R-:W-:Y:S01]  /*14960*/  SEL R66, R59, R66, P0 ;  /* 0x000000423b427207 */ /* 0x000fe20000000000 */
[----:B------:R1:W-:Y:S01]  /*14970*/  STSM.16.M88.4 [R98], R24 ;  /* 0x0000001862007844 */ /* 0x0003e20000000200 */
[----:B--2---:R-:W-:Y:S02]  /*14980*/  SEL R61, R77, R82, P0 ;  /* 0x000000524d3d7207 */ /* 0x004fe40000000000 */
[----:B------:R-:W-:Y:S01]  /*14990*/  SEL R63, R82, R77, P0 ;  /* 0x0000004d523f7207 */ /* 0x000fe20000000000 */
[----:B------:R2:W-:Y:S04]  /*149a0*/  STSM.16.M88.4 [R96], R28 ;  /* 0x0000001c60007844 */ /* 0x0005e80000000200 */
[----:B------:R3:W-:Y:S01]  /*149b0*/  STSM.16.M88.4 [R95], R32 ;  /* 0x000000205f007844 */ /* 0x0007e20000000200 */
[----:B0-----:R-:W-:-:S02]  /*149c0*/  SEL R65, R83, R84, P0 ;  /* 0x0000005453417207 */ /* 0x001fc40000000000 */
[----:B------:R-:W-:Y:S01]  /*149d0*/  SEL R67, R84, R83, P0 ;  /* 0x0000005354437207 */ /* 0x000fe20000000000 */
[----:B------:R-:W-:Y:S01]  /*149e0*/  STSM.16.M88.4 [R94], R36 ;  /* 0x000000245e007844 */ /* 0x000fe20000000200 */
[----:B----4-:R-:W-:Y:S02]  /*149f0*/  SEL R12, R48, R45, P0 ;  /* 0x0000002d300c7207 */ /* 0x010fe40000000000 */
[----:B------:R-:W-:Y:S01]  /*14a00*/  SEL R14, R45, R48, P0 ;  /* 0x000000302d0e7207 */ /* 0x000fe20000000000 */
[----:B------:R-:W-:Y:S01]  /*14a10*/  STSM.16.M88.4 [R93], R40 ;  /* 0x000000285d007844 */ /* 0x000fe20000000200 */
[----:B------:R-:W-:Y:S02]  /*14a20*/  SEL R13, R21, R76, P0 ;  /* 0x0000004c150d7207 */ /* 0x000fe40000000000 */
[----:B------:R-:W-:Y:S02]  /*14a30*/  SEL R15, R76, R21, P0 ;  /* 0x000000154c0f7207 */ /* 0x000fe40000000000 */
[----:B-1----:R-:W-:-:S02]  /*14a40*/  SEL R24, R44, R19, P0 ;  /* 0x000000132c187207 */ /* 0x002fc40000000000 */
[----:B------:R-:W-:Y:S01]  /*14a50*/  SEL R26, R19, R44, P0 ;  /* 0x0000002c131a7207 */ /* 0x000fe20000000000 */
[----:B------:R0:W-:Y:S01]  /*14a60*/  STSM.16.M88.4 [R92], R12 ;  /* 0x0000000c5c007844 */ /* 0x0001e20000000200 */
[----:B------:R-:W-:Y:S02]  /*14a70*/  SEL R25, R69, R78, P0 ;  /* 0x0000004e45197207 */ /* 0x000fe40000000000 */
[----:B------:R-:W-:Y:S02]  /*14a80*/  SEL R27, R78, R69, P0 ;  /* 0x000000454e1b7207 */ /* 0x000fe40000000000 */
[----:B--2---:R-:W-:Y:S02]  /*14a90*/  SEL R28, R20, R51, P0 ;  /* 0x00000033141c7207 */ /* 0x004fe40000000000 */
[----:B------:R-:W-:Y:S01]  /*14aa0*/  SEL R30, R51, R20, P0 ;  /* 0x00000014331e7207 */ /* 0x000fe20000000000 */
[----:B------:R1:W-:Y:S01]  /*14ab0*/  STSM.16.M88.4 [R91], R24 ;  /* 0x000000185b007844 */ /* 0x0003e20000000200 */
[----:B------:R-:W-:-:S02]  /*14ac0*/  SEL R29, R73, R80, P0 ;  /* 0x00000050491d7207 */ /* 0x000fc40000000000 */
[----:B------:R-:W-:Y:S02]  /*14ad0*/  SEL R31, R80, R73, P0 ;  /* 0x00000049501f7207 */ /* 0x000fe40000000000 */
[----:B---3--:R-:W-:Y:S02]  /*14ae0*/  SEL R33, R86, R85, P0 ;  /* 0x0000005556217207 */ /* 0x008fe40000000000 */
[----:B------:R-:W-:Y:S01]  /*14af0*/  SEL R35, R85, R86, P0 ;  /* 0x0000005655237207 */ /* 0x000fe20000000000 */
[----:B------:R1:W-:Y:S01]  /*14b00*/  STSM.16.M88.4 [R90], R28 ;  /* 0x0000001c5a007844 */ /* 0x0003e20000000200 */
[----:B------:R-:W-:Y:S01]  /*14b10*/  SEL R32, R68, R9, P0 ;  /* 0x0000000944207207 */ /* 0x000fe20000000000 */
[----:B0-----:R-:W-:Y:S01]  /*14b20*/  IMAD.U32 R12, RZ, RZ, UR4 ;  /* 0x00000004ff0c7e24 */ /* 0x001fe2000f8e00ff */
[----:B------:R-:W-:Y:S01]  /*14b30*/  SEL R34, R9, R68, P0 ;  /* 0x0000004409227207 */ /* 0x000fe20000000000 */
[----:B------:R1:W-:Y:S01]  /*14b40*/  STSM.16.M88.4 [R89], R60 ;  /* 0x0000003c59007844 */ /* 0x0003e20000000200 */
[----:B------:R-:W-:Y:S01]  /*14b50*/  IMAD.U32 R13, RZ, RZ, UR5 ;  /* 0x00000005ff0d7e24 */ /* 0x000fe2000f8e00ff */
[----:B------:R-:W-:-:S02]  /*14b60*/  ULDC.64 UR4, c[0x0][0xbe0] ;  /* 0x0002f80000047ab9 */ /* 0x000fc40000000a00 */
[----:B------:R1:W-:Y:S04]  /*14b70*/  STSM.16.M88.4 [R88], R64 ;  /* 0x0000004058007844 */ /* 0x0003e80000000200 */
[----:B------:R1:W-:Y:S01]  /*14b80*/  STSM.16.M88.4 [R87], R32 ;  /* 0x0000002057007844 */ /* 0x0003e20000000200 */
[----:B------:R-:W-:Y:S01]  /*14b90*/  UISETP.NE.U32.AND UP1, UPT, UR4, URZ, UPT ;  /* 0x0000003f0400728c */ /* 0x000fe2000bf25070 */
[----:B------:R-:W-:Y:S03]  /*14ba0*/  BAR.SYNC.DEFER_BLOCKING 0x1, 0x100 ;  /* 0x0044000000007b1d */ /* 0x000fe60000010000 */
[----:B------:R-:W-:-:S05]  /*14bb0*/  UISETP.NE.AND.EX UP1, UPT, UR5, URZ, UPT, UP1 ;  /* 0x0000003f0500728c */ /* 0x000fca000bf25310 */
[----:B------:R-:W0:Y:S01]  /*14bc0*/  LDC R20, c[0x0][0xa88] ;  /* 0x0002a200ff147b82 */ /* 0x000e220000000800 */
[----:B------:R-:W-:-:S05]  /*14bd0*/  PLOP3.LUT P0, PT, PT, PT, UP1, 0x80, 0x0 ;  /* 0x000000000000781c */ /* 0x000fca0003f0f018 */
[----:B------:R-:W-:Y:S02]  /*14be0*/  @UP1 ULDC.64 UR6, c[0x0][0xbe0] ;  /* 0x0002f80000061ab9 */ /* 0x000fe40000000a00 */
[----:B------:R-:W-:-:S06]  /*14bf0*/  @UP1 UIMAD.WIDE UR6, UR36, 0x4, UR6 ;  /* 0x00000004240618a5 */ /* 0x000fcc000f8e0206 */
[----:B------:R-:W-:Y:S02]  /*14c00*/  IMAD.U32 R14, RZ, RZ, UR6 ;  /* 0x00000006ff0e7e24 */ /* 0x000fe4000f8e00ff */
[----:B------:R-:W-:Y:S01]  /*14c10*/  IMAD.U32 R15, RZ, RZ, UR7 ;  /* 0x00000007ff0f7e24 */ /* 0x000fe2000f8e00ff */
[----:B------:R-:W2:Y:S01]  /*14c20*/  @P1 LDG.E R9, desc[UR50][R12.64] ;  /* 0x000000320c091981 */ /* 0x000ea2000c1e1900 */
[----:B------:R-:W-:-:S03]  /*14c30*/  UMOV UR4, URZ ;  /* 0x0000003f00047c82 */ /* 0x000fc60008000000 */
[----:B0-----:R1:W5:Y:S01]  /*14c40*/  @P0 LDG.E R20, desc[UR50][R14.64] ;  /* 0x000000320e140981 */ /* 0x001362000c1e1900 */
[----:B--2---:R-:W-:Y:S01]  /*14c50*/  @P1 R2UR UR4, R9 ;  /* 0x00000000090412ca */ /* 0x004fe200000e0000 */
[----:B-1----:R-:W-:-:S14]  /*14c60*/  @P0 BRA `(.L_x_1197) ;  /* 0x0000000000100947 */ /* 0x002fdc0003800000 */
[----:B------:R-:W-:Y:S05]  /*14c70*/  @!P1 BRA `(.L_x_1197) ;  /* 0x00000000000c9947 */ /* 0x000fea0003800000 */
[----:B------:R-:W2:Y:S04]  /*14c80*/  LDG.E R9, desc[UR50][R12.64] ;  /* 0x000000320c097981 */ /* 0x000ea8000c1e1900 */
[----:B-----5:R-:W2:Y:S02]  /*14c90*/  LDG.E R20, desc[UR50][R12.64+0x4] ;  /* 0x000004320c147981 */ /* 0x020ea4000c1e1900 */
[----:B--2---:R-:W-:-:S07]  /*14ca0*/  IMAD.IADD R20, R20, 0x1, -R9 ;  /* 0x0000000114147824 */ /* 0x004fce00078e0a09 */
.L_x_1197:
[----:B------:R-:W-:Y:S01]  /*14cb0*/  USHF.R.S32.HI UR9, URZ, 0x1f, UR42 ;  /* 0x0000001f3f097899 */ /* 0x000fe2000801142a */
[----:B------:R-:W-:Y:S01]  /*14cc0*/  IMAD R9, R4, 0x40, R0 ;  /* 0x0000004004097824 */ /* 0x000fe200078e0200 */
[----:B------:R-:W-:Y:S01]  /*14cd0*/  ULDC.64 UR10, c[0x0][0xb70] ;  /* 0x0002dc00000a7ab9 */ /* 0x000fe20000000a00 */
[----:B------:R-:W-:Y:S01]  /*14ce0*/  USHF.R.S32.HI UR5, URZ, 0x1f, UR4 ;  /* 0x0000001f3f057899 */ /* 0x000fe20008011404 */
[----:B------:R-:W-:Y:S01]  /*14cf0*/  LEA.HI R8, R8, R7, RZ, 0x7 ;  /* 0x0000000708087211 */ /* 0x000fe200078f38ff */
[----:B------:R-:W-:Y:S01]  /*14d00*/  UIMAD UR8, UR9, UR10, URZ ;  /* 0x0000000a090872a4 */ /* 0x000fe2000f8e023f */
[----:B------:R-:W-:Y:S01]  /*14d10*/  IMAD R15, R23, 0x80, R220 ;  /* 0x00000080170f7824 */ /* 0x000fe200078e02dc */
[----:B------:R-:W-:Y:S01]  /*14d20*/  USHF.R.S32.HI UR13, URZ, 0x1f, UR36 ;  /* 0x0000001f3f0d7899 */ /* 0x000fe20008011424 */
[----:B------:R-:W-:Y:S01]  /*14d30*/  IMAD.WIDE R10, R9, 0x2, R10 ;  /* 0x00000002090a7825 */ /* 0x000fe200078e020a */
[----:B------:R-:W-:Y:S01]  /*14d40*/  UIMAD.WIDE.U32 UR6, UR42, UR10, UR4 ;  /* 0x0000000a2a0672a5 */ /* 0x000fe2000f8e0004 */
[----:B------:R-:W-:Y:S01]  /*14d50*/  LOP3.LUT R12, R8, 0xffffff80, RZ, 0xc0, !PT ;  /* 0xffffff80080c7812 */ /* 0x000fe200078ec0ff */
[----:B------:R-:W-:Y:S01]  /*14d60*/  UIMAD UR8, UR42, UR11, UR8 ;  /* 0x0000000b2a0872a4 */ /* 0x000fe2000f8e0208 */
[----:B------:R-:W-:Y:S01]  /*14d70*/  SHF.R.S32.HI R8, RZ, 0x1f, R15 ;  /* 0x0000001fff087819 */ /* 0x000fe2000001140f */
[----:B------:R-:W-:Y:S01]  /*14d80*/  USEL UR13, UR13, URZ, !UP0 ;  /* 0x0000003f0d0d7287 */ /* 0x000fe2000c000000 */
[C---:B------:R-:W-:Y:S01]  /*14d90*/  IADD3 R37, P6, R10.reuse, 0x1000, RZ ;  /* 0x000010000a257810 */ /* 0x040fe20007fde0ff */
[----:B------:R-:W-:Y:S01]  /*14da0*/  ULDC.64 UR10, c[0x0][0xb78] ;  /* 0x0002de00000a7ab9 */ /* 0x000fe20000000a00 */
[----:B------:R-:W-:Y:S01]  /*14db0*/  UIADD3 UR7, UR7, UR8, URZ ;  /* 0x0000000807077290 */ /* 0x000fe2000fffe03f */
[C---:B------:R-:W-:Y:S01]  /*14dc0*/  IADD3 R25, P5, R10.reuse, 0x2000, RZ ;  /* 0x000020000a197810 */ /* 0x040fe20007fbe0ff */
[----:B------:R-:W-:Y:S01]  /*14dd0*/  USEL UR12, UR36, URZ, !UP0 ;  /* 0x0000003f240c7287 */ /* 0x000fe2000c000000 */
[C---:B------:R-:W-:Y:S01]  /*14de0*/  IADD3 R57, P3, R10.reuse, 0x4000, RZ ;  /* 0x000040000a397810 */ /* 0x040fe20007f7e0ff */
[----:B------:R-:W-:Y:S01]  /*14df0*/  UIMAD UR8, UR13, UR10, URZ ;  /* 0x0000000a0d0872a4 */ /* 0x000fe2000f8e023f */
[----:B------:R-:W-:Y:S01]  /*14e00*/  IADD3 R33, P2, R10, 0x6000, RZ ;  /* 0x000060000a217810 */ /* 0x000fe20007f5e0ff */
[----:B------:R-:W-:Y:S01]  /*14e10*/  UIMAD.WIDE.U32 UR6, UR12, UR10, UR6 ;  /* 0x0000000a0c0672a5 */ /* 0x000fe2000f8e0006 */
[----:B------:R-:W-:Y:S01]  /*14e20*/  LOP3.LUT R36, R37, 0x380, RZ, 0xc0, !PT ;  /* 0x0000038025247812 */ /* 0x000fe200078ec0ff */
[----:B------:R-:W-:Y:S01]  /*14e30*/  UIMAD UR8, UR12, UR11, UR8 ;  /* 0x0000000b0c0872a4 */ /* 0x000fe2000f8e0208 */
[----:B------:R-:W-:Y:S01]  /*14e40*/  LOP3.LUT R24, R25, 0x380, RZ, 0xc0, !PT ;  /* 0x0000038019187812 */ /* 0x000fe200078ec0ff */
[----:B------:R-:W-:Y:S01]  /*14e50*/  IMAD.IADD R12, R7, 0x1, -R12 ;  /* 0x00000001070c7824 */ /* 0x000fe200078e0a0c */
[----:B------:R-:W-:Y:S01]  /*14e60*/  LOP3.LUT R56, R57, 0x380, RZ, 0xc0, !PT ;  /* 0x0000038039387812 */ /* 0x000fe200078ec0ff */
[C---:B------:R-:W-:Y:S01]  /*14e70*/  VIADD R7, R15.reuse, 0x8 ;  /* 0x000000080f077836 */ /* 0x040fe20000000000 */
[----:B------:R-:W-:Y:S01]  /*14e80*/  IADD3 R9, P0, R15, UR6, RZ ;  /* 0x000000060f097c10 */ /* 0x000fe2000ff1e0ff */
[----:B------:R-:W-:Y:S01]  /*14e90*/  IMAD.U32 R13, RZ, RZ, UR8 ;  /* 0x00000008ff0d7e24 */ /* 0x000fe2000f8e00ff */
[----:B------:R-:W-:-:S02]  /*14ea0*/  LOP3.LUT R32, R33, 0x380, RZ, 0xc0, !PT ;  /* 0x0000038021207812 */ /* 0x000fc400078ec0ff */
[----:B------:R-:W-:Y:S02]  /*14eb0*/  SHF.R.U64 R36, R36, 0x3, RZ ;  /* 0x0000000324247819 */ /* 0x000fe400000012ff */
[----:B------:R-:W-:Y:S01]  /*14ec0*/  IADD3.X R8, R8, UR7, R13, P0, !PT ;  /* 0x0000000708087c10 */ /* 0x000fe200087fe40d */
[----:B------:R-:W-:Y:S01]  /*14ed0*/  ULDC.64 UR6, c[0x0][0xb40] ;  /* 0x0002d00000067ab9 */ /* 0x000fe20000000a00 */
[----:B------:R-:W-:Y:S02]  /*14ee0*/  SHF.R.U64 R24, R24, 0x3, RZ ;  /* 0x0000000318187819 */ /* 0x000fe400000012ff */
[C---:B------:R-:W-:Y:S02]  /*14ef0*/  LEA R18, P1, R9.reuse, UR6, 0x2 ;  /* 0x0000000609127c11 */ /* 0x040fe4000f8210ff */
[----:B------:R-:W-:Y:S02]  /*14f00*/  SHF.R.U64 R56, R56, 0x3, RZ ;  /* 0x0000000338387819 */ /* 0x000fe400000012ff */
[----:B------:R-:W-:Y:S01]  /*14f10*/  LEA.HI.X R19, R9, UR7, R8, 0x2, P1 ;  /* 0x0000000709137c11 */ /* 0x000fe200088f1408 */
[----:B------:R-:W-:Y:S01]  /*14f20*/  ULDC.64 UR6, c[0x0][0xaa0] ;  /* 0x0002a80000067ab9 */ /* 0x000fe20000000a00 */
[----:B------:R-:W-:-:S02]  /*14f30*/  IADD3 R9, P4, R10, 0x3000, RZ ;  /* 0x000030000a097810 */ /* 0x000fc40007f9e0ff */
[----:B------:R-:W-:Y:S02]  /*14f40*/  IADD3 R45, P1, R10, 0x5000, RZ ;  /* 0x000050000a2d7810 */ /* 0x000fe40007f3e0ff */
[----:B------:R-:W-:Y:S02]  /*14f50*/  LOP3.LUT R8, R9, 0x380, RZ, 0xc0, !PT ;  /* 0x0000038009087812 */ /* 0x000fe400078ec0ff */
[----:B------:R-:W-:Y:S02]  /*14f60*/  LOP3.LUT R44, R45, 0x380, RZ, 0xc0, !PT ;  /* 0x000003802d2c7812 */ /* 0x000fe400078ec0ff */
[----:B------:R-:W-:Y:S02]  /*14f70*/  SHF.R.U64 R8, R8, 0x3, RZ ;  /* 0x0000000308087819 */ /* 0x000fe400000012ff */
[----:B------:R-:W-:Y:S02]  /*14f80*/  SHF.R.U64 R32, R32, 0x3, RZ ;  /* 0x0000000320207819 */ /* 0x000fe400000012ff */
[----:B------:R-:W-:-:S02]  /*14f90*/  SHF.R.U64 R44, R44, 0x3, RZ ;  /* 0x000000032c2c7819 */ /* 0x000fc400000012ff */
[----:B------:R-:W-:Y:S02]  /*14fa0*/  LOP3.LUT P0, RZ, R12, 0x3, RZ, 0xc0, !PT ;  /* 0x000000030cff7812 */ /* 0x000fe4000780c0ff */
[----:B------:R-:W-:Y:S01]  /*14fb0*/  LOP3.LUT R36, R36, R37, RZ, 0x3c, !PT ;  /* 0x0000002524247212 */ /* 0x000fe200078e3cff */
[--C-:B------:R-:W-:Y:S01]  /*14fc0*/  IMAD.X R37, RZ, RZ, R11.reuse, P6 ;  /* 0x000000ffff257224 */ /* 0x100fe200030e060b */
        /* <DEDUP_REMOVED lines=10> */
[----:B------:R-:W-:-:S02]  /*15070*/  IADD3 R13, P6, R10, 0x7000, RZ ;  /* 0x000070000a0d7810 */ /* 0x000fc40007fde0ff */
[C---:B------:R-:W-:Y:S02]  /*15080*/  IADD3 R61, P5, R10.reuse, 0x8000, RZ ;  /* 0x000080000a3d7810 */ /* 0x040fe40007fbe0ff */
[C---:B------:R-:W-:Y:S02]  /*15090*/  IADD3 R53, P4, R10.reuse, 0x9000, RZ ;  /* 0x000090000a357810 */ /* 0x040fe40007f9e0ff */
[C---:B------:R-:W-:Y:S02]  /*150a0*/  IADD3 R41, P3, R10.reuse, 0xa000, RZ ;  /* 0x0000a0000a297810 */ /* 0x040fe40007f7e0ff */
[----:B------:R-:W-:Y:S02]  /*150b0*/  IADD3 R14, P2, R10, 0xb000, RZ ;  /* 0x0000b0000a0e7810 */ /* 0x000fe40007f5e0ff */
[-C--:B-----5:R-:W-:Y:S02]  /*150c0*/  ISETP.GE.OR P1, PT, R15, R20.reuse, P0 ;  /* 0x000000140f00720c */ /* 0x0a0fe40000726670 */
[----:B------:R-:W-:Y:S01]  /*150d0*/  ISETP.GE.OR P0, PT, R7, R20, P0 ;  /* 0x000000140700720c */ /* 0x000fe20000706670 */
[----:B------:R-:W-:Y:S01]  /*150e0*/  IMAD.X R29, RZ, RZ, R11, P2 ;  /* 0x000000ffff1d7224 */ /* 0x000fe200010e060b */
[----:B------:R-:W-:-:S02]  /*150f0*/  LOP3.LUT R12, R13, 0x380, RZ, 0xc0, !PT ;  /* 0x000003800d0c7812 */ /* 0x000fc400078ec0ff */
[----:B------:R-:W-:Y:S02]  /*15100*/  LOP3.LUT R60, R61, 0x380, RZ, 0xc0, !PT ;  /* 0x000003803d3c7812 */ /* 0x000fe400078ec0ff */
[----:B------:R-:W-:Y:S02]  /*15110*/  LOP3.LUT R52, R53, 0x380, RZ, 0xc0, !PT ;  /* 0x0000038035347812 */ /* 0x000fe400078ec0ff */
[----:B------:R-:W-:Y:S02]  /*15120*/  LOP3.LUT R40, R41, 0x380, RZ, 0xc0, !PT ;  /* 0x0000038029287812 */ /* 0x000fe400078ec0ff */
[----:B------:R-:W-:Y:S01]  /*15130*/  LOP3.LUT R49, R10, 0x380, RZ, 0xc0, !PT ;  /* 0x000003800a317812 */ /* 0x000fe200078ec0ff */
[----:B------:R-:W-:Y:S01]  /*15140*/  UIMAD UR5, UR5, UR6, URZ ;  /* 0x00000006050572a4 */ /* 0x000fe2000f8e023f */
[----:B------:R-:W-:Y:S01]  /*15150*/  LOP3.LUT R7, R14, 0x380, RZ, 0xc0, !PT ;  /* 0x000003800e077812 */ /* 0x000fe200078ec0ff */
[----:B------:R0:W-:Y:S01]  /*15160*/  @!P1 STG.E desc[UR50][R18.64], R5 ;  /* 0x0000000512009986 */ /* 0x0001e2000c101932 */
[----:B------:R-:W-:-:S02]  /*15170*/  SHF.R.U64 R12, R12, 0x3, RZ ;  /* 0x000000030c0c7819 */ /* 0x000fc400000012ff */
[----:B------:R-:W-:Y:S01]  /*15180*/  SHF.R.U64 R60, R60, 0x3, RZ ;  /* 0x000000033c3c7819 */ /* 0x000fe200000012ff */
[----:B------:R1:W-:Y:S01]  /*15190*/  @!P0 STG.E desc[UR50][R18.64+0x20], R6 ;  /* 0x0000200612008986 */ /* 0x0003e2000c101932 */
[----:B------:R-:W-:Y:S02]  /*151a0*/  SHF.R.U64 R52, R52, 0x3, RZ ;  /* 0x0000000334347819 */ /* 0x000fe400000012ff */
[----:B------:R-:W-:Y:S01]  /*151b0*/  SHF.R.U64 R40, R40, 0x3, RZ ;  /* 0x0000000328287819 */ /* 0x000fe200000012ff */
[----:B------:R-:W5:Y:S01]  /*151c0*/  LD.E.128 R36, desc[UR50][R36.64] ;  /* 0x0000003224247980 */ /* 0x000f62000c101d00 */
[----:B------:R-:W-:Y:S02]  /*151d0*/  SHF.R.U64 R49, R49, 0x3, RZ ;  /* 0x0000000331317819 */ /* 0x000fe400000012ff */
[----:B------:R-:W-:Y:S01]  /*151e0*/  SHF.R.U64 R7, R7, 0x3, RZ ;  /* 0x0000000307077819 */ /* 0x000fe200000012ff */
[----:B0-----:R-:W-:Y:S01]  /*151f0*/  IMAD.U32 R5, RZ, RZ, UR6 ;  /* 0x00000006ff057e24 */ /* 0x001fe2000f8e00ff */
        /* <DEDUP_REMOVED lines=9> */
[----:B------:R-:W-:Y:S01]  /*15290*/  IMAD.MOV.U32 R49, RZ, RZ, R11 ;  /* 0x000000ffff317224 */ /* 0x000fe200078e000b */
[----:B------:R-:W-:Y:S01]  /*152a0*/  LOP3.LUT R28, R7, R14, RZ, 0x3c, !PT ;  /* 0x0000000e071c7212 */ /* 0x000fe200078e3cff */
[--C-:B-1----:R-:W-:Y:S01]  /*152b0*/  IMAD.MOV.U32 R6, RZ, RZ, R0.reuse ;  /* 0x000000ffff067224 */ /* 0x102fe200078e0000 */
[----:B------:R-:W-:Y:S01]  /*152c0*/  SHF.R.S32.HI R7, RZ, 0x1f, R0 ;  /* 0x0000001fff077819 */ /* 0x000fe20000011400 */
[----:B------:R-:W5:Y:S01]  /*152d0*/  LD.E.128 R24, desc[UR50][R24.64] ;  /* 0x0000003218187980 */ /* 0x000f62000c101d00 */
[----:B------:R-:W-:-:S03]  /*152e0*/  UIMAD UR5, UR4, UR7, UR5 ;  /* 0x00000007040572a4 */ /* 0x000fc6000f8e0205 */
[----:B------:R-:W5:Y:S01]  /*152f0*/  LD.E.128 R48, desc[UR50][R48.64] ;  /* 0x0000003230307980 */ /* 0x000f62000c101d00 */
[----:B------:R-:W-:Y:S01]  /*15300*/  IMAD.WIDE.U32 R6, R5, UR4, R6 ;  /* 0x0000000405067c25 */ /* 0x000fe2000f8e0006 */
[----:B------:R-:W-:Y:S02]  /*15310*/  ULDC.64 UR6, c[0x0][0xae0] ;  /* 0x0002b80000067ab9 */ /* 0x000fe40000000a00 */
        /* <DEDUP_REMOVED lines=9> */
[----:B------:R-:W-:Y:S01]  /*153b0*/  UIMAD UR4, UR9, UR6, URZ ;  /* 0x00000006090472a4 */ /* 0x000fe2000f8e023f */
[----:B------:R-:W-:Y:S01]  /*153c0*/  @!PT LDS RZ, [RZ] ;  /* 0x00000000fffff984 */ /* 0x000fe20000000800 */
[----:B------:R-:W-:Y:S01]  /*153d0*/  @!PT LDS RZ, [RZ] ;  /* 0x00000000fffff984 */ /* 0x000fe20000000800 */
[----:B------:R-:W-:Y:S01]  /*153e0*/  @!PT LDS RZ, [RZ] ;  /* 0x00000000fffff984 */ /* 0x000fe20000000800 */
[----:B------:R-:W-:Y:S01]  /*153f0*/  @!PT LDS RZ, [RZ] ;  /* 0x00000000fffff984 */ /* 0x000fe20000000800 */
[----:B------:R0:W-:Y:S06]  /*15400*/  MEMBAR.ALL.CTA ;  /* 0x0000000000007992 */ /* 0x0001ec0000008000 */
[----:B0-----:R-:W0:Y:S01]  /*15410*/  FENCE.VIEW.ASYNC.S ;  /* 0x00000000000073c6 */ /* 0x001e220000000000 */
[----:B------:R-:W-:-:S02]  /*15420*/  VIADD R7, R7, UR5 ;  /* 0x0000000507077c36 */ /* 0x000fc40008000000 */
[----:B------:R-:W-:Y:S01]  /*15430*/  IMAD.U32 R19, RZ, RZ, UR6 ;  /* 0x00000006ff137e24 */ /* 0x000fe2000f8e00ff */
[----:B------:R-:W-:Y:S01]  /*15440*/  UIMAD UR4, UR42, UR7, UR4 ;  /* 0x000000072a0472a4 */ /* 0x000fe2000f8e0204 */
[----:B------:R-:W-:Y:S02]  /*15450*/  IMAD R20, R23, -0x80, R20 ;  /* 0xffffff8017147824 */ /* 0x000fe400078e0214 */
[C---:B------:R-:W-:Y:S01]  /*15460*/  VIADD R5, R4.reuse, 0x20 ;  /* 0x0000002004057836 */ /* 0x040fe20000000000 */
[----:B------:R-:W-:Y:S01]  /*15470*/  ULDC.64 UR6, c[0x0][0xae8] ;  /* 0x0002ba0000067ab9 */ /* 0x000fe20000000a00 */
[----:B------:R-:W-:Y:S01]  /*15480*/  IMAD.WIDE.U32 R6, R19, UR42, R6 ;  /* 0x0000002a13067c25 */ /* 0x000fe2000f8e0006 */
[CC--:B------:R-:W-:Y:S02]  /*15490*/  ISETP.GE.AND P3, PT, R4.reuse, R20.reuse, PT ;  /* 0x000000140400720c */ /* 0x0c0fe40003f66270 */
[----:B------:R-:W-:Y:S01]  /*154a0*/  ISETP.GE.AND P0, PT, R5, R20, PT ;  /* 0x000000140500720c */ /* 0x000fe20003f06270 */
[----:B------:R-:W-:-:S02]  /*154b0*/  VIADD R5, R4, 0x40 ;  /* 0x0000004004057836 */ /* 0x000fc40000000000 */
[----:B------:R-:W-:Y:S01]  /*154c0*/  VIADD R7, R7, UR4 ;  /* 0x0000000407077c36 */ /* 0x000fe20008000000 */
[----:B------:R-:W-:Y:S01]  /*154d0*/  UIMAD UR4, UR13, UR6, URZ ;  /* 0x000000060d0472a4 */ /* 0x000fe2000f8e023f */
[----:B------:R-:W-:Y:S02]  /*154e0*/  VIADD R18, R4, 0x60 ;  /* 0x0000006004127836 */ /* 0x000fe40000000000 */
[----:B------:R-:W-:Y:S01]  /*154f0*/  VIADD R3, R3, 0x33420 ;  /* 0x0003342003037836 */ /* 0x000fe20000000000 */
[-C--:B------:R-:W-:Y:S01]  /*15500*/  ISETP.GE.AND P1, PT, R5, R20.reuse, PT ;  /* 0x000000140500720c */ /* 0x080fe20003f26270 */
[----:B------:R-:W-:Y:S01]  /*15510*/  IMAD.U32 R19, RZ, RZ, UR6 ;  /* 0x00000006ff137e24 */ /* 0x000fe2000f8e00ff */
[----:B------:R-:W-:Y:S01]  /*15520*/  SHF.R.S32.HI R5, RZ, 0x1f, R4 ;  /* 0x0000001fff057819 */ /* 0x000fe20000011404 */
[----:B------:R-:W-:Y:S01]  /*15530*/  UIMAD UR4, UR12, UR7, UR4 ;  /* 0x000000070c0472a4 */ /* 0x000fe2000f8e0204 */
[----:B------:R-:W-:Y:S01]  /*15540*/  ISETP.GE.AND P2, PT, R18, R20, PT ;  /* 0x000000141200720c */ /* 0x000fe20003f46270 */
[----:B------:R-:W-:Y:S01]  /*15550*/  IMAD.WIDE.U32 R18, R19, UR12, R6 ;  /* 0x0000000c13127c25 */ /* 0x000fe2000f8e0006 */
[----:B------:R-:W-:Y:S01]  /*15560*/  PRMT R3, RZ, 0x654, R3 ;  /* 0x00000654ff037816 */ /* 0x000fe20000000003 */
[----:B------:R-:W-:Y:S02]  /*15570*/  BSSY B1, `(.L_x_1198) ;  /* 0x0000018000017945 */ /* 0x000fe40003800000 */
[----:B------:R-:W-:Y:S01]  /*15580*/  IMAD.WIDE R6, R23, 0x80, R4 ;  /* 0x0000008017067825 */ /* 0x000fe200078e0204 */
[----:B0-----:R0:W-:Y:S03]  /*15590*/  SYNCS.ARRIVE.TRANS64.RED.A1T0 RZ, [R3+URZ], RZ ;  /* 0x000000ff03ff79a7 */ /* 0x0011e6000810043f */
[----:B------:R-:W-:Y:S01]  /*155a0*/  VIADD R23, R19, UR4 ;  /* 0x0000000413177c36 */ /* 0x000fe20008000000 */
[----:B------:R-:W-:Y:S06]  /*155b0*/  @P3 BRA `(.L_x_1199) ;  /* 0x00000000004c3947 */ /* 0x000fec0003800000 */
[C---:B------:R-:W-:Y:S01]  /*155c0*/  VIADD R4, R0.reuse, 0x40 ;  /* 0x0000004000047836 */ /* 0x040fe20000000000 */
[----:B------:R-:W-:Y:S01]  /*155d0*/  ULDC UR4, c[0x0][0xa8c] ;  /* 0x0002a30000047ab9 */ /* 0x000fe20000000800 */
[----:B------:R-:W-:Y:S01]  /*155e0*/  ULDC.64 UR6, c[0x0][0xad8] ;  /* 0x0002b60000067ab9 */ /* 0x000fe20000000a00 */
[C---:B------:R-:W-:Y:S01]  /*155f0*/  VIADD R20, R0.reuse, 0x80 ;  /* 0x0000008000147836 */ /* 0x040fe20000000000 */
[----:B------:R-:W-:Y:S01]  /*15600*/  ISETP.GE.AND P3, PT, R0, UR4, PT ;  /* 0x0000000400007c0c */ /* 0x000fe2000bf66270 */
[----:B0-----:R-:W-:Y:S01]  /*15610*/  IMAD R3, R7, UR6, RZ ;  /* 0x0000000607037c24 */ /* 0x001fe2000f8e02ff */
        /* <DEDUP_REMOVED lines=13> */
.L_x_1199:
[----:B------:R-:W-:Y:S05]  /*156f0*/  BSYNC B1 ;  /* 0x0000000000017941 */ /* 0x000fea0003800000 */
.L_x_1198:
[----:B------:R-:W-:Y:S04]  /*15700*/  BSSY B1, `(.L_x_1200) ;  /* 0x0000017000017945 */ /* 0x000fe80003800000 */
[----:B------:R-:W-:Y:S05]  /*15710*/  @P0 BRA `(.L_x_1201) ;  /* 0x0000000000540947 */ /* 0x000fea0003800000 */
[----:B0-----:R-:W-:Y:S01]  /*15720*/  IADD3 R3, P0, R6, 0x20, RZ ;  /* 0x0000002006037810 */ /* 0x001fe20007f1e0ff */
[C---:B------:R-:W-:Y:S01]  /*15730*/  VIADD R5, R0.reuse, 0x40 ;  /* 0x0000004000057836 */ /* 0x040fe20000000000 */
[----:B------:R-:W-:Y:S01]  /*15740*/  ULDC UR4, c[0x0][0xa8c] ;  /* 0x0002a30000047ab9 */ /* 0x000fe20000000800 */
[----:B------:R-:W-:Y:S01]  /*15750*/  ULDC.64 UR6, c[0x0][0xad8] ;  /* 0x0002b60000067ab9 */ /* 0x000fe20000000a00 */
[C---:B-1----:R-:W-:Y:S01]  /*15760*/  VIADD R21, R0.reuse, 0x80 ;  /* 0x0000008000157836 */ /* 0x042fe20000000000 */
[----:B------:R-:W-:Y:S01]  /*15770*/  ISETP.GE.AND P3, PT, R0, UR4, PT ;  /* 0x0000000400007c0c */ /* 0x000fe2000bf66270 */
[----:B------:R-:W-:Y:S01]  /*15780*/  IMAD.X R4, RZ, RZ, R7, P0 ;  /* 0x000000ffff047224 */ /* 0x000fe200000e0607 */
[----:B------:R-:W-:Y:S01]  /*15790*/  ISETP.GE.AND P4, PT, R5, UR4, PT ;  /* 0x0000000405007c0c */ /* 0x000fe2000bf86270 */
[----:B------:R-:W-:Y:S01]  /*157a0*/  IMAD.MOV.U32 R5, RZ, RZ, R23 ;  /* 0x000000ffff057224 */ /* 0x000fe200078e0017 */
[----:B------:R-:W-:Y:S01]  /*157b0*/  ISETP.GE.AND P5, PT, R21, UR4, PT ;  /* 0x0000000415007c0c */ /* 0x000fe2000bfa6270 */
[----:B------:R-:W-:-:S02]  /*157c0*/  IMAD R20, R4, UR6, RZ ;  /* 0x0000000604147c24 */ /* 0x000fc4000f8e02ff */
[----:B------:R-:W-:-:S04]  /*157d0*/  IMAD.MOV.U32 R4, RZ, RZ, R18 ;  /* 0x000000ffff047224 */ /* 0x000fc800078e0012 */
[----:B------:R-:W-:-:S04]  /*157e0*/  IMAD.WIDE.U32 R4, R3, UR6, R4 ;  /* 0x0000000603047c25 */ /* 0x000fc8000f8e0004 */
[----:B------:R-:W-:Y:S01]  /*157f0*/  IMAD R3, R3, UR7, R20 ;  /* 0x0000000703037c24 */ /* 0x000fe2000f8e0214 */
[----:B------:R-:W-:Y:S02]  /*15800*/  ULDC.64 UR6, c[0x0][0xa80] ;  /* 0x0002a00000067ab9 */ /* 0x000fe40000000a00 */
[----:B------:R-:W-:Y:S01]  /*15810*/  LEA R20, P0, R4, UR6, 0x1 ;  /* 0x0000000604147c11 */ /* 0x000fe2000f8008ff */
[----:B------:R-:W-:-:S05]  /*15820*/  IMAD.IADD R3, R5, 0x1, R3 ;  /* 0x0000000105037824 */ /* 0x000fca00078e0203 */
[----:B------:R-:W-:-:S05]  /*15830*/  LEA.HI.X R21, R4, UR7, R3, 0x1, P0 ;  /* 0x0000000704157c11 */ /* 0x000fca00080f0c03 */
[----:B-----5:R2:W-:Y:S04]  /*15840*/  @!P3 STG.E.128 desc[UR50][R20.64], R36 ;  /* 0x000000241400b986 */ /* 0x0205e8000c101d32 */
[----:B------:R2:W-:Y:S04]  /*15850*/  @!P4 STG.E.128 desc[UR50][R20.64+0x80], R44 ;  /* 0x0000802c1400c986 */ /* 0x0005e8000c101d32 */
[----:B------:R2:W-:Y:S02]  /*15860*/  @!P5 STG.E.128 desc[UR50][R20.64+0x100], R52 ;  /* 0x000100341400d986 */ /* 0x0005e4000c101d32 */
.L_x_1201:
[----:B------:R-:W-:Y:S05]  /*15870*/  BSYNC B1 ;  /* 0x0000000000017941 */ /* 0x000fea0003800000 */
.L_x_1200:
[----:B------:R-:W-:Y:S04]  /*15880*/  BSSY B1, `(.L_x_1202) ;  /* 0x0000017000017945 */ /* 0x000fe80003800000 */
[----:B------:R-:W-:Y:S05]  /*15890*/  @P1 BRA `(.L_x_1203) ;  /* 0x0000000000541947 */ /* 0x000fea0003800000 */
[----:B0-----:R-:W-:Y:S01]  /*158a0*/  IADD3 R3, P0, R6, 0x40, RZ ;  /* 0x0000004006037810 */ /* 0x001fe20007f1e0ff */
[C---:B------:R-:W-:Y:S01]  /*158b0*/  VIADD R5, R0.reuse, 0x40 ;  /* 0x0000004000057836 */ /* 0x040fe20000000000 */
[----:B------:R-:W-:Y:S01]  /*158c0*/  ULDC UR4, c[0x0][0xa8c] ;  /* 0x0002a30000047ab9 */ /* 0x000fe20000000800 */
[----:B------:R-:W-:Y:S01]  /*158d0*/  ULDC.64 UR6, c[0x0][0xad8] ;  /* 0x0002b60000067ab9 */ /* 0x000fe20000000a00 */
[C---:B-12---:R-:W-:Y:S01]  /*158e0*/  VIADD R21, R0.reuse, 0x80 ;  /* 0x0000008000157836 */ /* 0x046fe20000000000 */
        /* <DEDUP_REMOVED lines=16> */
.L_x_1203:
[----:B------:R-:W-:Y:S05]  /*159f0*/  BSYNC B1 ;  /* 0x0000000000017941 */ /* 0x000fea0003800000 */
.L_x_1202:
[----:B------:R-:W-:Y:S05]  /*15a00*/  @P2 BRA `(.L_x_1204) ;  /* 0x0000000c00282947 */ /* 0x000fea0003800000 */
[----:B0-----:R-:W-:Y:S01]  /*15a10*/  IADD3 R3, P0, R6, 0x60, RZ ;  /* 0x0000006006037810 */ /* 0x001fe20007f1e0ff */
[----:B------:R-:W-:Y:S01]  /*15a20*/  ULDC.64 UR4, c[0x0][0xad8] ;  /* 0x0002b60000047ab9 */ /* 0x000fe20000000a00 */
[----:B------:R-:W-:Y:S01]  /*15a30*/  IMAD.MOV.U32 R4, RZ, RZ, R18 ;  /* 0x000000ffff047224 */ /* 0x000fe200078e0012 */
[----:B------:R-:W-:Y:S01]  /*15a40*/  ULDC.64 UR6, c[0x0][0xa80] ;  /* 0x0002a00000067ab9 */ /* 0x000fe20000000a00 */
[----:B------:R-:W-:Y:S02]  /*15a50*/  IMAD.MOV.U32 R5, RZ, RZ, R23 ;  /* 0x000000ffff057224 */ /* 0x000fe400078e0017 */
[----:B------:R-:W-:Y:S02]  /*15a60*/  IMAD.X R6, RZ, RZ, R7, P0 ;  /* 0x000000ffff067224 */ /* 0x000fe400000e0607 */
[----:B------:R-:W-:Y:S02]  /*15a70*/  VIADD R7, R0, 0x40 ;  /* 0x0000004000077836 */ /* 0x000fe40000000000 */
[----:B------:R-:W-:-:S02]  /*15a80*/  IMAD R6, R6, UR4, RZ ;  /* 0x0000000406067c24 */ /* 0x000fc4000f8e02ff */
[C---:B------:R-:W-:Y:S01]  /*15a90*/  IMAD.WIDE.U32 R4, R3.reuse, UR4, R4 ;  /* 0x0000000403047c25 */ /* 0x040fe2000f8e0004 */
[----:B------:R-:W-:Y:S02]  /*15aa0*/  ULDC UR4, c[0x0][0xa8c] ;  /* 0x0002a30000047ab9 */ /* 0x000fe40000000800 */
[C---:B------:R-:W-:Y:S01]  /*15ab0*/  ISETP.GE.AND P1, PT, R0.reuse, UR4, PT ;  /* 0x0000000400007c0c */ /* 0x040fe2000bf26270 */
[----:B------:R-:W-:Y:S01]  /*15ac0*/  IMAD R3, R3, UR5, R6 ;  /* 0x0000000503037c24 */ /* 0x000fe2000f8e0206 */
[----:B------:R-:W-:Y:S01]  /*15ad0*/  ISETP.GE.AND P2, PT, R7, UR4, PT ;  /* 0x0000000407007c0c */ /* 0x000fe2000bf46270 */
        /* <DEDUP_REMOVED lines=10> */
.L_x_1196:
        /* <DEDUP_REMOVED lines=20> */
[----:B------:R-:W-:Y:S01]  /*15cc0*/  USHF.R.S32.HI UR6, URZ, 0x1f, UR42 ;  /* 0x0000001f3f067899 */ /* 0x000fe2000801142a */
[----:B------:R-:W-:Y:S01]  /*15cd0*/  ISETP.GT.AND P0, PT, R7, 0x7f, PT ;  /* 0x0000007f0700780c */ /* 0x000fe20003f04270 */
[----:B------:R-:W-:-:S12]  /*15ce0*/  @P2 BRA `(.L_x_1205) ;  /* 0x0000000000102947 */ /* 0x000fd80003800000 */
[----:B------:R-:W-:Y:S05]  /*15cf0*/  @!P1 BRA `(.L_x_1205) ;  /* 0x00000000000c9947 */ /* 0x000fea0003800000 */
[----:B------:R-:W2:Y:S04]  /*15d00*/  LDG.E R7, desc[UR50][R8.64] ;  /* 0x0000003208077981 */ /* 0x000ea8000c1e1900 */
[----:B-----5:R-:W2:Y:S02]  /*15d10*/  LDG.E R12, desc[UR50][R8.64+0x4] ;  /* 0x00000432080c7981 */ /* 0x020ea4000c1e1900 */
[----:B--2---:R-:W-:-:S07]  /*15d20*/  IMAD.IADD R12, R12, 0x1, -R7 ;  /* 0x000000010c0c7824 */ /* 0x004fce00078e0a07 */
.L_x_1205:
[----:B------:R-:W-:Y:S01]  /*15d30*/  USHF.R.S32.HI UR4, URZ, 0x1f, UR36 ;  /* 0x0000001f3f047899 */ /* 0x000fe20008011424 */
[----:B------:R-:W-:Y:S01]  /*15d40*/  BSSY B1, `(.L_x_1206) ;  /* 0x000001d000017945 */ /* 0x000fe20003800000 */
[----:B------:R-:W-:Y:S01]  /*15d50*/  USEL UR8, UR36, URZ, !UP0 ;  /* 0x0000003f24087287 */ /* 0x000fe2000c000000 */
[----:B-1----:R-:W-:Y:S01]  /*15d60*/  SHF.R.S32.HI R11, RZ, 0x1f, R0 ;  /* 0x0000001fff0b7819 */ /* 0x002fe20000011400 */
[----:B------:R-:W-:Y:S01]  /*15d70*/  USEL UR7, UR4, URZ, !UP0 ;  /* 0x0000003f04077287 */ /* 0x000fe2000c000000 */
[----:B-----5:R-:W-:Y:S01]  /*15d80*/  SHF.R.S32.HI R10, RZ, 0x1f, R3 ;  /* 0x0000001fff0a7819 */ /* 0x020fe20000011403 */
[----:B------:R-:W-:Y:S10]  /*15d90*/  @P0 BRA `(.L_x_1207) ;  /* 0x00000000005c0947 */ /* 0x000ff40003800000 */
[----:B------:R-:W-:-:S04]  /*15da0*/  IMAD R6, R23, 0x80, R104 ;  /* 0x0000008017067824 */ /* 0x000fc800078e0268 */
        /* <DEDUP_REMOVED lines=22> */
.L_x_1207:
[----:B------:R-:W-:Y:S05]  /*15f10*/  BSYNC B1 ;  /* 0x0000000000017941 */ /* 0x000fea0003800000 */
.L_x_1206:
[----:B------:R-:W-:Y:S01]  /*15f20*/  ULDC.64 UR4, c[0x0][0xaa0] ;  /* 0x0002a80000047ab9 */ /* 0x000fe20000000a00 */
[----:B------:R-:W-:Y:S01]  /*15f30*/  IMAD.MOV.U32 R6, RZ, RZ, R0 ;  /* 0x000000ffff067224 */ /* 0x000fe200078e0000 */
[----:B------:R-:W-:Y:S01]  /*15f40*/  ULDC.64 UR10, c[0x0][0xae0] ;  /* 0x0002b800000a7ab9 */ /* 0x000fe20000000a00 */
[----:B0-----:R-:W-:Y:S01]  /*15f50*/  IMAD.MOV.U32 R7, RZ, RZ, R11 ;  /* 0x000000ffff077224 */ /* 0x001fe200078e000b */
[----:B------:R-:W-:Y:S01]  /*15f60*/  BSSY B1, `(.L_x_1208) ;  /* 0x000002e000017945 */ /* 0x000fe20003800000 */
[----:B------:R-:W-:Y:S02]  /*15f70*/  IMAD R8, R10, UR4, RZ ;  /* 0x000000040a087c24 */ /* 0x000fe4000f8e02ff */
[----:B------:R-:W-:Y:S01]  /*15f80*/  IMAD.WIDE.U32 R6, R3, UR4, R6 ;  /* 0x0000000403067c25 */ /* 0x000fe2000f8e0006 */
[----:B------:R-:W-:-:S03]  /*15f90*/  UIMAD UR4, UR6, UR10, URZ ;  /* 0x0000000a060472a4 */ /* 0x000fc6000f8e023f */
[----:B------:R-:W-:Y:S01]  /*15fa0*/  IMAD R3, R3, UR5, R8 ;  /* 0x0000000503037c24 */ /* 0x000fe2000f8e0208 */
[----:B------:R-:W-:Y:S01]  /*15fb0*/  UIMAD UR4, UR42, UR11, UR4 ;  /* 0x0000000b2a0472a4 */ /* 0x000fe2000f8e0204 */
[----:B------:R-:W-:Y:S02]  /*15fc0*/  IMAD.U32 R5, RZ, RZ, UR10 ;  /* 0x0000000aff057e24 */ /* 0x000fe4000f8e00ff */
[----:B------:R-:W-:Y:S01]  /*15fd0*/  IMAD.IADD R7, R7, 0x1, R3 ;  /* 0x0000000107077824 */ /* 0x000fe200078e0203 */
[----:B------:R-:W-:Y:S01]  /*15fe0*/  ULDC.64 UR10, c[0x0][0xae8] ;  /* 0x0002ba00000a7ab9 */ /* 0x000fe20000000a00 */
[----:B------:R-:W-:Y:S02]  /*15ff0*/  IMAD R3, R23, -0x80, R12 ;  /* 0xffffff8017037824 */ /* 0x000fe400078e020c */
[----:B------:R-:W-:Y:S01]  /*16000*/  IMAD.WIDE.U32 R6, R5, UR42, R6 ;  /* 0x0000002a05067c25 */ /* 0x000fe2000f8e0006 */
[----:B------:R-:W-:Y:S02]  /*16010*/  SHF.R.S32.HI R5, RZ, 0x1f, R4 ;  /* 0x0000001fff057819 */ /* 0x000fe40000011404 */
[C---:B------:R-:W-:Y:S01]  /*16020*/  ISETP.GE.AND P3, PT, R4.reuse, R3, PT ;  /* 0x000000030400720c */ /* 0x040fe20003f66270 */
[----:B------:R-:W-:Y:S01]  /*16030*/  VIADD R7, R7, UR4 ;  /* 0x0000000407077c36 */ /* 0x000fe20008000000 */
[----:B------:R-:W-:Y:S01]  /*16040*/  UIMAD UR4, UR7, UR10, URZ ;  /* 0x0000000a070472a4 */ /* 0x000fe2000f8e023f */
[----:B------:R-:W-:-:S02]  /*16050*/  VIADD R8, R4, 0x20 ;  /* 0x0000002004087836 */ /* 0x000fc40000000000 */
[----:B------:R-:W-:Y:S01]  /*16060*/  IMAD.U32 R9, RZ, RZ, UR10 ;  /* 0x0000000aff097e24 */ /* 0x000fe2000f8e00ff */
[----:B------:R-:W-:Y:S01]  /*16070*/  UIMAD UR4, UR8, UR11, UR4 ;  /* 0x0000000b080472a4 */ /* 0x000fe2000f8e0204 */
[----:B------:R-:W-:Y:S01]  /*16080*/  VIADD R10, R4, 0x40 ;  /* 0x00000040040a7836 */ /* 0x000fe20000000000 */
[----:B------:R-:W-:Y:S01]  /*16090*/  ISETP.GE.AND P2, PT, R8, R3, PT ;  /* 0x000000030800720c */ /* 0x000fe20003f46270 */
[----:B------:R-:W-:-:S03]  /*160a0*/  IMAD.WIDE.U32 R6, R9, UR8, R6 ;  /* 0x0000000809067c25 */ /* 0x000fc6000f8e0006 */
[----:B------:R-:W-:Y:S01]  /*160b0*/  ISETP.GE.AND P1, PT, R10, R3, PT ;  /* 0x000000030a00720c */ /* 0x000fe20003f26270 */
[----:B------:R-:W-:Y:S02]  /*160c0*/  VIADD R8, R4, 0x60 ;  /* 0x0000006004087836 */ /* 0x000fe40000000000 */
[----:B------:R-:W-:-:S03]  /*160d0*/  VIADD R11, R7, UR4 ;  /* 0x00000004070b7c36 */ /* 0x000fc60008000000 */
[----:B------:R-:W-:Y:S01]  /*160e0*/  ISETP.GE.AND P0, PT, R8, R3, PT ;  /* 0x000000030800720c */ /* 0x000fe20003f06270 */
[----:B------:R-:W-:Y:S01]  /*160f0*/  IMAD.WIDE R8, R23, 0x80, R4 ;  /* 0x0000008017087825 */ /* 0x000fe200078e0204 */
[----:B------:R-:W-:Y:S11]  /*16100*/  @P3 BRA `(.L_x_1209) ;  /* 0x00000000004c3947 */ /* 0x000ff60003800000 */
[C---:B------:R-:W-:Y:S01]  /*16110*/  VIADD R4, R0.reuse, 0x40 ;  /* 0x0000004000047836 */ /* 0x040fe20000000000 */
[----:B------:R-:W-:Y:S01]  /*16120*/  ULDC UR4, c[0x0][0xa8c] ;  /* 0x0002a30000047ab9 */ /* 0x000fe20000000800 */
[----:B------:R-:W-:Y:S01]  /*16130*/  ULDC.64 UR6, c[0x0][0xad8] ;  /* 0x0002b60000067ab9 */ /* 0x000fe20000000a00 */
        /* <DEDUP_REMOVED lines=16> */
.L_x_1209:
[----:B------:R-:W-:Y:S05]  /*16240*/  BSYNC B1 ;  /* 0x0000000000017941 */ /* 0x000fea0003800000 */
.L_x_1208:
[----:B------:R-:W-:Y:S04]  /*16250*/  BSSY B1, `(.L_x_1210) ;  /* 0x0000017000017945 */ /* 0x000fe80003800000 */
[----:B------:R-:W-:Y:S05]  /*16260*/  @P2 BRA `(.L_x_1211) ;  /* 0x0000000000542947 */ /* 0x000fea0003800000 */
[----:B------:R-:W-:Y:S01]  /*16270*/  IADD3 R3, P2, R8, 0x20, RZ ;  /* 0x0000002008037810 */ /* 0x000fe20007f5e0ff */
[C---:B------:R-:W-:Y:S01]  /*16280*/  VIADD R5, R0.reuse, 0x40 ;  /* 0x0000004000057836 */ /* 0x040fe20000000000 */
[----:B------:R-:W-:Y:S01]  /*16290*/  ULDC UR4, c[0x0][0xa8c] ;  /* 0x0002a30000047ab9 */ /* 0x000fe20000000800 */
[----:B------:R-:W-:Y:S01]  /*162a0*/  ULDC.64 UR6, c[0x0][0xad8] ;  /* 0x0002b60000067ab9 */ /* 0x000fe20000000a00 */
[C---:B0-----:R-:W-:Y:S01]  /*162b0*/  VIADD R12, R0.reuse, 0x80 ;  /* 0x00000080000c7836 */ /* 0x041fe20000000000 */
        /* <DEDUP_REMOVED lines=16> */
.L_x_1211:
[----:B------:R-:W-:Y:S05]  /*163c0*/  BSYNC B1 ;  /* 0x0000000000017941 */ /* 0x000fea0003800000 */
.L_x_1210:
[----:B------:R-:W-:Y:S04]  /*163d0*/  BSSY B1, `(.L_x_1212) ;  /* 0x0000017000017945 */ /* 0x000fe80003800000 */
[----:B------:R-:W-:Y:S05]  /*163e0*/  @P1 BRA `(.L_x_1213) ;  /* 0x0000000000541947 */ /* 0x000fea0003800000 */
[----:B------:R-:W-:Y:S01]  /*163f0*/  IADD3 R3, P1, R8, 0x40, RZ ;  /* 0x0000004008037810 */ /* 0x000fe20007f3e0ff */
[C---:B------:R-:W-:Y:S01]  /*16400*/  VIADD R5, R0.reuse, 0x40 ;  /* 0x0000004000057836 */ /* 0x040fe20000000000 */
[----:B------:R-:W-:Y:S01]  /*16410*/  ULDC UR4, c[0x0][0xa8c] ;  /* 0x0002a30000047ab9 */ /* 0x000fe20000000800 */
[----:B------:R-:W-:Y:S01]  /*16420*/  ULDC.64 UR6, c[0x0][0xad8] ;  /* 0x0002b60000067ab9 */ /* 0x000fe20000000a00 */
[C---:B01----:R-:W-:Y:S01]  /*16430*/  VIADD R12, R0.reuse, 0x80 ;  /* 0x00000080000c7836 */ /* 0x043fe20000000000 */
        /* <DEDUP_REMOVED lines=16> */
.L_x_1213:
[----:B------:R-:W-:Y:S05]  /*16540*/  BSYNC B1 ;  /* 0x0000000000017941 */ /* 0x000fea0003800000 */
.L_x_1212:
[----:B------:R-:W-:Y:S05]  /*16550*/  @P0 BRA `(.L_x_1204) ;  /* 0x0000000000540947 */ /* 0x000fea0003800000 */
[----:B------:R-:W-:Y:S01]  /*16560*/  IADD3 R3, P0, R8, 0x60, RZ ;  /* 0x0000006008037810 */ /* 0x000fe20007f1e0ff */
[----:B------:R-:W-:Y:S01]  /*16570*/  ULDC UR4, c[0x0][0xa8c] ;  /* 0x0002a30000047ab9 */ /* 0x000fe20000000800 */
[----:B------:R-:W-:Y:S01]  /*16580*/  IMAD.MOV.U32 R4, RZ, RZ, R6 ;  /* 0x000000ffff047224 */ /* 0x000fe200078e0006 */
[----:B------:R-:W-:Y:S01]  /*16590*/  ULDC.64 UR6, c[0x0][0xad8] ;  /* 0x0002b60000067ab9 */ /* 0x000fe20000000a00 */
[----:B------:R-:W-:Y:S01]  /*165a0*/  IMAD.MOV.U32 R5, RZ, RZ, R11 ;  /* 0x000000ffff057224 */ /* 0x000fe200078e000b */
[C---:B------:R-:W-:Y:S01]  /*165b0*/  ISETP.GE.AND P1, PT, R0.reuse, UR4, PT ;  /* 0x0000000400007c0c */ /* 0x040fe2000bf26270 */
[----:B------:R-:W-:Y:S02]  /*165c0*/  IMAD.X R8, RZ, RZ, R9, P0 ;  /* 0x000000ffff087224 */ /* 0x000fe400000e0609 */
        /* <DEDUP_REMOVED lines=14> */
.L_x_1204:
[----:B------:R-:W-:Y:S05]  /*166b0*/  BSYNC B0 ;  /* 0x0000000000007941 */ /* 0x000fea0003800000 */
.L_x_1195:
[----:B------:R-:W-:Y:S02]  /*166c0*/  ULDC UR4, c[0x0][0xc14] ;  /* 0x0003050000047ab9 */ /* 0x000fe40000000800 */
[----:B------:R-:W-:-:S06]  /*166d0*/  UISETP.GE.AND UP0, UPT, UR48, UR4, UPT ;  /* 0x000000043000728c */ /* 0x000fcc000bf06270 */
[----:B------:R-:W-:-:S13]  /*166e0*/  PLOP3.LUT P0, PT, PT, PT, UP0, 0x80, 0x0 ;  /* 0x000000000000781c */ /* 0x000fda0003f0f008 */
[----:B------:R-:W-:Y:S05]  /*166f0*/  @!P0 BRA `(.L_x_1214) ;  /* 0xfffffea400908947 */ /* 0x000fea000383ffff */
[----:B------:R-:W-:Y:S05]  /*16700*/  EXIT ;  /* 0x000000000000794d */ /* 0x000fea0003800000 */
.L_x_1109:
[----:B------:R-:W-:-:S08]  /*16710*/  NOP ;  /* 0x0000000000007918 */ /* 0x000fd00000000000 */
[----:B------:R-:W0:-:S00]  /*16720*/  USETMAXREG.DEALLOC.CTAPOOL 0x18 ;  /* 0x00000018000079c8 */ /* 0x000e0000080e0500 */
[----:B0-----:R-:W-:Y:S01]  /*16730*/  LOP3.LUT R0, R0, 0x3, RZ, 0xc0, !PT ;  /* 0x0000000300007812 */ /* 0x001fe200078ec0ff */
[----:B------:R-:W-:Y:S01]  /*16740*/  IMAD.MOV.U32 R6, RZ, RZ, RZ ;  /* 0x000000ffff067224 */ /* 0x000fe200078e00ff */
[----:B------:R-:W-:-:S04]  /*16750*/  LOP3.LUT R16, R16, 0xfffffffd, RZ, 0xc0, !PT ;  /* 0xfffffffd10107812 */ /* 0x000fc800078ec0ff */
[----:B------:R-:W0:Y:S02]  /*16760*/  SHFL.IDX PT, R0, R0, RZ, 0x1f ;  /* 0x00001fff00007589 */ /* 0x000e2400000e0000 */
[----:B0-----:R-:W-:-:S13]  /*16770*/  ISETP.NE.AND P0, PT, R0, RZ, PT ;  /* 0x000000ff0000720c */ /* 0x001fda0003f05270 */
[----:B------:R-:W-:Y:S01]  /*16780*/  @P0 LOP3.LUT R16, R16, 0x2, RZ, 0xfc, !PT ;  /* 0x0000000210100812 */ /* 0x000fe200078efcff */
[----:B------:R-:W-:Y:S06]  /*16790*/  @!P0 BRA `(.L_x_1215) ;  /* 0x00000000002c8947 */ /* 0x000fec0003800000 */
[----:B------:R-:W0:Y:S08]  /*167a0*/  S2UR UR5, SR_CgaCtaId ;  /* 0x00000000000579c3 */ /* 0x000e300000008800 */
[----:B------:R-:W-:Y:S06]  /*167b0*/  BAR.SYNC.DEFER_BLOCKING 0x5, 0x180 ;  /* 0x0146000000007b1d */ /* 0x000fec0000010000 */
[----:B------:R-:W-:-:S02]  /*167c0*/  UMOV UR4, 0x400 ;  /* 0x0000040000047882 */ /* 0x000fc40000000000 */
[----:B0-----:R-:W-:-:S09]  /*167d0*/  ULEA UR4, UR5, UR4, 0x18 ;  /* 0x0000000405047291 */ /* 0x001fd2000f8ec03f */
[----:B------:R-:W0:Y:S04]  /*167e0*/  LDS.128 R4, [UR4+0x334d0] ;  /* 0x0334d004ff047984 */ /* 0x000e280008000c00 */
[----:B0-----:R0:W-:Y:S01]  /*167f0*/  STL [R1+0x4], R5 ;  /* 0x0000040501007387 */ /* 0x0011e20000100800 */
[----:B------:R-:W-:Y:S02]  /*16800*/  R2UR UR45, R7 ;  /* 0x00000000072d72ca */ /* 0x000fe400000e0000 */
[----:B------:R-:W-:Y:S01]  /*16810*/  R2UR UR38, R6 ;  /* 0x00000000062672ca */ /* 0x000fe200000e0000 */
[----:B------:R0:W-:Y:S01]  /*16820*/  STL [R1], R4 ;  /* 0x0000000401007387 */ /* 0x0001e20000100800 */
[----:B------:R-:W-:Y:S06]  /*16830*/  BAR.ARV 0x4, 0x180 ;  /* 0x0106000000007b1d */ /* 0x000fec0000002000 */
[----:B------:R-:W-:Y:S07]  /*16840*/  BRA `(.L_x_1216) ;  /* 0x0000000800bc7947 */ /* 0x000fee0003800000 */
.L_x_1215:
[----:B------:R-:W0:Y:S01]  /*16850*/  S2R R0, SR_TID.X ;  /* 0x0000000000007919 */ /* 0x000e220000002100 */
        /* <DEDUP_REMOVED lines=23> */
[----:B------:R-:W1:Y:S02]  /*169d0*/  SHFL.UP PT, R2, R3, 0x8, RZ ;  /* 0x0500000003027989 */ /* 0x000e6400000e00ff */
[----:B-1----:R-:W-:-:S05]  /*169e0*/  SEL R2, R2, RZ, P4 ;  /* 0x000000ff02027207 */ /* 0x002fca0002000000 */
[----:B------:R-:W-:-:S05]  /*169f0*/  IMAD.IADD R2, R3, 0x1, R2 ;  /* 0x0000000103027824 */ /* 0x000fca00078e0202 */
[----:B------:R-:W1:Y:S02]  /*16a00*/  SHFL.UP PT, R4, R2, 0x10, RZ ;  /* 0x0600000002047989 */ /* 0x000e6400000e00ff */
[----:B-1----:R-:W-:-:S05]  /*16a10*/  SEL R7, R4, RZ, P5 ;  /* 0x000000ff04077207 */ /* 0x002fca0002800000 */
[----:B------:R-:W-:Y:S02]  /*16a20*/  IMAD.IADD R10, R2, 0x1, R7 ;  /* 0x00000001020a7824 */ /* 0x000fe400078e0207 */
[----:B------:R-:W1:Y:S03]  /*16a30*/  LDC R7, c[0x0][0xc10] ;  /* 0x00030400ff077b82 */ /* 0x000e660000000800 */
        /* <DEDUP_REMOVED lines=10> */
.L_x_1221:
        /* <DEDUP_REMOVED lines=14> */
.L_x_1220:
[----:B------:R-:W-:Y:S05]  /*16bc0*/  BSYNC B0 ;  /* 0x0000000000007941 */ /* 0x000fea0003800000 */
.L_x_1219:
        /* <DEDUP_REMOVED lines=22> */
.L_x_1217:
[----:B------:R-:W-:Y:S01]  /*16d30*/  IMAD.IADD R11, R9, 0x1, -R8 ;  /* 0x00000001090b7824 */ /* 0x000fe200078e0a08 */
[----:B------:R-:W-:-:S03]  /*16d40*/  ULDC.64 UR4, c[0x0][0xc68] ;  /* 0x00031a0000047ab9 */ /* 0x000fc60000000a00 */
[----:B------:R-:W-:-:S05]  /*16d50*/  IMAD R3, R10, R7, R11 ;  /* 0x000000070a037224 */ /* 0x000fca00078e020b */
[----:B------:R-:W-:-:S13]  /*16d60*/  ISETP.GT.AND P0, PT, R3, R0, PT ;  /* 0x000000000300720c */ /* 0x000fda0003f04270 */
[----:B------:R-:W-:Y:S02]  /*16d70*/  VOTEU.ANY UR7, UPT, !P0 ;  /* 0x0000000000077886 */ /* 0x000fe400040e0100 */
[----:B------:R-:W-:-:S04]  /*16d80*/  UPOPC UR6, UR7 ;  /* 0x00000007000672bf */ /* 0x000fc80008000000 */
[----:B------:R-:W-:-:S04]  /*16d90*/  UIADD3 UR45, UR6, UR45, URZ ;  /* 0x0000002d062d7290 */ /* 0x000fc8000fffe03f */
[----:B------:R-:W-:-:S06]  /*16da0*/  UIMAD.WIDE UR4, UR45, 0x4, UR4 ;  /* 0x000000042d0478a5 */ /* 0x000fcc000f8e0204 */
[----:B------:R-:W-:Y:S02]  /*16db0*/  IMAD.U32 R2, RZ, RZ, UR4 ;  /* 0x00000004ff027e24 */ /* 0x000fe4000f8e00ff */
[----:B------:R-:W-:-:S05]  /*16dc0*/  IMAD.U32 R3, RZ, RZ, UR5 ;  /* 0x00000005ff037e24 */ /* 0x000fca000f8e00ff */
[----:B------:R-:W2:Y:S01]  /*16dd0*/  LDG.E R9, desc[UR50][R2.64] ;  /* 0x0000003202097981 */ /* 0x000ea2000c1e1900 */
[----:B------:R-:W-:Y:S01]  /*16de0*/  IMAD.U32 R15, RZ, RZ, UR6 ;  /* 0x00000006ff0f7e24 */ /* 0x000fe2000f8e00ff */
[----:B------:R-:W-:-:S04]  /*16df0*/  ISETP.NE.AND P0, PT, RZ, UR7, PT ;  /* 0x00000007ff007c0c */ /* 0x000fc8000bf05270 */
[----:B------:R-:W2:Y:S02]  /*16e00*/  SHFL.IDX PT, R6, R6, R15, 0x1f ;  /* 0x00001f0f06067589 */ /* 0x000ea400000e0000 */
[----:B--2---:R-:W-:-:S05]  /*16e10*/  IMAD R8, R6, R9, RZ ;  /* 0x0000000906087224 */ /* 0x004fca00078e02ff */
[----:B------:R-:W-:-:S04]  /*16e20*/  IABS R12, R8 ;  /* 0x00000008000c7213 */ /* 0x000fc80000000000 */
[----:B------:R-:W0:Y:S08]  /*16e30*/  I2F.RP R13, R12 ;  /* 0x0000000c000d7306 */ /* 0x000e300000209400 */
[----:B0-----:R-:W0:Y:S02]  /*16e40*/  MUFU.RCP R13, R13 ;  /* 0x0000000d000d7308 */ /* 0x001e240000001000 */
[----:B0-----:R-:W-:-:S06]  /*16e50*/  VIADD R14, R13, 0xffffffe ;  /* 0x0ffffffe0d0e7836 */ /* 0x001fcc0000000000 */
[----:B------:R-:W0:Y:S02]  /*16e60*/  F2I.FTZ.U32.TRUNC.NTZ R3, R14 ;  /* 0x0000000e00037305 */ /* 0x000e24000021f000 */
[----:B0-----:R-:W-:Y:S01]  /*16e70*/  IMAD.MOV R17, RZ, RZ, -R3 ;  /* 0x000000ffff117224 */ /* 0x001fe200078e0a03 */
[----:B------:R-:W-:Y:S06]  /*16e80*/  @!P0 BRA `(.L_x_1222) ;  /* 0x00000000000c8947 */ /* 0x000fec0003800000 */
[----:B------:R-:W-:-:S06]  /*16e90*/  UIADD3 UR4, UR6, -0x1, URZ ;  /* 0xffffffff06047890 */ /* 0x000fcc000fffe03f */
[----:B------:R-:W-:-:S05]  /*16ea0*/  IMAD.U32 R13, RZ, RZ, UR4 ;  /* 0x00000004ff0d7e24 */ /* 0x000fca000f8e00ff */
[----:B------:R0:W1:Y:S02]  /*16eb0*/  SHFL.IDX PT, R4, R10, R13, 0x1f ;  /* 0x00001f0d0a047589 */ /* 0x00006400000e0000 */
.L_x_1222:
[----:B-1----:R-:W-:Y:S02]  /*16ec0*/  IMAD R4, R4, R7, R11 ;  /* 0x0000000704047224 */ /* 0x002fe400078e020b */
        /* <DEDUP_REMOVED lines=19> */
[----:B------:R-:W-:-:S05]  /*17000*/  @!P1 LOP3.LUT R2, RZ, R8, RZ, 0x33, !PT ;  /* 0x00000008ff029212 */ /* 0x000fca00078e33ff */
[----:B------:R-:W-:Y:S02]  /*17010*/  IMAD R0, R9, R2, RZ ;  /* 0x0000000209007224 */ /* 0x000fe400078e02ff */
[----:B------:R-:W-:Y:S02]  /*17020*/  IMAD.MOV R2, RZ, RZ, -R2 ;  /* 0x000000ffff027224 */ /* 0x000fe400078e0a02 */
[----:B-1----:R-:W-:Y:S02]  /*17030*/  IMAD.MOV R4, RZ, RZ, -R0 ;  /* 0x000000ffff047224 */ /* 0x002fe400078e0a00 */
[----:B------:R-:W-:Y:S02]  /*17040*/  IMAD R8, R8, R2, R11 ;  /* 0x0000000208087224 */ /* 0x000fe400078e020b */
[----:B------:R-:W-:Y:S01]  /*17050*/  IMAD.MOV.U32 R2, RZ, RZ, RZ ;  /* 0x000000ffff027224 */ /* 0x000fe200078e00ff */
[----:B------:R-:W-:-:S04]  /*17060*/  VIADDMNMX R7, R4, R7, R9, PT ;  /* 0x0000000704077246 */ /* 0x000fc80003800109 */
[-C--:B------:R-:W-:Y:S02]  /*17070*/  IABS R4, R7.reuse ;  /* 0x0000000700047213 */ /* 0x080fe40000000000 */
[----:B0-----:R-:W-:Y:S02]  /*17080*/  IABS R10, R7 ;  /* 0x00000007000a7213 */ /* 0x001fe40000000000 */
[----:B------:R-:W0:Y:S08]  /*17090*/  I2F.RP R9, R4 ;  /* 0x0000000400097306 */ /* 0x000e300000209400 */
[----:B0-----:R-:W0:Y:S02]  /*170a0*/  MUFU.RCP R9, R9 ;  /* 0x0000000900097308 */ /* 0x001e240000001000 */
[----:B0-----:R-:W-:Y:S01]  /*170b0*/  VIADD R3, R9, 0xffffffe ;  /* 0x0ffffffe09037836 */ /* 0x001fe20000000000 */
[----:B------:R-:W-:-:S05]  /*170c0*/  IABS R9, R8 ;  /* 0x0000000800097213 */ /* 0x000fca0000000000 */
[----:B------:R-:W0:Y:S02]  /*170d0*/  F2I.FTZ.U32.TRUNC.NTZ R3, R3 ;  /* 0x0000000300037305 */ /* 0x000e24000021f000 */
[----:B0-----:R-:W-:-:S04]  /*170e0*/  IMAD.MOV R11, RZ, RZ, -R3 ;  /* 0x000000ffff0b7224 */ /* 0x001fc800078e0a03 */
[----:B------:R-:W-:-:S04]  /*170f0*/  IMAD R11, R11, R4, RZ ;  /* 0x000000040b0b7224 */ /* 0x000fc800078e02ff */
[----:B------:R-:W-:-:S04]  /*17100*/  IMAD.HI.U32 R2, R3, R11, R2 ;  /* 0x0000000b03027227 */ /* 0x000fc800078e0002 */
[----:B------:R-:W-:Y:S02]  /*17110*/  IMAD.MOV R3, RZ, RZ, -R10 ;  /* 0x000000ffff037224 */ /* 0x000fe400078e0a0a */
        /* <DEDUP_REMOVED lines=8> */
[----:B------:R-:W-:Y:S01]  /*171a0*/  ISETP.GE.AND P2, PT, R3, RZ, PT ;  /* 0x000000ff0300720c */ /* 0x000fe20003f46270 */
[----:B------:R-:W-:-:S06]  /*171b0*/  IMAD.IADD R3, R8, 0x1, R0 ;  /* 0x0000000108037824 */ /* 0x000fcc00078e0200 */
[----:B------:R-:W-:-:S06]  /*171c0*/  @P0 VIADD R2, R2, 0x1 ;  /* 0x0000000102020836 */ /* 0x000fcc0000000000 */
[----:B------:R-:W-:Y:S01]  /*171d0*/  @!P2 IMAD.MOV R2, RZ, RZ, -R2 ;  /* 0x000000ffff02a224 */ /* 0x000fe200078e0a02 */
[----:B------:R-:W-:Y:S01]  /*171e0*/  @!P1 LOP3.LUT R2, RZ, R7, RZ, 0x33, !PT ;  /* 0x00000007ff029212 */ /* 0x000fe200078e33ff */
[----:B------:R-:W-:-:S04]  /*171f0*/  IMAD.MOV R7, RZ, RZ, -R7 ;  /* 0x000000ffff077224 */ /* 0x000fc800078e0a07 */
[----:B------:R-:W-:-:S05]  /*17200*/  IMAD R3, R2, R7, R3 ;  /* 0x0000000702037224 */ /* 0x000fca00078e0203 */
[----:B------:R-:W-:Y:S02]  /*17210*/  R2UR UR38, R3 ;  /* 0x00000000032672ca */ /* 0x000fe400000e0000 */
[----:B------:R-:W-:-:S05]  /*17220*/  LOP3.LUT R3, RZ, R2, RZ, 0x33, !PT ;  /* 0x00000002ff037212 */ /* 0x000fca00078e33ff */
[----:B------:R-:W-:-:S05]  /*17230*/  IMAD.IADD R0, R6, 0x1, R3 ;  /* 0x0000000106007824 */ /* 0x000fca00078e0203 */
[----:B------:R1:W-:Y:S01]  /*17240*/  STL [R1+0x4], R0 ;  /* 0x0000040001007387 */ /* 0x0003e20000100800 */
[----:B------:R-:W-:Y:S05]  /*17250*/  BRA `(.L_x_1223) ;  /* 0x00000000000c7947 */ /* 0x000fea0003800000 */
.L_x_1218:
[----:B------:R0:W-:Y:S01]  /*17260*/  STL [R1], R0 ;  /* 0x0000000001007387 */ /* 0x0001e20000100800 */
[----:B------:R-:W-:-:S03]  /*17270*/  UMOV UR38, URZ ;  /* 0x0000003f00267c82 */ /* 0x000fc60008000000 */
[----:B------:R0:W-:Y:S02]  /*17280*/  STL [R1+0x4], RZ ;  /* 0x000004ff01007387 */ /* 0x0001e40000100800 */
.L_x_1223:
[----:B------:R-:W2:Y:S04]  /*17290*/  LDL R2, [R1+0x4] ;  /* 0x0000040001027983 */ /* 0x000ea80000100800 */
[----:B------:R-:W3:Y:S01]  /*172a0*/  LDL R4, [R1] ;  /* 0x0000000001047983 */ /* 0x000ee20000100800 */
[----:B------:R-:W-:-:S13]  /*172b0*/  ISETP.NE.AND P0, PT, R5, RZ, PT ;  /* 0x000000ff0500720c */ /* 0x000fda0003f05270 */
[----:B------:R-:W4:Y:S01]  /*172c0*/  @!P0 S2R R3, SR_CgaCtaId ;  /* 0x0000000000038919 */ /* 0x000f220000008800 */
[----:B01----:R-:W-:Y:S01]  /*172d0*/  @!P0 MOV R0, 0x400 ;  /* 0x0000040000008802 */ /* 0x003fe20000000f00 */
[----:B------:R-:W-:Y:S02]  /*172e0*/  IMAD.U32 R6, RZ, RZ, UR38 ;  /* 0x00000026ff067e24 */ /* 0x000fe4000f8e00ff */
[----:B------:R-:W-:Y:S01]  /*172f0*/  IMAD.U32 R7, RZ, RZ, UR45 ;  /* 0x0000002dff077e24 */ /* 0x000fe2000f8e00ff */
[----:B----4-:R-:W-:Y:S01]  /*17300*/  @!P0 LEA R0, R3, R0, 0x18 ;  /* 0x0000000003008211 */ /* 0x010fe200078ec0ff */
[----:B--2---:R-:W-:-:S05]  /*17310*/  IMAD.MOV.U32 R5, RZ, RZ, R2 ;  /* 0x000000ffff057224 */ /* 0x004fca00078e0002 */
[----:B---3--:R1:W-:Y:S01]  /*17320*/  @!P0 STS.128 [R0+0x334d0], R4 ;  /* 0x0334d00400008388 */ /* 0x0083e20000000c00 */
[----:B------:R-:W-:Y:S06]  /*17330*/  BAR.ARV 0x5, 0x180 ;  /* 0x0146000000007b1d */ /* 0x000fec0000002000 */
.L_x_1216:
[----:B------:R-:W-:Y:S01]  /*17340*/  ULDC UR4, c[0x0][0xc14] ;  /* 0x0003050000047ab9 */ /* 0x000fe20000000800 */
[----:B------:R2:W-:Y:S01]  /*17350*/  STL [R1+0x20], RZ ;  /* 0x000020ff01007387 */ /* 0x0005e20000100800 */
[----:B------:R-:W-:Y:S01]  /*17360*/  UISETP.GE.AND UP0, UPT, UR45, UR4, UPT ;  /* 0x000000042d00728c */ /* 0x000fe2000bf06270 */
[----:B------:R-:W-:Y:S02]  /*17370*/  IMAD.MOV.U32 R19, RZ, RZ, 0x1 ;  /* 0x00000001ff137424 */ /* 0x000fe400078e00ff */
[----:B------:R-:W-:-:S03]  /*17380*/  IMAD.MOV.U32 R18, RZ, RZ, RZ ;  /* 0x000000ffff127224 */ /* 0x000fc600078e00ff */
[----:B------:R-:W-:-:S13]  /*17390*/  PLOP3.LUT P0, PT, PT, PT, UP0, 0x80, 0x0 ;  /* 0x000000000000781c */ /* 0x000fda0003f0f008 */
[----:B--2---:R-:W-:Y:S05]  /*173a0*/  @P0 BRA `(.L_x_1224) ;  /* 0x00000044008c0947 */ /* 0x004fea0003800000 */
[----:B-1----:R-:W1:Y:S01]  /*173b0*/  S2R R0, SR_TID.X ;  /* 0x0000000000007919 */ /* 0x002e620000002100 */
[----:B------:R-:W-:Y:S01]  /*173c0*/  IMAD.MOV.U32 R19, RZ, RZ, 0x1 ;  /* 0x00000001ff137424 */ /* 0x000fe200078e00ff */
[----:B------:R-:W-:Y:S01]  /*173d0*/  ULOP3.LUT UR42, UR40, 0x1, URZ, 0xfc, !UPT ;  /* 0x00000001282a7892 */ /* 0x000fe2000f8efc3f */
[----:B------:R-:W-:Y:S01]  /*173e0*/  IMAD.MOV.U32 R18, RZ, RZ, RZ ;  /* 0x000000ffff127224 */ /* 0x000fe200078e00ff */
[----:B------:R-:W0:Y:S01]  /*173f0*/  S2R R6, SR_TID.X ;  /* 0x0000000000067919 */ /* 0x000e220000002100 */
[----:B------:R-:W-:Y:S01]  /*17400*/  ULOP3.LUT UR44, UR40, 0x2, URZ, 0xfc, !UPT ;  /* 0x00000002282c7892 */ /* 0x000fe2000f8efc3f */
[----:B------:R-:W-:Y:S01]  /*17410*/  ULDC UR43, c[0x0][0xc] ;  /* 0x00000300002b7ab9 */ /* 0x000fe20000000800 */
[----:B------:R-:W-:Y:S01]  /*17420*/  ULDC.64 UR46, c[0x0][0x198] ;  /* 0x00006600002e7ab9 */ /* 0x000fe20000000a00 */
[----:B-1----:R-:W-:Y:S01]  /*17430*/  LOP3.LUT R0, R0, 0x7f, RZ, 0xc0, !PT ;  /* 0x0000007f00007812 */ /* 0x002fe200078ec0ff */
[----:B0-----:R-:W-:-:S04]  /*17440*/  IMAD.SHL.U32 R4, R6, 0x20, RZ ;  /* 0x0000002006047824 */ /* 0x001fc800078e00ff */
[----:B------:R-:W-:Y:S02]  /*17450*/  IMAD.SHL.U32 R0, R0, 0x10, RZ ;  /* 0x0000001000007824 */ /* 0x000fe400078e00ff */
[----:B------:R-:W-:-:S03]  /*17460*/  IMAD.SHL.U32 R7, R6, 0x4, RZ ;  /* 0x0000000406077824 */ /* 0x000fc600078e00ff */
[----:B------:R-:W-:Y:S01]  /*17470*/  LOP3.LUT R3, R0, 0x600, RZ, 0xc0, !PT ;  /* 0x0000060000037812 */ /* 0x000fe200078ec0ff */
[----:B------:R-:W-:-:S03]  /*17480*/  IMAD.SHL.U32 R0, R6, 0x40, RZ ;  /* 0x0000004006007824 */ /* 0x000fc600078e00ff */
[----:B------:R-:W-:Y:S02]  /*17490*/  LOP3.LUT R5, R3, 0x60, R4, 0xf8, !PT ;  /* 0x0000006003057812 */ /* 0x000fe400078ef804 */
[----:B------:R-:W-:Y:S02]  /*174a0*/  SHF.R.U32.HI R3, RZ, 0x1, R6 ;  /* 0x00000001ff037819 */ /* 0x000fe40000011606 */
[----:B------:R-:W-:Y:S02]  /*174b0*/  LOP3.LUT R2, R0, 0x180, RZ, 0xc0, !PT ;  /* 0x0000018000027812 */ /* 0x000fe400078ec0ff */
        /* <DEDUP_REMOVED lines=12> */
.L_x_1294:
[----:B------:R-:W-:Y:S01]  /*17580*/  ULDC.64 UR4, c[0x0][0xa00] ;  /* 0x0002800000047ab9 */ /* 0x000fe20000000a00 */
[----:B------:R-:W-:Y:S01]  /*17590*/  ULDC.64 UR6, c[0x0][0xa00] ;  /* 0x0002800000067ab9 */ /* 0x000fe20000000a00 */
[----:B------:R-:W-:Y:S01]  /*175a0*/  ISETP.NE.U32.AND P0, PT, RZ, UR4, PT ;  /* 0x00000004ff007c0c */ /* 0x000fe2000bf05070 */
[----:B------:R-:W-:Y:S01]  /*175b0*/  UIMAD.WIDE UR6, UR45, 0x4, UR6 ;  /* 0x000000042d0678a5 */ /* 0x000fe2000f8e0206 */
[----:B01----:R-:W-:Y:S01]  /*175c0*/  IMAD.MOV.U32 R0, RZ, RZ, RZ ;  /* 0x000000ffff007224 */ /* 0x003fe200078e00ff */
[----:B------:R-:W-:Y:S01]  /*175d0*/  ULDC.64 UR10, c[0x0][0xa08] ;  /* 0x00028200000a7ab9 */ /* 0x000fe20000000a00 */
[----:B------:R-:W-:Y:S01]  /*175e0*/  ISETP.NE.AND.EX P0, PT, RZ, UR5, PT, P0 ;  /* 0x00000005ff007c0c */ /* 0x000fe2000bf05300 */
[----:B------:R-:W-:Y:S01]  /*175f0*/  ULDC.64 UR4, c[0x0][0xa28] ;  /* 0x00028a0000047ab9 */ /* 0x000fe20000000a00 */
[----:B------:R-:W-:Y:S01]  /*17600*/  ULDC.64 UR8, c[0x0][0xa08] ;  /* 0x0002820000087ab9 */ /* 0x000fe20000000a00 */
[----:B------:R-:W-:Y:S01]  /*17610*/  IMAD.U32 R2, RZ, RZ, UR6 ;  /* 0x00000006ff027e24 */ /* 0x000fe2000f8e00ff */
[----:B------:R-:W-:Y:S01]  /*17620*/  CS2R R4, SRZ ;  /* 0x0000000000047805 */ /* 0x000fe2000001ff00 */
[----:B------:R-:W-:Y:S01]  /*17630*/  IMAD.U32 R3, RZ, RZ, UR7 ;  /* 0x00000007ff037e24 */ /* 0x000fe2000f8e00ff */
[----:B------:R-:W0:Y:S07]  /*17640*/  LDC R6, c[0x0][0x404] ;  /* 0x00010100ff067b82 */ /* 0x000e2e0000000800 */
[----:B------:R1:W2:Y:S01]  /*17650*/  @P0 LDG.E R0, desc[UR50][R2.64] ;  /* 0x0000003202000981 */ /* 0x0002a2000c1e1900 */
[----:B------:R-:W-:Y:S01]  /*17660*/  UISETP.NE.U32.AND UP0, UPT, UR4, URZ, UPT ;  /* 0x0000003f0400728c */ /* 0x000fe2000bf05070 */
[----:B------:R-:W-:Y:S01]  /*17670*/  ISETP.NE.U32.AND P1, PT, RZ, UR10, PT ;  /* 0x0000000aff007c0c */ /* 0x000fe2000bf25070 */
[----:B------:R-:W-:Y:S01]  /*17680*/  UIMAD.WIDE UR8, UR45, 0x4, UR8 ;  /* 0x000000042d0878a5 */ /* 0x000fe2000f8e0208 */
[----:B------:R-:W3:Y:S01]  /*17690*/  LDC R7, c[0x0][0x2e0] ;  /* 0x0000b800ff077b82 */ /* 0x000ee20000000800 */
[----:B------:R-:W-:Y:S01]  /*176a0*/  UISETP.NE.AND.EX UP0, UPT, UR5, URZ, UPT, UP0 ;  /* 0x0000003f0500728c */ /* 0x000fe2000bf05300 */
[----:B------:R-:W-:Y:S01]  /*176b0*/  ISETP.NE.AND.EX P1, PT, RZ, UR11, PT, P1 ;  /* 0x0000000bff007c0c */ /* 0x000fe2000bf25310 */
[----:B------:R-:W-:-:S02]  /*176c0*/  ULDC.64 UR10, c[0x0][0xa18] ;  /* 0x00028600000a7ab9 */ /* 0x000fc40000000a00 */
[----:B------:R-:W-:Y:S01]  /*176d0*/  UISETP.NE.U32.AND UP1, UPT, UR10, URZ, UPT ;  /* 0x0000003f0a00728c */ /* 0x000fe2000bf25070 */
[----:B-1----:R-:W-:Y:S02]  /*176e0*/  IMAD.U32 R2, RZ, RZ, UR8 ;  /* 0x00000008ff027e24 */ /* 0x002fe4000f8e00ff */
[----:B------:R-:W-:Y:S01]  /*176f0*/  IMAD.U32 R3, RZ, RZ, UR9 ;  /* 0x00000009ff037e24 */ /* 0x000fe2000f8e00ff */
[----:B------:R-:W-:-:S03]  /*17700*/  UISETP.NE.AND.EX UP1, UPT, UR11, URZ, UPT, UP1 ;  /* 0x0000003f0b00728c */ /* 0x000fc6000bf25310 */
[----:B------:R-:W-:Y:S01]  /*17710*/  @UP0 ULDC.64 UR4, c[0x0][0xa28] ;  /* 0x00028a0000040ab9 */ /* 0x000fe20000000a00 */
[----:B------:R-:W-:Y:S01]  /*17720*/  PLOP3.LUT P2, PT, PT, PT, UP0, 0x80, 0x0 ;  /* 0x000000000000781c */ /* 0x000fe20003f4f008 */
[----:B------:R-:W-:Y:S01]  /*17730*/  @UP0 UIMAD.WIDE UR4, UR45, 0x4, UR4 ;  /* 0x000000042d0408a5 */ /* 0x000fe2000f8e0204 */
[----:B------:R1:W5:Y:S01]  /*17740*/  @P1 LDG.E R5, desc[UR50][R2.64] ;  /* 0x0000003202051981 */ /* 0x000362000c1e1900 */
[----:B------:R-:W-:-:S04]  /*17750*/  PLOP3.LUT P4, PT, PT, PT, UP1, 0x80, 0x0 ;  /* 0x000000000000781c */ /* 0x000fc80003f8f018 */
[----:B-1----:R-:W-:Y:S02]  /*17760*/  IMAD.U32 R2, RZ, RZ, UR4 ;  /* 0x00000004ff027e24 */ /* 0x002fe4000f8e00ff */
[----:B------:R-:W-:Y:S01]  /*17770*/  IMAD.U32 R3, RZ, RZ, UR5 ;  /* 0x00000005ff037e24 */ /* 0x000fe2000f8e00ff */
[----:B------:R-:W-:Y:S02]  /*17780*/  @UP1 ULDC.64 UR4, c[0x0][0xa18] ;  /* 0x0002860000041ab9 */ /* 0x000fe40000000a00 */
[----:B------:R-:W-:Y:S02]  /*17790*/  @UP1 UIMAD.WIDE UR4, UR45, 0x4, UR4 ;  /* 0x000000042d0418a5 */ /* 0x000fe4000f8e0204 */
[----:B------:R1:W5:Y:S04]  /*177a0*/  @P2 LDG.E R4, desc[UR50][R2.64] ;  /* 0x0000003202042981 */ /* 0x000368000c1e1900 */
[----:B-1----:R-:W-:-:S02]  /*177b0*/  IMAD.U32 R2, RZ, RZ, UR4 ;  /* 0x00000004ff027e24 */ /* 0x002fc4000f8e00ff */
[----:B------:R-:W-:Y:S01]  /*177c0*/  IMAD.U32 R3, RZ, RZ, UR5 ;  /* 0x00000005ff037e24 */ /* 0x000fe2000f8e00ff */
[----:B------:R-:W-:Y:S02]  /*177d0*/  ULDC.64 UR4, c[0x0][0xa20] ;  /* 0x0002880000047ab9 */ /* 0x000fe40000000a00 */
[----:B------:R-:W-:-:S04]  /*177e0*/  ISETP.NE.U32.AND P3, PT, RZ, UR4, PT ;  /* 0x00000004ff007c0c */ /* 0x000fc8000bf65070 */
[----:B------:R-:W-:Y:S01]  /*177f0*/  ISETP.NE.AND.EX P3, PT, RZ, UR5, PT, P3 ;  /* 0x00000005ff007c0c */ /* 0x000fe2000bf65330 */
[----:B--2---:R1:W-:Y:S02]  /*17800*/  STL [R1+0x1c], R0 ;  /* 0x00001c0001007387 */ /* 0x0043e40000100800 */
[----:B-1----:R-:W1:Y:S02]  /*17810*/  LDC R0, c[0x0][0x288] ;  /* 0x0000a200ff007b82 */ /* 0x002e640000000800 */
[----:B-1----:R1:W5:Y:S06]  /*17820*/  @P4 LDG.E R0, desc[UR50][R2.64] ;  /* 0x0000003202004981 */ /* 0x00236c000c1e1900 */
[----:B-1----:R-:W1:Y:S02]  /*17830*/  LDC.64 R2, c[0x0][0x3f8] ;  /* 0x0000fe00ff027b82 */ /* 0x002e640000000a00 */
[----:B-1----:R-:W-:-:S04]  /*17840*/  ISETP.NE.U32.AND P2, PT, R2, RZ, PT ;  /* 0x000000ff0200720c */ /* 0x002fc80003f45070 */
[----:B------:R-:W-:-:S04]  /*17850*/  ISETP.NE.AND.EX P2, PT, R3, RZ, PT, P2 ;  /* 0x000000ff0300720c */ /* 0x000fc80003f45320 */
[----:B0-----:R-:W-:-:S05]  /*17860*/  SEL R6, R6, 0x1, P2 ;  /* 0x0000000106067807 */ /* 0x001fca0001000000 */
[----:B---3--:R-:W-:Y:S01]  /*17870*/  IMAD R6, R6, R7, RZ ;  /* 0x0000000706067224 */ /* 0x008fe200078e02ff */
[----:B------:R-:W-:Y:S06]  /*17880*/  @P4 BRA `(.L_x_1225) ;  /* 0x0000000000184947 */ /* 0x000fec0003800000 */
[----:B------:R-:W-:Y:S05]  /*17890*/  @!P0 BRA `(.L_x_1225) ;  /* 0x0000000000148947 */ /* 0x000fea0003800000 */
[----:B------:R-:W-:Y:S02]  /*178a0*/  IMAD.U32 R2, RZ, RZ, UR6 ;  /* 0x00000006ff027e24 */ /* 0x000fe4000f8e00ff */
[----:B------:R-:W-:-:S05]  /*178b0*/  IMAD.U32 R3, RZ, RZ, UR7 ;  /* 0x00000007ff037e24 */ /* 0x000fca000f8e00ff */
[----:B------:R-:W2:Y:S04]  /*178c0*/  LDG.E R7, desc[UR50][R2.64] ;  /* 0x0000003202077981 */ /* 0x000ea8000c1e1900 */
[----:B-----5:R-:W2:Y:S02]  /*178d0*/  LDG.E R0, desc[UR50][R2.64+0x4] ;  /* 0x0000043202007981 */ /* 0x020ea4000c1e1900 */
[----:B--2---:R-:W-:-:S07]  /*178e0*/  IMAD.IADD R0, R0, 0x1, -R7 ;  /* 0x0000000100007824 */ /* 0x004fce00078e0a07 */
.L_x_1225:
[----:B-----5:R-:W-:-:S05]  /*178f0*/  IMAD.IADD R2, R5, 0x1, R4 ;  /* 0x0000000105027824 */ /* 0x020fca00078e0204 */
[----:B------:R0:W-:Y:S01]  /*17900*/  STL [R1+0xc], R2 ;  /* 0x00000c0201007387 */ /* 0x0001e20000100800 */
[----:B------:R-:W-:Y:S05]  /*17910*/  @!P3 BRA `(.L_x_1226) ;  /* 0x000000000018b947 */ /* 0x000fea0003800000 */
[----:B------:R-:W-:Y:S02]  /*17920*/  ULDC.64 UR4, c[0x0][0xa20] ;  /* 0x0002880000047ab9 */ /* 0x000fe40000000a00 */
[----:B------:R-:W-:-:S06]  /*17930*/  UIMAD.WIDE UR4, UR45, 0x4, UR4 ;  /* 0x000000042d0478a5 */ /* 0x000fcc000f8e0204 */
[----:B0-----:R-:W-:Y:S02]  /*17940*/  IMAD.U32 R2, RZ, RZ, UR4 ;  /* 0x00000004ff027e24 */ /* 0x001fe4000f8e00ff */
[----:B------:R-:W-:-:S05]  /*17950*/  IMAD.U32 R3, RZ, RZ, UR5 ;  /* 0x00000005ff037e24 */ /* 0x000fca000f8e00ff */
[----:B------:R0:W5:Y:S01]  /*17960*/  LDG.E R6, desc[UR50][R2.64] ;  /* 0x0000003202067981 */ /* 0x000162000c1e1900 */
[----:B------:R-:W-:Y:S05]  /*17970*/  BRA `(.L_x_1227) ;  /* 0x0000000000187947 */ /* 0x000fea0003800000 */
.L_x_1226:
[----:B------:R-:W-:Y:S05]  /*17980*/  @!P1 BRA `(.L_x_1227) ;  /* 0x0000000000149947 */ /* 0x000fea0003800000 */
[----:B0-----:R-:W-:Y:S02]  /*17990*/  IMAD.U32 R2, RZ, RZ, UR8 ;  /* 0x00000008ff027e24 */ /* 0x001fe4000f8e00ff */
[----:B------:R-:W-:-:S05]  /*179a0*/  IMAD.U32 R3, RZ, RZ, UR9 ;  /* 0x00000009ff037e24 */ /* 0x000fca000f8e00ff */
[----:B------:R-:W2:Y:S04]  /*179b0*/  LDG.E R5, desc[UR50][R2.64] ;  /* 0x0000003202057981 */ /* 0x000ea8000c1e1900 */
[----:B------:R-:W2:Y:S02]  /*179c0*/  LDG.E R6, desc[UR50][R2.64+0x4] ;  /* 0x0000043202067981 */ /* 0x000ea4000c1e1900 */
[----:B--2---:R-:W-:-:S07]  /*179d0*/  IMAD.IADD R6, R6, 0x1, -R5 ;  /* 0x0000000106067824 */ /* 0x004fce00078e0a05 */
.L_x_1227:
[----:B------:R-:W2:Y:S01]  /*179e0*/  LDL R8, [R1+0x4] ;  /* 0x0000040001087983 */ /* 0x000ea20000100800 */
[----:B0-----:R-:W0:Y:S01]  /*179f0*/  LDC.64 R2, c[0x0][0x9e0] ;  /* 0x00027800ff027b82 */ /* 0x001e220000000a00 */
[----:B-----5:R-:W-:Y:S01]  /*17a00*/  IMAD.IADD R7, R6, 0x1, -R4 ;  /* 0x0000000106077824 */ /* 0x020fe200078e0a04 */
[----:B0-----:R-:W-:Y:S02]  /*17a10*/  ISETP.GE.AND P1, PT, R3, 0x1, PT ;  /* 0x000000010300780c */ /* 0x001fe40003f26270 */
[----:B--2---:R-:W-:-:S04]  /*17a20*/  LEA R9, R8, 0x80, 0x7 ;  /* 0x0000008008097811 */ /* 0x004fc800078e38ff */
[----:B------:R-:W-:-:S05]  /*17a30*/  IADD3 R9, R7, R9, -R0 ;  /* 0x0000000907097210 */ /* 0x000fca0007ffe800 */
[----:B------:R-:W-:Y:S02]  /*17a40*/  IMAD.IADD R2, R9, 0x1, R2 ;  /* 0x0000000109027824 */ /* 0x000fe400078e0202 */
[----:B------:R-:W-:Y:S05]  /*17a50*/  @!P1 BRA `(.L_x_1228) ;  /* 0x0000000000409947 */ /* 0x000fea0003800000 */
        /* <DEDUP_REMOVED lines=10> */
.L_x_1229:
[----:B------:R-:W-:-:S13]  /*17b00*/  ISETP.NE.AND P0, PT, R3, 0x1, PT ;  /* 0x000000010300780c */ /* 0x000fda0003f05270 */
[----:B------:R-:W0:Y:S02]  /*17b10*/  @P0 LDC.64 R4, c[0x0][0x9e8] ;  /* 0x00027a00ff040b82 */ /* 0x000e240000000a00 */
[----:B0-----:R-:W-:-:S05]  /*17b20*/  @P0 IMAD.HI.U32 R4, R6, R4, RZ ;  /* 0x0000000406040227 */ /* 0x001fca00078e00ff */
[----:B------:R-:W-:-:S07]  /*17b30*/  @P0 SHF.R.U32.HI R6, RZ, R5, R4 ;  /* 0x00000005ff060219 */ /* 0x000fce0000011604 */
.L_x_1230:
[----:B------:R-:W-:-:S05]  /*17b40*/  IMAD R5, R6, R3, R3 ;  /* 0x0000000306057224 */ /* 0x000fca00078e0203 */
[----:B------:R-:W-:-:S07]  /*17b50*/  VIMNMX R2, R2, R5, PT ;  /* 0x0000000502027248 */ /* 0x000fce0003fe0100 */
.L_x_1228:
[----:B------:R-:W-:Y:S01]  /*17b60*/  VIADD R2, R2, 0x9f ;  /* 0x0000009f02027836 */ /* 0x000fe20000000000 */
[----:B------:R-:W-:Y:S01]  /*17b70*/  ULDC UR4, c[0x0][0x9dc] ;  /* 0x0002770000047ab9 */ /* 0x000fe20000000800 */
[----:B------:R-:W-:Y:S02]  /*17b80*/  IMAD R0, R8, 0x80, -R0 ;  /* 0x0000008008007824 */ /* 0x000fe400078e0a00 */
[----:B------:R-:W-:-:S04]  /*17b90*/  IMAD.HI R5, R2, 0x66666667, RZ ;  /* 0x6666666702057827 */ /* 0x000fc800078e02ff */
[C---:B------:R-:W-:Y:S02]  /*17ba0*/  VIADD R2, R7.reuse, 0x9f ;  /* 0x0000009f07027836 */ /* 0x040fe40000000000 */
[----:B------:R-:W-:Y:S02]  /*17bb0*/  IMAD.IADD R7, R7, 0x1, R0 ;  /* 0x0000000107077824 */ /* 0x000fe400078e0200 */
[----:B------:R-:W-:Y:S01]  /*17bc0*/  IMAD.HI R4, R2, 0x66666667, RZ ;  /* 0x6666666702047827 */ /* 0x000fe200078e02ff */
[----:B------:R-:W-:-:S03]  /*17bd0*/  SHF.R.U32.HI R2, RZ, 0x1f, R5 ;  /* 0x0000001fff027819 */ /* 0x000fc60000011605 */
[----:B------:R-:W-:Y:S01]  /*17be0*/  VIADD R0, R7, -UR4 ;  /* 0x8000000407007c36 */ /* 0x000fe20008000000 */
[----:B------:R-:W-:Y:S02]  /*17bf0*/  LEA.HI.SX32 R2, R5, R2, 0x1a ;  /* 0x0000000205027211 */ /* 0x000fe400078fd2ff */
[----:B------:R-:W-:-:S04]  /*17c00*/  SHF.R.U32.HI R5, RZ, 0x1f, R4 ;  /* 0x0000001fff057819 */ /* 0x000fc80000011604 */
[----:B------:R-:W-:-:S04]  /*17c10*/  LEA.HI.SX32 R5, R4, R5, 0x1a ;  /* 0x0000000504057211 */ /* 0x000fc800078fd2ff */
[----:B------:R-:W-:-:S05]  /*17c20*/  VIMNMX R6, R5, R2, PT ;  /* 0x0000000205067248 */ /* 0x000fca0003fe0100 */
[----:B------:R0:W-:Y:S01]  /*17c30*/  STL [R1+0x18], R6 ;  /* 0x0000180601007387 */ /* 0x0001e20000100800 */
[----:B------:R-:W-:Y:S05]  /*17c40*/  @!P1 BRA `(.L_x_1231) ;  /* 0x0000000000409947 */ /* 0x000fea0003800000 */
[----:B------:R-:W-:-:S05]  /*17c50*/  IMAD.MOV.U32 R2, RZ, RZ, R7 ;  /* 0x000000ffff027224 */ /* 0x000fca00078e0007 */
        /* <DEDUP_REMOVED lines=9> */
.L_x_1232:
[----:B------:R-:W-:-:S13]  /*17cf0*/  ISETP.NE.AND P0, PT, R3, 0x1, PT ;  /* 0x000000010300780c */ /* 0x000fda0003f05270 */
[----:B------:R-:W1:Y:S02]  /*17d00*/  @P0 LDC.64 R4, c[0x0][0x9e8] ;  /* 0x00027a00ff040b82 */ /* 0x000e640000000a00 */
[----:B-1----:R-:W-:-:S05]  /*17d10*/  @P0 IMAD.HI.U32 R4, R2, R4, RZ ;  /* 0x0000000402040227 */ /* 0x002fca00078e00ff */
[----:B------:R-:W-:-:S07]  /*17d20*/  @P0 SHF.R.U32.HI R2, RZ, R5, R4 ;  /* 0x00000005ff020219 */ /* 0x000fce0000011604 */
.L_x_1233:
[----:B------:R-:W-:-:S05]  /*17d30*/  IMAD R3, R2, R3, RZ ;  /* 0x0000000302037224 */ /* 0x000fca00078e02ff */
[----:B------:R-:W-:-:S07]  /*17d40*/  VIMNMX R0, R0, R3, !PT ;  /* 0x0000000300007248 */ /* 0x000fce0007fe0100 */
.L_x_1231:
[----:B------:R-:W-:Y:S01]  /*17d50*/  IMAD.HI R0, R0, 0x66666667, RZ ;  /* 0x6666666700007827 */ /* 0x000fe200078e02ff */
[----:B------:R-:W-:Y:S04]  /*17d60*/  BSSY B6, `(.L_x_1234) ;  /* 0x0000300000067945 */ /* 0x000fe80003800000 */
[----:B------:R-:W-:-:S04]  /*17d70*/  SHF.R.U32.HI R3, RZ, 0x1f, R0 ;  /* 0x0000001fff037819 */ /* 0x000fc80000011600 */
[----:B------:R-:W-:-:S04]  /*17d80*/  LEA.HI.SX32 R3, R0, R3, 0x1a ;  /* 0x0000000300037211 */ /* 0x000fc800078fd2ff */
[----:B------:R-:W-:-:S04]  /*17d90*/  VIMNMX R2, RZ, R3, !PT ;  /* 0x00000003ff027248 */ /* 0x000fc80007fe0100 */
[----:B------:R-:W-:Y:S01]  /*17da0*/  ISETP.GT.AND P0, PT, R6, R2, PT ;  /* 0x000000020600720c */ /* 0x000fe20003f04270 */
[----:B------:R1:W-:-:S12]  /*17db0*/  STL [R1+0x8], R2 ;  /* 0x0000080201007387 */ /* 0x0003d80000100800 */
[----:B-1----:R-:W-:Y:S05]  /*17dc0*/  @P0 BRA `(.L_x_1235) ;  /* 0x0000000000480947 */ /* 0x002fea0003800000 */
[----:B------:R-:W1:Y:S02]  /*17dd0*/  S2R R2, SR_TID.X ;  /* 0x0000000000027919 */ /* 0x000e640000002100 */
[----:B-1----:R-:W-:-:S04]  /*17de0*/  LOP3.LUT R2, R2, 0x7f, RZ, 0xc0, !PT ;  /* 0x0000007f02027812 */ /* 0x002fc800078ec0ff */
[----:B------:R-:W-:-:S13]  /*17df0*/  ISETP.NE.AND P0, PT, R2, RZ, PT ;  /* 0x000000ff0200720c */ /* 0x000fda0003f05270 */
[----:B------:R-:W-:Y:S05]  /*17e00*/  @P0 BRA `(.L_x_1236) ;  /* 0x0000002c00d40947 */ /* 0x000fea0003800000 */
[----:B------:R-:W1:Y:S01]  /*17e10*/  S2R R5, SR_LANEID ;  /* 0x0000000000057919 */ /* 0x000e620000000000 */
        /* <DEDUP_REMOVED lines=11> */
[----:B------:R1:W-:Y:S01]  /*17ed0*/  STL [R1], R0 ;  /* 0x0000000001007387 */ /* 0x0003e20000100800 */
[----:B------:R-:W-:Y:S05]  /*17ee0*/  BRA `(.L_x_1236) ;  /* 0x0000002c009c7947 */ /* 0x000fea0003800000 */
.L_x_1235:
[----:B------:R-:W1:Y:S01]  /*17ef0*/  S2UR UR4, SR_CgaCtaId ;  /* 0x00000000000479c3 */ /* 0x000e620000008800 */
[----:B------:R-:W-:Y:S02]  /*17f00*/  UMOV UR41, 0x400 ;  /* 0x0000040000297882 */ /* 0x000fe40000000000 */
[----:B-1----:R-:W-:-:S04]  /*17f10*/  ULEA UR41, UR4, UR41, 0x18 ;  /* 0x0000002904297291 */ /* 0x002fc8000f8ec03f */
        /* <DEDUP_REMOVED lines=9> */
[----:B------:R-:W1:Y:S01]  /*17fb0*/  LDC.64 R2, c[0x4][R2] ;  /* 0x0100000002027b82 */ /* 0x000e620000000a00 */
[----:B------:R-:W-:Y:S02]  /*17fc0*/  IMAD.U32 R5, RZ, RZ, UR7 ;  /* 0x00000007ff057e24 */ /* 0x000fe4000f8e00ff */
[----:B0-----:R-:W-:Y:S02]  /*17fd0*/  IMAD.U32 R6, RZ, RZ, UR8 ;  /* 0x00000008ff067e24 */ /* 0x001fe4000f8e00ff */
        /* <DEDUP_REMOVED lines=8> */
.L_x_1237:
[----:B------:R-:W-:Y:S01]  /*18060*/  UIADD3 UR4, UR41, 0xf200, URZ ;  /* 0x0000f20029047890 */ /* 0x000fe2000fffe03f */
[----:B------:R-:W-:-:S05]  /*18070*/  LOP3.LUT R16, R16, 0xfffffffe, RZ, 0xc0, !PT ;  /* 0xfffffffe10107812 */ /* 0x000fca00078ec0ff */
[----:B------:R-:W-:-:S05]  /*18080*/  IMAD.U32 R17, RZ, RZ, UR4 ;  /* 0x00000004ff117e24 */ /* 0x000fca000f8e00ff */
[----:B------:R-:W-:-:S13]  /*18090*/  LOP3.LUT P0, RZ, R17, 0x1bf, RZ, 0xc0, !PT ;  /* 0x000001bf11ff7812 */ /* 0x000fda000780c0ff */
[----:B------:R-:W-:Y:S01]  /*180a0*/  @P0 LOP3.LUT R16, R16, 0x1, RZ, 0xfc, !PT ;  /* 0x0000000110100812 */ /* 0x000fe200078efcff */
[----:B------:R-:W-:Y:S06]  /*180b0*/  @!P0 BRA `(.L_x_1238) ;  /* 0x0000000000408947 */ /* 0x000fec0003800000 */
        /* <DEDUP_REMOVED lines=16> */
.L_x_1238:
        /* <DEDUP_REMOVED lines=20> */
.L_x_1239:
[----:B------:R-:W-:-:S13]  /*18300*/  LOP3.LUT P6, RZ, R17, 0x1bf, RZ, 0xc0, !PT ;  /* 0x000001bf11ff7812 */ /* 0x000fda00078cc0ff */
        /* <DEDUP_REMOVED lines=17> */
.L_x_1240:
[----:B------:R-:W1:Y:S01]  /*18420*/  LDC R0, c[0x0][0x428] ;  /* 0x00010a00ff007b82 */ /* 0x000e620000000800 */
[----:B------:R-:W-:Y:S01]  /*18430*/  ULDC.64 UR4, c[0x0][0x9f8] ;  /* 0x00027e0000047ab9 */ /* 0x000fe20000000a00 */
[----:B0-----:R-:W2:Y:S01]  /*18440*/  LDL.LU R6, [R1+0x1c] ;  /* 0x00001c0001067983 */ /* 0x001ea20000300800 */
[----:B------:R-:W-:Y:S01]  /*18450*/  IMAD.U32 R17, RZ, RZ, UR38 ;  /* 0x00000026ff117e24 */ /* 0x000fe2000f8e00ff */
[----:B------:R-:W-:Y:S01]  /*18460*/  ULDC.64 UR6, c[0x0][0xa08] ;  /* 0x0002820000067ab9 */ /* 0x000fe20000000a00 */
[----:B-1----:R-:W-:Y:S01]  /*18470*/  ISETP.NE.AND P0, PT, R0, 0x1, PT ;  /* 0x000000010000780c */ /* 0x002fe20003f05270 */
[----:B------:R-:W-:Y:S01]  /*18480*/  UISETP.NE.U32.AND UP0, UPT, UR4, URZ, UPT ;  /* 0x0000003f0400728c */ /* 0x000fe2000bf05070 */
[----:B------:R-:W2:Y:S01]  /*18490*/  LDL.LU R5, [R1+0x4] ;  /* 0x0000040001057983 */ /* 0x000ea20000300800 */
[----:B------:R-:W-:Y:S02]  /*184a0*/  IMAD.U32 R20, RZ, RZ, UR45 ;  /* 0x0000002dff147e24 */ /* 0x000fe4000f8e00ff */
[----:B------:R-:W-:Y:S01]  /*184b0*/  UISETP.NE.AND.EX UP0, UPT, UR5, URZ, UPT, UP0 ;  /* 0x0000003f0500728c */ /* 0x000fe2000bf05300 */
[----:B------:R-:W0:Y:S07]  /*184c0*/  S2R R4, SR_TID.X ;  /* 0x0000000000047919 */ /* 0x000e2e0000002100 */
[----:B------:R-:W1:Y:S03]  /*184d0*/  @P0 LDC R0, c[0x0][0x42c] ;  /* 0x00010b00ff000b82 */ /* 0x000e660000000800 */
[----:B------:R-:W-:-:S02]  /*184e0*/  @UP0 ULDC.64 UR4, c[0x0][0x9f8] ;  /* 0x00027e0000040ab9 */ /* 0x000fc40000000a00 */
[----:B------:R-:W-:-:S03]  /*184f0*/  @UP0 UIMAD.WIDE UR4, UR45, 0x4, UR4 ;  /* 0x000000042d0408a5 */ /* 0x000fc6000f8e0204 */
[----:B------:R-:W3:Y:S03]  /*18500*/  @P0 LDC R3, c[0x0][0x430] ;  /* 0x00010c00ff030b82 */ /* 0x000ee60000000800 */
[----:B------:R-:W-:Y:S02]  /*18510*/  IMAD.U32 R2, RZ, RZ, UR4 ;  /* 0x00000004ff027e24 */ /* 0x000fe4000f8e00ff */
[----:B-1----:R-:W-:Y:S01]  /*18520*/  @P0 IMAD.HI.U32 R0, R0, UR38, RZ ;  /* 0x0000002600000c27 */ /* 0x002fe2000f8e00ff */
[----:B0-----:R-:W-:-:S04]  /*18530*/  LOP3.LUT R10, R4, 0x7f, RZ, 0xc0, !PT ;  /* 0x0000007f040a7812 */ /* 0x001fc800078ec0ff */
[----:B---3--:R-:W-:Y:S01]  /*18540*/  @P0 SHF.R.U32.HI R17, RZ, R3, R0 ;  /* 0x00000003ff110219 */ /* 0x008fe20000011600 */
[----:B------:R-:W-:Y:S01]  /*18550*/  IMAD.U32 R3, RZ, RZ, UR5 ;  /* 0x00000005ff037e24 */ /* 0x000fe2000f8e00ff */
[----:B------:R-:W-:Y:S01]  /*18560*/  PLOP3.LUT P0, PT, PT, PT, UP0, 0x80, 0x0 ;  /* 0x000000000000781c */ /* 0x000fe20003f0f008 */
[----:B------:R-:W-:-:S12]  /*18570*/  ULDC.64 UR4, c[0x0][0xa00] ;  /* 0x0002800000047ab9 */ /* 0x000fd80000000a00 */
[----:B------:R0:W3:Y:S01]  /*18580*/  @P0 LDG.E R20, desc[UR50][R2.64] ;  /* 0x0000003202140981 */ /* 0x0000e2000c1e1900 */
[----:B------:R-:W-:Y:S01]  /*18590*/  ISETP.NE.AND P1, PT, R10, RZ, PT ;  /* 0x000000ff0a00720c */ /* 0x000fe20003f25270 */
[----:B------:R-:W-:Y:S01]  /*185a0*/  UMOV UR36, URZ ;  /* 0x0000003f00247c82 */ /* 0x000fe20008000000 */
[----:B------:R-:W-:Y:S01]  /*185b0*/  ISETP.NE.U32.AND P0, PT, RZ, UR4, PT ;  /* 0x00000004ff007c0c */ /* 0x000fe2000bf05070 */
[----:B------:R-:W-:Y:S01]  /*185c0*/  UMOV UR8, 0x40 ;  /* 0x0000004000087882 */ /* 0x000fe20000000000 */
[----:B------:R-:W-:Y:S01]  /*185d0*/  UMOV UR10, UR38 ;  /* 0x00000026000a7c82 */ /* 0x000fe20008000000 */
[----:B------:R-:W-:Y:S01]  /*185e0*/  UMOV UR12, 0x80 ;  /* 0x00000080000c7882 */ /* 0x000fe20000000000 */
[----:B------:R-:W-:Y:S01]  /*185f0*/  ISETP.NE.AND.EX P0, PT, RZ, UR5, PT, P0 ;  /* 0x00000005ff007c0c */ /* 0x000fe2000bf05300 */
[----:B------:R-:W-:Y:S01]  /*18600*/  UMOV UR14, UR38 ;  /* 0x00000026000e7c82 */ /* 0x000fe20008000000 */
[----:B------:R-:W-:Y:S01]  /*18610*/  SHF.R.U32.HI R4, RZ, 0x5, R4 ;  /* 0x00000005ff047819 */ /* 0x000fe20000011604 */
[----:B0-----:R-:W0:Y:S01]  /*18620*/  LDC.64 R2, c[0x0][0x3f8] ;  /* 0x0000fe00ff027b82 */ /* 0x001e220000000a00 */
[----:B------:R-:W-:-:S02]  /*18630*/  SEL R7, RZ, UR45, P0 ;  /* 0x0000002dff077c07 */ /* 0x000fc40008000000 */
[----:B------:R-:W-:Y:S01]  /*18640*/  LOP3.LUT R4, R4, 0x3, RZ, 0xc0, !PT ;  /* 0x0000000304047812 */ /* 0x000fe200078ec0ff */
[----:B------:R-:W-:Y:S01]  /*18650*/  VOTEU.ALL UP1, P1 ;  /* 0x00000000003f7886 */ /* 0x000fe20000820000 */
[----:B------:R-:W-:-:S04]  /*18660*/  R2UR UR39, R7 ;  /* 0x00000000072772ca */ /* 0x000fc800000e0000 */
[----:B------:R-:W-:-:S04]  /*18670*/  @!UP1 UIADD3 UR4, UP0, UR46, 0x270, URZ ;  /* 0x000002702e049890 */ /* 0x000fc8000ff1e03f */
[----:B------:R-:W-:-:S05]  /*18680*/  @!UP1 UIADD3.X UR5, URZ, UR47, URZ, UP0, !UPT ;  /* 0x0000002f3f059290 */ /* 0x000fca00087fe43f */
[----:B------:R-:W-:Y:S01]  /*18690*/  UMOV UR11, UR39 ;  /* 0x00000027000b7c82 */ /* 0x000fe20008000000 */
[----:B------:R-:W-:Y:S01]  /*186a0*/  UMOV UR15, UR39 ;  /* 0x00000027000f7c82 */ /* 0x000fe20008000000 */
[----:B0-----:R-:W-:Y:S01]  /*186b0*/  LOP3.LUT P0, RZ, R2, UR6, RZ, 0xfc, !PT ;  /* 0x0000000602ff7c12 */ /* 0x001fe2000f80fcff */
[----:B------:R-:W-:-:S03]  /*186c0*/  UMOV UR6, 0xffffffff ;  /* 0xffffffff00067882 */ /* 0x000fc60000000000 */
[----:B------:R-:W-:Y:S01]  /*186d0*/  LOP3.LUT P0, RZ, R3, UR7, RZ, 0xfc, P0 ;  /* 0x0000000703ff7c12 */ /* 0x000fe2000800fcff */
[----:B--2---:R-:W-:-:S05]  /*186e0*/  IMAD R6, R5, 0x80, R6 ;  /* 0x0000008005067824 */ /* 0x004fca00078e0206 */
[----:B------:R-:W-:-:S13]  /*186f0*/  R2UR UR37, R6 ;  /* 0x00000000062572ca */ /* 0x000fda00000e0000 */
[----:B------:R-:W-:Y:S01]  /*18700*/  UMOV UR9, UR37 ;  /* 0x0000002500097c82 */ /* 0x000fe20008000000 */
[----:B------:R-:W-:Y:S01]  /*18710*/  UMOV UR13, UR37 ;  /* 0x00000025000d7c82 */ /* 0x000fe20008000000 */
[----:B------:R0:W-:Y:S01]  /*18720*/  @!UP1 UTMAPF.L2.4D [UR36], [UR4] ;  /* 0x00000024040095b8 */ /* 0x0001e20008018000 */
[----:B------:R0:W-:Y:S01]  /*18730*/  @!UP1 UTMAPF.L2.4D [UR8], [UR4] ;  /* 0x00000008040095b8 */ /* 0x0001e20008018000 */
[----:B------:R0:W-:Y:S01]  /*18740*/  @!UP1 UTMAPF.L2.4D [UR12], [UR4] ;  /* 0x0000000c040095b8 */ /* 0x0001e20008018000 */
[----:B---3--:R-:W-:Y:S02]  /*18750*/  SHF.R.S32.HI R21, RZ, 0x1f, R20 ;  /* 0x0000001fff157819 */ /* 0x008fe40000011414 */
[----:B------:R-:W-:Y:S01]  /*18760*/  SEL R0, R20, RZ, !P0 ;  /* 0x000000ff14007207 */ /* 0x000fe20004000000 */
[----:B0-----:R-:W-:Y:S06]  /*18770*/  BRA.DIV UR6, `(.L_x_1241) ;  /* 0x0000003a06707947 */ /* 0x001fec000b800000 */
[----:B------:R0:W1:Y:S02]  /*18780*/  SHFL.IDX PT, R14, R4, RZ, 0x1f ;  /* 0x00001fff040e7589 */ /* 0x00006400000e0000 */
.L_x_1313:
[----:B-1----:R-:W-:Y:S02]  /*18790*/  ISETP.NE.AND P0, PT, R14, RZ, PT ;  /* 0x000000ff0e00720c */ /* 0x002fe40003f05270 */
[----:B------:R-:W-:-:S11]  /*187a0*/  PLOP3.LUT P6, PT, PT, PT, PT, 0x8, 0x0 ;  /* 0x000000000000781c */ /* 0x000fd60003fce170 */
[----:B------:R-:W-:Y:S05]  /*187b0*/  @P0 BRA `(.L_x_1242) ;  /* 0x0000000800100947 */ /* 0x000fea0003800000 */
[----:B0-----:R-:W2:Y:S01]  /*187c0*/  LDL R4, [R1+0x18] ;  /* 0x0000180001047983 */ /* 0x001ea20000100800 */
[----:B------:R-:W-:Y:S01]  /*187d0*/  UMOV UR4, 0xffffffff ;  /* 0xffffffff00047882 */ /* 0x000fe20000000000 */
[----:B--2---:R-:W-:Y:S02]  /*187e0*/  VIADD R8, R4, 0xffffffff ;  /* 0xffffffff04087836 */ /* 0x004fe40000000000 */
[----:B------:R-:W-:Y:S05]  /*187f0*/  BRA.DIV UR4, `(.L_x_1243) ;  /* 0x0000003a04707947 */ /* 0x000fea000b800000 */
[----:B------:R-:W-:-:S13]  /*18800*/  ELECT P6, URZ, PT ;  /* 0x00000000003f782f */ /* 0x000fda00038c0000 */
.L_x_1316:
[----:B------:R-:W-:Y:S05]  /*18810*/  @!P6 BRA `(.L_x_1244) ;  /* 0x00000004007ce947 */ /* 0x000fea0003800000 */
[----:B------:R-:W-:-:S04]  /*18820*/  ISETP.NE.U32.AND P0, PT, R2, RZ, PT ;  /* 0x000000ff0200720c */ /* 0x000fc80003f05070 */
[----:B------:R-:W-:-:S13]  /*18830*/  ISETP.NE.AND.EX P0, PT, R3, RZ, PT, P0 ;  /* 0x000000ff0300720c */ /* 0x000fda0003f05300 */
        /* <DEDUP_REMOVED lines=19> */
.L_x_1245:
[----:B------:R-:W-:Y:S02]  /*18970*/  LEA R4, R18, UR41, 0x3 ;  /* 0x0000002912047c11 */ /* 0x000fe4000f8e18ff */
[----:B0-----:R-:W-:Y:S02]  /*18980*/  SHF.L.U32 R3, R19, 0x1f, RZ ;  /* 0x0000001f13037819 */ /* 0x001fe400000006ff */
[----:B------:R-:W-:Y:S02]  /*18990*/  ISETP.NE.AND P0, PT, R10, RZ, PT ;  /* 0x000000ff0a00720c */ /* 0x000fe40003f05270 */
[----:B------:R-:W0:Y:S02]  /*189a0*/  SYNCS.PHASECHK.TRANS64.TRYWAIT P2, [R4+URZ+0x33480], R3 ;  /* 0x03348003040075a7 */ /* 0x000e24000804017f */
[----:B0-----:R-:W-:Y:S09]  /*189b0*/  @!P2 BRA `(.L_x_1246) ;  /* 0x000000380020a947 */ /* 0x001ff20003800000 */
.L_x_1317:
        /* <DEDUP_REMOVED lines=8> */
.L_x_1247:
        /* <DEDUP_REMOVED lines=29> */
.L_x_1318:
        /* <DEDUP_REMOVED lines=8> */
.L_x_1249:
        /* <DEDUP_REMOVED lines=24> */
.L_x_1244:
        /* <DEDUP_REMOVED lines=31> */
.L_x_1242:
[----:B------:R-:W2:Y:S04]  /*19000*/  LDL.LU R5, [R1+0x20] ;  /* 0x0000200001057983 */ /* 0x000ea80000300800 */
[----:B01----:R-:W3:Y:S04]  /*19010*/  LDL.LU R3, [R1+0x18] ;  /* 0x0000180001037983 */ /* 0x003ee80000300800 */
[----:B------:R-:W4:Y:S01]  /*19020*/  LDL R4, [R1+0x8] ;  /* 0x0000080001047983 */ /* 0x000f220000100800 */
[----:B------:R-:W-:Y:S01]  /*19030*/  BSSY B0, `(.L_x_1250) ;  /* 0x000000b000007945 */ /* 0x000fe20003800000 */
[----:B--2---:R-:W-:-:S02]  /*19040*/  VIADD R5, R5, 0x1 ;  /* 0x0000000105057836 */ /* 0x004fc40000000000 */
[----:B---3--:R-:W-:-:S03]  /*19050*/  VIADD R3, R3, 0xfffffffe ;  /* 0xfffffffe03037836 */ /* 0x008fc60000000000 */
[----:B------:R-:W-:Y:S01]  /*19060*/  LEA.HI R2, R5, R5, RZ, 0x1 ;  /* 0x0000000505027211 */ /* 0x000fe200078f08ff */
[----:B------:R0:W-:Y:S03]  /*19070*/  STL [R1+0x20], R5 ;  /* 0x0000200501007387 */ /* 0x0001e60000100800 */
[----:B------:R-:W-:Y:S02]  /*19080*/  LOP3.LUT R2, R2, 0xfffffffe, RZ, 0xc0, !PT ;  /* 0xfffffffe02027812 */ /* 0x000fe400078ec0ff */
[----:B----4-:R-:W-:-:S03]  /*19090*/  ISETP.GE.AND P2, PT, R3, R4, PT ;  /* 0x000000040300720c */ /* 0x010fc60003f46270 */
[----:B------:R-:W-:-:S05]  /*190a0*/  IMAD.IADD R2, R5, 0x1, -R2 ;  /* 0x0000000105027824 */ /* 0x000fca00078e0a02 */
[----:B------:R-:W-:-:S04]  /*190b0*/  SHF.L.U32 R2, R2, 0x1f, RZ ;  /* 0x0000001f02027819 */ /* 0x000fc800000006ff */
[----:B------:R-:W1:Y:S02]  /*190c0*/  SYNCS.PHASECHK.TRANS64.TRYWAIT P0, [UR41+0x33420], R2 ;  /* 0x03342002ff0075a7 */ /* 0x000e640008000169 */
[----:B01----:R-:W-:Y:S05]  /*190d0*/  @!P0 BRA `(.L_x_1251) ;  /* 0x0000003000808947 */ /* 0x003fea0003800000 */
.L_x_1319:
[----:B------:R-:W-:Y:S05]  /*190e0*/  BSYNC B0 ;  /* 0x0000000000007941 */ /* 0x000fea0003800000 */
.L_x_1250:
[----:B------:R-:W-:Y:S05]  /*190f0*/  @!P2 BRA `(.L_x_1252) ;  /* 0x0000001000c4a947 */ /* 0x000fea0003800000 */
[----:B0-----:R-:W-:Y:S02]  /*19100*/  IMAD.MOV.U32 R2, RZ, RZ, R18 ;  /* 0x000000ffff027224 */ /* 0x001fe400078e0012 */
[----:B------:R-:W-:-:S07]  /*19110*/  IMAD.MOV.U32 R8, RZ, RZ, R19 ;  /* 0x000000ffff087224 */ /* 0x000fce00078e0013 */
.L_x_1276:
        /* <DEDUP_REMOVED lines=30> */
.L_x_1255:
        /* <DEDUP_REMOVED lines=8> */
.L_x_1320:
[----:B------:R-:W-:Y:S05]  /*19380*/  BSYNC B1 ;  /* 0x0000000000017941 */ /* 0x000fea0003800000 */
.L_x_1256:
        /* <DEDUP_REMOVED lines=9> */
.L_x_1259:
[----:B------:R-:W-:Y:S05]  /*19420*/  BSYNC B1 ;  /* 0x0000000000017941 */ /* 0x000fea0003800000 */
.L_x_1258:
        /* <DEDUP_REMOVED lines=14> */
.L_x_1260:
        /* <DEDUP_REMOVED lines=16> */
.L_x_1261:
        /* <DEDUP_REMOVED lines=16> */
.L_x_1262:
        /* <DEDUP_REMOVED lines=12> */
.L_x_1321:
[----:B------:R-:W-:Y:S05]  /*197d0*/  BSYNC B1 ;  /* 0x0000000000017941 */ /* 0x000fea0003800000 */
.L_x_1263:
        /* <DEDUP_REMOVED lines=11> */
.L_x_1266:
[----:B------:R-:W-:Y:S05]  /*19890*/  BSYNC B1 ;  /* 0x0000000000017941 */ /* 0x000fea0003800000 */
.L_x_1265:
        /* <DEDUP_REMOVED lines=9> */
.L_x_1267:
        /* <DEDUP_REMOVED lines=15> */
.L_x_1268:
        /* <DEDUP_REMOVED lines=15> */
.L_x_1269:
        /* <DEDUP_REMOVED lines=9> */
.L_x_1254:
[----:B------:R-:W-:Y:S05]  /*19ba0*/  BSYNC B0 ;  /* 0x0000000000007941 */ /* 0x000fea0003800000 */
.L_x_1253:
[----:B------:R-:W-:-:S06]  /*19bb0*/  UISETP.NE.AND UP0, UPT, UR42, 0x3, UPT ;  /* 0x000000032a00788c */ /* 0x000fcc000bf05270 */
[----:B------:R-:W-:-:S13]  /*19bc0*/  PLOP3.LUT P0, PT, PT, PT, UP0, 0x80, 0x0 ;  /* 0x000000000000781c */ /* 0x000fda0003f0f008 */
[----:B------:R-:W-:Y:S05]  /*19bd0*/  @!P0 BRA `(.L_x_1270) ;  /* 0x0000000000048947 */ /* 0x000fea0003800000 */
[----:B------:R-:W-:Y:S01]  /*19be0*/  BPT.TRAP 0x1 ;  /* 0x000000040000795c */ /* 0x000fe20000300000 */
.L_x_1270:
        /* <DEDUP_REMOVED lines=8> */
.L_x_1322:
[----:B------:R-:W-:Y:S05]  /*19c70*/  BSYNC B0 ;  /* 0x0000000000007941 */ /* 0x000fea0003800000 */
.L_x_1271:
[----:B------:R-:W-:Y:S05]  /*19c80*/  @!P0 BRA `(.L_x_1273) ;  /* 0x0000000000048947 */ /* 0x000fea0003800000 */
[----:B------:R-:W-:Y:S01]  /*19c90*/  BPT.TRAP 0x1 ;  /* 0x000000040000795c */ /* 0x000fe20000300000 */
.L_x_1273:
[----:B0-----:R-:W-:Y:S01]  /*19ca0*/  SHF.L.U32 R4, R8, 0x1f, RZ ;  /* 0x0000001f08047819 */ /* 0x001fe200000006ff */
[----:B------:R-:W-:-:S03]  /*19cb0*/  IMAD R10, R2, 0x7800, RZ ;  /* 0x00007800020a7824 */ /* 0x000fc600078e02ff */
[----:B------:R-:W0:Y:S02]  /*19cc0*/  SYNCS.PHASECHK.TRANS64.TRYWAIT P2, [R13+URZ+0x33460], R4 ;  /* 0x033460040d0075a7 */ /* 0x000e24000804017f */
[----:B0-----:R-:W-:Y:S05]  /*19cd0*/  @!P2 BRA `(.L_x_1274) ;  /* 0x0000002400d4a947 */ /* 0x001fea0003800000 */
.L_x_1323:
[----:B------:R-:W2:Y:S04]  /*19ce0*/  LDL R2, [R1+0x14] ;  /* 0x0000140001027983 */ /* 0x000ea80000100800 */
[----:B------:R-:W3:Y:S01]  /*19cf0*/  LDL R11, [R1+0x10] ;  /* 0x00001000010b7983 */ /* 0x000ee20000100800 */
[----:B------:R-:W-:Y:S05]  /*19d00*/  WARPSYNC.ALL ;  /* 0x0000000000007948 */ /* 0x000fea0003800000 */
[----:B--2---:R-:W-:-:S02]  /*19d10*/  LOP3.LUT R2, R10, R2, RZ, 0xfc, !PT ;  /* 0x000000020a027212 */ /* 0x004fc400078efcff */
[----:B---3--:R-:W-:-:S03]  /*19d20*/  LOP3.LUT R12, R10, R11, RZ, 0xfc, !PT ;  /* 0x0000000b0a0c7212 */ /* 0x008fc600078efcff */
[----:B0-----:R-:W0:Y:S02]  /*19d30*/  LDSM.16.MT88.4 R4, [R2+UR41+0xf200] ;  /* 0x00f200290204783b */ /* 0x001e240008004200 */
        /* <DEDUP_REMOVED lines=98> */
.L_x_1275:
[----:B------:R-:W2:Y:S01]  /*1a360*/  LDL R4, [R1+0x8] ;  /* 0x0000080001047983 */ /* 0x000ea20000100800 */
[----:B-1----:R-:W-:Y:S01]  /*1a370*/  SYNCS.ARRIVE.TRANS64.A1T0 RZ, [R13+URZ+0x33450], RZ ;  /* 0x033450ff0dff79a7 */ /* 0x002fe2000810003f */
[----:B------:R-:W-:Y:S02]  /*1a380*/  @!P1 VIADD R2, R13, 0x33480 ;  /* 0x000334800d029836 */ /* 0x000fe40000000000 */
[----:B0-----:R-:W-:-:S03]  /*1a390*/  IMAD.MOV.U32 R8, RZ, RZ, R19 ;  /* 0x000000ffff087224 */ /* 0x001fc600078e0013 */
[----:B------:R-:W-:Y:S01]  /*1a3a0*/  @!P1 PRMT R2, RZ, 0x654, R2 ;  /* 0x00000654ff029816 */ /* 0x000fe20000000002 */
[----:B------:R-:W-:Y:S06]  /*1a3b0*/  BAR.SYNC.DEFER_BLOCKING 0x2, 0x80 ;  /* 0x0082000000007b1d */ /* 0x000fec0000010000 */
[----:B------:R0:W-:Y:S02]  /*1a3c0*/  @!P1 SYNCS.ARRIVE.TRANS64.RED.A1T0 RZ, [R2+URZ], RZ ;  /* 0x000000ff02ff99a7 */ /* 0x0001e4000810043f */
[----:B0-----:R-:W-:Y:S01]  /*1a3d0*/  IMAD.MOV.U32 R2, RZ, RZ, R18 ;  /* 0x000000ffff027224 */ /* 0x001fe200078e0012 */
[C---:B--2---:R-:W-:Y:S01]  /*1a3e0*/  ISETP.GT.AND P0, PT, R3.reuse, R4, PT ;  /* 0x000000040300720c */ /* 0x044fe20003f04270 */
[----:B------:R-:W-:-:S12]  /*1a3f0*/  VIADD R3, R3, 0xffffffff ;  /* 0xffffffff03037836 */ /* 0x000fd80000000000 */
[----:B------:R-:W-:Y:S05]  /*1a400*/  @P0 BRA `(.L_x_1276) ;  /* 0xffffffec00440947 */ /* 0x000fea000383ffff */
.L_x_1252:
[----:B------:R-:W-:Y:S04]  /*1a410*/  BSSY B0, `(.L_x_1277) ;  /* 0x000000f000007945 */ /* 0x000fe80003800000 */
[----:B------:R-:W-:Y:S05]  /*1a420*/  @P1 BRA `(.L_x_1278) ;  /* 0x0000000000341947 */ /* 0x000fea0003800000 */
[----:B0-----:R-:W0:Y:S01]  /*1a430*/  S2R R5, SR_LANEID ;  /* 0x0000000000057919 */ /* 0x001e220000000000 */
        /* <DEDUP_REMOVED lines=11> */
[----:B------:R1:W-:Y:S02]  /*1a4f0*/  STL [R1], R0 ;  /* 0x0000000001007387 */ /* 0x0003e40000100800 */
.L_x_1278:
[----:B------:R-:W-:Y:S05]  /*1a500*/  BSYNC B0 ;  /* 0x0000000000007941 */ /* 0x000fea0003800000 */
.L_x_1277:
[----:B------:R-:W-:-:S06]  /*1a510*/  UISETP.NE.AND UP0, UPT, UR42, 0x3, UPT ;  /* 0x000000032a00788c */ /* 0x000fcc000bf05270 */
[----:B------:R-:W-:-:S13]  /*1a520*/  PLOP3.LUT P0, PT, PT, PT, UP0, 0x80, 0x0 ;  /* 0x000000000000781c */ /* 0x000fda0003f0f008 */
[----:B------:R-:W-:Y:S05]  /*1a530*/  @!P0 BRA `(.L_x_1279) ;  /* 0x0000000000048947 */ /* 0x000fea0003800000 */
[----:B------:R-:W-:Y:S01]  /*1a540*/  BPT.TRAP 0x1 ;  /* 0x000000040000795c */ /* 0x000fe20000300000 */
.L_x_1279:
        /* <DEDUP_REMOVED lines=8> */
.L_x_1324:
[----:B------:R-:W-:Y:S05]  /*1a5d0*/  BSYNC B0 ;  /* 0x0000000000007941 */ /* 0x000fea0003800000 */
.L_x_1280:
[----:B------:R-:W-:Y:S05]  /*1a5e0*/  @!P2 BRA `(.L_x_1282) ;  /* 0x000000000004a947 */ /* 0x000fea0003800000 */
[----:B------:R-:W-:Y:S01]  /*1a5f0*/  BPT.TRAP 0x1 ;  /* 0x000000040000795c */ /* 0x000fe20000300000 */
.L_x_1282:
[----:B0-----:R-:W-:-:S04]  /*1a600*/  SHF.L.U32 R0, R19, 0x1f, RZ ;  /* 0x0000001f13007819 */ /* 0x001fc800000006ff */
[----:B------:R-:W0:Y:S02]  /*1a610*/  SYNCS.PHASECHK.TRANS64.TRYWAIT P0, [R3+URZ+0x33460], R0 ;  /* 0x03346000030075a7 */ /* 0x000e24000800017f */
[----:B0-----:R-:W-:Y:S05]  /*1a620*/  @!P0 BRA `(.L_x_1283) ;  /* 0x0000001c00a88947 */ /* 0x001fea0003800000 */
.L_x_1325:
        /* <DEDUP_REMOVED lines=105> */
.L_x_1284:
[----:B-1----:R-:W-:Y:S01]  /*1acc0*/  SYNCS.ARRIVE.TRANS64.A1T0 RZ, [R3+URZ+0x33450], RZ ;  /* 0x033450ff03ff79a7 */ /* 0x002fe2000810003f */
[----:B------:R-:W-:Y:S02]  /*1acd0*/  @!P1 VIADD R0, R3, 0x33480 ;  /* 0x0003348003009836 */ /* 0x000fe40000000000 */
[----:B------:R-:W-:-:S03]  /*1ace0*/  VIADD R18, R18, 0x1 ;  /* 0x0000000112127836 */ /* 0x000fc60000000000 */
[----:B------:R-:W-:Y:S01]  /*1acf0*/  @!P1 PRMT R0, RZ, 0x654, R0 ;  /* 0x00000654ff009816 */ /* 0x000fe20000000000 */
[----:B------:R-:W-:Y:S01]  /*1ad00*/  BAR.SYNC.DEFER_BLOCKING 0x2, 0x80 ;  /* 0x0082000000007b1d */ /* 0x000fe20000010000 */
[----:B------:R-:W-:-:S04]  /*1ad10*/  ISETP.NE.AND P0, PT, R18, 0x2, PT ;  /* 0x000000021200780c */ /* 0x000fc80003f05270 */
[----:B------:R-:W-:Y:S01]  /*1ad20*/  SEL R18, R18, RZ, P0 ;  /* 0x000000ff12127207 */ /* 0x000fe20000000000 */
[----:B------:R1:W-:Y:S02]  /*1ad30*/  @!P1 SYNCS.ARRIVE.TRANS64.RED.A1T0 RZ, [R0+URZ], RZ ;  /* 0x000000ff00ff99a7 */ /* 0x0003e4000810043f */
[----:B-1----:R-:W-:-:S04]  /*1ad40*/  SEL R0, RZ, 0x1, P0 ;  /* 0x00000001ff007807 */ /* 0x002fc80000000000 */
[----:B------:R-:W-:-:S07]  /*1ad50*/  LOP3.LUT R19, R19, R0, RZ, 0x3c, !PT ;  /* 0x0000000013137212 */ /* 0x000fce00078e3cff */
.L_x_1236:
[----:B------:R-:W-:Y:S05]  /*1ad60*/  BSYNC B6 ;  /* 0x0000000000067941 */ /* 0x000fea0003800000 */
.L_x_1234:
[----:B------:R-:W-:-:S13]  /*1ad70*/  LOP3.LUT P0, RZ, R16, 0x2, RZ, 0xc0, !PT ;  /* 0x0000000210ff7812 */ /* 0x000fda000780c0ff */
[----:B------:R-:W-:Y:S05]  /*1ad80*/  @!P0 BRA `(.L_x_1285) ;  /* 0x0000000000308947 */ /* 0x000fea0003800000 */
[----:B------:R-:W2:Y:S08]  /*1ad90*/  S2UR UR5, SR_CgaCtaId ;  /* 0x00000000000579c3 */ /* 0x000eb00000008800 */
[----:B------:R-:W-:Y:S06]  /*1ada0*/  BAR.SYNC.DEFER_BLOCKING 0x5, 0x180 ;  /* 0x0146000000007b1d */ /* 0x000fec0000010000 */
[----:B------:R-:W-:-:S02]  /*1adb0*/  UMOV UR4, 0x400 ;  /* 0x0000040000047882 */ /* 0x000fc40000000000 */
[----:B--2---:R-:W-:-:S09]  /*1adc0*/  ULEA UR4, UR5, UR4, 0x18 ;  /* 0x0000000405047291 */ /* 0x004fd2000f8ec03f */
[----:B0-----:R-:W0:Y:S04]  /*1add0*/  LDS.128 R4, [UR4+0x334d0] ;  /* 0x0334d004ff047984 */ /* 0x001e280008000c00 */
[----:B0-----:R0:W-:Y:S01]  /*1ade0*/  STL.64 [R1], R4 ;  /* 0x0000000401007387 */ /* 0x0011e20000100a00 */
[----:B------:R-:W-:Y:S02]  /*1adf0*/  IMAD.MOV.U32 R2, RZ, RZ, R7 ;  /* 0x000000ffff027224 */ /* 0x000fe400078e0007 */
[----:B-1----:R-:W-:-:S03]  /*1ae00*/  IMAD.MOV.U32 R0, RZ, RZ, R6 ;  /* 0x000000ffff007224 */ /* 0x002fc600078e0006 */
[----:B------:R-:W-:Y:S02]  /*1ae10*/  R2UR UR45, R2 ;  /* 0x00000000022d72ca */ /* 0x000fe400000e0000 */
[----:B------:R-:W-:Y:S01]  /*1ae20*/  R2UR UR38, R0 ;  /* 0x00000000002672ca */ /* 0x000fe200000e0000 */
[----:B------:R-:W-:Y:S06]  /*1ae30*/  BAR.ARV 0x4, 0x180 ;  /* 0x0106000000007b1d */ /* 0x000fec0000002000 */
[----:B------:R-:W-:Y:S08]  /*1ae40*/  BRA `(.L_x_1286) ;  /* 0x0000000800d47947 */ /* 0x000ff00003800000 */
.L_x_1285:
[----:B0-----:R-:W0:Y:S01]  /*1ae50*/  S2R R2, SR_TID.X ;  /* 0x0000000000027919 */ /* 0x001e220000002100 */
[----:B------:R-:W-:Y:S01]  /*1ae60*/  ULDC UR4, c[0x0][0xc14] ;  /* 0x0003050000047ab9 */ /* 0x000fe20000000800 */
[----:B-1----:R-:W2:Y:S01]  /*1ae70*/  LDL.LU R0, [R1] ;  /* 0x0000000001007983 */ /* 0x002ea20000300800 */
        /* <DEDUP_REMOVED lines=38> */
.L_x_1291:
        /* <DEDUP_REMOVED lines=14> */
.L_x_1290:
[----:B------:R-:W-:Y:S05]  /*1b1c0*/  BSYNC B0 ;  /* 0x0000000000007941 */ /* 0x000fea0003800000 */
.L_x_1289:
        /* <DEDUP_REMOVED lines=22> */
.L_x_1287:
        /* <DEDUP_REMOVED lines=10> */
[----:B------:R0:W2:Y:S01]  /*1b3d0*/  LDG.E R7, desc[UR50][R2.64] ;  /* 0x0000003202077981 */ /* 0x0000a2000c1e1900 */
[----:B------:R-:W-:Y:S01]  /*1b3e0*/  IMAD.U32 R13, RZ, RZ, UR6 ;  /* 0x00000006ff0d7e24 */ /* 0x000fe2000f8e00ff */
[----:B------:R-:W-:-:S04]  /*1b3f0*/  ISETP.NE.AND P0, PT, RZ, UR7, PT ;  /* 0x00000007ff007c0c */ /* 0x000fc8000bf05270 */
[----:B------:R-:W2:Y:S01]  /*1b400*/  SHFL.IDX PT, R4, R4, R13, 0x1f ;  /* 0x00001f0d04047589 */ /* 0x000ea200000e0000 */
[----:B0-----:R-:W-:Y:S02]  /*1b410*/  IMAD.MOV.U32 R2, RZ, RZ, RZ ;  /* 0x000000ffff027224 */ /* 0x001fe400078e00ff */
[----:B--2---:R-:W-:-:S05]  /*1b420*/  IMAD R6, R4, R7, RZ ;  /* 0x0000000704067224 */ /* 0x004fca00078e02ff */
[----:B------:R-:W-:-:S04]  /*1b430*/  IABS R9, R6 ;  /* 0x0000000600097213 */ /* 0x000fc80000000000 */
[----:B------:R-:W0:Y:S08]  /*1b440*/  I2F.RP R11, R9 ;  /* 0x00000009000b7306 */ /* 0x000e300000209400 */
[----:B0-----:R-:W0:Y:S02]  /*1b450*/  MUFU.RCP R11, R11 ;  /* 0x0000000b000b7308 */ /* 0x001e240000001000 */
[----:B0-----:R-:W-:-:S06]  /*1b460*/  VIADD R12, R11, 0xffffffe ;  /* 0x0ffffffe0b0c7836 */ /* 0x001fcc0000000000 */
[----:B------:R0:W1:Y:S01]  /*1b470*/  F2I.FTZ.U32.TRUNC.NTZ R3, R12 ;  /* 0x0000000c00037305 */ /* 0x000062000021f000 */
[----:B------:R-:W-:Y:S05]  /*1b480*/  @!P0 BRA `(.L_x_1292) ;  /* 0x00000000000c8947 */ /* 0x000fea0003800000 */
[----:B------:R-:W-:-:S06]  /*1b490*/  UIADD3 UR4, UR6, -0x1, URZ ;  /* 0xffffffff06047890 */ /* 0x000fcc000fffe03f */
[----:B------:R-:W-:-:S05]  /*1b4a0*/  IMAD.U32 R11, RZ, RZ, UR4 ;  /* 0x00000004ff0b7e24 */ /* 0x000fca000f8e00ff */
[----:B------:R2:W3:Y:S02]  /*1b4b0*/  SHFL.IDX PT, R2, R8, R11, 0x1f ;  /* 0x00001f0b08027589 */ /* 0x0004e400000e0000 */
.L_x_1292:
[--C-:B-12---:R-:W-:Y:S02]  /*1b4c0*/  IMAD.MOV R8, RZ, RZ, -R3.reuse ;  /* 0x000000ffff087224 */ /* 0x106fe400078e0a03 */
[----:B---3--:R-:W-:Y:S02]  /*1b4d0*/  IMAD R10, R2, R5, R10 ;  /* 0x00000005020a7224 */ /* 0x008fe400078e020a */
[----:B------:R-:W-:Y:S02]  /*1b4e0*/  IMAD R8, R8, R9, RZ ;  /* 0x0000000908087224 */ /* 0x000fe400078e02ff */
[----:B------:R-:W-:Y:S01]  /*1b4f0*/  IMAD.MOV.U32 R2, RZ, RZ, RZ ;  /* 0x000000ffff027224 */ /* 0x000fe200078e00ff */
[----:B------:R1:W-:Y:S01]  /*1b500*/  STL [R1], R10 ;  /* 0x0000000a01007387 */ /* 0x0003e20000100800 */
[----:B------:R-:W-:Y:S02]  /*1b510*/  IMAD.IADD R11, R0, 0x1, -R10 ;  /* 0x00000001000b7824 */ /* 0x000fe400078e0a0a */
[----:B------:R-:W-:Y:S01]  /*1b520*/  IMAD.HI.U32 R3, R3, R8, R2 ;  /* 0x0000000803037227 */ /* 0x000fe200078e0002 */
[----:B------:R-:W-:-:S02]  /*1b530*/  IABS R2, R6 ;  /* 0x0000000600027213 */ /* 0x000fc40000000000 */
[----:B------:R-:W-:-:S03]  /*1b540*/  IABS R0, R11 ;  /* 0x0000000b00007213 */ /* 0x000fc60000000000 */
        /* <DEDUP_REMOVED lines=12> */
[----:B------:R-:W-:-:S05]  /*1b610*/  @!P1 LOP3.LUT R2, RZ, R6, RZ, 0x33, !PT ;  /* 0x00000006ff029212 */ /* 0x000fca00078e33ff */
[----:B------:R-:W-:Y:S02]  /*1b620*/  IMAD R0, R7, R2, RZ ;  /* 0x0000000207007224 */ /* 0x000fe400078e02ff */
[----:B------:R-:W-:Y:S02]  /*1b630*/  IMAD.MOV R2, RZ, RZ, -R2 ;  /* 0x000000ffff027224 */ /* 0x000fe400078e0a02 */
[----:B------:R-:W-:Y:S02]  /*1b640*/  IMAD.MOV R8, RZ, RZ, -R0 ;  /* 0x000000ffff087224 */ /* 0x000fe400078e0a00 */
[----:B------:R-:W-:-:S03]  /*1b650*/  IMAD R6, R6, R2, R11 ;  /* 0x0000000206067224 */ /* 0x000fc600078e020b */
[----:B------:R-:W-:-:S04]  /*1b660*/  VIADDMNMX R5, R8, R5, R7, PT ;  /* 0x0000000508057246 */ /* 0x000fc80003800107 */
[----:B------:R-:W-:-:S04]  /*1b670*/  IABS R7, R5 ;  /* 0x0000000500077213 */ /* 0x000fc80000000000 */
[----:B------:R-:W2:Y:S08]  /*1b680*/  I2F.RP R8, R7 ;  /* 0x0000000700087306 */ /* 0x000eb00000209400 */
[----:B--2---:R-:W2:Y:S02]  /*1b690*/  MUFU.RCP R8, R8 ;  /* 0x0000000800087308 */ /* 0x004ea40000001000 */
[----:B--2---:R-:W-:Y:S01]  /*1b6a0*/  VIADD R3, R8, 0xffffffe ;  /* 0x0ffffffe08037836 */ /* 0x004fe20000000000 */
[----:B------:R-:W-:-:S05]  /*1b6b0*/  IABS R8, R5 ;  /* 0x0000000500087213 */ /* 0x000fca0000000000 */
[----:B------:R-:W2:Y:S01]  /*1b6c0*/  F2I.FTZ.U32.TRUNC.NTZ R3, R3 ;  /* 0x0000000300037305 */ /* 0x000ea2000021f000 */
[----:B------:R-:W-:Y:S02]  /*1b6d0*/  IMAD.MOV R8, RZ, RZ, -R8 ;  /* 0x000000ffff087224 */ /* 0x000fe400078e0a08 */
[----:B--2---:R-:W-:-:S04]  /*1b6e0*/  IMAD.MOV R2, RZ, RZ, -R3 ;  /* 0x000000ffff027224 */ /* 0x004fc800078e0a03 */
[----:B------:R-:W-:Y:S02]  /*1b6f0*/  IMAD R9, R2, R7, RZ ;  /* 0x0000000702097224 */ /* 0x000fe400078e02ff */
[----:B------:R-:W-:-:S04]  /*1b700*/  IMAD.MOV.U32 R2, RZ, RZ, RZ ;  /* 0x000000ffff027224 */ /* 0x000fc800078e00ff */
[----:B------:R-:W-:Y:S01]  /*1b710*/  IMAD.HI.U32 R2, R3, R9, R2 ;  /* 0x0000000903027227 */ /* 0x000fe200078e0002 */
[----:B------:R-:W-:Y:S02]  /*1b720*/  IABS R9, R6 ;  /* 0x0000000600097213 */ /* 0x000fe40000000000 */
[----:B------:R-:W-:-:S03]  /*1b730*/  LOP3.LUT R3, R6, R5, RZ, 0x3c, !PT ;  /* 0x0000000506037212 */ /* 0x000fc600078e3cff */
[----:B------:R-:W-:Y:S01]  /*1b740*/  IMAD.HI.U32 R2, R2, R9, RZ ;  /* 0x0000000902027227 */ /* 0x000fe200078e00ff */
[----:B------:R-:W-:-:S03]  /*1b750*/  ISETP.GE.AND P2, PT, R3, RZ, PT ;  /* 0x000000ff0300720c */ /* 0x000fc60003f46270 */
[----:B------:R-:W-:Y:S02]  /*1b760*/  IMAD R8, R2, R8, R9 ;  /* 0x0000000802087224 */ /* 0x000fe400078e0209 */
[----:B------:R-:W-:-:S03]  /*1b770*/  IMAD.IADD R3, R6, 0x1, R0 ;  /* 0x0000000106037824 */ /* 0x000fc600078e0200 */
[----:B------:R-:W-:-:S13]  /*1b780*/  ISETP.GT.U32.AND P1, PT, R7, R8, PT ;  /* 0x000000080700720c */ /* 0x000fda0003f24070 */
[----:B------:R-:W-:Y:S02]  /*1b790*/  @!P1 IMAD.IADD R8, R8, 0x1, -R7 ;  /* 0x0000000108089824 */ /* 0x000fe400078e0a07 */
[----:B------:R-:W-:Y:S01]  /*1b7a0*/  @!P1 VIADD R2, R2, 0x1 ;  /* 0x0000000102029836 */ /* 0x000fe20000000000 */
[----:B------:R-:W-:Y:S02]  /*1b7b0*/  ISETP.NE.AND P1, PT, R5, RZ, PT ;  /* 0x000000ff0500720c */ /* 0x000fe40003f25270 */
[----:B------:R-:W-:-:S13]  /*1b7c0*/  ISETP.GE.U32.AND P0, PT, R8, R7, PT ;  /* 0x000000070800720c */ /* 0x000fda0003f06070 */
[----:B------:R-:W-:-:S04]  /*1b7d0*/  @P0 VIADD R2, R2, 0x1 ;  /* 0x0000000102020836 */ /* 0x000fc80000000000 */
        /* <DEDUP_REMOVED lines=9> */
.L_x_1288:
[----:B------:R0:W-:Y:S01]  /*1b870*/  STL [R1], R0 ;  /* 0x0000000001007387 */ /* 0x0001e20000100800 */
[----:B------:R-:W-:Y:S01]  /*1b880*/  ULDC UR45, c[0x0][0xc14] ;  /* 0x00030500002d7ab9 */ /* 0x000fe20000000800 */
[----:B------:R-:W-:Y:S02]  /*1b890*/  UMOV UR38, URZ ;  /* 0x0000003f00267c82 */ /* 0x000fe40008000000 */
[----:B------:R0:W-:Y:S03]  /*1b8a0*/  STL [R1+0x4], RZ ;  /* 0x000004ff01007387 */ /* 0x0001e60000100800 */
.L_x_1293:
[----:B------:R-:W2:Y:S04]  /*1b8b0*/  LDL R3, [R1] ;  /* 0x0000000001037983 */ /* 0x000ea80000100800 */
[----:B------:R-:W3:Y:S01]  /*1b8c0*/  LDL R2, [R1+0x4] ;  /* 0x0000040001027983 */ /* 0x000ee20000100800 */
[----:B------:R-:W-:Y:S02]  /*1b8d0*/  IMAD.U32 R6, RZ, RZ, UR38 ;  /* 0x00000026ff067e24 */ /* 0x000fe4000f8e00ff */
[----:B------:R-:W-:Y:S01]  /*1b8e0*/  IMAD.U32 R7, RZ, RZ, UR45 ;  /* 0x0000002dff077e24 */ /* 0x000fe2000f8e00ff */
[----:B01----:R-:W0:Y:S02]  /*1b8f0*/  S2R R0, SR_TID.X ;  /* 0x0000000000007919 */ /* 0x003e240000002100 */
        /* <DEDUP_REMOVED lines=10> */
.L_x_1286:
[----:B------:R-:W-:Y:S02]  /*1b9a0*/  ULDC UR4, c[0x0][0xc14] ;  /* 0x0003050000047ab9 */ /* 0x000fe40000000800 */
[----:B------:R-:W-:-:S06]  /*1b9b0*/  UISETP.GE.AND UP0, UPT, UR45, UR4, UPT ;  /* 0x000000042d00728c */ /* 0x000fcc000bf06270 */
[----:B------:R-:W-:-:S13]  /*1b9c0*/  PLOP3.LUT P0, PT, PT, PT, UP0, 0x80, 0x0 ;  /* 0x000000000000781c */ /* 0x000fda0003f0f008 */
[----:B------:R-:W-:Y:S05]  /*1b9d0*/  @!P0 BRA `(.L_x_1294) ;  /* 0xffffffb800e88947 */ /* 0x000fea000383ffff */
.L_x_1224:
[----:B-1----:R-:W2:Y:S01]  /*1b9e0*/  LDL.LU R0, [R1+0x20] ;  /* 0x0000200001007983 */ /* 0x002ea20000300800 */
[----:B------:R-:W-:Y:S01]  /*1b9f0*/  BSSY B0, `(.L_x_1295) ;  /* 0x000000b000007945 */ /* 0x000fe20003800000 */
[----:B0-----:R-:W0:Y:S01]  /*1ba00*/  S2R R4, SR_CgaCtaId ;  /* 0x0000000000047919 */ /* 0x001e220000008800 */
        /* <DEDUP_REMOVED lines=9> */
.L_x_1326:
[----:B------:R-:W-:Y:S05]  /*1baa0*/  BSYNC B0 ;  /* 0x0000000000007941 */ /* 0x000fea0003800000 */
.L_x_1295:
[----:B------:R-:W-:-:S03]  /*1bab0*/  UMOV UR4, 0xffffffff ;  /* 0xffffffff00047882 */ /* 0x000fc60000000000 */
[----:B------:R-:W-:Y:S05]  /*1bac0*/  BRA.DIV UR4, `(.L_x_1297) ;  /* 0x0000000a04a87947 */ /* 0x000fea000b800000 */
[----:B0-----:R-:W0:Y:S02]  /*1bad0*/  S2R R0, SR_TID.X ;  /* 0x0000000000007919 */ /* 0x001e240000002100 */
[----:B0-----:R-:W-:-:S04]  /*1bae0*/  SHF.R.U32.HI R0, RZ, 0x5, R0 ;  /* 0x00000005ff007819 */ /* 0x001fc80000011600 */
[----:B------:R-:W-:-:S05]  /*1baf0*/  LOP3.LUT R0, R0, 0x3, RZ, 0xc0, !PT ;  /* 0x0000000300007812 */ /* 0x000fca00078ec0ff */
[----:B------:R0:W1:Y:S02]  /*1bb00*/  SHFL.IDX PT, R14, R0, RZ, 0x1f ;  /* 0x00001fff000e7589 */ /* 0x00006400000e0000 */
.L_x_1329:
[----:B-1----:R-:W-:Y:S01]  /*1bb10*/  ISETP.NE.AND P0, PT, R14, RZ, PT ;  /* 0x000000ff0e00720c */ /* 0x002fe20003f05270 */
[----:B------:R-:W-:-:S12]  /*1bb20*/  BSSY B0, `(.L_x_1298) ;  /* 0x000002b000007945 */ /* 0x000fd80003800000 */
[----:B------:R-:W-:Y:S05]  /*1bb30*/  @P0 BRA `(.L_x_1299) ;  /* 0x0000000000a40947 */ /* 0x000fea0003800000 */
[----:B------:R-:W-:-:S03]  /*1bb40*/  UMOV UR4, 0xffffffff ;  /* 0xffffffff00047882 */ /* 0x000fc60000000000 */
[----:B------:R-:W-:Y:S05]  /*1bb50*/  BRA.DIV UR4, `(.L_x_1300) ;  /* 0x0000000a04b87947 */ /* 0x000fea000b800000 */
[----:B------:R-:W-:-:S13]  /*1bb60*/  ELECT P6, URZ, PT ;  /* 0x00000000003f782f */ /* 0x000fda00038c0000 */
.L_x_1332:
[----:B------:R-:W-:Y:S05]  /*1bb70*/  @!P6 BRA `(.L_x_1299) ;  /* 0x000000000094e947 */ /* 0x000fea0003800000 */
[----:B------:R-:W-:-:S06]  /*1bb80*/  ULOP3.LUT UR4, UR40, 0x2, URZ, 0xfc, !UPT ;  /* 0x0000000228047892 */ /* 0x000fcc000f8efc3f */
[----:B0-----:R-:W-:-:S05]  /*1bb90*/  IMAD.U32 R0, RZ, RZ, UR4 ;  /* 0x00000004ff007e24 */ /* 0x001fca000f8e00ff */
[----:B------:R-:W-:-:S13]  /*1bba0*/  ISETP.NE.AND P0, PT, R0, 0x3, PT ;  /* 0x000000030000780c */ /* 0x000fda0003f05270 */
[----:B------:R-:W-:Y:S05]  /*1bbb0*/  @!P0 BRA `(.L_x_1301) ;  /* 0x0000000000048947 */ /* 0x000fea0003800000 */
[----:B------:R-:W-:Y:S01]  /*1bbc0*/  BPT.TRAP 0x1 ;  /* 0x000000040000795c */ /* 0x000fe20000300000 */
.L_x_1301:
[----:B------:R-:W-:Y:S01]  /*1bbd0*/  VIADD R5, R3, 0x33440 ;  /* 0x0003344003057836 */ /* 0x000fe20000000000 */
[----:B------:R-:W-:Y:S01]  /*1bbe0*/  SHF.L.U32 R4, R19, 0x1f, RZ ;  /* 0x0000001f13047819 */ /* 0x000fe200000006ff */
[C---:B------:R-:W-:Y:S02]  /*1bbf0*/  VIADD R0, R18.reuse, 0x1 ;  /* 0x0000000112007836 */ /* 0x040fe40000000000 */
[----:B------:R-:W-:-:S03]  /*1bc00*/  IMAD R7, R18, 0x8, R5 ;  /* 0x0000000812077824 */ /* 0x000fc600078e0205 */
[----:B------:R-:W-:Y:S01]  /*1bc10*/  ISETP.NE.AND P2, PT, R0, 0x2, PT ;  /* 0x000000020000780c */ /* 0x000fe20003f45270 */
[----:B------:R-:W0:Y:S03]  /*1bc20*/  SYNCS.PHASECHK.TRANS64.TRYWAIT P1, [R7+URZ], R4 ;  /* 0x00000004070075a7 */ /* 0x000e26000802017f */
[----:B------:R-:W-:-:S04]  /*1bc30*/  SEL R2, RZ, 0x1, P2 ;  /* 0x00000001ff027807 */ /* 0x000fc80001000000 */
[----:B------:R-:W-:Y:S02]  /*1bc40*/  LOP3.LUT R19, R19, R2, RZ, 0x3c, !PT ;  /* 0x0000000213137212 */ /* 0x000fe400078e3cff */
[----:B------:R-:W-:Y:S02]  /*1bc50*/  SEL R2, R0, RZ, P2 ;  /* 0x000000ff00027207 */ /* 0x000fe40001000000 */
[----:B------:R-:W-:-:S03]  /*1bc60*/  SHF.L.U32 R0, R19, 0x1f, RZ ;  /* 0x0000001f13007819 */ /* 0x000fc600000006ff */
[----:B------:R-:W-:Y:S01]  /*1bc70*/  IMAD R5, R2, 0x8, R5 ;  /* 0x0000000802057824 */ /* 0x000fe200078e0205 */
[----:B0-----:R-:W-:Y:S06]  /*1bc80*/  @!P1 BRA `(.L_x_1302) ;  /* 0x00000008008c9947 */ /* 0x001fec0003800000 */
.L_x_1333:
[----:B------:R-:W1:Y:S02]  /*1bc90*/  SYNCS.PHASECHK.TRANS64.TRYWAIT P1, [R5+URZ], R0 ;  /* 0x00000000050075a7 */ /* 0x000e64000802017f */
[----:B-1----:R-:W-:Y:S05]  /*1bca0*/  @!P1 BRA `(.L_x_1303) ;  /* 0x0000000800989947 */ /* 0x002fea0003800000 */
.L_x_1334:
[----:B------:R-:W-:Y:S05]  /*1bcb0*/  @!P0 BRA `(.L_x_1304) ;  /* 0x0000000000048947 */ /* 0x000fea0003800000 */
[----:B------:R-:W-:Y:S01]  /*1bcc0*/  BPT.TRAP 0x1 ;  /* 0x000000040000795c */ /* 0x000fe20000300000 */
.L_x_1304:
[----:B-1----:R-:W-:-:S04]  /*1bcd0*/  IMAD R5, R18, 0x8, R3 ;  /* 0x0000000812057824 */ /* 0x002fc800078e0203 */
[----:B------:R-:W1:Y:S02]  /*1bce0*/  SYNCS.PHASECHK.TRANS64.TRYWAIT P1, [R5+URZ+0x33460], R4 ;  /* 0x03346004050075a7 */ /* 0x000e64000802017f */
[----:B-1----:R-:W-:Y:S05]  /*1bcf0*/  @!P1 BRA `(.L_x_1305) ;  /* 0x0000000800989947 */ /* 0x002fea0003800000 */
.L_x_1335:
[----:B------:R-:W-:Y:S05]  /*1bd00*/  @!P0 BRA `(.L_x_1306) ;  /* 0x0000000000048947 */ /* 0x000fea0003800000 */
[----:B------:R-:W-:Y:S01]  /*1bd10*/  BPT.TRAP 0x1 ;  /* 0x000000040000795c */ /* 0x000fe20000300000 */
.L_x_1306:
[----:B------:R-:W-:-:S04]  /*1bd20*/  IMAD R3, R2, 0x8, R3 ;  /* 0x0000000802037824 */ /* 0x000fc800078e0203 */
[----:B------:R-:W2:Y:S02]  /*1bd30*/  SYNCS.PHASECHK.TRANS64.TRYWAIT P1, [R3+URZ+0x33460], R0 ;  /* 0x03346000030075a7 */ /* 0x000ea4000802017f */
[----:B--2---:R-:W-:Y:S05]  /*1bd40*/  @!P1 BRA `(.L_x_1307) ;  /* 0x0000000800989947 */ /* 0x004fea0003800000 */
.L_x_1336:
[----:B------:R-:W-:Y:S05]  /*1bd50*/  @!P0 BRA `(.L_x_1308) ;  /* 0x0000000000048947 */ /* 0x000fea0003800000 */
[----:B------:R-:W-:Y:S01]  /*1bd60*/  BPT.TRAP 0x1 ;  /* 0x000000040000795c */ /* 0x000fe20000300000 */
.L_x_1308:
[----:B------:R-:W3:Y:S02]  /*1bd70*/  SYNCS.PHASECHK.TRANS64.TRYWAIT P0, [R5+URZ+0x33480], R4 ;  /* 0x03348004050075a7 */ /* 0x000ee4000800017f */
[----:B---3--:R-:W-:Y:S05]  /*1bd80*/  @!P0 BRA `(.L_x_1309) ;  /* 0x00000008009c8947 */ /* 0x008fea0003800000 */
.L_x_1310:
[----:B----4-:R4:W0:Y:S02]  /*1bd90*/  SYNCS.PHASECHK.TRANS64.TRYWAIT P0, [R3+URZ+0x33480], R0 ;  /* 0x03348000030075a7 */ /* 0x010824000800017f */
[----:B0-----:R-:W-:Y:S05]  /*1bda0*/  @!P0 NANOSLEEP.SYNCS 0x989680 ;  /* 0x009896800000895d */ /* 0x001fea0003900000 */
[----:B------:R-:W0:Y:S02]  /*1bdb0*/  @!P0 SYNCS.PHASECHK.TRANS64 P0, [R3+URZ+0x33480], R0 ;  /* 0x03348000030085a7 */ /* 0x000e24000800007f */
[----:B0-----:R-:W-:Y:S05]  /*1bdc0*/  @!P0 BRA `(.L_x_1310) ;  /* 0xfffffffc00f08947 */ /* 0x001fea000383ffff */
.L_x_1299:
[----:B------:R-:W-:Y:S05]  /*1bdd0*/  BSYNC B0 ;  /* 0x0000000000007941 */ /* 0x000fea0003800000 */
.L_x_1298:
[----:B------:R-:W-:Y:S05]  /*1bde0*/  EXIT ;  /* 0x000000000000794d */ /* 0x000fea0003800000 */
.L_x_1122:
[----:B0-----:R-:W-:-:S04]  /*1bdf0*/  IMAD.U32 R3, RZ, RZ, UR41 ;  /* 0x00000029ff037e24 */ /* 0x001fc8000f8e00ff */
[----:B------:R0:W1:Y:S03]  /*1be00*/  SYNCS.PHASECHK.TRANS64.TRYWAIT P1, [R3+URZ+0x33400], R0 ;  /* 0x03340000030075a7 */ /* 0x000066000802017f */
[----:B-1----:R-:W-:Y:S05]  /*1be10*/  @!P1 NANOSLEEP.SYNCS 0x989680 ;  /* 0x009896800000995d */ /* 0x002fea0003900000 */
[----:B------:R-:W1:Y:S02]  /*1be20*/  @!P1 SYNCS.PHASECHK.TRANS64 P1, [R3+URZ+0x33400], R0 ;  /* 0x03340000030095a7 */ /* 0x000e64000802007f */
[----:B-1----:R-:W-:Y:S05]  /*1be30*/  @!P1 BRA `(.L_x_1122) ;  /* 0xfffffffc00ec9947 */ /* 0x002fea000383ffff */
[----:B------:R-:W-:Y:S05]  /*1be40*/  BRA `(.L_x_1311) ;  /* 0xfffffe6000247947 */ /* 0x000fea000383ffff */
.L_x_1126:
[----:B-1----:R1:W2:Y:S02]  /*1be50*/  SYNCS.PHASECHK.TRANS64.TRYWAIT P1, [R3+URZ+0x33430], R0 ;  /* 0x03343000030075a7 */ /* 0x0022a4000802017f */
[----:B--2---:R-:W-:Y:S05]  /*1be60*/  @!P1 NANOSLEEP.SYNCS 0x989680 ;  /* 0x009896800000995d */ /* 0x004fea0003900000 */
[----:B------:R-:W2:Y:S02]  /*1be70*/  @!P1 SYNCS.PHASECHK.TRANS64 P1, [R3+URZ+0x33430], R0 ;  /* 0x03343000030095a7 */ /* 0x000ea4000802007f */
[----:B--2---:R-:W-:Y:S05]  /*1be80*/  @!P1 BRA `(.L_x_1126) ;  /* 0xfffffffc00f09947 */ /* 0x004fea000383ffff */
[----:B------:R-:W-:Y:S05]  /*1be90*/  BRA `(.L_x_1125) ;  /* 0xfffffe6000507947 */ /* 0x000fea000383ffff */
.L_x_1142:
[----:B-1----:R-:W-:-:S04]  /*1bea0*/  IMAD.U32 R15, RZ, RZ, UR6 ;  /* 0x00000006ff0f7e24 */ /* 0x002fc8000f8e00ff */
[----:B------:R1:W2:Y:S03]  /*1beb0*/  SYNCS.PHASECHK.TRANS64.TRYWAIT P1, [R15+URZ+0x33430], R10 ;  /* 0x0334300a0f0075a7 */ /* 0x0002a6000802017f */
[----:B--2---:R-:W-:Y:S05]  /*1bec0*/  @!P1 NANOSLEEP.SYNCS 0x989680 ;  /* 0x009896800000995d */ /* 0x004fea0003900000 */
[----:B------:R-:W2:Y:S02]  /*1bed0*/  @!P1 SYNCS.PHASECHK.TRANS64 P1, [R15+URZ+0x33430], R10 ;  /* 0x0334300a0f0095a7 */ /* 0x000ea4000802007f */
[----:B--2---:R-:W-:Y:S05]  /*1bee0*/  @!P1 BRA `(.L_x_1142) ;  /* 0xfffffffc00ec9947 */ /* 0x004fea000383ffff */
[----:B------:R-:W-:Y:S05]  /*1bef0*/  BRA `(.L_x_1139) ;  /* 0xfffffea4006c7947 */ /* 0x000fea000383ffff */
.L_x_1146:
[----:B-1----:R-:W-:-:S04]  /*1bf00*/  IMAD.U32 R15, RZ, RZ, UR6 ;  /* 0x00000006ff0f7e24 */ /* 0x002fc8000f8e00ff */
[----:B------:R1:W2:Y:S03]  /*1bf10*/  SYNCS.PHASECHK.TRANS64.TRYWAIT P1, [R15+URZ+0x33450], R10 ;  /* 0x0334500a0f0075a7 */ /* 0x0002a6000802017f */
[----:B--2---:R-:W-:Y:S05]  /*1bf20*/  @!P1 NANOSLEEP.SYNCS 0x989680 ;  /* 0x009896800000995d */ /* 0x004fea0003900000 */
[----:B------:R-:W2:Y:S02]  /*1bf30*/  @!P1 SYNCS.PHASECHK.TRANS64 P1, [R15+URZ+0x33450], R10 ;  /* 0x0334500a0f0095a7 */ /* 0x000ea4000802007f */
[----:B--2---:R-:W-:Y:S05]  /*1bf40*/  @!P1 BRA `(.L_x_1146) ;  /* 0xfffffffc00ec9947 */ /* 0x004fea000383ffff */
[----:B------:R-:W-:Y:S05]  /*1bf50*/  BRA `(.L_x_1143) ;  /* 0xfffffeb000687947 */ /* 0x000fea000383ffff */
.L_x_1164:
[----:B-1----:R-:W-:-:S04]  /*1bf60*/  IMAD.U32 R3, RZ, RZ, UR6 ;  /* 0x00000006ff037e24 */ /* 0x002fc8000f8e00ff */
[----:B------:R1:W2:Y:S03]  /*1bf70*/  SYNCS.PHASECHK.TRANS64.TRYWAIT P1, [R3+URZ+0x33430], R0 ;  /* 0x03343000030075a7 */ /* 0x0002a6000802017f */
[----:B--2---:R-:W-:Y:S05]  /*1bf80*/  @!P1 NANOSLEEP.SYNCS 0x989680 ;  /* 0x009896800000995d */ /* 0x004fea0003900000 */
[----:B------:R-:W2:Y:S02]  /*1bf90*/  @!P1 SYNCS.PHASECHK.TRANS64 P1, [R3+URZ+0x33430], R0 ;  /* 0x03343000030095a7 */ /* 0x000ea4000802007f */
[----:B--2---:R-:W-:Y:S05]  /*1bfa0*/  @!P1 BRA `(.L_x_1164) ;  /* 0xfffffffc00ec9947 */ /* 0x004fea000383ffff */
[----:B------:R-:W-:Y:S05]  /*1bfb0*/  BRA `(.L_x_1161) ;  /* 0xfffffef000807947 */ /* 0x000fea000383ffff */
.L_x_1168:
[----:B-1----:R-:W-:-:S04]  /*1bfc0*/  IMAD.U32 R3, RZ, RZ, UR6 ;  /* 0x00000006ff037e24 */ /* 0x002fc8000f8e00ff */
[----:B------:R1:W2:Y:S03]  /*1bfd0*/  SYNCS.PHASECHK.TRANS64.TRYWAIT P1, [R3+URZ+0x33450], R0 ;  /* 0x03345000030075a7 */ /* 0x0002a6000802017f */
[----:B--2---:R-:W-:Y:S05]  /*1bfe0*/  @!P1 NANOSLEEP.SYNCS 0x989680 ;  /* 0x009896800000995d */ /* 0x004fea0003900000 */
[----:B------:R-:W2:Y:S02]  /*1bff0*/  @!P1 SYNCS.PHASECHK.TRANS64 P1, [R3+URZ+0x33450], R0 ;  /* 0x03345000030095a7 */ /* 0x000ea4000802007f */
[----:B--2---:R-:W-:Y:S05]  /*1c000*/  @!P1 BRA `(.L_x_1168) ;  /* 0xfffffffc00ec9947 */ /* 0x004fea000383ffff */
[----:B------:R-:W-:Y:S05]  /*1c010*/  BRA `(.L_x_1165) ;  /* 0xfffffefc00887947 */ /* 0x000fea000383ffff */
.L_x_1175:
[----:B-1----:R-:W-:-:S04]  /*1c020*/  IMAD.U32 R3, RZ, RZ, UR6 ;  /* 0x00000006ff037e24 */ /* 0x002fc8000f8e00ff */
[----:B------:R1:W2:Y:S03]  /*1c030*/  SYNCS.PHASECHK.TRANS64.TRYWAIT P1, [R3+URZ+0x33430], R0 ;  /* 0x03343000030075a7 */ /* 0x0002a6000802017f */
[----:B--2---:R-:W-:Y:S05]  /*1c040*/  @!P1 NANOSLEEP.SYNCS 0x989680 ;  /* 0x009896800000995d */ /* 0x004fea0003900000 */
[----:B------:R-:W2:Y:S02]  /*1c050*/  @!P1 SYNCS.PHASECHK.TRANS64 P1, [R3+URZ+0x33430], R0 ;  /* 0x03343000030095a7 */ /* 0x000ea4000802007f */
[----:B--2---:R-:W-:Y:S05]  /*1c060*/  @!P1 BRA `(.L_x_1175) ;  /* 0xfffffffc00ec9947 */ /* 0x004fea000383ffff */
[----:B------:R-:W-:Y:S05]  /*1c070*/  BRA `(.L_x_1172) ;  /* 0xffffff2000307947 */ /* 0x000fea000383ffff */
.L_x_1179:
[----:B-1----:R-:W-:-:S04]  /*1c080*/  IMAD.U32 R3, RZ, RZ, UR6 ;  /* 0x00000006ff037e24 */ /* 0x002fc8000f8e00ff */
[----:B------:R1:W2:Y:S03]  /*1c090*/  SYNCS.PHASECHK.TRANS64.TRYWAIT P1, [R3+URZ+0x33450], R0 ;  /* 0x03345000030075a7 */ /* 0x0002a6000802017f */
[----:B--2---:R-:W-:Y:S05]  /*1c0a0*/  @!P1 NANOSLEEP.SYNCS 0x989680 ;  /* 0x009896800000995d */ /* 0x004fea0003900000 */
[----:B------:R-:W2:Y:S02]  /*1c0b0*/  @!P1 SYNCS.PHASECHK.TRANS64 P1, [R3+URZ+0x33450], R0 ;  /* 0x03345000030095a7 */ /* 0x000ea4000802007f */
[----:B--2---:R-:W-:Y:S05]  /*1c0c0*/  @!P1 BRA `(.L_x_1179) ;  /* 0xfffffffc00ec9947 */ /* 0x004fea000383ffff */
[----:B------:R-:W-:Y:S05]  /*1c0d0*/  BRA `(.L_x_1176) ;  /* 0xffffff2c00387947 */ /* 0x000fea000383ffff */
.L_x_1193:
[----:B-1----:R-:W-:-:S04]  /*1c0e0*/  IMAD.U32 R5, RZ, RZ, UR9 ;  /* 0x00000009ff057e24 */ /* 0x002fc8000f8e00ff */
[----:B------:R1:W2:Y:S03]  /*1c0f0*/  SYNCS.PHASECHK.TRANS64.TRYWAIT P1, [R5+URZ+0x33450], R4 ;  /* 0x03345004050075a7 */ /* 0x0002a6000802017f */
[----:B--2---:R-:W-:Y:S05]  /*1c100*/  @!P1 NANOSLEEP.SYNCS 0x989680 ;  /* 0x009896800000995d */ /* 0x004fea0003900000 */
[----:B------:R-:W2:Y:S02]  /*1c110*/  @!P1 SYNCS.PHASECHK.TRANS64 P1, [R5+URZ+0x33450], R4 ;  /* 0x03345004050095a7 */ /* 0x000ea4000802007f */
[----:B--2---:R-:W-:Y:S05]  /*1c120*/  @!P1 BRA `(.L_x_1193) ;  /* 0xfffffffc00ec9947 */ /* 0x004fea000383ffff */
[----:B------:R-:W-:Y:S05]  /*1c130*/  BRA `(.L_x_1192) ;  /* 0xffffff6800987947 */ /* 0x000fea000383ffff */
.L_x_1241:
[----:B------:R-:W-:Y:S02]  /*1c140*/  IMAD.MOV.U32 R13, RZ, RZ, R4 ;  /* 0x000000ffff0d7224 */ /* 0x000fe400078e0004 */
[----:B------:R-:W-:Y:S02]  /*1c150*/  IMAD.MOV.U32 R12, RZ, RZ, RZ ;  /* 0x000000ffff0c7224 */ /* 0x000fe400078e00ff */
[----:B------:R-:W-:Y:S02]  /*1c160*/  IMAD.MOV.U32 R11, RZ, RZ, 0x1f ;  /* 0x0000001fff0b7424 */ /* 0x000fe400078e00ff */
[----:B------:R-:W-:-:S07]  /*1c170*/  IMAD.MOV.U32 R15, RZ, RZ, -0x1 ;  /* 0xffffffffff0f7424 */ /* 0x000fce00078e00ff */
[----:B------:R-:W-:Y:S05]  /*1c180*/  WARPSYNC.COLLECTIVE R15, `(.L_x_1312) ;  /* 0x000000000f087348 */ /* 0x000fea0003c00000 */
[----:B------:R0:W1:Y:S02]  /*1c190*/  SHFL.IDX P6, R14, R13, R12, R11 ;  /* 0x0000000c0d0e7389 */ /* 0x00006400000c000b */
[----:B01----:R-:W-:Y:S01]  /*1c1a0*/  ENDCOLLECTIVE ;  /* 0x000000000000791b */ /* 0x003fe20003800000 */
.L_x_1312:
[----:B------:R-:W-:Y:S05]  /*1c1b0*/  BRA `(.L_x_1313) ;  /* 0xffffffc400747947 */ /* 0x000fea000383ffff */
.L_x_1243:
[----:B------:R-:W-:Y:S01]  /*1c1c0*/  BSSY B0, `(.L_x_1314) ;  /* 0x0000006000007945 */ /* 0x000fe20003800000 */
[----:B------:R-:W-:-:S07]  /*1c1d0*/  IMAD.MOV.U32 R15, RZ, RZ, -0x1 ;  /* 0xffffffffff0f7424 */ /* 0x000fce00078e00ff */
[----:B------:R-:W-:Y:S05]  /*1c1e0*/  WARPSYNC.COLLECTIVE R15, `(.L_x_1315) ;  /* 0x000000000f0c7348 */ /* 0x000fea0003c00000 */
[----:B------:R-:W-:Y:S02]  /*1c1f0*/  ELECT P6, UR62, PT ;  /* 0x00000000003e782f */ /* 0x000fe400038c0000 */
[----:B------:R-:W-:Y:S01]  /*1c200*/  MOV R14, UR62 ;  /* 0x0000003e000e7c02 */ /* 0x000fe20008000f00 */
[----:B------:R-:W-:Y:S10]  /*1c210*/  ENDCOLLECTIVE ;  /* 0x000000000000791b */ /* 0x000ff40003800000 */
.L_x_1315:
[----:B------:R-:W-:Y:S05]  /*1c220*/  BSYNC B0 ;  /* 0x0000000000007941 */ /* 0x000fea0003800000 */
.L_x_1314:
[----:B------:R-:W-:Y:S05]  /*1c230*/  BRA `(.L_x_1316) ;  /* 0xffffffc400747947 */ /* 0x000fea000383ffff */
.L_x_1246:
[----:B0-----:R0:W1:Y:S02]  /*1c240*/  SYNCS.PHASECHK.TRANS64.TRYWAIT P2, [R4+URZ+0x33480], R3 ;  /* 0x03348003040075a7 */ /* 0x001064000804017f */
[----:B-1----:R-:W-:Y:S05]  /*1c250*/  @!P2 NANOSLEEP.SYNCS 0x989680 ;  /* 0x009896800000a95d */ /* 0x002fea0003900000 */
[----:B------:R-:W1:Y:S02]  /*1c260*/  @!P2 SYNCS.PHASECHK.TRANS64 P2, [R4+URZ+0x33480], R3 ;  /* 0x033480030400a5a7 */ /* 0x000e64000804007f */
[----:B-1----:R-:W-:Y:S05]  /*1c270*/  @!P2 BRA `(.L_x_1246) ;  /* 0xfffffffc00f0a947 */ /* 0x002fea000383ffff */
[----:B------:R-:W-:Y:S05]  /*1c280*/  BRA `(.L_x_1317) ;  /* 0xffffffc400cc7947 */ /* 0x000fea000383ffff */
.L_x_1248:
[----:B-1----:R1:W2:Y:S02]  /*1c290*/  SYNCS.PHASECHK.TRANS64.TRYWAIT P2, [R4+URZ+0x33440], R3 ;  /* 0x03344003040075a7 */ /* 0x0022a4000804017f */
[----:B--2---:R-:W-:Y:S05]  /*1c2a0*/  @!P2 NANOSLEEP.SYNCS 0x989680 ;  /* 0x009896800000a95d */ /* 0x004fea0003900000 */
[----:B------:R-:W2:Y:S02]  /*1c2b0*/  @!P2 SYNCS.PHASECHK.TRANS64 P2, [R4+URZ+0x33440], R3 ;  /* 0x033440030400a5a7 */ /* 0x000ea4000804007f */
[----:B--2---:R-:W-:Y:S05]  /*1c2c0*/  @!P2 BRA `(.L_x_1248) ;  /* 0xfffffffc00f0a947 */ /* 0x004fea000383ffff */
[----:B------:R-:W-:Y:S05]  /*1c2d0*/  BRA `(.L_x_1318) ;  /* 0xffffffc8004c7947 */ /* 0x000fea000383ffff */
.L_x_1251:
[----:B0-----:R-:W-:-:S04]  /*1c2e0*/  IMAD.U32 R5, RZ, RZ, UR41 ;  /* 0x00000029ff057e24 */ /* 0x001fc8000f8e00ff */
[----:B------:R0:W1:Y:S03]  /*1c2f0*/  SYNCS.PHASECHK.TRANS64.TRYWAIT P0, [R5+URZ+0x33420], R2 ;  /* 0x03342002050075a7 */ /* 0x000066000800017f */
[----:B-1----:R-:W-:Y:S05]  /*1c300*/  @!P0 NANOSLEEP.SYNCS 0x989680 ;  /* 0x009896800000895d */ /* 0x002fea0003900000 */
[----:B------:R-:W1:Y:S02]  /*1c310*/  @!P0 SYNCS.PHASECHK.TRANS64 P0, [R5+URZ+0x33420], R2 ;  /* 0x03342002050085a7 */ /* 0x000e64000800007f */
[----:B-1----:R-:W-:Y:S05]  /*1c320*/  @!P0 BRA `(.L_x_1251) ;  /* 0xfffffffc00ec8947 */ /* 0x002fea000383ffff */
[----:B------:R-:W-:Y:S05]  /*1c330*/  BRA `(.L_x_1319) ;  /* 0xffffffcc00687947 */ /* 0x000fea000383ffff */
.L_x_1257:
[----:B0-----:R0:W1:Y:S02]  /*1c340*/  SYNCS.PHASECHK.TRANS64.TRYWAIT P0, [R6+URZ+0x33480], R5 ;  /* 0x03348005060075a7 */ /* 0x001064000800017f */
[----:B-1----:R-:W-:Y:S05]  /*1c350*/  @!P0 NANOSLEEP.SYNCS 0x989680 ;  /* 0x009896800000895d */ /* 0x002fea0003900000 */
[----:B------:R-:W1:Y:S02]  /*1c360*/  @!P0 SYNCS.PHASECHK.TRANS64 P0, [R6+URZ+0x33480], R5 ;  /* 0x03348005060085a7 */ /* 0x000e64000800007f */
[----:B-1----:R-:W-:Y:S05]  /*1c370*/  @!P0 BRA `(.L_x_1257) ;  /* 0xfffffffc00f08947 */ /* 0x002fea000383ffff */
[----:B------:R-:W-:Y:S05]  /*1c380*/  BRA `(.L_x_1320) ;  /* 0xffffffcc00fc7947 */ /* 0x000fea000383ffff */
.L_x_1264:
[----:B-1----:R1:W2:Y:S02]  /*1c390*/  SYNCS.PHASECHK.TRANS64.TRYWAIT P0, [R6+URZ+0x33440], R5 ;  /* 0x03344005060075a7 */ /* 0x0022a4000800017f */
[----:B--2---:R-:W-:Y:S05]  /*1c3a0*/  @!P0 NANOSLEEP.SYNCS 0x989680 ;  /* 0x009896800000895d */ /* 0x004fea0003900000 */
[----:B------:R-:W2:Y:S02]  /*1c3b0*/  @!P0 SYNCS.PHASECHK.TRANS64 P0, [R6+URZ+0x33440], R5 ;  /* 0x03344005060085a7 */ /* 0x000ea4000800007f */
[----:B--2---:R-:W-:Y:S05]  /*1c3c0*/  @!P0 BRA `(.L_x_1264) ;  /* 0xfffffffc00f08947 */ /* 0x004fea000383ffff */
[----:B------:R-:W-:Y:S05]  /*1c3d0*/  BRA `(.L_x_1321) ;  /* 0xffffffd000fc7947 */ /* 0x000fea000383ffff */
.L_x_1272:
[----:B0-----:R0:W1:Y:S02]  /*1c3e0*/  SYNCS.PHASECHK.TRANS64.TRYWAIT P2, [R13+URZ+0x33470], R4 ;  /* 0x033470040d0075a7 */ /* 0x001064000804017f */
[----:B-1----:R-:W-:Y:S05]  /*1c3f0*/  @!P2 NANOSLEEP.SYNCS 0x989680 ;  /* 0x009896800000a95d */ /* 0x002fea0003900000 */
[----:B------:R-:W1:Y:S02]  /*1c400*/  @!P2 SYNCS.PHASECHK.TRANS64 P2, [R13+URZ+0x33470], R4 ;  /* 0x033470040d00a5a7 */ /* 0x000e64000804007f */
[----:B-1----:R-:W-:Y:S05]  /*1c410*/  @!P2 BRA `(.L_x_1272) ;  /* 0xfffffffc00f0a947 */ /* 0x002fea000383ffff */
[----:B------:R-:W-:Y:S05]  /*1c420*/  BRA `(.L_x_1322) ;  /* 0xffffffd800107947 */ /* 0x000fea000383ffff */
.L_x_1274:
[----:B0-----:R0:W1:Y:S02]  /*1c430*/  SYNCS.PHASECHK.TRANS64.TRYWAIT P2, [R13+URZ+0x33460], R4 ;  /* 0x033460040d0075a7 */ /* 0x001064000804017f */
[----:B-1----:R-:W-:Y:S05]  /*1c440*/  @!P2 NANOSLEEP.SYNCS 0x989680 ;  /* 0x009896800000a95d */ /* 0x002fea0003900000 */
[----:B------:R-:W1:Y:S02]  /*1c450*/  @!P2 SYNCS.PHASECHK.TRANS64 P2, [R13+URZ+0x33460], R4 ;  /* 0x033460040d00a5a7 */ /* 0x000e64000804007f */
[----:B-1----:R-:W-:Y:S05]  /*1c460*/  @!P2 BRA `(.L_x_1274) ;  /* 0xfffffffc00f0a947 */ /* 0x002fea000383ffff */
[----:B------:R-:W-:Y:S05]  /*1c470*/  BRA `(.L_x_1323) ;  /* 0xffffffd800187947 */ /* 0x000fea000383ffff */
.L_x_1281:
[----:B0-----:R0:W1:Y:S02]  /*1c480*/  SYNCS.PHASECHK.TRANS64.TRYWAIT P0, [R3+URZ+0x33470], R0 ;  /* 0x03347000030075a7 */ /* 0x001064000800017f */
[----:B-1----:R-:W-:Y:S05]  /*1c490*/  @!P0 NANOSLEEP.SYNCS 0x989680 ;  /* 0x009896800000895d */ /* 0x002fea0003900000 */
[----:B------:R-:W1:Y:S02]  /*1c4a0*/  @!P0 SYNCS.PHASECHK.TRANS64 P0, [R3+URZ+0x33470], R0 ;  /* 0x03347000030085a7 */ /* 0x000e64000800007f */
[----:B-1----:R-:W-:Y:S05]  /*1c4b0*/  @!P0 BRA `(.L_x_1281) ;  /* 0xfffffffc00f08947 */ /* 0x002fea000383ffff */
[----:B------:R-:W-:Y:S05]  /*1c4c0*/  BRA `(.L_x_1324) ;  /* 0xffffffe000407947 */ /* 0x000fea000383ffff */
.L_x_1283:
[----:B0-----:R0:W1:Y:S02]  /*1c4d0*/  SYNCS.PHASECHK.TRANS64.TRYWAIT P0, [R3+URZ+0x33460], R0 ;  /* 0x03346000030075a7 */ /* 0x001064000800017f */
[----:B-1----:R-:W-:Y:S05]  /*1c4e0*/  @!P0 NANOSLEEP.SYNCS 0x989680 ;  /* 0x009896800000895d */ /* 0x002fea0003900000 */
[----:B------:R-:W1:Y:S02]  /*1c4f0*/  @!P0 SYNCS.PHASECHK.TRANS64 P0, [R3+URZ+0x33460], R0 ;  /* 0x03346000030085a7 */ /* 0x000e64000800007f */
[----:B-1----:R-:W-:Y:S05]  /*1c500*/  @!P0 BRA `(.L_x_1283) ;  /* 0xfffffffc00f08947 */ /* 0x002fea000383ffff */
[----:B------:R-:W-:Y:S05]  /*1c510*/  BRA `(.L_x_1325) ;  /* 0xffffffe000447947 */ /* 0x000fea000383ffff */
.L_x_1296:
[----:B0-----:R0:W1:Y:S02]  /*1c520*/  SYNCS.PHASECHK.TRANS64.TRYWAIT P0, [R3+URZ+0x33420], R0 ;  /* 0x03342000030075a7 */ /* 0x001064000800017f */
[----:B-1----:R-:W-:Y:S05]  /*1c530*/  @!P0 NANOSLEEP.SYNCS 0x989680 ;  /* 0x009896800000895d */ /* 0x002fea0003900000 */
[----:B------:R-:W1:Y:S02]  /*1c540*/  @!P0 SYNCS.PHASECHK.TRANS64 P0, [R3+URZ+0x33420], R0 ;  /* 0x03342000030085a7 */ /* 0x000e64000800007f */
[----:B-1----:R-:W-:Y:S05]  /*1c550*/  @!P0 BRA `(.L_x_1296) ;  /* 0xfffffffc00f08947 */ /* 0x002fea000383ffff */
[----:B------:R-:W-:Y:S05]  /*1c560*/  BRA `(.L_x_1326) ;  /* 0xfffffff4004c7947 */ /* 0x000fea000383ffff */
.L_x_1297:
        /* <DEDUP_REMOVED lines=11> */
.L_x_1328:
[----:B------:R-:W-:Y:S05]  /*1c620*/  BSYNC B0 ;  /* 0x0000000000007941 */ /* 0x000fea0003800000 */
.L_x_1327:
[----:B------:R-:W-:Y:S05]  /*1c630*/  BRA `(.L_x_1329) ;  /* 0xfffffff400347947 */ /* 0x000fea000383ffff */
.L_x_1300:
[----:B------:R-:W-:Y:S01]  /*1c640*/  BSSY B1, `(.L_x_1330) ;  /* 0x0000006000017945 */ /* 0x000fe20003800000 */
[----:B------:R-:W-:-:S07]  /*1c650*/  IMAD.MOV.U32 R15, RZ, RZ, -0x1 ;  /* 0xffffffffff0f7424 */ /* 0x000fce00078e00ff */
[----:B0-----:R-:W-:Y:S05]  /*1c660*/  WARPSYNC.COLLECTIVE R15, `(.L_x_1331) ;  /* 0x000000000f0c7348 */ /* 0x001fea0003c00000 */
[----:B------:R-:W-:Y:S02]  /*1c670*/  ELECT P6, UR62, PT ;  /* 0x00000000003e782f */ /* 0x000fe400038c0000 */
[----:B------:R-:W-:Y:S01]  /*1c680*/  MOV R14, UR62 ;  /* 0x0000003e000e7c02 */ /* 0x000fe20008000f00 */
[----:B0-----:R-:W-:Y:S10]  /*1c690*/  ENDCOLLECTIVE ;  /* 0x000000000000791b */ /* 0x001ff40003800000 */
.L_x_1331:
[----:B------:R-:W-:Y:S05]  /*1c6a0*/  BSYNC B1 ;  /* 0x0000000000017941 */ /* 0x000fea0003800000 */
.L_x_1330:
[----:B------:R-:W-:Y:S05]  /*1c6b0*/  BRA `(.L_x_1332) ;  /* 0xfffffff4002c7947 */ /* 0x000fea000383ffff */
.L_x_1302:
[----:B0-----:R0:W1:Y:S02]  /*1c6c0*/  SYNCS.PHASECHK.TRANS64.TRYWAIT P1, [R7+URZ], R4 ;  /* 0x00000004070075a7 */ /* 0x001064000802017f */
[----:B-1----:R-:W-:Y:S05]  /*1c6d0*/  @!P1 NANOSLEEP.SYNCS 0x989680 ;  /* 0x009896800000995d */ /* 0x002fea0003900000 */
[----:B------:R-:W1:Y:S02]  /*1c6e0*/  @!P1 SYNCS.PHASECHK.TRANS64 P1, [R7+URZ], R4 ;  /* 0x00000004070095a7 */ /* 0x000e64000802007f */
[----:B-1----:R-:W-:Y:S05]  /*1c6f0*/  @!P1 BRA `(.L_x_1302) ;  /* 0xfffffffc00f09947 */ /* 0x002fea000383ffff */
[----:B------:R-:W-:Y:S05]  /*1c700*/  BRA `(.L_x_1333) ;  /* 0xfffffff400607947 */ /* 0x000fea000383ffff */
.L_x_1303:
[----:B-1----:R1:W2:Y:S02]  /*1c710*/  SYNCS.PHASECHK.TRANS64.TRYWAIT P1, [R5+URZ], R0 ;  /* 0x00000000050075a7 */ /* 0x0022a4000802017f */
[----:B--2---:R-:W-:Y:S05]  /*1c720*/  @!P1 NANOSLEEP.SYNCS 0x989680 ;  /* 0x009896800000995d */ /* 0x004fea0003900000 */
[----:B------:R-:W2:Y:S02]  /*1c730*/  @!P1 SYNCS.PHASECHK.TRANS64 P1, [R5+URZ], R0 ;  /* 0x00000000050095a7 */ /* 0x000ea4000802007f */
[----:B--2---:R-:W-:Y:S05]  /*1c740*/  @!P1 BRA `(.L_x_1303) ;  /* 0xfffffffc00f09947 */ /* 0x004fea000383ffff */
[----:B------:R-:W-:Y:S05]  /*1c750*/  BRA `(.L_x_1334) ;  /* 0xfffffff400547947 */ /* 0x000fea000383ffff */
.L_x_1305:
[----:B-1----:R1:W2:Y:S02]  /*1c760*/  SYNCS.PHASECHK.TRANS64.TRYWAIT P1, [R5+URZ+0x33460], R4 ;  /* 0x03346004050075a7 */ /* 0x0022a4000802017f */
[----:B--2---:R-:W-:Y:S05]  /*1c770*/  @!P1 NANOSLEEP.SYNCS 0x989680 ;  /* 0x009896800000995d */ /* 0x004fea0003900000 */
[----:B------:R-:W2:Y:S02]  /*1c780*/  @!P1 SYNCS.PHASECHK.TRANS64 P1, [R5+URZ+0x33460], R4 ;  /* 0x03346004050095a7 */ /* 0x000ea4000802007f */
[----:B--2---:R-:W-:Y:S05]  /*1c790*/  @!P1 BRA `(.L_x_1305) ;  /* 0xfffffffc00f09947 */ /* 0x004fea000383ffff */
[----:B------:R-:W-:Y:S05]  /*1c7a0*/  BRA `(.L_x_1335) ;  /* 0xfffffff400547947 */ /* 0x000fea000383ffff */
.L_x_1307:
[----:B--2---:R2:W3:Y:S02]  /*1c7b0*/  SYNCS.PHASECHK.TRANS64.TRYWAIT P1, [R3+URZ+0x33460], R0 ;  /* 0x03346000030075a7 */ /* 0x0044e4000802017f */
[----:B---3--:R-:W-:Y:S05]  /*1c7c0*/  @!P1 NANOSLEEP.SYNCS 0x989680 ;  /* 0x009896800000995d */ /* 0x008fea0003900000 */
[----:B------:R-:W3:Y:S02]  /*1c7d0*/  @!P1 SYNCS.PHASECHK.TRANS64 P1, [R3+URZ+0x33460], R0 ;  /* 0x03346000030095a7 */ /* 0x000ee4000802007f */
[----:B---3--:R-:W-:Y:S05]  /*1c7e0*/  @!P1 BRA `(.L_x_1307) ;  /* 0xfffffffc00f09947 */ /* 0x008fea000383ffff */
[----:B------:R-:W-:Y:S05]  /*1c7f0*/  BRA `(.L_x_1336) ;  /* 0xfffffff400547947 */ /* 0x000fea000383ffff */
.L_x_1309:
[----:B---3--:R3:W4:Y:S02]  /*1c800*/  SYNCS.PHASECHK.TRANS64.TRYWAIT P0, [R5+URZ+0x33480], R4 ;  /* 0x03348004050075a7 */ /* 0x008724000800017f */
[----:B----4-:R-:W-:Y:S05]  /*1c810*/  @!P0 NANOSLEEP.SYNCS 0x989680 ;  /* 0x009896800000895d */ /* 0x010fea0003900000 */
[----:B------:R-:W4:Y:S02]  /*1c820*/  @!P0 SYNCS.PHASECHK.TRANS64 P0, [R5+URZ+0x33480], R4 ;  /* 0x03348004050085a7 */ /* 0x000f24000800007f */
[----:B----4-:R-:W-:Y:S05]  /*1c830*/  @!P0 BRA `(.L_x_1309) ;  /* 0xfffffffc00f08947 */ /* 0x010fea000383ffff */
[----:B------:R-:W-:Y:S05]  /*1c840*/  BRA `(.L_x_1310) ;  /* 0xfffffff400507947 */ /* 0x000fea000383ffff */
.L_x_1337:
        /* <DEDUP_REMOVED lines=11> */
.L_x_2702:


//--------------------- .text._ZN7cutlass13device_kernelIN5flash11enable_sm90INS1_16FlashAttnFwdSm90INS1_25CollectiveMainloopFwdSm90ILi2EN4cute5tupleIJNS5_1CILi1EEES8_S8_EEENS6_IJNS7_ILi128EEENS7_ILi160EEENS7_ILi192EEEEEELi192ENS_12float_e4m3_tEfNS_4arch4Sm90ELb0ELb1ELb0ELb1ELb0ELb1ELb0ELb1ELb1ELb0ELb0ELb0EEENS1_21CollectiveEpilogueFwdINS6_IJSA_SC_SB_EEES9_NS_10bfloat16_tESG_Li256ELb1ELb0ELb0ELb1EEENS1_36VarlenDynamicPersistentTileSchedulerILi128ELi160ELi256ELi128ELb0ELb0ELb1ELb1ELb0ELb1EEEEEEEEEvNT_6ParamsE --------------------------
	.section	.text._ZN7cutlass13device_kernelIN5flash11enable_sm90INS1_16FlashAttnFwdSm90INS1_25CollectiveMainloopFwdSm90ILi2EN4cute5tupleIJNS5_1CILi1EEES8_S8_EEENS6_IJNS7_ILi128EEENS7_ILi160EEENS7_ILi192EEEEEELi192ENS_12float_e4m3_tEfNS_4arch4Sm90ELb0ELb1ELb0ELb1ELb0ELb1ELb0ELb1ELb1ELb0ELb0ELb0EEENS1_21CollectiveEpilogueFwdINS6_IJSA_SC_SB_EEES9_NS_10bfloat16_tESG_Li256ELb1ELb0ELb0ELb1EEENS1_36VarlenDynamicPersistentTileSchedulerILi128ELi160ELi256ELi128ELb0ELb0ELb1ELb1ELb0ELb1EEEEEEEEEvNT_6ParamsE,"ax",@progbits
	.align	128
.text._ZN7cutlass13device_kernelIN5flash11enable_sm90INS1_16FlashAttnFwdSm90INS1_25CollectiveMainloopFwdSm90ILi2EN4cute5tupleIJNS5_1CILi1EEES8_S8_EEENS6_IJNS7_ILi128EEENS7_ILi160EEENS7_ILi192EEEEEELi192ENS_12float_e4m3_tEfNS_4arch4Sm90ELb0ELb1ELb0ELb1ELb0ELb1ELb0ELb1ELb1ELb0ELb0ELb0EEENS1_21CollectiveEpilogueFwdINS6_IJSA_SC_SB_EEES9_NS_10bfloat16_tESG_Li256ELb1ELb0ELb0ELb1EEENS1_36VarlenDynamicPersistentTileSchedulerILi128ELi160ELi256ELi128ELb0ELb0ELb1ELb1ELb0ELb1EEEEEEEEEvNT_6ParamsE:
        .type           _ZN7cutlass13device_kernelIN5flash11enable_sm90INS1_16FlashAttnFwdSm90INS1_25CollectiveMainloopFwdSm90ILi2EN4cute5tupleIJNS5_1CILi1EEES8_S8_EEENS6_IJNS7_ILi128EEENS7_ILi160EEENS7_ILi192EEEEEELi192ENS_12float_e4m3_tEfNS_4arch4Sm90ELb0ELb1ELb0ELb1ELb0ELb1ELb0ELb1ELb1ELb0ELb0ELb0EEENS1_21CollectiveEpilogueFwdINS6_IJSA_SC_SB_EEES9_NS_10bfloat16_tESG_Li256ELb1ELb0ELb0ELb1EEENS1_36VarlenDynamicPersistentTileSchedulerILi128ELi160ELi256ELi128ELb0ELb0ELb1ELb1ELb0ELb1EEEEEEEEEvNT_6ParamsE,@function
        .size           _ZN7cutlass13device_kernelIN5flash11enable_sm90INS1_16FlashAttnFwdSm90INS1_25CollectiveMainloopFwdSm90ILi2EN4cute5tupleIJNS5_1CILi1EEES8_S8_EEENS6_IJNS7_ILi128EEENS7_ILi160EEENS7_ILi192EEEEEELi192ENS_12float_e4m3_tEfNS_4arch4Sm90ELb0ELb1ELb0ELb1ELb0ELb1ELb0ELb1ELb1ELb0ELb0ELb0EEENS1_21CollectiveEpilogueFwdINS6_IJSA_SC_SB_EEES9_NS_10bfloat16_tESG_Li256ELb1ELb0ELb0ELb1EEENS1_36VarlenDynamicPersistentTileSchedulerILi128ELi160ELi256ELi128ELb0ELb0ELb1ELb1ELb0ELb1EEEEEEEEEvNT_6ParamsE,(.L_x_2703 - _ZN7cutlass13device_kernelIN5flash11enable_sm90INS1_16FlashAttnFwdSm90INS1_25CollectiveMainloopFwdSm90ILi2EN4cute5tupleIJNS5_1CILi1EEES8_S8_EEENS6_IJNS7_ILi128EEENS7_ILi160EEENS7_ILi192EEEEEELi192ENS_12float_e4m3_tEfNS_4arch4Sm90ELb0ELb1ELb0ELb1ELb0ELb1ELb0ELb1ELb1ELb0ELb0ELb0EEENS1_21CollectiveEpilogueFwdINS6_IJSA_SC_SB_EEES9_NS_10bfloat16_tESG_Li256ELb1ELb0ELb0ELb1EEENS1_36VarlenDynamicPersistentTileSchedulerILi128ELi160ELi256ELi128ELb0ELb0ELb1ELb1ELb0ELb1EEEEEEEEEvNT_6ParamsE)
        .other          _ZN7cutlass13device_kernelIN5flash11enable_sm90INS1_16FlashAttnFwdSm90INS1_25CollectiveMainloopFwdSm90ILi2EN4cute5tupleIJNS5_1CILi1EEES8_S8_EEENS6_IJNS7_ILi128EEENS7_ILi160EEENS7_ILi192EEEEEELi192ENS_12float_e4m3_tEfNS_4arch4Sm90ELb0ELb1ELb0ELb1ELb0ELb1ELb0ELb1ELb1ELb0ELb0ELb0EEENS1_21CollectiveEpilogueFwdINS6_IJSA_SC_SB_EEES9_NS_10bfloat16_tESG_Li256ELb1ELb0ELb0ELb1EEENS1_36VarlenDynamicPersistentTileSchedulerILi128ELi160ELi256ELi128ELb0ELb0ELb1ELb1ELb0ELb1EEEEEEEEEvNT_6ParamsE,@"STO_CUDA_ENTRY STV_DEFAULT"
_ZN7cutlass13device_kernelIN5flash11enable_sm90INS1_16FlashAttnFwdSm90INS1_25CollectiveMainloopFwdSm90ILi2EN4cute5tupleIJNS5_1CILi1EEES8_S8_EEENS6_IJNS7_ILi128EEENS7_ILi160EEENS7_ILi192EEEEEELi192ENS_12float_e4m3_tEfNS_4arch4Sm90ELb0ELb1ELb0ELb1ELb0ELb1ELb0ELb1ELb1ELb0ELb0ELb0EEENS1_21CollectiveEpilogueFwdINS6_IJSA_SC_SB_EEES9_NS_10bfloat16_tESG_Li256ELb1ELb0ELb0ELb1EEENS1_36VarlenDynamicPersistentTileSchedulerILi128ELi160ELi256ELi128ELb0ELb0ELb1ELb1ELb0ELb1EEEEEEEEEvNT_6ParamsE:
[----:B------:R-:W0:Y:S02]  /*0000*/  LDC R1, c[0x0][0x28] ;  /* 0x00000a00ff017b82 */ /* 0x000e240000000800 */
[----:B0-----:R-:W-:-:S05]  /*0010*/  VIADD R1, R1, 0xfffffcf0 ;  /* 0xfffffcf001017836 */ /* 0x001fca0000000000 */
[----:B------:R-:W-:Y:S01]  /*0020*/  R2UR UR4, R1 ;  /* 0x00000000010472ca */ /* 0x000fe200000e0000 */
[----:B------:R-:W0:Y:S01]  /*0030*/  S2R R3, SR_TID.X ;  /* 0x0000000000037919 */ /* 0x000e220000002100 */
[----:B------:R-:W-:Y:S01]  /*0040*/  ELECT P0, URZ, PT ;  /* 0x00000000003f782f */ /* 0x000fe20003800000 */
[----:B------:R-:W-:Y:S01]  /*0050*/  BSSY B0, `(.L_x_1338) ;  /* 0x000001b000007945 */ /* 0x000fe20003800000 */
[----:B------:R-:W-:Y:S01]  /*0060*/  ULDC UR44, c[0x0][0x20] ;  /* 0x00000800002c7ab9 */ /* 0x000fe20000000800 */
[----:B------:R-:W-:-:S08]  /*0070*/  ULDC UR43, c[0x0][0x24] ;  /* 0x00000900002b7ab9 */ /* 0x000fd00000000800 */
[----:B------:R-:W-:-:S04]  /*0080*/  UIADD3 UR44, UP0, UR4, UR44, URZ ;  /* 0x0000002c042c7290 */ /* 0x000fc8000ff1e03f */
[----:B------:R-:W-:Y:S01]  /*0090*/  UIADD3.X UR43, URZ, UR43, URZ, UP0, !UPT ;  /* 0x0000002b3f2b7290 */ /* 0x000fe200087fe43f */
        /* <DEDUP_REMOVED lines=22> */
.L_x_1339:
[----:B------:R-:W-:Y:S05]  /*0200*/  BSYNC B0 ;  /* 0x0000000000007941 */ /* 0x000fea0003800000 */
.L_x_1338:
        /* <DEDUP_REMOVED lines=41> */
.L_x_1340:
        /* <DEDUP_REMOVED lines=22> */
.L_x_1341:
        /* <DEDUP_REMOVED lines=18> */
.L_x_1342:
        /* <DEDUP_REMOVED lines=22> */
.L_x_1343:
        /* <DEDUP_REMOVED lines=22> */
.L_x_1344:
[----:B------:R-:W-:Y:S01]  /*09e0*/  PLOP3.LUT P0, PT, PT, PT, UP0, 0x80, 0x0 ;  /* 0x000000000000781c */ /* 0x000fe20003f0f008 */
[----:B------:R-:W-:Y:S01]  /*09f0*/  UMOV UR36, 0x1 ;  /* 0x0000000100247882 */ /* 0x000fe20000000000 */
[----:B------:R-:W-:Y:S01]  /*0a00*/  NOP ;  /* 0x0000000000007918 */ /* 0x000fe20000000000 */
[----:B------:R-:W-:Y:S01]  /*0a10*/  USEL UR36, UR36, 0x2, !UP0 ;  /* 0x0000000224247887 */ /* 0x000fe2000c000000 */
[----:B------:R-:W-:Y:S01]  /*0a20*/  ULDC.64 UR52, c[0x0][0x208] ;  /* 0x0000820000347ab9 */ /* 0x000fe20000000a00 */
[----:B012-4-:R-:W-:Y:S08]  /*0a30*/  BAR.SYNC.DEFER_BLOCKING 0x0 ;  /* 0x0000000000007b1d */ /* 0x017ff00000010000 */
[----:B------:R-:W-:Y:S05]  /*0a40*/  @!P0 BRA `(.L_x_1345) ;  /* 0x000001fc00488947 */ /* 0x000fea0003800000 */
.L_x_1346:
[----:B------:R-:W-:-:S08]  /*0a50*/  NOP ;  /* 0x0000000000007918 */ /* 0x000fd00000000000 */
[----:B------:R-:W0:Y:S02]  /*0a60*/  USETMAXREG.TRY_ALLOC.CTAPOOL UP0, 0xf0 ;  /* 0x000000f0000079c8 */ /* 0x000e240008000600 */
[----:B0-----:R-:W-:-:S13]  /*0a70*/  PLOP3.LUT P0, PT, PT, PT, UP0, 0x80, 0x0 ;  /* 0x000000000000781c */ /* 0x001fda0003f0f008 */
[----:B------:R-:W-:Y:S05]  /*0a80*/  @!P0 BRA `(.L_x_1346) ;  /* 0xfffffffc00f08947 */ /* 0x000fea000383ffff */
[----:B------:R-:W0:Y:S01]  /*0a90*/  S2R R0, SR_TID.X ;  /* 0x0000000000007919 */ /* 0x000e220000002100 */
[----:B------:R-:W1:Y:S01]  /*0aa0*/  S2UR UR37, SR_CgaCtaId ;  /* 0x00000000002579c3 */ /* 0x000e620000008800 */
[----:B------:R-:W-:Y:S01]  /*0ab0*/  UMOV UR38, 0x400 ;  /* 0x0000040000267882 */ /* 0x000fe20000000000 */
[----:B------:R-:W-:-:S06]  /*0ac0*/  LOP3.LUT R2, R2, 0xffffffdf, RZ, 0xc0, !PT ;  /* 0xffffffdf02027812 */ /* 0x000fcc00078ec0ff */
[----:B------:R-:W-:Y:S06]  /*0ad0*/  BAR.ARV 0x8, 0x120 ;  /* 0x0204800000007b1d */ /* 0x000fec0000002000 */
[----:B------:R-:W-:Y:S01]  /*0ae0*/  ULDC UR4, c[0x0][0xc14] ;  /* 0x0003050000047ab9 */ /* 0x000fe20000000800 */
[----:B------:R-:W-:Y:S04]  /*0af0*/  STL.64 [R1+0x2b8], RZ ;  /* 0x0002b8ff01007387 */ /* 0x000fe80000100a00 */
[----:B------:R-:W-:Y:S01]  /*0b00*/  STL [R1+0x2c0], RZ ;  /* 0x0002c0ff01007387 */ /* 0x000fe20000100800 */
[----:B-1----:R-:W-:Y:S01]  /*0b10*/  ULEA UR38, UR37, UR38, 0x18 ;  /* 0x0000002625267291 */ /* 0x002fe2000f8ec03f */
[----:B0-----:R-:W-:-:S04]  /*0b20*/  SHF.R.U32.HI R0, RZ, 0x7, R0 ;  /* 0x00000007ff007819 */ /* 0x001fc80000011600 */
[----:B------:R-:W-:-:S13]  /*0b30*/  ISETP.NE.AND P0, PT, R0, 0x1, PT ;  /* 0x000000010000780c */ /* 0x000fda0003f05270 */
[----:B------:R-:W-:Y:S01]  /*0b40*/  @P0 LOP3.LUT R2, R2, 0x20, RZ, 0xfc, !PT ;  /* 0x0000002002020812 */ /* 0x000fe200078efcff */
[----:B------:R-:W-:Y:S08]  /*0b50*/  @!P0 BAR.ARV 0x9, 0x100 ;  /* 0x0244000000008b1d */ /* 0x000ff00000002000 */
[----:B------:R-:W-:Y:S06]  /*0b60*/  BAR.SYNC.DEFER_BLOCKING 0x5, 0x180 ;  /* 0x0146000000007b1d */ /* 0x000fec0000010000 */
[----:B------:R-:W0:Y:S02]  /*0b70*/  LDS.128 R224, [UR38+0x334d0] ;  /* 0x0334d026ffe07984 */ /* 0x000e240008000c00 */
[----:B------:R-:W-:Y:S06]  /*0b80*/  BAR.ARV 0x4, 0x180 ;  /* 0x0106000000007b1d */ /* 0x000fec0000002000 */
[----:B0-----:R-:W-:-:S13]  /*0b90*/  ISETP.GE.AND P0, PT, R227, UR4, PT ;  /* 0x00000004e3007c0c */ /* 0x001fda000bf06270 */
[----:B------:R-:W-:Y:S05]  /*0ba0*/  @P0 EXIT ;  /* 0x000000000000094d */ /* 0x000fea0003800000 */
[----:B------:R-:W0:Y:S01]  /*0bb0*/  S2R R0, SR_TID.X ;  /* 0x0000000000007919 */ /* 0x000e220000002100 */
[----:B------:R-:W-:Y:S01]  /*0bc0*/  R2UR UR46, R226 ;  /* 0x00000000e22e72ca */ /* 0x000fe200000e0000 */
[----:B------:R-:W-:Y:S01]  /*0bd0*/  IMAD.MOV.U32 R223, RZ, RZ, RZ ;  /* 0x000000ffffdf7224 */ /* 0x000fe200078e00ff */
[----:B------:R-:W-:Y:S01]  /*0be0*/  R2UR UR49, R227 ;  /* 0x00000000e33172ca */ /* 0x000fe200000e0000 */
[----:B------:R-:W-:Y:S01]  /*0bf0*/  IMAD.MOV.U32 R221, RZ, RZ, RZ ;  /* 0x000000ffffdd7224 */ /* 0x000fe200078e00ff */
[----:B------:R-:W-:Y:S01]  /*0c00*/  UIADD3 UR48, UR38, 0x1e200, URZ ;  /* 0x0001e20026307890 */ /* 0x000fe2000fffe03f */
[----:B------:R-:W-:Y:S01]  /*0c10*/  UMOV UR47, URZ ;  /* 0x0000003f002f7c82 */ /* 0x000fe20008000000 */
[----:B------:R-:W-:Y:S01]  /*0c20*/  UMOV UR50, URZ ;  /* 0x0000003f00327c82 */ /* 0x000fe20008000000 */
[----:B------:R-:W-:Y:S01]  /*0c30*/  UMOV UR54, URZ ;  /* 0x0000003f00367c82 */ /* 0x000fe20008000000 */
[----:B0-----:R-:W-:-:S05]  /*0c40*/  VIADD R232, R0, 0xffffff80 ;  /* 0xffffff8000e87836 */ /* 0x001fca0000000000 */
[----:B------:R-:W-:-:S04]  /*0c50*/  SHF.R.S32.HI R3, RZ, 0x1f, R232 ;  /* 0x0000001fff037819 */ /* 0x000fc800000114e8 */
[CC--:B------:R-:W-:Y:S02]  /*0c60*/  LEA.HI R0, R3.reuse, R232.reuse, RZ, 0x5 ;  /* 0x000000e803007211 */ /* 0x0c0fe400078f28ff */
[CC--:B------:R-:W-:Y:S02]  /*0c70*/  LEA.HI R8, R3.reuse, R232.reuse, RZ, 0x4 ;  /* 0x000000e803087211 */ /* 0x0c0fe400078f20ff */
[-C--:B------:R-:W-:Y:S01]  /*0c80*/  LEA.HI R4, R3, R232.reuse, RZ, 0x2 ;  /* 0x000000e803047211 */ /* 0x080fe200078f10ff */
[----:B------:R-:W-:Y:S01]  /*0c90*/  IMAD.SHL.U32 R0, R0, 0x20, RZ ;  /* 0x0000002000007824 */ /* 0x000fe200078e00ff */
[----:B------:R-:W-:Y:S02]  /*0ca0*/  LOP3.LUT R5, R8, 0x3fffff0, RZ, 0xc0, !PT ;  /* 0x03fffff008057812 */ /* 0x000fe400078ec0ff */
[----:B------:R-:W-:Y:S02]  /*0cb0*/  SHF.R.S32.HI R9, RZ, 0x4, R8 ;  /* 0x00000004ff097819 */ /* 0x000fe40000011408 */
[----:B------:R-:W-:Y:S01]  /*0cc0*/  LOP3.LUT R7, R0, 0xfffffc00, RZ, 0xc0, !PT ;  /* 0xfffffc0000077812 */ /* 0x000fe200078ec0ff */
[C---:B------:R-:W-:Y:S01]  /*0cd0*/  IMAD.IADD R0, R232.reuse, 0x1, -R5 ;  /* 0x00000001e8007824 */ /* 0x040fe200078e0a05 */
[----:B------:R-:W-:-:S02]  /*0ce0*/  LEA.HI R5, R232, R232, RZ, 0x1 ;  /* 0x000000e8e8057211 */ /* 0x000fc400078f08ff */
[----:B------:R-:W-:Y:S01]  /*0cf0*/  LEA.HI R8, R8, R9, RZ, 0x1 ;  /* 0x0000000908087211 */ /* 0x000fe200078f08ff */
[----:B------:R-:W-:Y:S01]  /*0d00*/  IMAD R11, R0, 0x40, R7 ;  /* 0x00000040000b7824 */ /* 0x000fe200078e0207 */
[----:B------:R-:W-:Y:S02]  /*0d10*/  SHF.R.S32.HI R18, RZ, 0x1, R5 ;  /* 0x00000001ff127819 */ /* 0x000fe40000011405 */
[C---:B------:R-:W-:Y:S02]  /*0d20*/  LOP3.LUT R7, R5.reuse, 0xfffffffe, RZ, 0xc0, !PT ;  /* 0xfffffffe05077812 */ /* 0x040fe400078ec0ff */
[----:B------:R-:W-:Y:S02]  /*0d30*/  LEA.HI R6, R5, R18, RZ, 0x1 ;  /* 0x0000001205067211 */ /* 0x000fe400078f08ff */
[----:B------:R-:W-:Y:S01]  /*0d40*/  SHF.R.S32.HI R5, RZ, 0x2, R4 ;  /* 0x00000002ff057819 */ /* 0x000fe20000011404 */
[----:B------:R-:W-:Y:S01]  /*0d50*/  IMAD.IADD R10, R232, 0x1, -R7 ;  /* 0x00000001e80a7824 */ /* 0x000fe200078e0a07 */
[----:B------:R-:W-:-:S02]  /*0d60*/  LOP3.LUT R7, R6, 0x3fffffe, RZ, 0xc0, !PT ;  /* 0x03fffffe06077812 */ /* 0x000fc400078ec0ff */
[----:B------:R-:W-:Y:S01]  /*0d70*/  SHF.R.S32.HI R4, RZ, 0x1f, R4 ;  /* 0x0000001fff047819 */ /* 0x000fe20000011404 */
[----:B------:R-:W-:Y:S01]  /*0d80*/  IMAD.SHL.U32 R6, R10, 0x10, RZ ;  /* 0x000000100a067824 */ /* 0x000fe200078e00ff */
[----:B------:R-:W-:Y:S01]  /*0d90*/  LOP3.LUT R8, R8, 0x1ffffffe, RZ, 0xc0, !PT ;  /* 0x1ffffffe08087812 */ /* 0x000fe200078ec0ff */
[----:B------:R-:W-:Y:S01]  /*0da0*/  IMAD.IADD R7, R18, 0x1, -R7 ;  /* 0x0000000112077824 */ /* 0x000fe200078e0a07 */
[----:B------:R-:W-:Y:S01]  /*0db0*/  LEA.HI R0, R3, R232, RZ, 0x7 ;  /* 0x000000e803007211 */ /* 0x000fe200078f38ff */
[----:B------:R-:W-:Y:S01]  /*0dc0*/  VIADD R12, R6, 0x40 ;  /* 0x00000040060c7836 */ /* 0x000fe20000000000 */
[----:B------:R-:W-:Y:S01]  /*0dd0*/  LEA.HI R4, R4, R5, RZ, 0x2 ;  /* 0x0000000504047211 */ /* 0x000fe200078f10ff */
[C---:B------:R-:W-:Y:S01]  /*0de0*/  IMAD R237, R9.reuse, 0x8, R7 ;  /* 0x0000000809ed7824 */ /* 0x040fe200078e0207 */
[----:B------:R-:W-:Y:S01]  /*0df0*/  LOP3.LUT R13, R0, 0xffffff80, RZ, 0xc0, !PT ;  /* 0xffffff80000d7812 */ /* 0x000fe200078ec0ff */
[----:B------:R-:W-:Y:S01]  /*0e00*/  IMAD.IADD R8, R9, 0x1, -R8 ;  /* 0x0000000109087824 */ /* 0x000fe200078e0a08 */
[----:B------:R-:W-:Y:S01]  /*0e10*/  LOP3.LUT R4, R4, 0xfffffffc, RZ, 0xc0, !PT ;  /* 0xfffffffc04047812 */ /* 0x000fe200078ec0ff */
[----:B------:R-:W-:Y:S01]  /*0e20*/  VIADD R9, R6, 0x20 ;  /* 0x0000002006097836 */ /* 0x000fe20000000000 */
[----:B------:R0:W-:Y:S01]  /*0e30*/  STL [R1+0x2d4], R10 ;  /* 0x0002d40a01007387 */ /* 0x0001e20000100800 */
[----:B------:R-:W-:Y:S01]  /*0e40*/  IMAD.IADD R19, R232, 0x1, -R13 ;  /* 0x00000001e8137824 */ /* 0x000fe200078e0a0d */
[----:B------:R-:W-:Y:S01]  /*0e50*/  SHF.R.S32.HI R17, RZ, 0x7, R0 ;  /* 0x00000007ff117819 */ /* 0x000fe20000011400 */
[----:B------:R-:W-:Y:S01]  /*0e60*/  IMAD.IADD R5, R5, 0x1, -R4 ;  /* 0x0000000105057824 */ /* 0x000fe200078e0a04 */
[----:B------:R-:W-:Y:S01]  /*0e70*/  SHF.R.S32.HI R4, RZ, 0x1f, R9 ;  /* 0x0000001fff047819 */ /* 0x000fe20000011409 */
[----:B------:R-:W-:Y:S01]  /*0e80*/  IMAD.SHL.U32 R237, R237, 0x40, RZ ;  /* 0x00000040eded7824 */ /* 0x000fe200078e00ff */
[----:B------:R-:W-:Y:S01]  /*0e90*/  SHF.R.S32.HI R7, RZ, 0x1f, R19 ;  /* 0x0000001fff077819 */ /* 0x000fe20000011413 */
[----:B------:R-:W-:Y:S01]  /*0ea0*/  STL [R1+0x2e8], R19 ;  /* 0x0002e81301007387 */ /* 0x000fe20000100800 */
[-C--:B------:R-:W-:Y:S01]  /*0eb0*/  LEA.HI R14, R4, R9.reuse, RZ, 0x4 ;  /* 0x00000009040e7211 */ /* 0x080fe200078f20ff */
[----:B0-----:R-:W-:Y:S01]  /*0ec0*/  IMAD R10, R8, 0x8, R11 ;  /* 0x00000008080a7824 */ /* 0x001fe200078e020b */
[----:B------:R-:W-:Y:S01]  /*0ed0*/  SHF.R.S32.HI R11, RZ, 0x1f, R12 ;  /* 0x0000001fff0b7819 */ /* 0x000fe2000001140c */
[----:B------:R0:W-:Y:S01]  /*0ee0*/  STL [R1+0x2d8], R5 ;  /* 0x0002d80501007387 */ /* 0x0001e20000100800 */
[----:B------:R-:W-:Y:S01]  /*0ef0*/  LEA.HI R15, R4, R9, RZ, 0x6 ;  /* 0x00000009040f7211 */ /* 0x000fe200078f30ff */
[----:B------:R-:W-:Y:S01]  /*0f00*/  IMAD.SHL.U32 R4, R5, 0x80, RZ ;  /* 0x0000008005047824 */ /* 0x000fe200078e00ff */
[----:B------:R-:W-:Y:S01]  /*0f10*/  LEA.HI R8, R7, R19, RZ, 0x2 ;  /* 0x0000001307087211 */ /* 0x000fe200078f10ff */
[----:B------:R1:W-:Y:S01]  /*0f20*/  STL [R1+0x2f0], R10 ;  /* 0x0002f00a01007387 */ /* 0x0003e20000100800 */
[-C--:B------:R-:W-:Y:S01]  /*0f30*/  LEA.HI R16, R11, R12.reuse, RZ, 0x4 ;  /* 0x0000000c0b107211 */ /* 0x080fe200078f20ff */
[----:B------:R-:W-:Y:S01]  /*0f40*/  IMAD.SHL.U32 R15, R15, 0x80, RZ ;  /* 0x000000800f0f7824 */ /* 0x000fe200078e00ff */
[----:B------:R-:W-:Y:S01]  /*0f50*/  LEA.HI R12, R11, R12, RZ, 0x6 ;  /* 0x0000000c0b0c7211 */ /* 0x000fe200078f30ff */
[----:B------:R2:W-:Y:S01]  /*0f60*/  STL [R1+0x2ec], R17 ;  /* 0x0002ec1101007387 */ /* 0x0005e20000100800 */
[----:B------:R-:W-:-:S02]  /*0f70*/  SHF.R.S32.HI R9, RZ, 0x2, R8 ;  /* 0x00000002ff097819 */ /* 0x000fc40000011408 */
[----:B0-----:R-:W-:Y:S01]  /*0f80*/  LOP3.LUT R5, R4, 0x180, RZ, 0xc0, !PT ;  /* 0x0000018004057812 */ /* 0x001fe200078ec0ff */
[----:B------:R-:W-:Y:S01]  /*0f90*/  IMAD.SHL.U32 R12, R12, 0x80, RZ ;  /* 0x000000800c0c7824 */ /* 0x000fe200078e00ff */
[----:B------:R-:W-:Y:S02]  /*0fa0*/  LEA.HI R0, R0, R17, RZ, 0x1 ;  /* 0x0000001100007211 */ /* 0x000fe400078f08ff */
[----:B-1----:R-:W-:Y:S02]  /*0fb0*/  SHF.R.S32.HI R10, RZ, 0x1f, R8 ;  /* 0x0000001fff0a7819 */ /* 0x002fe40000011408 */
[C---:B------:R-:W-:Y:S02]  /*0fc0*/  LOP3.LUT R13, R5.reuse, 0x30, R14, 0xf8, !PT ;  /* 0x00000030050d7812 */ /* 0x040fe400078ef80e */
[----:B------:R-:W-:Y:S02]  /*0fd0*/  LOP3.LUT R11, R5, 0x30, R6, 0xf8, !PT ;  /* 0x00000030050b7812 */ /* 0x000fe400078ef806 */
[----:B------:R-:W-:-:S02]  /*0fe0*/  SHF.R.U32.HI R4, RZ, 0x3, R5 ;  /* 0x00000003ff047819 */ /* 0x000fc40000011605 */
[----:B------:R-:W-:Y:S02]  /*0ff0*/  LOP3.LUT R5, R5, 0x30, R16, 0xf8, !PT ;  /* 0x0000003005057812 */ /* 0x000fe400078ef810 */
[----:B------:R-:W-:Y:S02]  /*1000*/  LEA.HI R10, R10, R9, RZ, 0x3 ;  /* 0x000000090a0a7211 */ /* 0x000fe400078f18ff */
[----:B------:R-:W-:Y:S02]  /*1010*/  LOP3.LUT R5, R5, R4, RZ, 0x3c, !PT ;  /* 0x0000000405057212 */ /* 0x000fe400078e3cff */
[----:B------:R-:W-:Y:S02]  /*1020*/  LOP3.LUT R12, R12, 0xffffe000, RZ, 0xc0, !PT ;  /* 0xffffe0000c0c7812 */ /* 0x000fe400078ec0ff */
[----:B------:R-:W-:Y:S02]  /*1030*/  LOP3.LUT R10, R10, 0xfffffff8, RZ, 0xc0, !PT ;  /* 0xfffffff80a0a7812 */ /* 0x000fe400078ec0ff */
[----:B------:R-:W-:-:S02]  /*1040*/  LEA.HI R7, R7, R19, RZ, 0x5 ;  /* 0x0000001307077211 */ /* 0x000fc400078f28ff */
[----:B------:R-:W-:Y:S01]  /*1050*/  LEA.HI R3, R3, R232, RZ, 0x3 ;  /* 0x000000e803037211 */ /* 0x000fe200078f18ff */
[----:B------:R-:W-:Y:S01]  /*1060*/  IMAD.IADD R10, R9, 0x1, -R10 ;  /* 0x00000001090a7824 */ /* 0x000fe200078e0a0a */
[----:B------:R-:W-:Y:S02]  /*1070*/  IADD3 R12, R5, R237, R12 ;  /* 0x000000ed050c7210 */ /* 0x000fe40007ffe00c */
[-C--:B------:R-:W-:Y:S02]  /*1080*/  LOP3.LUT R13, R13, R4.reuse, RZ, 0x3c, !PT ;  /* 0x000000040d0d7212 */ /* 0x080fe400078e3cff */
[----:B------:R-:W-:Y:S02]  /*1090*/  LOP3.LUT R6, R11, R4, RZ, 0x3c, !PT ;  /* 0x000000040b067212 */ /* 0x000fe400078e3cff */
[----:B------:R-:W-:Y:S02]  /*10a0*/  LOP3.LUT R0, R0, 0x3fffffe, RZ, 0xc0, !PT ;  /* 0x03fffffe00007812 */ /* 0x000fe400078ec0ff */
[----:B------:R-:W-:-:S02]  /*10b0*/  SHF.R.S32.HI R7, RZ, 0x5, R7 ;  /* 0x00000005ff077819 */ /* 0x000fc40000011407 */
[----:B------:R-:W-:Y:S01]  /*10c0*/  LOP3.LUT R5, R3, 0x1ffffff8, RZ, 0xc0, !PT ;  /* 0x1ffffff803057812 */ /* 0x000fe200078ec0ff */
[----:B------:R-:W-:Y:S01]  /*10d0*/  IMAD.IADD R0, R17, 0x1, -R0 ;  /* 0x0000000111007824 */ /* 0x000fe200078e0a00 */
[----:B------:R-:W-:Y:S01]  /*10e0*/  LOP3.LUT R4, R15, 0xffffe000, RZ, 0xc0, !PT ;  /* 0xffffe0000f047812 */ /* 0x000fe200078ec0ff */
[----:B------:R-:W-:Y:S01]  /*10f0*/  IMAD R7, R7, 0x10, R10 ;  /* 0x0000001007077824 */ /* 0x000fe200078e020a */
[----:B------:R-:W-:Y:S01]  /*1100*/  SHF.R.S32.HI R230, RZ, 0x3, R3 ;  /* 0x00000003ffe67819 */ /* 0x000fe20000011403 */
[----:B------:R-:W-:Y:S01]  /*1110*/  IMAD.IADD R5, R232, 0x1, -R5 ;  /* 0x00000001e8057824 */ /* 0x000fe200078e0a05 */
[----:B------:R-:W-:Y:S01]  /*1120*/  IADD3 R4, R13, R237, R4 ;  /* 0x000000ed0d047210 */ /* 0x000fe20007ffe004 */
[----:B------:R-:W-:Y:S01]  /*1130*/  IMAD R229, R0, 0x40, R7 ;  /* 0x0000004000e57824 */ /* 0x000fe200078e0207 */
[----:B------:R-:W-:Y:S01]  /*1140*/  LOP3.LUT R222, R8, 0x7ffffffc, RZ, 0xc0, !PT ;  /* 0x7ffffffc08de7812 */ /* 0x000fe200078ec0ff */
[----:B------:R-:W-:Y:S01]  /*1150*/  IMAD.SHL.U32 R228, R5, 0x8, RZ ;  /* 0x0000000805e47824 */ /* 0x000fe200078e00ff */
[----:B------:R-:W-:Y:S01]  /*1160*/  IADD3 R5, R237, UR38, R6 ;  /* 0x00000026ed057c10 */ /* 0x000fe2000fffe006 */
[----:B------:R-:W-:-:S02]  /*1170*/  VIADD R3, R4, UR38 ;  /* 0x0000002604037c36 */ /* 0x000fc40008000000 */
[----:B------:R-:W-:Y:S02]  /*1180*/  VIADD R0, R12, UR38 ;  /* 0x000000260c007c36 */ /* 0x000fe40008000000 */
[----:B------:R0:W-:Y:S01]  /*1190*/  STL [R1+0x2e4], R5 ;  /* 0x0002e40501007387 */ /* 0x0001e20000100800 */
[----:B--2---:R-:W-:Y:S02]  /*11a0*/  IMAD.MOV.U32 R17, RZ, RZ, RZ ;  /* 0x000000ffff117224 */ /* 0x004fe400078e00ff */
[----:B------:R-:W-:Y:S01]  /*11b0*/  IMAD.IADD R222, R19, 0x1, -R222 ;  /* 0x0000000113de7824 */ /* 0x000fe200078e0ade */
[----:B------:R0:W-:Y:S04]  /*11c0*/  STL [R1+0x2e0], R3 ;  /* 0x0002e00301007387 */ /* 0x0001e80000100800 */
[----:B------:R0:W-:Y:S02]  /*11d0*/  STL [R1+0x2dc], R0 ;  /* 0x0002dc0001007387 */ /* 0x0001e40000100800 */
.L_x_1503:
[----:B------:R-:W-:Y:S01]  /*11e0*/  ULDC.64 UR4, c[0x0][0xa28] ;  /* 0x00028a0000047ab9 */ /* 0x000fe20000000a00 */
[----:B------:R-:W-:Y:S01]  /*11f0*/  ULDC.64 UR6, c[0x0][0xa18] ;  /* 0x0002860000067ab9 */ /* 0x000fe20000000a00 */
[----:B------:R-:W-:Y:S01]  /*1200*/  UISETP.NE.U32.AND UP0, UPT, UR4, URZ, UPT ;  /* 0x0000003f0400728c */ /* 0x000fe2000bf05070 */
[----:B-12--5:R-:W1:Y:S01]  /*1210*/  LDC R23, c[0x0][0x288] ;  /* 0x0000a200ff177b82 */ /* 0x026e620000000800 */
[----:B------:R-:W-:Y:S01]  /*1220*/  UISETP.NE.U32.AND UP1, UPT, UR6, URZ, UPT ;  /* 0x0000003f0600728c */ /* 0x000fe2000bf25070 */
[----:B0-----:R-:W-:Y:S01]  /*1230*/  IMAD.MOV.U32 R28, RZ, RZ, RZ ;  /* 0x000000ffff1c7224 */ /* 0x001fe200078e00ff */
[----:B------:R-:W-:Y:S01]  /*1240*/  UISETP.NE.AND.EX UP0, UPT, UR5, URZ, UPT, UP0 ;  /* 0x0000003f0500728c */ /* 0x000fe2000bf05300 */
[----:B------:R-:W-:Y:S01]  /*1250*/  IMAD.MOV.U32 R20, RZ, RZ, RZ ;  /* 0x000000ffff147224 */ /* 0x000fe200078e00ff */
[----:B------:R-:W-:Y:S01]  /*1260*/  UISETP.NE.AND.EX UP1, UPT, UR7, URZ, UPT, UP1 ;  /* 0x0000003f0700728c */ /* 0x000fe2000bf25310 */
[----:B------:R-:W-:Y:S01]  /*1270*/  ULDC.64 UR4, c[0x0][0xa08] ;  /* 0x0002820000047ab9 */ /* 0x000fe20000000a00 */
[----:B------:R-:W-:Y:S01]  /*1280*/  ULDC.64 UR8, c[0x0][0xa08] ;  /* 0x0002820000087ab9 */ /* 0x000fe20000000a00 */
[----:B------:R-:W-:Y:S01]  /*1290*/  UIMAD.WIDE UR6, UR49, 0x4, UR4 ;  /* 0x00000004310678a5 */ /* 0x000fe2000f8e0204 */
[----:B------:R-:W-:Y:S01]  /*12a0*/  ISETP.NE.U32.AND P0, PT, RZ, UR8, PT ;  /* 0x00000008ff007c0c */ /* 0x000fe2000bf05070 */
[----:B----4-:R-:W2:Y:S01]  /*12b0*/  LDC.64 R10, c[0x0][0x3f8] ;  /* 0x0000fe00ff0a7b82 */ /* 0x010ea20000000a00 */
[----:B------:R-:W-:-:S03]  /*12c0*/  PLOP3.LUT P3, PT, PT, PT, UP1, 0x80, 0x0 ;  /* 0x000000000000781c */ /* 0x000fc60003f6f018 */
[----:B------:R-:W-:Y:S01]  /*12d0*/  @UP0 ULDC.64 UR4, c[0x0][0xa28] ;  /* 0x00028a0000040ab9 */ /* 0x000fe20000000a00 */
[----:B------:R-:W-:Y:S01]  /*12e0*/  ISETP.NE.AND.EX P0, PT, RZ, UR9, PT, P0 ;  /* 0x00000009ff007c0c */ /* 0x000fe2000bf05300 */
[----:B------:R-:W-:Y:S01]  /*12f0*/  @UP0 UIMAD.WIDE UR4, UR49, 0x4, UR4 ;  /* 0x00000004310408a5 */ /* 0x000fe2000f8e0204 */
[----:B---3--:R-:W-:Y:S01]  /*1300*/  IMAD.U32 R6, RZ, RZ, UR6 ;  /* 0x00000006ff067e24 */ /* 0x008fe2000f8e00ff */
[----:B------:R-:W-:Y:S01]  /*1310*/  PLOP3.LUT P1, PT, PT, PT, UP0, 0x80, 0x0 ;  /* 0x000000000000781c */ /* 0x000fe20003f2f008 */
[----:B------:R-:W-:Y:S01]  /*1320*/  IMAD.U32 R7, RZ, RZ, UR7 ;  /* 0x00000007ff077e24 */ /* 0x000fe2000f8e00ff */
[----:B0-----:R-:W0:Y:S02]  /*1330*/  LDC R0, c[0x0][0x404] ;  /* 0x00010100ff007b82 */ /* 0x001e240000000800 */
[----:B------:R-:W-:Y:S02]  /*1340*/  IMAD.U32 R4, RZ, RZ, UR4 ;  /* 0x00000004ff047e24 */ /* 0x000fe4000f8e00ff */
[----:B------:R-:W-:Y:S01]  /*1350*/  IMAD.U32 R5, RZ, RZ, UR5 ;  /* 0x00000005ff057e24 */ /* 0x000fe2000f8e00ff */
[----:B------:R-:W-:-:S02]  /*1360*/  @UP1 ULDC.64 UR4, c[0x0][0xa18] ;  /* 0x0002860000041ab9 */ /* 0x000fc40000000a00 */
[----:B------:R-:W-:Y:S01]  /*1370*/  @UP1 UIMAD.WIDE UR4, UR49, 0x4, UR4 ;  /* 0x00000004310418a5 */ /* 0x000fe2000f8e0204 */
[----:B------:R3:W5:Y:S01]  /*1380*/  @P0 LDG.E R28, desc[UR52][R6.64] ;  /* 0x00000034061c0981 */ /* 0x000762000c1e1900 */
[----:B------:R-:W4:Y:S03]  /*1390*/  LDC R25, c[0x0][0x2e0] ;  /* 0x0000b800ff197b82 */ /* 0x000f260000000800 */
[----:B------:R3:W5:Y:S01]  /*13a0*/  @P1 LDG.E R20, desc[UR52][R4.64] ;  /* 0x0000003404141981 */ /* 0x000762000c1e1900 */
[----:B------:R-:W-:Y:S02]  /*13b0*/  IMAD.U32 R8, RZ, RZ, UR4 ;  /* 0x00000004ff087e24 */ /* 0x000fe4000f8e00ff */
[----:B------:R-:W-:Y:S01]  /*13c0*/  IMAD.U32 R9, RZ, RZ, UR5 ;  /* 0x00000005ff097e24 */ /* 0x000fe2000f8e00ff */
[----:B--2---:R-:W-:Y:S01]  /*13d0*/  ISETP.NE.U32.AND P1, PT, R10, RZ, PT ;  /* 0x000000ff0a00720c */ /* 0x004fe20003f25070 */
[----:B------:R-:W-:-:S03]  /*13e0*/  ULDC.64 UR4, c[0x0][0xa20] ;  /* 0x0002880000047ab9 */ /* 0x000fc60000000a00 */
[----:B-1----:R3:W5:Y:S01]  /*13f0*/  @P3 LDG.E R23, desc[UR52][R8.64] ;  /* 0x0000003408173981 */ /* 0x002762000c1e1900 */
[----:B------:R-:W-:Y:S02]  /*1400*/  ISETP.NE.AND.EX P1, PT, R11, RZ, PT, P1 ;  /* 0x000000ff0b00720c */ /* 0x000fe40003f25310 */
[----:B------:R-:W-:Y:S02]  /*1410*/  ISETP.NE.U32.AND P2, PT, RZ, UR4, PT ;  /* 0x00000004ff007c0c */ /* 0x000fe4000bf45070 */
[----:B0-----:R-:W-:Y:S02]  /*1420*/  SEL R0, R0, 0x1, P1 ;  /* 0x0000000100007807 */ /* 0x001fe40000800000 */
[----:B------:R-:W-:-:S03]  /*1430*/  ISETP.NE.AND.EX P2, PT, RZ, UR5, PT, P2 ;  /* 0x00000005ff007c0c */ /* 0x000fc6000bf45320 */
[----:B----4-:R-:W-:Y:S01]  /*1440*/  IMAD R25, R0, R25, RZ ;  /* 0x0000001900197224 */ /* 0x010fe200078e02ff */
[----:B---3--:R-:W-:Y:S09]  /*1450*/  @P3 BRA `(.L_x_1347) ;  /* 0x00000000002c3947 */ /* 0x008ff20003800000 */
        /* <DEDUP_REMOVED lines=11> */
.L_x_1347:
[----:B------:R-:W-:Y:S01]  /*1510*/  UMOV UR42, UR46 ;  /* 0x0000002e002a7c82 */ /* 0x000fe20008000000 */
[----:B------:R-:W-:Y:S01]  /*1520*/  UMOV UR39, UR49 ;  /* 0x0000003100277c82 */ /* 0x000fe20008000000 */
[----:B------:R-:W-:Y:S01]  /*1530*/  ULDC UR45, c[0x0][0x338] ;  /* 0x0000ce00002d7ab9 */ /* 0x000fe20000000800 */
        /* <DEDUP_REMOVED lines=8> */
.L_x_1348:
[----:B------:R-:W-:Y:S05]  /*15c0*/  @!P0 BRA `(.L_x_1349) ;  /* 0x00000000000c8947 */ /* 0x000fea0003800000 */
[----:B------:R-:W2:Y:S04]  /*15d0*/  LDG.E R0, desc[UR52][R6.64] ;  /* 0x0000003406007981 */ /* 0x000ea8000c1e1900 */
[----:B------:R-:W2:Y:S02]  /*15e0*/  LDG.E R25, desc[UR52][R6.64+0x4] ;  /* 0x0000043406197981 */ /* 0x000ea4000c1e1900 */
[----:B--2---:R-:W-:-:S07]  /*15f0*/  IMAD.IADD R25, R25, 0x1, -R0 ;  /* 0x0000000119197824 */ /* 0x004fce00078e0a00 */
.L_x_1349:
[----:B------:R-:W-:Y:S01]  /*1600*/  ULDC.64 UR4, c[0x0][0xa10] ;  /* 0x0002840000047ab9 */ /* 0x000fe20000000a00 */
[----:B------:R-:W1:Y:S01]  /*1610*/  S2R R7, SR_TID.X ;  /* 0x0000000000077919 */ /* 0x000e620000002100 */
[----:B------:R-:W-:Y:S01]  /*1620*/  UISETP.NE.U32.AND UP0, UPT, UR4, URZ, UPT ;  /* 0x0000003f0400728c */ /* 0x000fe2000bf05070 */
[----:B------:R-:W2:Y:S03]  /*1630*/  S2UR UR6, SR_SWINHI ;  /* 0x00000000000679c3 */ /* 0x000ea60000002f00 */
[----:B------:R-:W-:-:S05]  /*1640*/  UISETP.NE.AND.EX UP0, UPT, UR5, URZ, UPT, UP0 ;  /* 0x0000003f0500728c */ /* 0x000fca000bf05300 */
[----:B------:R-:W3:Y:S01]  /*1650*/  LDC.64 R14, c[0x0][0x9e0] ;  /* 0x00027800ff0e7b82 */ /* 0x000ee20000000a00 */
[----:B------:R-:W-:-:S05]  /*1660*/  PLOP3.LUT P0, PT, PT, PT, UP0, 0x80, 0x0 ;  /* 0x000000000000781c */ /* 0x000fca0003f0f008 */
[----:B------:R-:W-:Y:S02]  /*1670*/  @UP0 ULDC.64 UR4, c[0x0][0xa10] ;  /* 0x0002840000040ab9 */ /* 0x000fe40000000a00 */
[----:B------:R-:W-:-:S06]  /*1680*/  @UP0 UIMAD.WIDE UR4, UR49, 0x4, UR4 ;  /* 0x00000004310408a5 */ /* 0x000fcc000f8e0204 */
[----:B0-----:R-:W-:Y:S02]  /*1690*/  IMAD.U32 R4, RZ, RZ, UR4 ;  /* 0x00000004ff047e24 */ /* 0x001fe4000f8e00ff */
[----:B------:R-:W-:Y:S01]  /*16a0*/  IMAD.U32 R5, RZ, RZ, UR5 ;  /* 0x00000005ff057e24 */ /* 0x000fe2000f8e00ff */
[----:B------:R-:W-:Y:S02]  /*16b0*/  ULDC.64 UR4, c[0x0][0xa30] ;  /* 0x00028c0000047ab9 */ /* 0x000fe40000000a00 */
[----:B------:R-:W-:Y:S02]  /*16c0*/  UISETP.NE.U32.AND UP1, UPT, UR4, URZ, UPT ;  /* 0x0000003f0400728c */ /* 0x000fe4000bf25070 */
[----:B------:R-:W4:Y:S02]  /*16d0*/  @P0 LDG.E R6, desc[UR52][R4.64] ;  /* 0x0000003404060981 */ /* 0x000f24000c1e1900 */
[----:B------:R-:W-:Y:S02]  /*16e0*/  UISETP.NE.AND.EX UP1, UPT, UR5, URZ, UPT, UP1 ;  /* 0x0000003f0500728c */ /* 0x000fe4000bf25310 */
[----:B------:R-:W3:Y:S04]  /*16f0*/  @P0 LDG.E R0, desc[UR52][R4.64+0x4] ;  /* 0x0000043404000981 */ /* 0x000ee8000c1e1900 */
[----:B------:R-:W-:-:S05]  /*1700*/  PLOP3.LUT P1, PT, PT, PT, UP1, 0x80, 0x0 ;  /* 0x000000000000781c */ /* 0x000fca0003f2f018 */
[----:B------:R-:W-:Y:S02]  /*1710*/  @UP1 ULDC.64 UR4, c[0x0][0xa30] ;  /* 0x00028c0000041ab9 */ /* 0x000fe40000000a00 */
[----:B------:R-:W-:-:S06]  /*1720*/  @UP1 UIMAD.WIDE UR4, UR49, 0x4, UR4 ;  /* 0x00000004310418a5 */ /* 0x000fcc000f8e0204 */
[----:B------:R-:W-:Y:S02]  /*1730*/  IMAD.U32 R12, RZ, RZ, UR4 ;  /* 0x00000004ff0c7e24 */ /* 0x000fe4000f8e00ff */
[----:B------:R-:W-:-:S05]  /*1740*/  IMAD.U32 R13, RZ, RZ, UR5 ;  /* 0x00000005ff0d7e24 */ /* 0x000fca000f8e00ff */
[----:B------:R0:W3:Y:S01]  /*1750*/  @P1 LDG.E R3, desc[UR52][R12.64] ;  /* 0x000000340c031981 */ /* 0x0000e2000c1e1900 */
[----:B------:R-:W-:Y:S01]  /*1760*/  UMOV UR4, UR38 ;  /* 0x0000002600047c82 */ /* 0x000fe20008000000 */
[----:B--2---:R-:W-:Y:S01]  /*1770*/  UMOV UR5, UR6 ;  /* 0x0000000600057c82 */ /* 0x004fe20008000000 */
[----:B-1----:R-:W-:Y:S01]  /*1780*/  LOP3.LUT R7, R7, 0x7f, RZ, 0xc0, !PT ;  /* 0x0000007f07077812 */ /* 0x002fe200078ec0ff */
[----:B------:R-:W-:Y:S01]  /*1790*/  UIADD3 UR6, UP1, UR4, 0x33490, URZ ;  /* 0x0003349004067890 */ /* 0x000fe2000ff3e03f */
[----:B------:R-:W-:Y:S01]  /*17a0*/  IMAD.MOV.U32 R9, RZ, RZ, 0x100 ;  /* 0x00000100ff097424 */ /* 0x000fe200078e00ff */
[----:B------:R-:W-:Y:S01]  /*17b0*/  UIADD3 UR10, UP2, UR4, 0x334a0, URZ ;  /* 0x000334a0040a7890 */ /* 0x000fe2000ff5e03f */
[----:B------:R-:W-:Y:S01]  /*17c0*/  IMAD.MOV.U32 R10, RZ, RZ, 0x1 ;  /* 0x00000001ff0a7424 */ /* 0x000fe200078e00ff */
[----:B------:R-:W-:Y:S01]  /*17d0*/  UIADD3.X UR9, URZ, UR5, URZ, UP1, !UPT ;  /* 0x000000053f097290 */ /* 0x000fe20008ffe43f */
[----:B------:R-:W-:Y:S01]  /*17e0*/  IMAD.MOV.U32 R11, RZ, RZ, RZ ;  /* 0x000000ffff0b7224 */ /* 0x000fe200078e00ff */
[----:B------:R-:W-:Y:S01]  /*17f0*/  UIADD3.X UR4, URZ, UR5, URZ, UP2, !UPT ;  /* 0x000000053f047290 */ /* 0x000fe200097fe43f */
[----:B0-----:R-:W-:Y:S01]  /*1800*/  IMAD.U32 R12, RZ, RZ, UR6 ;  /* 0x00000006ff0c7e24 */ /* 0x001fe2000f8e00ff */
[----:B------:R-:W-:Y:S01]  /*1810*/  STL.64 [R1], RZ ;  /* 0x000000ff01007387 */ /* 0x000fe20000100a00 */
[----:B------:R-:W-:Y:S01]  /*1820*/  IMAD.U32 R4, RZ, RZ, UR10 ;  /* 0x0000000aff047e24 */ /* 0x000fe2000f8e00ff */
[----:B-----5:R-:W-:Y:S01]  /*1830*/  R2UR UR51, R25 ;  /* 0x00000000193372ca */ /* 0x020fe200000e0000 */
[----:B------:R-:W-:-:S02]  /*1840*/  IMAD.U32 R13, RZ, RZ, UR9 ;  /* 0x00000009ff0d7e24 */ /* 0x000fc4000f8e00ff */
[----:B------:R-:W-:Y:S02]  /*1850*/  IMAD.U32 R5, RZ, RZ, UR4 ;  /* 0x00000004ff057e24 */ /* 0x000fe4000f8e00ff */
[----:B------:R-:W-:Y:S01]  /*1860*/  IMAD.IADD R19, R25, 0x1, -R20 ;  /* 0x0000000119137824 */ /* 0x000fe200078e0a14 */
[----:B------:R-:W-:Y:S04]  /*1870*/  STL.64 [R1+0x8], R12 ;  /* 0x0000080c01007387 */ /* 0x000fe80000100a00 */
[----:B------:R-:W-:Y:S04]  /*1880*/  STL.64 [R1+0x10], R4 ;  /* 0x0000100401007387 */ /* 0x000fe80000100a00 */
[----:B------:R-:W-:Y:S01]  /*1890*/  STL.64 [R1+0x30], R4 ;  /* 0x0000300401007387 */ /* 0x000fe20000100a00 */
[----:B----4-:R-:W-:Y:S01]  /*18a0*/  @P0 R2UR UR7, R6 ;  /* 0x00000000060702ca */ /* 0x010fe200000e0000 */
[----:B------:R-:W-:Y:S01]  /*18b0*/  IMAD.MOV.U32 R6, RZ, RZ, 0x7800 ;  /* 0x00007800ff067424 */ /* 0x000fe200078e00ff */
[----:B---3--:R-:W-:-:S02]  /*18c0*/  @P0 R2UR UR8, R0 ;  /* 0x00000000000802ca */ /* 0x008fc400000e0000 */
[----:B------:R-:W-:Y:S01]  /*18d0*/  ISETP.NE.AND P0, PT, R7, RZ, PT ;  /* 0x000000ff0700720c */ /* 0x000fe20003f05270 */
[----:B------:R-:W-:-:S03]  /*18e0*/  IMAD.U32 R7, RZ, RZ, UR36 ;  /* 0x00000024ff077e24 */ /* 0x000fc6000f8e00ff */
[----:B------:R-:W-:Y:S02]  /*18f0*/  SEL R8, RZ, 0x1, P0 ;  /* 0x00000001ff087807 */ /* 0x000fe40000000000 */
[----:B------:R0:W-:Y:S04]  /*1900*/  STL.64 [R1+0x18], R6 ;  /* 0x0000180601007387 */ /* 0x0001e80000100a00 */
[----:B------:R1:W-:Y:S01]  /*1910*/  STL.128 [R1+0x20], R8 ;  /* 0x0000200801007387 */ /* 0x0003e20000100c00 */
[----:B------:R-:W-:-:S06]  /*1920*/  @UP0 UIADD3 UR45, -UR7, UR8, URZ ;  /* 0x00000008072d0290 */ /* 0x000fcc000fffe13f */
[----:B------:R-:W-:Y:S01]  /*1930*/  VIADD R22, R19, UR45 ;  /* 0x0000002d13167c36 */ /* 0x000fe20008000000 */
[----:B0-----:R-:W-:-:S03]  /*1940*/  LEA R6, R225, 0x80, 0x7 ;  /* 0x00000080e1067811 */ /* 0x001fc600078e38ff */
[----:B------:R-:W-:Y:S01]  /*1950*/  VIADD R0, R22, 0x9f ;  /* 0x0000009f16007836 */ /* 0x000fe20000000000 */
[----:B------:R-:W-:Y:S02]  /*1960*/  @P1 R2UR UR51, R3 ;  /* 0x00000000033312ca */ /* 0x000fe400000e0000 */
[----:B------:R-:W-:Y:S01]  /*1970*/  ISETP.GE.AND P1, PT, R15, 0x1, PT ;  /* 0x000000010f00780c */ /* 0x000fe20003f26270 */
[----:B------:R-:W-:Y:S01]  /*1980*/  IMAD.HI R0, R0, 0x66666667, RZ ;  /* 0x6666666700007827 */ /* 0x000fe200078e02ff */
[----:B------:R-:W-:-:S04]  /*1990*/  IADD3 R7, R22, R6, -R23 ;  /* 0x0000000616077210 */ /* 0x000fc80007ffe817 */
[----:B------:R-:W-:-:S04]  /*19a0*/  SHF.R.U32.HI R3, RZ, 0x1f, R0 ;  /* 0x0000001fff037819 */ /* 0x000fc80000011600 */
[----:B------:R-:W-:Y:S01]  /*19b0*/  LEA.HI.SX32 R24, R0, R3, 0x1a ;  /* 0x0000000300187211 */ /* 0x000fe200078fd2ff */
[----:B------:R-:W-:Y:S02]  /*19c0*/  IMAD.IADD R0, R7, 0x1, R14 ;  /* 0x0000000107007824 */ /* 0x000fe400078e020e */
[----:B-1----:R-:W-:Y:S05]  /*19d0*/  @!P1 BRA `(.L_x_1350) ;  /* 0x0000000000409947 */ /* 0x002fea0003800000 */
        /* <DEDUP_REMOVED lines=10> */
.L_x_1351:
[----:B------:R-:W-:-:S13]  /*1a80*/  ISETP.NE.AND P0, PT, R15, 0x1, PT ;  /* 0x000000010f00780c */ /* 0x000fda0003f05270 */
[----:B------:R-:W0:Y:S02]  /*1a90*/  @P0 LDC.64 R4, c[0x0][0x9e8] ;  /* 0x00027a00ff040b82 */ /* 0x000e240000000a00 */
[----:B0-----:R-:W-:-:S05]  /*1aa0*/  @P0 IMAD.HI.U32 R4, R3, R4, RZ ;  /* 0x0000000403040227 */ /* 0x001fca00078e00ff */
[----:B------:R-:W-:-:S07]  /*1ab0*/  @P0 SHF.R.U32.HI R3, RZ, R5, R4 ;  /* 0x00000005ff030219 */ /* 0x000fce0000011604 */
.L_x_1352:
[----:B------:R-:W-:-:S05]  /*1ac0*/  IMAD R3, R3, R15, R15 ;  /* 0x0000000f03037224 */ /* 0x000fca00078e020f */
[----:B------:R-:W-:-:S07]  /*1ad0*/  VIMNMX R0, R0, R3, PT ;  /* 0x0000000300007248 */ /* 0x000fce0003fe0100 */
.L_x_1350:
[----:B------:R-:W0:Y:S01]  /*1ae0*/  LDC R4, c[0x0][0x9dc] ;  /* 0x00027700ff047b82 */ /* 0x000e220000000800 */
[----:B------:R-:W-:-:S04]  /*1af0*/  IMAD R3, R225, 0x80, -R23 ;  /* 0x00000080e1037824 */ /* 0x000fc800078e0a17 */
[----:B------:R-:W-:-:S04]  /*1b00*/  IMAD.IADD R3, R22, 0x1, R3 ;  /* 0x0000000116037824 */ /* 0x000fc800078e0203 */
[----:B0-----:R-:W-:Y:S01]  /*1b10*/  IMAD.IADD R4, R3, 0x1, -R4 ;  /* 0x0000000103047824 */ /* 0x001fe200078e0a04 */
        /* <DEDUP_REMOVED lines=10> */
.L_x_1354:
[----:B------:R-:W-:-:S13]  /*1bc0*/  ISETP.NE.AND P0, PT, R15, 0x1, PT ;  /* 0x000000010f00780c */ /* 0x000fda0003f05270 */
[----:B------:R-:W0:Y:S02]  /*1bd0*/  @P0 LDC.64 R6, c[0x0][0x9e8] ;  /* 0x00027a00ff060b82 */ /* 0x000e240000000a00 */
[----:B0-----:R-:W-:-:S05]  /*1be0*/  @P0 IMAD.HI.U32 R6, R3, R6, RZ ;  /* 0x0000000603060227 */ /* 0x001fca00078e00ff */
[----:B------:R-:W-:-:S07]  /*1bf0*/  @P0 SHF.R.U32.HI R3, RZ, R7, R6 ;  /* 0x00000007ff030219 */ /* 0x000fce0000011606 */
.L_x_1355:
[----:B------:R-:W-:-:S05]  /*1c00*/  IMAD R3, R3, R15, RZ ;  /* 0x0000000f03037224 */ /* 0x000fca00078e02ff */
[----:B------:R-:W-:-:S07]  /*1c10*/  VIMNMX R4, R4, R3, !PT ;  /* 0x0000000304047248 */ /* 0x000fce0007fe0100 */
.L_x_1353:
[----:B------:R-:W2:Y:S04]  /*1c20*/  LDL R71, [R1+0x2d8] ;  /* 0x0002d80001477983 */ /* 0x000ea80000100800 */
[----:B------:R-:W3:Y:S01]  /*1c30*/  LDL R6, [R1+0x2d4] ;  /* 0x0002d40001067983 */ /* 0x000ee20000100800 */
[----:B------:R-:W-:Y:S02]  /*1c40*/  VIADD R0, R0, 0x9f ;  /* 0x0000009f00007836 */ /* 0x000fe40000000000 */
[----:B------:R-:W-:-:S04]  /*1c50*/  IMAD.HI R4, R4, 0x66666667, RZ ;  /* 0x6666666704047827 */ /* 0x000fc800078e02ff */
[----:B------:R-:W-:Y:S01]  /*1c60*/  IMAD.HI R0, R0, 0x66666667, RZ ;  /* 0x6666666700007827 */ /* 0x000fe200078e02ff */
[----:B------:R-:W-:-:S04]  /*1c70*/  SHF.R.U32.HI R5, RZ, 0x1f, R4 ;  /* 0x0000001fff057819 */ /* 0x000fc80000011604 */
[----:B------:R-:W-:Y:S02]  /*1c80*/  SHF.R.U32.HI R3, RZ, 0x1f, R0 ;  /* 0x0000001fff037819 */ /* 0x000fe40000011600 */
[----:B------:R-:W-:Y:S02]  /*1c90*/  LEA.HI.SX32 R5, R4, R5, 0x1a ;  /* 0x0000000504057211 */ /* 0x000fe400078fd2ff */
[----:B------:R-:W-:Y:S02]  /*1ca0*/  LEA.HI.SX32 R3, R0, R3, 0x1a ;  /* 0x0000000300037211 */ /* 0x000fe400078fd2ff */
[----:B------:R-:W-:Y:S02]  /*1cb0*/  VIMNMX R0, RZ, R5, !PT ;  /* 0x00000005ff007248 */ /* 0x000fe40007fe0100 */
[----:B------:R-:W-:-:S03]  /*1cc0*/  VIMNMX R4, R24, R3, PT ;  /* 0x0000000318047248 */ /* 0x000fc60003fe0100 */
[--C-:B------:R-:W-:Y:S02]  /*1cd0*/  IMAD R0, R0, 0xa0, -R19.reuse ;  /* 0x000000a000007824 */ /* 0x100fe400078e0a13 */
[----:B------:R-:W-:-:S03]  /*1ce0*/  IMAD R4, R4, 0xa0, -R19 ;  /* 0x000000a004047824 */ /* 0x000fc600078e0a13 */
[----:B------:R-:W-:Y:S02]  /*1cf0*/  VIMNMX R0, RZ, R0, !PT ;  /* 0x00000000ff007248 */ /* 0x000fe40007fe0100 */
[----:B------:R-:W-:-:S04]  /*1d00*/  VIMNMX R3, R4, UR45, PT ;  /* 0x0000002d04037c48 */ /* 0x000fc8000bfe0100 */
[----:B------:R-:W-:Y:S01]  /*1d10*/  ISETP.GT.AND P0, PT, R3, R0, PT ;  /* 0x000000000300720c */ /* 0x000fe20003f04270 */
[----:B------:R-:W-:-:S05]  /*1d20*/  IMAD.WIDE.U32 R4, R0, -0x33333333, RZ ;  /* 0xcccccccd00047825 */ /* 0x000fca00078e00ff */
[----:B------:R-:W-:-:S07]  /*1d30*/  SHF.R.U32.HI R51, RZ, 0x7, R5 ;  /* 0x00000007ff337819 */ /* 0x000fce0000011605 */
[----:B------:R-:W-:-:S04]  /*1d40*/  @P0 VIADD R0, R3, 0x9f ;  /* 0x0000009f03000836 */ /* 0x000fc80000000000 */
[----:B------:R-:W-:-:S05]  /*1d50*/  @P0 IMAD.HI R0, R0, 0x66666667, RZ ;  /* 0x6666666700000827 */ /* 0x000fca00078e02ff */
[----:B------:R-:W-:Y:S01]  /*1d60*/  @P0 SHF.R.U32.HI R3, RZ, 0x1f, R0 ;  /* 0x0000001fff030819 */ /* 0x000fe20000011600 */
[----:B------:R-:W-:-:S03]  /*1d70*/  IMAD.MOV.U32 R53, RZ, RZ, R51 ;  /* 0x000000ffff357224 */ /* 0x000fc600078e0033 */
[----:B------:R-:W-:-:S04]  /*1d80*/  @P0 LEA.HI.SX32 R53, R0, R3, 0x1a ;  /* 0x0000000300350211 */ /* 0x000fc800078fd2ff */
[----:B------:R-:W-:Y:S01]  /*1d90*/  ISETP.GT.AND P1, PT, R53, R51, PT ;  /* 0x000000333500720c */ /* 0x000fe20003f24270 */
[----:B------:R-:W-:Y:S01]  /*1da0*/  ULOP3.LUT UR55, UR36, 0x1, URZ, 0xfc, !UPT ;  /* 0x0000000124377892 */ /* 0x000fe2000f8efc3f */
[----:B------:R-:W-:Y:S01]  /*1db0*/  PLOP3.LUT P0, PT, PT, PT, PT, 0x80, 0x0 ;  /* 0x000000000000781c */ /* 0x000fe20003f0f070 */
[----:B--2---:R-:W-:Y:S02]  /*1dc0*/  IMAD.SHL.U32 R46, R71, 0x80, RZ ;  /* 0x00000080472e7824 */ /* 0x004fe400078e00ff */
[----:B---3--:R-:W-:-:S03]  /*1dd0*/  IMAD.SHL.U32 R19, R6, 0x10, RZ ;  /* 0x0000001006137824 */ /* 0x008fc600078e00ff */
[----:B------:R-:W-:-:S04]  /*1de0*/  LOP3.LUT R46, R46, 0x180, RZ, 0xc0, !PT ;  /* 0x000001802e2e7812 */ /* 0x000fc800078ec0ff */
[----:B------:R-:W-:Y:S02]  /*1df0*/  SHF.R.U32.HI R47, RZ, 0x3, R46 ;  /* 0x00000003ff2f7819 */ /* 0x000fe4000001162e */
[----:B------:R-:W-:-:S04]  /*1e00*/  LOP3.LUT R0, R46, 0x10, R19, 0xf8, !PT ;  /* 0x000000102e007812 */ /* 0x000fc800078ef813 */
[----:B------:R-:W-:Y:S01]  /*1e10*/  LOP3.LUT R0, R0, R47, RZ, 0x3c, !PT ;  /* 0x0000002f00007212 */ /* 0x000fe200078e3cff */
[----:B------:R-:W-:Y:S02]  /*1e20*/  IMAD.SHL.U32 R48, R6, 0x8, RZ ;  /* 0x0000000806307824 */ /* 0x000fe400078e00ff */
[C---:B------:R-:W-:Y:S02]  /*1e30*/  VIADD R50, R19.reuse, 0x20 ;  /* 0x0000002013327836 */ /* 0x040fe40000000000 */
[----:B------:R-:W-:Y:S02]  /*1e40*/  VIADD R52, R19, 0x40 ;  /* 0x0000004013347836 */ /* 0x000fe40000000000 */
[----:B------:R-:W-:Y:S01]  /*1e50*/  IMAD.IADD R49, R237, 0x1, R0 ;  /* 0x00000001ed317824 */ /* 0x000fe200078e0200 */
[----:B------:R-:W-:Y:S06]  /*1e60*/  @!P1 BRA `(.L_x_1356) ;  /* 0x0000002000c89947 */ /* 0x000fec0003800000 */
[----:B------:R-:W-:Y:S01]  /*1e70*/  UIADD3 UR4, UR38, 0x24200, URZ ;  /* 0x0002420026047890 */ /* 0x000fe2000fffe03f */
[----:B------:R-:W-:Y:S01]  /*1e80*/  ULDC UR56, c[0x0][0x2e4] ;  /* 0x0000b90000387ab9 */ /* 0x000fe20000000800 */
[----:B------:R-:W-:Y:S02]  /*1e90*/  ULDC.64 UR40, c[0x0][0x318] ;  /* 0x0000c60000287ab9 */ /* 0x000fe40000000a00 */
[----:B------:R-:W-:-:S06]  /*1ea0*/  ULOP3.LUT UP0, URZ, UR4, 0x1bf, URZ, 0xc0, !UPT ;  /* 0x000001bf043f7892 */ /* 0x000fcc000f80c03f */
[----:B------:R-:W-:-:S13]  /*1eb0*/  PLOP3.LUT P0, PT, PT, PT, UP0, 0x80, 0x0 ;  /* 0x000000000000781c */ /* 0x000fda0003f0f008 */
        /* <DEDUP_REMOVED lines=17> */
.L_x_1357:
[----:B------:R-:W0:Y:S01]  /*1fd0*/  S2UR UR6, SR_SWINHI ;  /* 0x00000000000679c3 */ /* 0x000e220000002f00 */
[----:B------:R-:W-:-:S05]  /*1fe0*/  IMAD.U32 R26, RZ, RZ, UR44 ;  /* 0x0000002cff1a7e24 */ /* 0x000fca000f8e00ff */
[----:B------:R-:W-:-:S05]  /*1ff0*/  IADD3 R26, P0, R26, 0x38, RZ ;  /* 0x000000381a1a7810 */ /* 0x000fca0007f1e0ff */
[----:B------:R-:W-:Y:S01]  /*2000*/  IMAD.X R27, RZ, RZ, UR43, P0 ;  /* 0x0000002bff1b7e24 */ /* 0x000fe200080e06ff */
[----:B------:R-:W-:Y:S01]  /*2010*/  UMOV UR4, UR38 ;  /* 0x0000002600047c82 */ /* 0x000fe20008000000 */
[----:B0-----:R-:W-:Y:S01]  /*2020*/  UMOV UR5, UR6 ;  /* 0x0000000600057c82 */ /* 0x001fe20008000000 */
[----:B------:R-:W-:-:S04]  /*2030*/  UIADD3 UR6, UP0, UR4, 0x24200, URZ ;  /* 0x0002420004067890 */ /* 0x000fc8000ff1e03f */
[----:B------:R-:W-:Y:S02]  /*2040*/  UIADD3.X UR4, URZ, UR5, URZ, UP0, !UPT ;  /* 0x000000053f047290 */ /* 0x000fe400087fe43f */
[----:B------:R-:W-:-:S04]  /*2050*/  IMAD.U32 R4, RZ, RZ, UR6 ;  /* 0x00000006ff047e24 */ /* 0x000fc8000f8e00ff */
[----:B------:R-:W-:Y:S01]  /*2060*/  IMAD.U32 R5, RZ, RZ, UR4 ;  /* 0x00000004ff057e24 */ /* 0x000fe2000f8e00ff */
[----:B------:R-:W-:-:S04]  /*2070*/  UIADD3 UR4, UR38, 0xf200, URZ ;  /* 0x0000f20026047890 */ /* 0x000fc8000fffe03f */
[----:B------:R-:W-:Y:S01]  /*2080*/  ULOP3.LUT UP0, URZ, UR4, 0x1bf, URZ, 0xc0, !UPT ;  /* 0x000001bf043f7892 */ /* 0x000fe2000f80c03f */
[----:B------:R0:W-:Y:S05]  /*2090*/  STL.64 [R1+0x38], R4 ;  /* 0x0000380401007387 */ /* 0x0001ea0000100a00 */
[----:B------:R-:W-:-:S13]  /*20a0*/  PLOP3.LUT P1, PT, PT, PT, UP0, 0x80, 0x0 ;  /* 0x000000000000781c */ /* 0x000fda0003f2f008 */
[----:B0-----:R-:W-:Y:S05]  /*20b0*/  @!P1 BRA `(.L_x_1358) ;  /* 0x0000000000409947 */ /* 0x001fea0003800000 */
        /* <DEDUP_REMOVED lines=16> */
.L_x_1358:
[----:B------:R-:W-:Y:S01]  /*21c0*/  ULDC.64 UR4, c[0x0][0x9f8] ;  /* 0x00027e0000047ab9 */ /* 0x000fe20000000a00 */
[----:B------:R-:W0:Y:S01]  /*21d0*/  LDC R0, c[0x0][0x428] ;  /* 0x00010a00ff007b82 */ /* 0x000e220000000800 */
[----:B------:R-:W-:Y:S01]  /*21e0*/  UISETP.NE.U32.AND UP0, UPT, UR4, URZ, UPT ;  /* 0x0000003f0400728c */ /* 0x000fe2000bf05070 */
[----:B------:R-:W1:Y:S06]  /*21f0*/  S2R R21, SR_TID.X ;  /* 0x0000000000157919 */ /* 0x000e6c0000002100 */
[----:B------:R-:W2:Y:S01]  /*2200*/  LDC.64 R60, c[0x0][0xa08] ;  /* 0x00028200ff3c7b82 */ /* 0x000ea20000000a00 */
[----:B------:R-:W-:Y:S01]  /*2210*/  UISETP.NE.AND.EX UP0, UPT, UR5, URZ, UPT, UP0 ;  /* 0x0000003f0500728c */ /* 0x000fe2000bf05300 */
[----:B------:R-:W-:Y:S01]  /*2220*/  IMAD.U32 R65, RZ, RZ, UR46 ;  /* 0x0000002eff417e24 */ /* 0x000fe2000f8e00ff */
[----:B------:R-:W-:Y:S01]  /*2230*/  ULDC.64 UR6, c[0x0][0x2f0] ;  /* 0x0000bc0000067ab9 */ /* 0x000fe20000000a00 */
[----:B------:R-:W-:Y:S01]  /*2240*/  IMAD.U32 R66, RZ, RZ, UR49 ;  /* 0x00000031ff427e24 */ /* 0x000fe2000f8e00ff */
[----:B------:R-:W-:Y:S01]  /*2250*/  ULDC.64 UR8, c[0x0][0x300] ;  /* 0x0000c00000087ab9 */ /* 0x000fe20000000a00 */
[----:B------:R-:W-:Y:S01]  /*2260*/  ULDC.64 UR14, c[0x0][0x2d8] ;  /* 0x0000b600000e7ab9 */ /* 0x000fe20000000a00 */
[----:B------:R-:W-:Y:S01]  /*2270*/  PLOP3.LUT P0, PT, PT, PT, UP0, 0x80, 0x0 ;  /* 0x000000000000781c */ /* 0x000fe20003f0f008 */
[----:B------:R-:W3:Y:S01]  /*2280*/  LDC.64 R14, c[0x0][0x2f0] ;  /* 0x0000bc00ff0e7b82 */ /* 0x000ee20000000a00 */
[----:B------:R-:W4:Y:S07]  /*2290*/  LDL.64 R8, [R1+0x38] ;  /* 0x0000380001087983 */ /* 0x000f2e0000100a00 */
[----:B------:R-:W5:Y:S01]  /*22a0*/  LDC.64 R10, c[0x0][0x2e0] ;  /* 0x0000b800ff0a7b82 */ /* 0x000f620000000a00 */
[----:B------:R-:W-:Y:S01]  /*22b0*/  @UP0 ULDC.64 UR4, c[0x0][0x9f8] ;  /* 0x00027e0000040ab9 */ /* 0x000fe20000000a00 */
[----:B------:R5:W-:Y:S01]  /*22c0*/  STL.64 [R1+0x2b0], R26 ;  /* 0x0002b01a01007387 */ /* 0x000be20000100a00 */
[----:B------:R-:W-:-:S02]  /*22d0*/  @UP0 UIMAD.WIDE UR4, UR49, 0x4, UR4 ;  /* 0x00000004310408a5 */ /* 0x000fc4000f8e0204 */
[----:B------:R-:W-:Y:S01]  /*22e0*/  USHF.R.S32.HI UR12, URZ, 0x1f, UR51 ;  /* 0x0000001f3f0c7899 */ /* 0x000fe20008011433 */
[----:B------:R-:W-:Y:S01]  /*22f0*/  IMAD.U32 R30, RZ, RZ, UR44 ;  /* 0x0000002cff1e7e24 */ /* 0x000fe2000f8e00ff */
[----:B------:R-:W-:Y:S02]  /*2300*/  ULDC.64 UR10, c[0x0][0x3e0] ;  /* 0x0000f800000a7ab9 */ /* 0x000fe40000000a00 */
[----:B------:R-:W-:Y:S02]  /*2310*/  IMAD.U32 R4, RZ, RZ, UR4 ;  /* 0x00000004ff047e24 */ /* 0x000fe4000f8e00ff */
[----:B------:R-:W-:Y:S01]  /*2320*/  IMAD.U32 R5, RZ, RZ, UR5 ;  /* 0x00000005ff057e24 */ /* 0x000fe2000f8e00ff */
[----:B------:R-:W-:-:S04]  /*2330*/  ULDC.64 UR4, c[0x0][0x2f8] ;  /* 0x0000be0000047ab9 */ /* 0x000fc80000000a00 */
[----:B------:R2:W5:Y:S01]  /*2340*/  @P0 LDG.E R4, desc[UR52][R4.64] ;  /* 0x0000003404040981 */ /* 0x000562000c1e1900 */
[----:B0-----:R-:W-:Y:S02]  /*2350*/  ISETP.NE.AND P0, PT, R0, 0x1, PT ;  /* 0x000000010000780c */ /* 0x001fe40003f05270 */
[----:B-1----:R-:W-:Y:S01]  /*2360*/  SHF.R.U32.HI R70, RZ, 0x7, R21 ;  /* 0x00000007ff467819 */ /* 0x002fe20000011615 */
[----:B---3--:R-:W-:Y:S03]  /*2370*/  STL.64 [R1+0x48], R14 ;  /* 0x0000480e01007387 */ /* 0x008fe60000100a00 */
[----:B------:R-:W-:-:S07]  /*2380*/  ISETP.NE.AND P6, PT, R70, 0x1, PT ;  /* 0x000000014600780c */ /* 0x000fce0003fc5270 */
[----:B------:R-:W0:Y:S08]  /*2390*/  @P0 LDC R0, c[0x0][0x42c] ;  /* 0x00010b00ff000b82 */ /* 0x000e300000000800 */
[----:B------:R-:W1:Y:S01]  /*23a0*/  @P0 LDC R3, c[0x0][0x430] ;  /* 0x00010c00ff030b82 */ /* 0x000e620000000800 */
[----:B0-----:R-:W-:-:S05]  /*23b0*/  @P0 IMAD.HI.U32 R0, R0, UR46, RZ ;  /* 0x0000002e00000c27 */ /* 0x001fca000f8e00ff */
[----:B-1----:R-:W-:Y:S01]  /*23c0*/  @P0 SHF.R.U32.HI R65, RZ, R3, R0 ;  /* 0x00000003ff410219 */ /* 0x002fe20000011600 */
[----:B------:R-:W-:Y:S01]  /*23d0*/  IMAD.IADD R0, R28, 0x1, R25 ;  /* 0x000000011c007824 */ /* 0x000fe200078e0219 */
[----:B------:R-:W-:Y:S02]  /*23e0*/  PLOP3.LUT P0, PT, PT, PT, UP0, 0x80, 0x0 ;  /* 0x000000000000781c */ /* 0x000fe40003f0f008 */
[----:B------:R-:W-:Y:S01]  /*23f0*/  SHF.R.S32.HI R67, RZ, 0x1f, R65 ;  /* 0x0000001fff437819 */ /* 0x000fe20000011441 */
[----:B------:R-:W-:Y:S01]  /*2400*/  IMAD.WIDE.U32 R58, R65, UR4, RZ ;  /* 0x00000004413a7c25 */ /* 0x000fe2000f8e00ff */
[----:B------:R-:W-:-:S03]  /*2410*/  SHF.R.S32.HI R62, RZ, 0x1f, R0 ;  /* 0x0000001fff3e7819 */ /* 0x000fc60000011400 */
[----:B------:R-:W-:Y:S02]  /*2420*/  IMAD R6, R67, UR4, RZ ;  /* 0x0000000443067c24 */ /* 0x000fe4000f8e02ff */
[----:B--2---:R-:W-:Y:S02]  /*2430*/  IMAD R5, R62, UR6, RZ ;  /* 0x000000063e057c24 */ /* 0x004fe4000f8e02ff */
[----:B------:R-:W-:Y:S01]  /*2440*/  IMAD R3, R65, UR5, R6 ;  /* 0x0000000541037c24 */ /* 0x000fe2000f8e0206 */
[----:B------:R-:W-:-:S03]  /*2450*/  UIMAD.WIDE.U32 UR4, UR6, 0xa0, URZ ;  /* 0x000000a0060478a5 */ /* 0x000fc6000f8e003f */
[----:B------:R-:W-:Y:S02]  /*2460*/  IMAD.IADD R59, R59, 0x1, R3 ;  /* 0x000000013b3b7824 */ /* 0x000fe400078e0203 */
[----:B------:R-:W-:Y:S01]  /*2470*/  IMAD R3, R0, UR7, R5 ;  /* 0x0000000700037c24 */ /* 0x000fe2000f8e0205 */
[----:B------:R-:W0:Y:S01]  /*2480*/  LDC.64 R28, c[0x0][0x198] ;  /* 0x00006600ff1c7b82 */ /* 0x000e220000000a00 */
[----:B------:R-:W-:Y:S02]  /*2490*/  VIADD R232, R21, 0xffffff80 ;  /* 0xffffff8015e87836 */ /* 0x000fe40000000000 */
[----:B------:R-:W-:Y:S02]  /*24a0*/  IMAD.MOV.U32 R21, RZ, RZ, 0x1 ;  /* 0x00000001ff157424 */ /* 0x000fe400078e00ff */
[----:B-----5:R-:W-:Y:S01]  /*24b0*/  @P0 IMAD.MOV.U32 R66, RZ, RZ, R4 ;  /* 0x000000ffff420224 */ /* 0x020fe200078e0004 */
[----:B------:R-:W-:Y:S01]  /*24c0*/  ISETP.NE.U32.AND P0, PT, R60, RZ, PT ;  /* 0x000000ff3c00720c */ /* 0x000fe20003f05070 */
[----:B------:R-:W-:Y:S01]  /*24d0*/  IMAD.WIDE.U32 R4, R0, UR6, R58 ;  /* 0x0000000600047c25 */ /* 0x000fe2000f8e003a */
[----:B------:R-:W-:-:S02]  /*24e0*/  UIMAD UR6, UR7, 0xa0, URZ ;  /* 0x000000a0070678a4 */ /* 0x000fc4000f8e023f */
[----:B------:R-:W-:Y:S01]  /*24f0*/  ISETP.NE.AND.EX P0, PT, R61, RZ, PT, P0 ;  /* 0x000000ff3d00720c */ /* 0x000fe20003f05300 */
[----:B------:R-:W-:Y:S01]  /*2500*/  IMAD.IADD R5, R5, 0x1, R3 ;  /* 0x0000000105057824 */ /* 0x000fe200078e0203 */
[----:B------:R-:W-:Y:S01]  /*2510*/  SHF.R.S32.HI R69, RZ, 0x1f, R66 ;  /* 0x0000001fff457819 */ /* 0x000fe20000011442 */
[----:B------:R-:W-:Y:S01]  /*2520*/  UIADD3 UR6, UR5, UR6, URZ ;  /* 0x0000000605067290 */ /* 0x000fe2000fffe03f */
[----:B------:R-:W-:Y:S02]  /*2530*/  SEL R63, R66, RZ, !P0 ;  /* 0x000000ff423f7207 */ /* 0x000fe40004000000 */
[----:B------:R-:W-:-:S03]  /*2540*/  SEL R64, R69, RZ, !P0 ;  /* 0x000000ff45407207 */ /* 0x000fc60004000000 */
[----:B------:R-:W-:-:S04]  /*2550*/  IMAD.WIDE.U32 R4, R63, UR8, R4 ;  /* 0x000000083f047c25 */ /* 0x000fc8000f8e0004 */
[----:B------:R-:W-:-:S04]  /*2560*/  IMAD R6, R64, UR8, RZ ;  /* 0x0000000840067c24 */ /* 0x000fc8000f8e02ff */
[----:B------:R-:W-:Y:S01]  /*2570*/  IMAD R7, R63, UR9, R6 ;  /* 0x000000093f077c24 */ /* 0x000fe2000f8e0206 */
[----:B------:R-:W-:Y:S01]  /*2580*/  ULDC.64 UR8, c[0x0][0x2f0] ;  /* 0x0000bc0000087ab9 */ /* 0x000fe20000000a00 */
[----:B------:R-:W-:Y:S01]  /*2590*/  IADD3 R6, P0, R4, UR14, RZ ;  /* 0x0000000e04067c10 */ /* 0x000fe2000ff1e0ff */
[----:B------:R-:W-:Y:S02]  /*25a0*/  IMAD.U32 R12, RZ, RZ, UR8 ;  /* 0x00000008ff0c7e24 */ /* 0x000fe4000f8e00ff */
[----:B------:R-:W-:Y:S01]  /*25b0*/  IMAD.U32 R13, RZ, RZ, UR9 ;  /* 0x00000009ff0d7e24 */ /* 0x000fe2000f8e00ff */
[----:B------:R-:W-:Y:S01]  /*25c0*/  IADD3.X R7, R5, UR15, R7, P0, !PT ;  /* 0x0000000f05077c10 */ /* 0x000fe200087fe407 */
[----:B------:R-:W-:Y:S01]  /*25d0*/  IMAD.U32 R5, RZ, RZ, UR5 ;  /* 0x00000005ff057e24 */ /* 0x000fe2000f8e00ff */
[----:B0-----:R-:W-:Y:S01]  /*25e0*/  IADD3 R44, P1, R28, 0x20c, RZ ;  /* 0x0000020c1c2c7810 */ /* 0x001fe20007f3e0ff */
[----:B------:R-:W-:Y:S01]  /*25f0*/  IMAD.U32 R4, RZ, RZ, UR4 ;  /* 0x00000004ff047e24 */ /* 0x000fe2000f8e00ff */
[----:B------:R0:W-:Y:S01]  /*2600*/  STL.U8 [R1+0x140], R21 ;  /* 0x0001401501007387 */ /* 0x0001e20000100000 */
[----:B------:R-:W-:-:S02]  /*2610*/  IMAD.U32 R5, RZ, RZ, UR6 ;  /* 0x00000006ff057e24 */ /* 0x000fc4000f8e00ff */
[----:B------:R-:W-:Y:S01]  /*2620*/  IMAD.U32 R31, RZ, RZ, UR43 ;  /* 0x0000002bff1f7e24 */ /* 0x000fe2000f8e00ff */
[----:B------:R-:W2:Y:S01]  /*2630*/  @!P6 LDL.64 R12, [R1+0x48] ;  /* 0x00004800010ce983 */ /* 0x000ea20000100a00 */
[----:B------:R-:W-:Y:S01]  /*2640*/  VIADD R3, R10, 0x9f ;  /* 0x0000009f0a037836 */ /* 0x000fe20000000000 */
[----:B------:R-:W-:Y:S01]  /*2650*/  IADD3 R34, P0, R28, 0x200, RZ ;  /* 0x000002001c227810 */ /* 0x000fe20007f1e0ff */
[----:B------:R-:W-:Y:S01]  /*2660*/  IMAD.X R45, RZ, RZ, R29, P1 ;  /* 0x000000ffff2d7224 */ /* 0x000fe200008e061d */
[----:B------:R1:W-:Y:S01]  /*2670*/  STL.128 [R1+0x50], R4 ;  /* 0x0000500401007387 */ /* 0x0003e20000100c00 */
[----:B------:R-:W-:Y:S01]  /*2680*/  ULDC.64 UR4, c[0x0][0x3d8] ;  /* 0x0000f60000047ab9 */ /* 0x000fe20000000a00 */
[----:B------:R-:W-:Y:S01]  /*2690*/  IMAD.U32 R25, RZ, RZ, UR44 ;  /* 0x0000002cff197e24 */ /* 0x000fe2000f8e00ff */
[----:B------:R-:W-:Y:S01]  /*26a0*/  SHF.R.S32.HI R27, RZ, 0x1f, R48 ;  /* 0x0000001fff1b7819 */ /* 0x000fe20000011430 */
[----:B0-----:R-:W-:Y:S01]  /*26b0*/  IMAD.U32 R21, RZ, RZ, UR44 ;  /* 0x0000002cff157e24 */ /* 0x001fe2000f8e00ff */
[----:B------:R-:W-:Y:S01]  /*26c0*/  ULDC.64 UR8, c[0x0][0x3c8] ;  /* 0x0000f20000087ab9 */ /* 0x000fe20000000a00 */
[--C-:B------:R-:W-:Y:S01]  /*26d0*/  SHF.R.S32.HI R57, RZ, 0x1f, R19.reuse ;  /* 0x0000001fff397819 */ /* 0x100fe20000011413 */
[----:B------:R-:W-:Y:S01]  /*26e0*/  IMAD.MOV.U32 R56, RZ, RZ, R19 ;  /* 0x000000ffff387224 */ /* 0x000fe200078e0013 */
[----:B------:R-:W-:Y:S01]  /*26f0*/  ULDC.64 UR6, c[0x0][0x3e8] ;  /* 0x0000fa0000067ab9 */ /* 0x000fe20000000a00 */
[----:B-1----:R-:W3:Y:S01]  /*2700*/  @!P6 LDL.128 R4, [R1+0x50] ;  /* 0x000050000104e983 */ /* 0x002ee20000100c00 */
[----:B------:R-:W-:-:S05]  /*2710*/  IMAD.HI R3, R3, 0x66666667, RZ ;  /* 0x6666666703037827 */ /* 0x000fca00078e02ff */
[----:B------:R-:W-:-:S04]  /*2720*/  SHF.R.U32.HI R20, RZ, 0x1f, R3 ;  /* 0x0000001fff147819 */ /* 0x000fc80000011603 */
[----:B------:R-:W-:-:S05]  /*2730*/  LEA.HI.SX32 R20, R3, R20, 0x1a ;  /* 0x0000001403147211 */ /* 0x000fca00078fd2ff */
[----:B------:R0:W-:Y:S04]  /*2740*/  STL [R1+0x40], R20 ;  /* 0x0000401401007387 */ /* 0x0001e80000100800 */
[----:B0-----:R-:W5:Y:S01]  /*2750*/  @!P6 LDL R20, [R1+0x40] ;  /* 0x000040000114e983 */ /* 0x001f620000100800 */
[----:B------:R-:W-:Y:S01]  /*2760*/  IADD3 R3, P2, R28, 0x70, RZ ;  /* 0x000000701c037810 */ /* 0x000fe20007f5e0ff */
[----:B------:R-:W-:-:S04]  /*2770*/  IMAD.X R35, RZ, RZ, R29, P0 ;  /* 0x000000ffff237224 */ /* 0x000fc800000e061d */
[----:B------:R-:W-:Y:S02]  /*2780*/  IMAD.X R26, RZ, RZ, R29, P2 ;  /* 0x000000ffff1a7224 */ /* 0x000fe400010e061d */
[----:B------:R-:W-:Y:S02]  /*2790*/  IMAD.MOV.U32 R28, RZ, RZ, R3 ;  /* 0x000000ffff1c7224 */ /* 0x000fe400078e0003 */
[----:B------:R-:W-:Y:S01]  /*27a0*/  IMAD.MOV.U32 R29, RZ, RZ, R26 ;  /* 0x000000ffff1d7224 */ /* 0x000fe200078e001a */
[----:B------:R-:W-:Y:S01]  /*27b0*/  SHF.R.S32.HI R3, RZ, 0x1f, R18 ;  /* 0x0000001fff037819 */ /* 0x000fe20000011412 */
[----:B------:R-:W-:Y:S01]  /*27c0*/  UIMAD UR13, UR12, UR4, URZ ;  /* 0x000000040c0d72a4 */ /* 0x000fe2000f8e023f */
[----:B------:R-:W-:Y:S01]  /*27d0*/  IMAD.MOV.U32 R26, RZ, RZ, R48 ;  /* 0x000000ffff1a7224 */ /* 0x000fe200078e0030 */
[----:B------:R-:W-:Y:S01]  /*27e0*/  UIMAD.WIDE.U32 UR8, UR51, UR4, UR8 ;  /* 0x00000004330872a5 */ /* 0x000fe2000f8e0008 */
[----:B------:R0:W-:Y:S01]  /*27f0*/  STL.128 [R1+0x260], R28 ;  /* 0x0002601c01007387 */ /* 0x0001e20000100c00 */
[----:B------:R-:W-:Y:S01]  /*2800*/  UIMAD UR13, UR51, UR5, UR13 ;  /* 0x00000005330d72a4 */ /* 0x000fe2000f8e020d */
[----:B------:R-:W-:-:S03]  /*2810*/  IMAD.WIDE.U32 R32, R18, UR4, R26 ;  /* 0x0000000412207c25 */ /* 0x000fc6000f8e001a */
[----:B------:R-:W-:Y:S01]  /*2820*/  UIADD3 UR13, UR9, UR13, URZ ;  /* 0x0000000d090d7290 */ /* 0x000fe2000fffe03f */
[----:B------:R-:W-:Y:S01]  /*2830*/  IMAD.WIDE.U32 R38, R18, UR4, R56 ;  /* 0x0000000412267c25 */ /* 0x000fe2000f8e0038 */
[----:B------:R-:W-:Y:S01]  /*2840*/  UIMAD UR12, UR12, UR6, URZ ;  /* 0x000000060c0c72a4 */ /* 0x000fe2000f8e023f */
[----:B0-----:R-:W-:Y:S02]  /*2850*/  IADD3 R28, P0, R25, 0x140, RZ ;  /* 0x00000140191c7810 */ /* 0x001fe40007f1e0ff */
[----:B------:R-:W-:Y:S01]  /*2860*/  IADD3 R30, P1, R21, 0x68, RZ ;  /* 0x00000068151e7810 */ /* 0x000fe20007f3e0ff */
[----:B------:R-:W-:Y:S02]  /*2870*/  IMAD R21, R3, UR4, RZ ;  /* 0x0000000403157c24 */ /* 0x000fe4000f8e02ff */
[----:B------:R-:W-:Y:S01]  /*2880*/  IMAD.X R29, RZ, RZ, UR43, P0 ;  /* 0x0000002bff1d7e24 */ /* 0x000fe200080e06ff */
[----:B------:R-:W-:Y:S01]  /*2890*/  IADD3 R36, P0, R32, UR8, RZ ;  /* 0x0000000820247c10 */ /* 0x000fe2000ff1e0ff */
[----:B------:R-:W-:Y:S01]  /*28a0*/  IMAD R25, R18, UR5, R21 ;  /* 0x0000000512197c24 */ /* 0x000fe2000f8e0215 */
[----:B------:R-:W-:-:S02]  /*28b0*/  UIMAD.WIDE.U32 UR10, UR51, UR6, UR10 ;  /* 0x00000006330a72a5 */ /* 0x000fc4000f8e000a */
[----:B------:R-:W-:Y:S01]  /*28c0*/  IMAD.WIDE.U32 R26, R18, UR6, R26 ;  /* 0x00000006121a7c25 */ /* 0x000fe2000f8e001a */
[----:B------:R-:W-:Y:S01]  /*28d0*/  UIMAD UR12, UR51, UR7, UR12 ;  /* 0x00000007330c72a4 */ /* 0x000fe2000f8e020c */
[----:B------:R-:W-:Y:S02]  /*28e0*/  IADD3.X R37, R33, UR13, R25, P0, !PT ;  /* 0x0000000d21257c10 */ /* 0x000fe400087fe419 */
[----:B------:R-:W-:Y:S01]  /*28f0*/  IMAD R21, R3, UR6, RZ ;  /* 0x0000000603157c24 */ /* 0x000fe2000f8e02ff */
[----:B------:R-:W-:Y:S01]  /*2900*/  IADD3 R40, P0, R38, UR8, RZ ;  /* 0x0000000826287c10 */ /* 0x000fe2000ff1e0ff */
[----:B------:R-:W-:Y:S01]  /*2910*/  UIADD3 UR12, UR11, UR12, URZ ;  /* 0x0000000c0b0c7290 */ /* 0x000fe2000fffe03f */
[C---:B------:R-:W-:Y:S02]  /*2920*/  IMAD.WIDE.U32 R32, R18.reuse, UR6, R56 ;  /* 0x0000000612207c25 */ /* 0x040fe4000f8e0038 */
[----:B------:R-:W-:Y:S01]  /*2930*/  IADD3.X R41, R25, UR13, R39, P0, !PT ;  /* 0x0000000d19297c10 */ /* 0x000fe200087fe427 */
[----:B------:R-:W-:Y:S01]  /*2940*/  UIMAD.WIDE.U32 UR18, UR4, 0xa0, URZ ;  /* 0x000000a0041278a5 */ /* 0x000fe2000f8e003f */
[----:B------:R-:W-:Y:S01]  /*2950*/  IMAD R21, R18, UR7, R21 ;  /* 0x0000000712157c24 */ /* 0x000fe2000f8e0215 */
[----:B------:R-:W-:Y:S01]  /*2960*/  IADD3 R38, P0, R26, UR10, RZ ;  /* 0x0000000a1a267c10 */ /* 0x000fe2000ff1e0ff */
[----:B------:R-:W-:Y:S01]  /*2970*/  UIMAD UR16, UR5, 0xa0, URZ ;  /* 0x000000a0051078a4 */ /* 0x000fe2000f8e023f */
[----:B------:R-:W-:Y:S01]  /*2980*/  IMAD.U32 R26, RZ, RZ, UR44 ;  /* 0x0000002cff1a7e24 */ /* 0x000fe2000f8e00ff */
[----:B------:R0:W-:Y:S01]  /*2990*/  STL.64 [R1+0x150], R44 ;  /* 0x0001502c01007387 */ /* 0x0001e20000100a00 */
[----:B------:R-:W-:Y:S01]  /*29a0*/  IMAD.X R31, RZ, RZ, UR43, P1 ;  /* 0x0000002bff1f7e24 */ /* 0x000fe200088e06ff */
[----:B------:R-:W-:Y:S01]  /*29b0*/  IADD3.X R39, R27, UR12, R21, P0, !PT ;  /* 0x0000000c1b277c10 */ /* 0x000fe200087fe415 */
[----:B------:R-:W-:Y:S01]  /*29c0*/  UIADD3 UR16, UR19, UR16, URZ ;  /* 0x0000001013107290 */ /* 0x000fe2000fffe03f */
[----:B------:R-:W-:-:S02]  /*29d0*/  IADD3 R42, P1, R32, UR10, RZ ;  /* 0x0000000a202a7c10 */ /* 0x000fc4000ff3e0ff */
[----:B------:R-:W-:Y:S01]  /*29e0*/  IADD3 R26, P0, R26, 0x60, RZ ;  /* 0x000000601a1a7810 */ /* 0x000fe20007f1e0ff */
[----:B0-----:R-:W0:Y:S01]  /*29f0*/  LDC.64 R44, c[0x0][0x3d0] ;  /* 0x0000f400ff2c7b82 */ /* 0x001e220000000a00 */
[----:B------:R-:W-:Y:S01]  /*2a00*/  USHF.L.U64.HI UR20, UR4, 0x7, UR5 ;  /* 0x0000000704147899 */ /* 0x000fe20008010205 */
[----:B------:R1:W-:Y:S01]  /*2a10*/  STL.128 [R1+0x2a0], R28 ;  /* 0x0002a01c01007387 */ /* 0x0003e20000100c00 */
[----:B------:R-:W-:Y:S01]  /*2a20*/  USHF.L.U32 UR21, UR4, 0x7, URZ ;  /* 0x0000000704157899 */ /* 0x000fe2000800063f */
[----:B------:R-:W-:Y:S01]  /*2a30*/  IADD3.X R43, R21, UR12, R33, P1, !PT ;  /* 0x0000000c152b7c10 */ /* 0x000fe20008ffe421 */
[----:B------:R-:W-:Y:S01]  /*2a40*/  UIMAD.WIDE.U32 UR4, UR6, 0xa0, URZ ;  /* 0x000000a0060478a5 */ /* 0x000fe2000f8e003f */
[----:B------:R-:W-:Y:S01]  /*2a50*/  IMAD.X R27, RZ, RZ, UR43, P0 ;  /* 0x0000002bff1b7e24 */ /* 0x000fe200080e06ff */
[----:B------:R-:W-:Y:S01]  /*2a60*/  UIMAD UR17, UR7, 0xa0, URZ ;  /* 0x000000a0071178a4 */ /* 0x000fe2000f8e023f */
[----:B------:R-:W-:Y:S01]  /*2a70*/  IMAD.U32 R21, RZ, RZ, UR16 ;  /* 0x00000010ff157e24 */ /* 0x000fe2000f8e00ff */
[----:B------:R-:W-:Y:S01]  /*2a80*/  USHF.L.U64.HI UR7, UR6, 0x7, UR7 ;  /* 0x0000000706077899 */ /* 0x000fe20008010207 */
[----:B------:R4:W-:Y:S01]  /*2a90*/  STL.64 [R1+0x148], R34 ;  /* 0x0001482201007387 */ /* 0x0009e20000100a00 */
[----:B------:R-:W-:-:S02]  /*2aa0*/  IMAD.U32 R32, RZ, RZ, UR21 ;  /* 0x00000015ff207e24 */ /* 0x000fc4000f8e00ff */
[----:B------:R-:W-:Y:S02]  /*2ab0*/  IMAD.U32 R33, RZ, RZ, UR20 ;  /* 0x00000014ff217e24 */ /* 0x000fe4000f8e00ff */
[----:B-1----:R-:W-:Y:S01]  /*2ac0*/  IMAD.U32 R28, RZ, RZ, UR18 ;  /* 0x00000012ff1c7e24 */ /* 0x002fe2000f8e00ff */
[----:B------:R1:W-:Y:S01]  /*2ad0*/  STL.64 [R1+0x258], R26 ;  /* 0x0002581a01007387 */ /* 0x0003e20000100a00 */
[----:B------:R-:W-:Y:S02]  /*2ae0*/  IMAD.U32 R29, RZ, RZ, UR19 ;  /* 0x00000013ff1d7e24 */ /* 0x000fe4000f8e00ff */
[----:B----4-:R-:W-:Y:S02]  /*2af0*/  IMAD.MOV.U32 R34, RZ, RZ, R28 ;  /* 0x000000ffff227224 */ /* 0x010fe400078e001c */
[----:B------:R-:W-:Y:S02]  /*2b00*/  IMAD.MOV.U32 R35, RZ, RZ, R21 ;  /* 0x000000ffff237224 */ /* 0x000fe400078e0015 */
[----:B------:R-:W-:-:S02]  /*2b10*/  IMAD.U32 R28, RZ, RZ, UR4 ;  /* 0x00000004ff1c7e24 */ /* 0x000fc4000f8e00ff */
[----:B------:R-:W-:Y:S01]  /*2b20*/  IMAD.U32 R29, RZ, RZ, UR5 ;  /* 0x00000005ff1d7e24 */ /* 0x000fe2000f8e00ff */
[----:B------:R-:W-:Y:S01]  /*2b30*/  STL.128 [R1+0x100], RZ ;  /* 0x000100ff01007387 */ /* 0x000fe20000100c00 */
[----:B-1----:R-:W-:-:S03]  /*2b40*/  IMAD.U32 R26, RZ, RZ, UR7 ;  /* 0x00000007ff1a7e24 */ /* 0x002fc6000f8e00ff */
[----:B------:R-:W-:Y:S01]  /*2b50*/  STL.128 [R1+0xc0], RZ ;  /* 0x0000c0ff01007387 */ /* 0x000fe20000100c00 */
[----:B------:R-:W-:-:S03]  /*2b60*/  UIADD3 UR17, UR5, UR17, URZ ;  /* 0x0000001105117290 */ /* 0x000fc6000fffe03f */
[----:B------:R-:W-:Y:S01]  /*2b70*/  STL.128 [R1+0xc0], R32 ;  /* 0x0000c02001007387 */ /* 0x000fe20000100c00 */
[----:B------:R-:W-:-:S03]  /*2b80*/  USHF.L.U32 UR6, UR6, 0x7, URZ ;  /* 0x0000000706067899 */ /* 0x000fc6000800063f */
[----:B------:R1:W-:Y:S01]  /*2b90*/  STL.128 [R1+0x100], R32 ;  /* 0x0001002001007387 */ /* 0x0003e20000100c00 */
[----:B------:R-:W-:Y:S02]  /*2ba0*/  IMAD.U32 R21, RZ, RZ, UR17 ;  /* 0x00000011ff157e24 */ /* 0x000fe4000f8e00ff */
[----:B------:R-:W-:Y:S01]  /*2bb0*/  IMAD.U32 R31, RZ, RZ, UR11 ;  /* 0x0000000bff1f7e24 */ /* 0x000fe2000f8e00ff */
[----:B------:R4:W-:Y:S01]  /*2bc0*/  STL.64 [R1+0x130], R42 ;  /* 0x0001302a01007387 */ /* 0x0009e20000100a00 */
[----:B------:R-:W-:Y:S02]  /*2bd0*/  IMAD.U32 R30, RZ, RZ, UR10 ;  /* 0x0000000aff1e7e24 */ /* 0x000fe4000f8e00ff */
[----:B------:R-:W-:Y:S01]  /*2be0*/  IMAD.U32 R54, RZ, RZ, UR8 ;  /* 0x00000008ff367e24 */ /* 0x000fe2000f8e00ff */
[CC--:B0-----:R-:W-:Y:S01]  /*2bf0*/  ISETP.GE.AND P0, PT, R48.reuse, R45.reuse, PT ;  /* 0x0000002d3000720c */ /* 0x0c1fe20003f06270 */
[----:B------:R-:W-:Y:S04]  /*2c00*/  STL.128 [R1+0x120], RZ ;  /* 0x000120ff01007387 */ /* 0x000fe80000100c00 */
[----:B------:R-:W-:Y:S04]  /*2c10*/  STL.128 [R1+0xe0], RZ ;  /* 0x0000e0ff01007387 */ /* 0x000fe80000100c00 */
[----:B------:R0:W-:Y:S01]  /*2c20*/  STL.64 [R1+0xf0], R38 ;  /* 0x0000f02601007387 */ /* 0x0001e20000100a00 */
[----:B-1----:R-:W-:Y:S01]  /*2c30*/  IMAD.MOV.U32 R34, RZ, RZ, R28 ;  /* 0x000000ffff227224 */ /* 0x002fe200078e001c */
[----:B----4-:R-:W1:Y:S01]  /*2c40*/  LDC.64 R42, c[0x0][0x3f8] ;  /* 0x0000fe00ff2a7b82 */ /* 0x010e620000000a00 */
[----:B------:R-:W-:Y:S01]  /*2c50*/  IMAD.MOV.U32 R33, RZ, RZ, R26 ;  /* 0x000000ffff217224 */ /* 0x000fe200078e001a */
[----:B------:R-:W-:Y:S01]  /*2c60*/  ISETP.GE.AND P4, PT, R19, R45, PT ;  /* 0x0000002d1300720c */ /* 0x000fe20003f86270 */
[----:B------:R-:W-:Y:S01]  /*2c70*/  VIADD R26, R48, 0x10 ;  /* 0x00000010301a7836 */ /* 0x000fe20000000000 */
[----:B------:R-:W-:-:S04]  /*2c80*/  ULDC.64 UR4, c[0x0][0x408] ;  /* 0x0001020000047ab9 */ /* 0x000fc80000000a00 */
[----:B------:R-:W4:Y:S01]  /*2c90*/  LDC.64 R28, c[0x0][0x3d8] ;  /* 0x0000f600ff1c7b82 */ /* 0x000f220000000a00 */
[-C--:B------:R-:W-:Y:S01]  /*2ca0*/  ISETP.GE.AND P1, PT, R26, R45.reuse, PT ;  /* 0x0000002d1a00720c */ /* 0x080fe20003f26270 */
[----:B------:R-:W-:Y:S02]  /*2cb0*/  VIADD R26, R48, 0x30 ;  /* 0x00000030301a7836 */ /* 0x000fe40000000000 */
[----:B------:R-:W-:Y:S02]  /*2cc0*/  IMAD.MOV.U32 R35, RZ, RZ, R21 ;  /* 0x000000ffff237224 */ /* 0x000fe400078e0015 */
[----:B------:R-:W-:Y:S01]  /*2cd0*/  IMAD.U32 R21, RZ, RZ, UR6 ;  /* 0x00000006ff157e24 */ /* 0x000fe2000f8e00ff */
[----:B------:R-:W-:Y:S01]  /*2ce0*/  ISETP.GE.AND P3, PT, R26, R45, PT ;  /* 0x0000002d1a00720c */ /* 0x000fe20003f66270 */
[----:B------:R-:W-:Y:S02]  /*2cf0*/  VIADD R26, R48, 0x20 ;  /* 0x00000020301a7836 */ /* 0x000fe40000000000 */
[----:B------:R-:W-:Y:S01]  /*2d00*/  IMAD.U32 R31, RZ, RZ, UR12 ;  /* 0x0000000cff1f7e24 */ /* 0x000fe2000f8e00ff */
[----:B------:R-:W-:Y:S01]  /*2d10*/  SEL R25, RZ, 0xffffffff, P1 ;  /* 0xffffffffff197807 */ /* 0x000fe20000800000 */
[----:B------:R-:W-:-:S02]  /*2d20*/  IMAD.MOV.U32 R32, RZ, RZ, R21 ;  /* 0x000000ffff207224 */ /* 0x000fc400078e0015 */
[----:B------:R-:W-:Y:S02]  /*2d30*/  IMAD.U32 R21, RZ, RZ, UR13 ;  /* 0x0000000dff157e24 */ /* 0x000fe4000f8e00ff */
[C---:B------:R-:W-:Y:S01]  /*2d40*/  IMAD.IADD R68, R48.reuse, 0x1, R26 ;  /* 0x0000000130447824 */ /* 0x040fe200078e021a */
[----:B------:R0:W-:Y:S02]  /*2d50*/  STL.64 [R1+0xb0], R30 ;  /* 0x0000b01e01007387 */ /* 0x0001e40000100a00 */
[----:B0-----:R-:W-:Y:S02]  /*2d60*/  VIADD R38, R48, 0x40 ;  /* 0x0000004030267836 */ /* 0x001fe40000000000 */
[----:B------:R-:W-:Y:S01]  /*2d70*/  STL.128 [R1+0xe0], R32 ;  /* 0x0000e02001007387 */ /* 0x000fe20000100c00 */
[----:B------:R-:W-:-:S03]  /*2d80*/  ISETP.GE.AND P5, PT, R68, R45, PT ;  /* 0x0000002d4400720c */ /* 0x000fc60003fa6270 */
[----:B------:R0:W-:Y:S01]  /*2d90*/  STL.128 [R1+0x120], R32 ;  /* 0x0001202001007387 */ /* 0x0001e20000100c00 */
[----:B------:R-:W-:Y:S02]  /*2da0*/  IMAD.MOV.U32 R30, RZ, RZ, R54 ;  /* 0x000000ffff1e7224 */ /* 0x000fe400078e0036 */
[----:B------:R-:W-:Y:S01]  /*2db0*/  IMAD.MOV.U32 R31, RZ, RZ, R21 ;  /* 0x000000ffff1f7224 */ /* 0x000fe200078e0015 */
[----:B------:R-:W-:Y:S02]  /*2dc0*/  SEL R21, RZ, 0x1, P0 ;  /* 0x00000001ff157807 */ /* 0x000fe40000000000 */
[-C--:B------:R-:W-:Y:S02]  /*2dd0*/  ISETP.GE.AND P2, PT, R26, R45.reuse, PT ;  /* 0x0000002d1a00720c */ /* 0x080fe40003f46270 */
[----:B----4-:R4:W-:Y:S01]  /*2de0*/  STL.128 [R1+0x90], R28 ;  /* 0x0000901c01007387 */ /* 0x0109e20000100c00 */
[----:B0-----:R-:W-:Y:S01]  /*2df0*/  IMAD.SHL.U32 R34, R25, 0x2, RZ ;  /* 0x0000000219227824 */ /* 0x001fe200078e00ff */
[----:B------:R-:W-:Y:S01]  /*2e00*/  ISETP.GE.AND P0, PT, R38, R45, PT ;  /* 0x0000002d2600720c */ /* 0x000fe20003f06270 */
[----:B------:R-:W-:-:S03]  /*2e10*/  IMAD.IADD R38, R48, 0x1, R38 ;  /* 0x0000000130267824 */ /* 0x000fc600078e0226 */
[----:B------:R-:W-:Y:S01]  /*2e20*/  LOP3.LUT R25, R34, 0x2, R21, 0xe2, !PT ;  /* 0x0000000222197812 */ /* 0x000fe200078ee215 */
[----:B------:R-:W-:Y:S01]  /*2e30*/  VIADD R21, R44, 0x9f ;  /* 0x0000009f2c157836 */ /* 0x000fe20000000000 */
[----:B----4-:R-:W-:Y:S01]  /*2e40*/  SEL R29, RZ, 0xffffffff, P5 ;  /* 0xffffffffff1d7807 */ /* 0x010fe20002800000 */
[----:B------:R-:W-:Y:S01]  /*2e50*/  VIADD R32, R48, 0x50 ;  /* 0x0000005030207836 */ /* 0x000fe20000000000 */
[----:B------:R-:W-:Y:S01]  /*2e60*/  SEL R27, RZ, 0x8, P3 ;  /* 0x00000008ff1b7807 */ /* 0x000fe20001800000 */
[----:B------:R-:W-:Y:S01]  /*2e70*/  IMAD.HI R21, R21, 0x66666667, RZ ;  /* 0x6666666715157827 */ /* 0x000fe200078e02ff */
[----:B------:R-:W-:Y:S02]  /*2e80*/  SEL R28, RZ, 0x4, P2 ;  /* 0x00000004ff1c7807 */ /* 0x000fe40001000000 */
[----:B------:R-:W-:Y:S01]  /*2e90*/  SEL R30, RZ, 0x1, P4 ;  /* 0x00000001ff1e7807 */ /* 0x000fe20002000000 */
[----:B------:R-:W-:Y:S01]  /*2ea0*/  IMAD.SHL.U32 R29, R29, 0x2, RZ ;  /* 0x000000021d1d7824 */ /* 0x000fe200078e00ff */
[----:B------:R-:W-:Y:S01]  /*2eb0*/  ISETP.GE.AND P2, PT, R38, R45, PT ;  /* 0x0000002d2600720c */ /* 0x000fe20003f46270 */
[----:B------:R-:W-:Y:S01]  /*2ec0*/  IMAD.SHL.U32 R26, R45, 0x2, RZ ;  /* 0x000000022d1a7824 */ /* 0x000fe200078e00ff */
[----:B------:R-:W-:-:S02]  /*2ed0*/  LOP3.LUT R25, R27, R25, R28, 0xfe, !PT ;  /* 0x000000191b197212 */ /* 0x000fc400078efe1c */
[----:B------:R-:W-:Y:S02]  /*2ee0*/  ISETP.GE.AND P1, PT, R32, R45, PT ;  /* 0x0000002d2000720c */ /* 0x000fe40003f26270 */
[----:B------:R-:W-:Y:S02]  /*2ef0*/  LOP3.LUT R29, R29, 0x2, R30, 0xe2, !PT ;  /* 0x000000021d1d7812 */ /* 0x000fe400078ee21e */
[----:B------:R-:W-:Y:S02]  /*2f00*/  SHF.R.U32.HI R28, RZ, 0x1f, R21 ;  /* 0x0000001fff1c7819 */ /* 0x000fe40000011615 */
[----:B------:R-:W-:Y:S02]  /*2f10*/  SEL R32, RZ, 0x10, P0 ;  /* 0x00000010ff207807 */ /* 0x000fe40000000000 */
[----:B------:R-:W-:Y:S02]  /*2f20*/  SEL R34, RZ, 0x4, P2 ;  /* 0x00000004ff227807 */ /* 0x000fe40001000000 */
[----:B-1----:R-:W-:Y:S01]  /*2f30*/  LOP3.LUT P0, RZ, R42, R60, RZ, 0xfc, !PT ;  /* 0x0000003c2aff7212 */ /* 0x002fe2000780fcff */
[----:B------:R0:W-:Y:S01]  /*2f40*/  STL [R1+0x6c], R26 ;  /* 0x00006c1a01007387 */ /* 0x0001e20000100800 */
[----:B------:R-:W-:Y:S01]  /*2f50*/  IMAD R69, R69, UR4, RZ ;  /* 0x0000000445457c24 */ /* 0x000fe2000f8e02ff */
[----:B------:R-:W-:Y:S01]  /*2f60*/  LEA.HI.SX32 R30, R21, R28, 0x1a ;  /* 0x0000001c151e7211 */ /* 0x000fe200078fd2ff */
[----:B------:R-:W-:Y:S01]  /*2f70*/  IMAD.U32 R55, RZ, RZ, UR9 ;  /* 0x00000009ff377e24 */ /* 0x000fe2000f8e00ff */
[----:B------:R-:W-:Y:S01]  /*2f80*/  LOP3.LUT P0, RZ, R43, R61, RZ, 0xfc, P0 ;  /* 0x0000003d2bff7212 */ /* 0x000fe2000000fcff */
[----:B------:R-:W-:Y:S01]  /*2f90*/  IMAD.WIDE.U32 R54, R66, UR4, RZ ;  /* 0x0000000442367c25 */ /* 0x000fe2000f8e00ff */
[----:B------:R1:W-:Y:S01]  /*2fa0*/  STL.64 [R1+0x110], R40 ;  /* 0x0001102801007387 */ /* 0x0003e20000100a00 */
[----:B0-----:R-:W-:-:S02]  /*2fb0*/  LOP3.LUT R26, R29, R34, RZ, 0xfc, !PT ;  /* 0x000000221d1a7212 */ /* 0x001fc400078efcff */
[----:B------:R-:W0:Y:S01]  /*2fc0*/  LDC.64 R28, c[0x0][0x300] ;  /* 0x0000c000ff1c7b82 */ /* 0x000e220000000a00 */
[C---:B------:R-:W-:Y:S01]  /*2fd0*/  IMAD R69, R66.reuse, UR5, R69 ;  /* 0x0000000542457c24 */ /* 0x040fe2000f8e0245 */
[----:B------:R-:W-:Y:S01]  /*2fe0*/  STL.64 [R1+0x88], R44 ;  /* 0x0000882c01007387 */ /* 0x000fe20000100a00 */
[----:B------:R-:W-:Y:S01]  /*2ff0*/  SEL R27, RZ, 0x20, P1 ;  /* 0x00000020ff1b7807 */ /* 0x000fe20000800000 */
[----:B------:R-:W-:Y:S02]  /*3000*/  ULDC.64 UR4, c[0x0][0x308] ;  /* 0x0000c20000047ab9 */ /* 0x000fe40000000a00 */
[----:B------:R4:W-:Y:S01]  /*3010*/  STL.64 [R1+0xa0], R44 ;  /* 0x0000a02c01007387 */ /* 0x0009e20000100a00 */
[----:B-1----:R-:W-:Y:S01]  /*3020*/  SEL R40, R66, RZ, !P0 ;  /* 0x000000ff42287207 */ /* 0x002fe20004000000 */
[----:B------:R-:W1:Y:S02]  /*3030*/  LDC.64 R34, c[0x0][0x328] ;  /* 0x0000ca00ff227b82 */ /* 0x000e640000000a00 */
[----:B------:R2:W-:Y:S01]  /*3040*/  STL.64 [R1+0xd0], R36 ;  /* 0x0000d02401007387 */ /* 0x0005e20000100a00 */
[----:B----4-:R-:W-:Y:S01]  /*3050*/  LEA R44, P0, R54, R42, 0x2 ;  /* 0x0000002a362c7211 */ /* 0x010fe200078010ff */
[----:B------:R-:W-:Y:S01]  /*3060*/  IMAD.IADD R42, R55, 0x1, R69 ;  /* 0x00000001372a7824 */ /* 0x000fe200078e0245 */
[----:B--2---:R-:W-:-:S04]  /*3070*/  LOP3.LUT R36, R27, R25, R32, 0xfe, !PT ;  /* 0x000000191b247212 */ /* 0x004fc800078efe20 */
[----:B------:R-:W-:Y:S01]  /*3080*/  LEA.HI.X R45, R54, R43, R42, 0x2, P0 ;  /* 0x0000002b362d7211 */ /* 0x000fe200000f142a */
[----:B------:R-:W1:Y:S01]  /*3090*/  LDC.64 R32, c[0x0][0x318] ;  /* 0x0000c600ff207b82 */ /* 0x000e620000000a00 */
[----:B------:R-:W-:Y:S01]  /*30a0*/  IADD3 R21, P0, R58, UR14, RZ ;  /* 0x0000000e3a157c10 */ /* 0x000fe2000ff1e0ff */
[----:B------:R3:W-:Y:S01]  /*30b0*/  STL.U8 [R1+0x80], R36 ;  /* 0x0000802401007387 */ /* 0x0007e20000100000 */
[----:B------:R-:W-:Y:S02]  /*30c0*/  IMAD R25, R13, R18, RZ ;  /* 0x000000120d197224 */ /* 0x000fe400078e02ff */
[-C--:B------:R-:W-:Y:S01]  /*30d0*/  IMAD.WIDE.U32 R42, R18, R12.reuse, R56 ;  /* 0x0000000c122a7225 */ /* 0x080fe200078e0038 */
[----:B------:R-:W-:Y:S01]  /*30e0*/  IADD3.X R31, R59, UR15, RZ, P0, !PT ;  /* 0x0000000f3b1f7c10 */ /* 0x000fe200087fe4ff */
[----:B------:R-:W-:Y:S02]  /*30f0*/  STL [R1+0xf8], RZ ;  /* 0x0000f8ff01007387 */ /* 0x000fe40000100800 */
[----:B------:R-:W-:Y:S01]  /*3100*/  IMAD R25, R3, R12, R25 ;  /* 0x0000000c03197224 */ /* 0x000fe200078e0219 */
[-C--:B------:R-:W-:Y:S01]  /*3110*/  ISETP.GE.AND P3, PT, R50, R11.reuse, PT ;  /* 0x0000000b3200720c */ /* 0x080fe20003f66270 */
[----:B------:R-:W-:Y:S01]  /*3120*/  STL [R1+0x118], RZ ;  /* 0x000118ff01007387 */ /* 0x000fe20000100800 */
[----:B------:R-:W-:-:S03]  /*3130*/  ISETP.GE.AND P2, PT, R68, R11, PT ;  /* 0x0000000b4400720c */ /* 0x000fc60003f46270 */
[----:B------:R-:W-:Y:S04]  /*3140*/  STL [R1+0xb8], RZ ;  /* 0x0000b8ff01007387 */ /* 0x000fe80000100800 */
[----:B------:R-:W-:Y:S01]  /*3150*/  STL [R1+0xd8], RZ ;  /* 0x0000d8ff01007387 */ /* 0x000fe20000100800 */
[----:B---3--:R-:W-:-:S03]  /*3160*/  IADD3 R36, P0, R6, R42, RZ ;  /* 0x0000002a06247210 */ /* 0x008fc60007f1e0ff */
[----:B------:R-:W-:Y:S01]  /*3170*/  STL [R1+0xb8], R30 ;  /* 0x0000b81e01007387 */ /* 0x000fe20000100800 */
[----:B------:R-:W-:-:S03]  /*3180*/  SHF.L.U64.HI R13, R12, 0x7, R13 ;  /* 0x000000070c0d7819 */ /* 0x000fc6000001020d */
[----:B------:R-:W-:Y:S01]  /*3190*/  STL [R1+0xd8], R30 ;  /* 0x0000d81e01007387 */ /* 0x000fe20000100800 */
[----:B------:R-:W-:-:S03]  /*31a0*/  IADD3.X R37, R7, R43, R25, P0, !PT ;  /* 0x0000002b07257210 */ /* 0x000fc600007fe419 */
[----:B------:R-:W-:Y:S04]  /*31b0*/  STL [R1+0xf8], R30 ;  /* 0x0000f81e01007387 */ /* 0x000fe80000100800 */
[----:B------:R2:W-:Y:S01]  /*31c0*/  STL [R1+0x118], R30 ;  /* 0x0001181e01007387 */ /* 0x0005e20000100800 */
[----:B------:R-:W-:Y:S01]  /*31d0*/  SEL R7, RZ, 0xffffffff, P2 ;  /* 0xffffffffff077807 */ /* 0x000fe20001000000 */
[C---:B------:R-:W-:Y:S01]  /*31e0*/  VIADD R6, R19.reuse, 0x60 ;  /* 0x0000006013067836 */ /* 0x040fe20000000000 */
[----:B------:R-:W-:Y:S01]  /*31f0*/  ISETP.GE.AND P1, PT, R19, R11, PT ;  /* 0x0000000b1300720c */ /* 0x000fe20003f26270 */
[----:B------:R-:W-:Y:S01]  /*3200*/  STL.64 [R1+0x1a0], RZ ;  /* 0x0001a0ff01007387 */ /* 0x000fe20000100a00 */
[----:B--2---:R-:W-:Y:S02]  /*3210*/  IMAD.MOV.U32 R30, RZ, RZ, R21 ;  /* 0x000000ffff1e7224 */ /* 0x004fe400078e0015 */
[----:B------:R-:W-:Y:S01]  /*3220*/  IMAD.SHL.U32 R21, R12, 0x80, RZ ;  /* 0x000000800c157824 */ /* 0x000fe200078e00ff */
[----:B------:R-:W-:Y:S01]  /*3230*/  SEL R12, RZ, 0xffffffff, P3 ;  /* 0xffffffffff0c7807 */ /* 0x000fe20001800000 */
[----:B------:R-:W-:Y:S01]  /*3240*/  STL.64 [R1+0x198], RZ ;  /* 0x000198ff01007387 */ /* 0x000fe20000100a00 */
[----:B------:R-:W-:-:S03]  /*3250*/  IMAD.SHL.U32 R7, R7, 0x2, RZ ;  /* 0x0000000207077824 */ /* 0x000fc600078e00ff */
[----:B0-----:R0:W-:Y:S01]  /*3260*/  STL.128 [R1+0x1a0], R28 ;  /* 0x0001a01c01007387 */ /* 0x0011e20000100c00 */
[----:B------:R-:W-:-:S03]  /*3270*/  ISETP.GE.AND P2, PT, R52, R11, PT ;  /* 0x0000000b3400720c */ /* 0x000fc60003f46270 */
[----:B------:R2:W-:Y:S01]  /*3280*/  STL.64 [R1+0x198], R14 ;  /* 0x0001980e01007387 */ /* 0x0005e20000100a00 */
[-C--:B------:R-:W-:Y:S01]  /*3290*/  ISETP.GE.AND P0, PT, R38, R11.reuse, PT ;  /* 0x0000000b2600720c */ /* 0x080fe20003f06270 */
[----:B0-----:R-:W0:Y:S01]  /*32a0*/  LDC.64 R30, c[0x0][0x320] ;  /* 0x0000c800ff1e7b82 */ /* 0x001e220000000a00 */
[----:B--2---:R-:W-:Y:S01]  /*32b0*/  IMAD.SHL.U32 R15, R12, 0x2, RZ ;  /* 0x000000020c0f7824 */ /* 0x004fe200078e00ff */
[----:B------:R-:W-:Y:S02]  /*32c0*/  SEL R14, RZ, 0x1, P1 ;  /* 0x00000001ff0e7807 */ /* 0x000fe40000800000 */
[----:B------:R-:W-:Y:S02]  /*32d0*/  ISETP.GE.AND P1, PT, R6, R11, PT ;  /* 0x0000000b0600720c */ /* 0x000fe40003f26270 */
[--C-:B------:R-:W-:Y:S02]  /*32e0*/  LOP3.LUT R12, R15, 0x2, R14.reuse, 0xe2, !PT ;  /* 0x000000020f0c7812 */ /* 0x100fe400078ee20e */
[----:B------:R-:W-:-:S02]  /*32f0*/  LOP3.LUT R7, R7, 0x2, R14, 0xe2, !PT ;  /* 0x0000000207077812 */ /* 0x000fc400078ee20e */
[----:B------:R-:W-:Y:S02]  /*3300*/  SEL R25, RZ, 0x8, P1 ;  /* 0x00000008ff197807 */ /* 0x000fe40000800000 */
[----:B------:R-:W-:Y:S01]  /*3310*/  SEL R14, RZ, 0x4, P2 ;  /* 0x00000004ff0e7807 */ /* 0x000fe20001000000 */
[----:B------:R2:W-:Y:S01]  /*3320*/  STL.U8 [R1+0x81], R26 ;  /* 0x0000811a01007387 */ /* 0x0005e20000100000 */
[----:B------:R-:W-:-:S03]  /*3330*/  VIADD R54, R19, 0x80 ;  /* 0x0000008013367836 */ /* 0x000fc60000000000 */
[----:B------:R3:W-:Y:S01]  /*3340*/  STL.64 [R1+0x180], R44 ;  /* 0x0001802c01007387 */ /* 0x0007e20000100a00 */
[----:B--2---:R-:W-:Y:S02]  /*3350*/  LOP3.LUT R26, R25, R12, R14, 0xfe, !PT ;  /* 0x0000000c191a7212 */ /* 0x004fe400078efe0e */
[----:B------:R-:W-:Y:S01]  /*3360*/  SEL R12, RZ, 0x4, P0 ;  /* 0x00000004ff0c7807 */ /* 0x000fe20000000000 */
[----:B------:R-:W-:Y:S01]  /*3370*/  STL.128 [R1+0x1c0], RZ ;  /* 0x0001c0ff01007387 */ /* 0x000fe20000100c00 */
[----:B------:R-:W-:Y:S02]  /*3380*/  IMAD.MOV.U32 R14, RZ, RZ, R4 ;  /* 0x000000ffff0e7224 */ /* 0x000fe400078e0004 */
[----:B---3--:R-:W-:Y:S01]  /*3390*/  VIADD R44, R19, 0xa0 ;  /* 0x000000a0132c7836 */ /* 0x008fe20000000000 */
[----:B-1----:R1:W-:Y:S01]  /*33a0*/  STL.128 [R1+0x1c0], R32 ;  /* 0x0001c02001007387 */ /* 0x0023e20000100c00 */
[----:B------:R-:W-:Y:S01]  /*33b0*/  LOP3.LUT R4, R25, R7, R12, 0xfe, !PT ;  /* 0x0000000719047212 */ /* 0x000fe200078efe0c */
[----:B------:R-:W-:-:S02]  /*33c0*/  IMAD.MOV.U32 R15, RZ, RZ, R5 ;  /* 0x000000ffff0f7224 */ /* 0x000fc400078e0005 */
[----:B------:R-:W-:Y:S01]  /*33d0*/  IMAD.MOV.U32 R12, RZ, RZ, R21 ;  /* 0x000000ffff0c7224 */ /* 0x000fe200078e0015 */
[-C--:B------:R-:W-:Y:S02]  /*33e0*/  ISETP.GE.AND P1, PT, R54, R11.reuse, PT ;  /* 0x0000000b3600720c */ /* 0x080fe40003f26270 */
[----:B------:R-:W-:Y:S02]  /*33f0*/  ISETP.GE.AND P2, PT, R44, R11, PT ;  /* 0x0000000b2c00720c */ /* 0x000fe40003f46270 */
[----:B------:R0:W-:Y:S01]  /*3400*/  STL.128 [R1+0x230], R12 ;  /* 0x0002300c01007387 */ /* 0x0001e20000100c00 */
[----:B-1----:R-:W1:Y:S01]  /*3410*/  LDC R33, c[0x0][0x310] ;  /* 0x0000c400ff217b82 */ /* 0x002e620000000800 */
[----:B------:R-:W-:Y:S02]  /*3420*/  SEL R5, RZ, 0x10, P1 ;  /* 0x00000010ff057807 */ /* 0x000fe40000800000 */
[----:B------:R-:W-:Y:S01]  /*3430*/  SEL R28, RZ, 0x20, P2 ;  /* 0x00000020ff1c7807 */ /* 0x000fe20001000000 */
[----:B0-----:R-:W-:Y:S01]  /*3440*/  IMAD.WIDE.U32 R12, R65, R30, UR4 ;  /* 0x00000004410c7e25 */ /* 0x001fe2000f8e001e */
[----:B------:R-:W-:Y:S05]  /*3450*/  @!P6 WARPSYNC.ALL ;  /* 0x000000000000e948 */ /* 0x000fea0003800000 */
[----:B------:R-:W-:-:S02]  /*3460*/  UIADD3 UR4, UP1, UR44, 0x218, URZ ;  /* 0x000002182c047890 */ /* 0x000fc4000ff3e03f */
[----:B------:R-:W-:Y:S01]  /*3470*/  UIADD3 UR6, UP0, UR44, 0x228, URZ ;  /* 0x000002282c067890 */ /* 0x000fe2000ff1e03f */
[----:B------:R-:W-:Y:S01]  /*3480*/  IMAD R14, R67, R30, RZ ;  /* 0x0000001e430e7224 */ /* 0x000fe200078e02ff */
[C-C-:B------:R-:W-:Y:S01]  /*3490*/  LOP3.LUT R26, R28.reuse, R26, R5.reuse, 0xfe, !PT ;  /* 0x0000001a1c1a7212 */ /* 0x140fe200078efe05 */
[----:B------:R-:W-:Y:S01]  /*34a0*/  UIADD3.X UR5, URZ, UR43, URZ, UP1, !UPT ;  /* 0x0000002b3f057290 */ /* 0x000fe20008ffe43f */
[----:B------:R-:W-:Y:S01]  /*34b0*/  LOP3.LUT R4, R28, R4, R5, 0xfe, !PT ;  /* 0x000000041c047212 */ /* 0x000fe200078efe05 */
[----:B------:R-:W-:Y:S01]  /*34c0*/  UIADD3.X UR7, URZ, UR43, URZ, UP0, !UPT ;  /* 0x0000002b3f077290 */ /* 0x000fe200087fe43f */
[----:B------:R-:W-:Y:S01]  /*34d0*/  IMAD R5, R65, R31, R14 ;  /* 0x0000001f41057224 */ /* 0x000fe200078e020e */
[----:B------:R0:W-:Y:S01]  /*34e0*/  STL.U8 [R1+0x250], R26 ;  /* 0x0002501a01007387 */ /* 0x0001e20000100000 */
[----:B------:R-:W-:Y:S02]  /*34f0*/  IMAD.MOV.U32 R32, RZ, RZ, R10 ;  /* 0x000000ffff207224 */ /* 0x000fe400078e000a */
[----:B------:R-:W-:-:S02]  /*3500*/  IMAD.IADD R13, R13, 0x1, R5 ;  /* 0x000000010d0d7824 */ /* 0x000fc400078e0205 */
[----:B------:R-:W-:Y:S02]  /*3510*/  IMAD.U32 R28, RZ, RZ, UR4 ;  /* 0x00000004ff1c7e24 */ /* 0x000fe4000f8e00ff */
[----:B------:R-:W-:Y:S02]  /*3520*/  IMAD.U32 R29, RZ, RZ, UR5 ;  /* 0x00000005ff1d7e24 */ /* 0x000fe4000f8e00ff */
[----:B------:R-:W-:Y:S02]  /*3530*/  IMAD.U32 R31, RZ, RZ, UR7 ;  /* 0x00000007ff1f7e24 */ /* 0x000fe4000f8e00ff */
[----:B0-----:R-:W-:Y:S01]  /*3540*/  IMAD.WIDE.U32 R26, R65, R30, R56 ;  /* 0x0000001e411a7225 */ /* 0x001fe200078e0038 */
[----:B------:R-:W-:-:S03]  /*3550*/  UIADD3 UR4, UP2, UR44, 0x210, URZ ;  /* 0x000002102c047890 */ /* 0x000fc6000ff5e03f */
[----:B------:R-:W-:Y:S01]  /*3560*/  IMAD.U32 R30, RZ, RZ, UR6 ;  /* 0x00000006ff1e7e24 */ /* 0x000fe2000f8e00ff */
[----:B------:R-:W-:Y:S01]  /*3570*/  UIADD3 UR6, UP1, UR44, 0x248, URZ ;  /* 0x000002482c067890 */ /* 0x000fe2000ff3e03f */
[----:B------:R-:W-:Y:S01]  /*3580*/  STL.64 [R1+0x1b0], RZ ;  /* 0x0001b0ff01007387 */ /* 0x000fe20000100a00 */
[----:B------:R-:W-:Y:S01]  /*3590*/  IADD3 R14, P0, R49, R8, RZ ;  /* 0x00000008310e7210 */ /* 0x000fe20007f1e0ff */
[----:B------:R-:W-:Y:S01]  /*35a0*/  IMAD.U32 R7, RZ, RZ, UR44 ;  /* 0x0000002cff077e24 */ /* 0x000fe2000f8e00ff */
[----:B------:R-:W-:Y:S01]  /*35b0*/  UIADD3 UR8, UP0, UR44, 0x250, URZ ;  /* 0x000002502c087890 */ /* 0x000fe2000ff1e03f */
[----:B-1----:R0:W-:Y:S01]  /*35c0*/  STL.64 [R1+0x1b0], R32 ;  /* 0x0001b02001007387 */ /* 0x0021e20000100a00 */
[----:B------:R-:W-:-:S03]  /*35d0*/  UIADD3.X UR5, URZ, UR43, URZ, UP2, !UPT ;  /* 0x0000002b3f057290 */ /* 0x000fc600097fe43f */
[----:B-----5:R1:W-:Y:S01]  /*35e0*/  STL [R1+0x228], R20 ;  /* 0x0002281401007387 */ /* 0x0203e20000100800 */
[----:B------:R-:W-:-:S03]  /*35f0*/  UIADD3.X UR7, URZ, UR43, URZ, UP1, !UPT ;  /* 0x0000002b3f077290 */ /* 0x000fc60008ffe43f */
[----:B------:R2:W-:Y:S04]  /*3600*/  STL.64 [R1+0x1d0], R12 ;  /* 0x0001d00c01007387 */ /* 0x0005e80000100a00 */
[----:B------:R3:W-:Y:S01]  /*3610*/  STL.128 [R1+0x270], R28 ;  /* 0x0002701c01007387 */ /* 0x0007e20000100c00 */
[----:B0-----:R-:W0:Y:S01]  /*3620*/  LDC R32, c[0x0][0x404] ;  /* 0x00010100ff207b82 */ /* 0x001e220000000800 */
[----:B------:R-:W-:Y:S01]  /*3630*/  IMAD.X R15, RZ, RZ, R9, P0 ;  /* 0x000000ffff0f7224 */ /* 0x000fe200000e0609 */
[----:B------:R-:W-:Y:S01]  /*3640*/  UIADD3.X UR9, URZ, UR43, URZ, UP0, !UPT ;  /* 0x0000002b3f097290 */ /* 0x000fe200087fe43f */
[----:B------:R-:W-:-:S05]  /*3650*/  IADD3 R7, P0, R7, 0x40, RZ ;  /* 0x0000004007077810 */ /* 0x000fca0007f1e0ff */
[----:B-1----:R-:W1:Y:S01]  /*3660*/  LDC.64 R20, c[0x0][0x3e8] ;  /* 0x0000fa00ff147b82 */ /* 0x002e620000000a00 */
[----:B------:R-:W-:Y:S07]  /*3670*/  STL.64 [R1+0x188], RZ ;  /* 0x000188ff01007387 */ /* 0x000fee0000100a00 */
[----:B--2---:R-:W2:Y:S01]  /*3680*/  LDC.64 R12, c[0x0][0x3f8] ;  /* 0x0000fe00ff0c7b82 */ /* 0x004ea20000000a00 */
[----:B------:R4:W-:Y:S07]  /*3690*/  STL.64 [R1+0x188], R10 ;  /* 0x0001880a01007387 */ /* 0x0009ee0000100a00 */
[----:B---3--:R-:W3:Y:S01]  /*36a0*/  LDC R28, c[0x0][0x2ec] ;  /* 0x0000bb00ff1c7b82 */ /* 0x008ee20000000800 */
[----:B------:R-:W-:-:S02]  /*36b0*/  IMAD.U32 R8, RZ, RZ, UR4 ;  /* 0x00000004ff087e24 */ /* 0x000fc4000f8e00ff */
[----:B------:R-:W-:Y:S02]  /*36c0*/  IMAD.U32 R9, RZ, RZ, UR5 ;  /* 0x00000005ff097e24 */ /* 0x000fe4000f8e00ff */
[----:B------:R-:W-:Y:S01]  /*36d0*/  IMAD.U32 R25, RZ, RZ, UR8 ;  /* 0x00000008ff197e24 */ /* 0x000fe2000f8e00ff */
[----:B------:R-:W-:Y:S01]  /*36e0*/  STL.U8 [R1+0x1d8], R4 ;  /* 0x0001d80401007387 */ /* 0x000fe20000100000 */
[----:B----4-:R-:W-:Y:S01]  /*36f0*/  IMAD.U32 R10, RZ, RZ, UR6 ;  /* 0x00000006ff0a7e24 */ /* 0x010fe2000f8e00ff */
[----:B------:R-:W-:Y:S01]  /*3700*/  ULDC.64 UR4, c[0x0][0x328] ;  /* 0x0000ca0000047ab9 */ /* 0x000fe20000000a00 */
[----:B------:R-:W-:Y:S02]  /*3710*/  IMAD.U32 R11, RZ, RZ, UR7 ;  /* 0x00000007ff0b7e24 */ /* 0x000fe4000f8e00ff */
[----:B------:R-:W-:Y:S02]  /*3720*/  IMAD.X R30, RZ, RZ, UR43, P0 ;  /* 0x0000002bff1e7e24 */ /* 0x000fe400080e06ff */
[----:B------:R-:W-:Y:S01]  /*3730*/  IMAD.U32 R34, RZ, RZ, UR9 ;  /* 0x00000009ff227e24 */ /* 0x000fe2000f8e00ff */
[----:B------:R-:W-:Y:S01]  /*3740*/  STL.128 [R1+0x280], R8 ;  /* 0x0002800801007387 */ /* 0x000fe20000100c00 */
[----:B------:R-:W-:-:S03]  /*3750*/  LOP3.LUT P0, RZ, R71, 0x2, RZ, 0xc0, !PT ;  /* 0x0000000247ff7812 */ /* 0x000fc6000780c0ff */
[----:B------:R4:W-:Y:S01]  /*3760*/  STL.U8 [R1+0x1d9], R4 ;  /* 0x0001d90401007387 */ /* 0x0009e20000100000 */
[----:B------:R-:W-:Y:S02]  /*3770*/  IMAD.U32 R233, RZ, RZ, UR45 ;  /* 0x0000002dffe97e24 */ /* 0x000fe4000f8e00ff */
[--C-:B------:R-:W-:Y:S02]  /*3780*/  IMAD.MOV.U32 R234, RZ, RZ, R232.reuse ;  /* 0x000000ffffea7224 */ /* 0x100fe400078e00e8 */
[----:B------:R-:W-:Y:S01]  /*3790*/  IMAD.MOV.U32 R235, RZ, RZ, R232 ;  /* 0x000000ffffeb7224 */ /* 0x000fe200078e00e8 */
[----:B----4-:R-:W4:Y:S01]  /*37a0*/  LDC.U8 R4, c[0x0][0x3f0] ;  /* 0x0000fc00ff047b82 */ /* 0x010f220000000000 */
[----:B------:R-:W-:Y:S02]  /*37b0*/  IMAD.MOV.U32 R10, RZ, RZ, R7 ;  /* 0x000000ffff0a7224 */ /* 0x000fe400078e0007 */
[----:B------:R-:W-:Y:S02]  /*37c0*/  IMAD.MOV.U32 R11, RZ, RZ, R30 ;  /* 0x000000ffff0b7224 */ /* 0x000fe400078e001e */
[----:B------:R-:W-:-:S02]  /*37d0*/  IMAD.MOV.U32 R8, RZ, RZ, R25 ;  /* 0x000000ffff087224 */ /* 0x000fc400078e0019 */
[----:B------:R-:W-:Y:S02]  /*37e0*/  IMAD.MOV.U32 R9, RZ, RZ, R34 ;  /* 0x000000ffff097224 */ /* 0x000fe400078e0022 */
[----:B------:R-:W-:Y:S02]  /*37f0*/  IMAD.MOV.U32 R7, RZ, RZ, 0x20 ;  /* 0x00000020ff077424 */ /* 0x000fe400078e00ff */
[----:B------:R-:W-:Y:S01]  /*3800*/  IMAD.MOV.U32 R41, RZ, RZ, R40 ;  /* 0x000000ffff297224 */ /* 0x000fe200078e0028 */
[----:B------:R5:W-:Y:S04]  /*3810*/  STL.128 [R1+0x290], R8 ;  /* 0x0002900801007387 */ /* 0x000be80000100c00 */
[----:B------:R-:W-:Y:S04]  /*3820*/  STL [R1+0x190], RZ ;  /* 0x000190ff01007387 */ /* 0x000fe80000100800 */
[----:B------:R-:W-:Y:S01]  /*3830*/  STL [R1+0x1b8], RZ ;  /* 0x0001b8ff01007387 */ /* 0x000fe20000100800 */
[----:B-----5:R-:W-:-:S03]  /*3840*/  SEL R10, R7, 0xffffffe0, !P0 ;  /* 0xffffffe0070a7807 */ /* 0x020fc60004000000 */
[----:B------:R-:W-:Y:S04]  /*3850*/  STL [R1+0x60], R233 ;  /* 0x000060e901007387 */ /* 0x000fe80000100800 */
[----:B------:R-:W-:Y:S04]  /*3860*/  STL.64 [R1+0x158], R232 ;  /* 0x000158e801007387 */ /* 0x000fe80000100a00 */
[----:B------:R-:W-:Y:S04]  /*3870*/  STL.128 [R1+0x70], R232 ;  /* 0x000070e801007387 */ /* 0x000fe80000100c00 */
[----:B------:R-:W-:Y:S04]  /*3880*/  STL.64 [R1+0x200], R40 ;  /* 0x0002002801007387 */ /* 0x000fe80000100a00 */
[----:B------:R-:W-:Y:S04]  /*3890*/  STL.64 [R1+0x240], R36 ;  /* 0x0002402401007387 */ /* 0x000fe80000100a00 */
[----:B------:R-:W-:Y:S04]  /*38a0*/  STL.64 [R1+0x220], R14 ;  /* 0x0002200e01007387 */ /* 0x000fe80000100a00 */
[----:B-1----:R-:W-:Y:S04]  /*38b0*/  STL.64 [R1+0xa8], R20 ;  /* 0x0000a81401007387 */ /* 0x002fe80000100a00 */
[----:B--2---:R-:W-:Y:S04]  /*38c0*/  STL.64 [R1+0x168], R12 ;  /* 0x0001680c01007387 */ /* 0x004fe80000100a00 */
[----:B0-----:R-:W-:Y:S04]  /*38d0*/  STL [R1+0x178], R32 ;  /* 0x0001782001007387 */ /* 0x001fe80000100800 */
[----:B---3--:R-:W-:Y:S04]  /*38e0*/  STL [R1+0x190], R28 ;  /* 0x0001901c01007387 */ /* 0x008fe80000100800 */
[----:B------:R-:W-:Y:S04]  /*38f0*/  STL [R1+0x1b8], R28 ;  /* 0x0001b81c01007387 */ /* 0x000fe80000100800 */
[----:B------:R-:W-:Y:S04]  /*3900*/  STL.128 [R1+0x1e0], RZ ;  /* 0x0001e0ff01007387 */ /* 0x000fe80000100c00 */
[----:B------:R-:W-:Y:S04]  /*3910*/  STL.64 [R1+0x1f0], RZ ;  /* 0x0001f0ff01007387 */ /* 0x000fe80000100a00 */
[----:B------:R-:W-:Y:S04]  /*3920*/  STL.64 [R1+0x1f8], RZ ;  /* 0x0001f8ff01007387 */ /* 0x000fe80000100a00 */
[----:B------:R-:W-:Y:S04]  /*3930*/  STL.64 [R1+0x248], R18 ;  /* 0x0002481201007387 */ /* 0x000fe80000100a00 */
[----:B------:R-:W-:Y:S04]  /*3940*/  STL [R1+0x170], R232 ;  /* 0x000170e801007387 */ /* 0x000fe80000100800 */
[----:B------:R-:W-:Y:S01]  /*3950*/  STL [R1+0x218], R10 ;  /* 0x0002180a01007387 */ /* 0x000fe20000100800 */
[----:B------:R-:W-:-:S02]  /*3960*/  IMAD.IADD R27, R5, 0x1, R27 ;  /* 0x00000001051b7824 */ /* 0x000fc400078e021b */
[----:B------:R-:W-:Y:S01]  /*3970*/  IMAD R5, R64, UR4, RZ ;  /* 0x0000000440057c24 */ /* 0x000fe2000f8e02ff */
[----:B----4-:R0:W-:Y:S01]  /*3980*/  STL.U8 [R1+0x6a], R4 ;  /* 0x00006a0401007387 */ /* 0x0101e20000100000 */
[----:B------:R-:W-:-:S03]  /*3990*/  IMAD.WIDE.U32 R8, R63, UR4, R26 ;  /* 0x000000043f087c25 */ /* 0x000fc6000f8e001a */
[----:B------:R1:W-:Y:S01]  /*39a0*/  STL [R1+0x160], R0 ;  /* 0x0001600001007387 */ /* 0x0003e20000100800 */
[----:B------:R-:W-:Y:S01]  /*39b0*/  IMAD R7, R63, UR5, R5 ;  /* 0x000000053f077c24 */ /* 0x000fe2000f8e0205 */
[----:B------:R-:W-:Y:S01]  /*39c0*/  @!P6 BAR.SYNC.DEFER_BLOCKING 0x9, 0x100 ;  /* 0x024400000000eb1d */ /* 0x000fe20000010000 */
[----:B0-----:R-:W-:Y:S01]  /*39d0*/  IADD3 R4, P0, R18, R0, RZ ;  /* 0x0000000012047210 */ /* 0x001fe20007f1e0ff */
[----:B-1----:R-:W-:-:S04]  /*39e0*/  IMAD.U32 R0, RZ, RZ, UR44 ;  /* 0x0000002cff007e24 */ /* 0x002fc8000f8e00ff */
[----:B------:R-:W-:Y:S02]  /*39f0*/  IMAD.X R5, R62, 0x1, R3, P0 ;  /* 0x000000013e057824 */ /* 0x000fe400000e0603 */
[----:B------:R-:W-:Y:S02]  /*3a00*/  VIADD R92, R18, 0x80 ;  /* 0x00000080125c7836 */ /* 0x000fe40000000000 */
[----:B------:R-:W-:Y:S02]  /*3a10*/  VIADD R25, R70, 0x8 ;  /* 0x0000000846197836 */ /* 0x000fe40000000000 */
[----:B------:R-:W-:Y:S02]  /*3a20*/  VIADD R11, R0, 0x258 ;  /* 0x00000258000b7836 */ /* 0x000fe40000000000 */
[----:B------:R-:W-:-:S07]  /*3a30*/  IMAD.IADD R45, R9, 0x1, R7 ;  /* 0x00000001092d7824 */ /* 0x000fce00078e0207 */
.L_x_1367:
[----:B------:R-:W-:Y:S01]  /*3a40*/  VIADD R53, R53, 0xffffffff ;  /* 0xffffffff35357836 */ /* 0x000fe20000000000 */
[----:B------:R-:W-:Y:S05]  /*3a50*/  YIELD ;  /* 0x0000000000007946 */ /* 0x000fea0003800000 */
[----:B------:R-:W-:Y:S01]  /*3a60*/  IMAD.U32 R7, RZ, RZ, UR44 ;  /* 0x0000002cff077e24 */ /* 0x000fe2000f8e00ff */
[----:B------:R-:W-:Y:S01]  /*3a70*/  BSSY B1, `(.L_x_1359) ;  /* 0x0000005000017945 */ /* 0x000fe20003800000 */
[----:B------:R-:W-:Y:S02]  /*3a80*/  ISETP.GT.AND P0, PT, R53, R51, PT ;  /* 0x000000333500720c */ /* 0x000fe40003f04270 */
[----:B------:R-:W-:Y:S01]  /*3a90*/  VIADD R7, R7, 0x2b8 ;  /* 0x000002b807077836 */ /* 0x000fe20000000000 */
[----:B-123--:R-:W-:-:S10]  /*3aa0*/  MOV R96, 0x3ac0 ;  /* 0x00003ac000607802 */ /* 0x00efd40000000f00 */
[----:B------:R-:W-:Y:S05]  /*3ab0*/  CALL.REL.NOINC `($_ZN7cutlass13device_kernelIN5flash11enable_sm90INS1_16FlashAttnFwdSm90INS1_25CollectiveMainloopFwdSm90ILi2EN4cute5tupleIJNS5_1CILi1EEES8_S8_EEENS6_IJNS7_ILi128EEENS7_ILi160EEENS7_ILi192EEEEEELi192ENS_12float_e4m3_tEfNS_4arch4Sm90ELb0ELb1ELb0ELb1ELb0ELb1ELb0ELb1ELb1ELb0ELb0ELb0EEENS1_21CollectiveEpilogueFwdINS6_IJSA_SC_SB_EEES9_NS_10bfloat16_tESG_Li256ELb1ELb0ELb0ELb1EEENS1_36VarlenDynamicPersistentTileSchedulerILi128ELi160ELi256ELi128ELb0ELb0ELb1ELb1ELb0ELb1EEEEEEEEEvNT_6ParamsE$_ZZN5flash25CollectiveMainloopFwdSm90ILi2EN4cute5tupleIJNS1_1CILi1EEES4_S4_EEENS2_IJNS3_ILi128EEENS3_ILi160EEENS3_ILi192EEEEEELi192EN7cutlass12float_e4m3_tEfNSA_4arch4Sm90ELb0ELb1ELb0ELb1ELb0ELb1ELb0ELb1ELb1ELb0ELb0ELb0EE12store_kv_newINS_16FlashAttnFwdSm90ISE_NS_21CollectiveEpilogueFwdINS2_IJS6_S8_S7_EEES5_NSA_10bfloat16_tESD_Li256ELb1ELb0ELb0ELb1EEENS_36VarlenDynamicPersistentTileSchedulerILi128ELi160ELi256ELi128ELb0ELb0ELb1ELb1ELb0ELb1EEEE13SharedStorageEEEbRKNSE_6ParamsENSA_25PipelineTmaAsyncNoClusterILi2ENSA_16PipelineTmaAsyncILi2EEEEESV_RNSA_13PipelineStateILj2EEEiRT_RKNS_16SeqlenInfoQKNewKILb1ELb1EEENS2_IJiiiiEEEENKUliRKT_E_clISX_EEDaiS18_) ;  /* 0x0000025c00b87944 */ /* 0x000fea0003c00000 */
[----:B------:R-:W-:Y:S05]  /*3ac0*/  BSYNC B1 ;  /* 0x0000000000017941 */ /* 0x000fea0003800000 */
.L_x_1359:
[----:B------:R-:W-:-:S06]  /*3ad0*/  UISETP.NE.AND UP0, UPT, UR55, 0x3, UPT ;  /* 0x000000033700788c */ /* 0x000fcc000bf05270 */
[----:B------:R-:W-:-:S13]  /*3ae0*/  PLOP3.LUT P1, PT, PT, PT, UP0, 0x80, 0x0 ;  /* 0x000000000000781c */ /* 0x000fda0003f2f008 */
[----:B------:R-:W-:Y:S05]  /*3af0*/  @!P1 BRA `(.L_x_1360) ;  /* 0x0000000000049947 */ /* 0x000fea0003800000 */
[----:B------:R-:W-:Y:S01]  /*3b00*/  BPT.TRAP 0x1 ;  /* 0x000000040000795c */ /* 0x000fe20000300000 */
.L_x_1360:
[----:B------:R-:W-:Y:S01]  /*3b10*/  LEA R27, R17, UR38, 0x3 ;  /* 0x00000026111b7c11 */ /* 0x000fe2000f8e18ff */
[----:B------:R-:W-:Y:S01]  /*3b20*/  BSSY B0, `(.L_x_1361) ;  /* 0x0000004000007945 */ /* 0x000fe20003800000 */
[----:B------:R-:W-:-:S04]  /*3b30*/  SHF.L.U32 R0, R221, 0x1f, RZ ;  /* 0x0000001fdd007819 */ /* 0x000fc800000006ff */
[----:B------:R-:W0:Y:S02]  /*3b40*/  SYNCS.PHASECHK.TRANS64.TRYWAIT P1, [R27+URZ+0x334b0], R0 ;  /* 0x0334b0001b0075a7 */ /* 0x000e24000802017f */
[----:B0-----:R-:W-:Y:S05]  /*3b50*/  @!P1 BRA `(.L_x_1362) ;  /* 0x0000024000789947 */ /* 0x001fea0003800000 */
.L_x_1657:
[----:B------:R-:W-:Y:S05]  /*3b60*/  BSYNC B0 ;  /* 0x0000000000007941 */ /* 0x000fea0003800000 */
.L_x_1361:
[----:B0-----:R-:W2:Y:S01]  /*3b70*/  LDL R0, [R1+0x60] ;  /* 0x0000600001007983 */ /* 0x001ea20000100800 */
[----:B------:R-:W-:Y:S01]  /*3b80*/  IMAD R3, R17, 0x7800, R49 ;  /* 0x0000780011037824 */ /* 0x000fe200078e0231 */
[----:B------:R-:W-:Y:S01]  /*3b90*/  BSSY B0, `(.L_x_1363) ;  /* 0x0000022000007945 */ /* 0x000fe20003800000 */
[----:B------:R-:W-:-:S04]  /*3ba0*/  IMAD.WIDE R12, R53, 0xa0, R4 ;  /* 0x000000a0350c7825 */ /* 0x000fc800078e0204 */
[----:B--2---:R-:W-:-:S05]  /*3bb0*/  IMAD R0, R53, -0xa0, R0 ;  /* 0xffffff6035007824 */ /* 0x004fca00078e0200 */
[----:B------:R-:W-:Y:S01]  /*3bc0*/  VIMNMX R7, R0, 0xa0, PT ;  /* 0x000000a000077848 */ /* 0x000fe20003fe0100 */
[C---:B------:R-:W-:Y:S01]  /*3bd0*/  VIADD R0, R3.reuse, UR38 ;  /* 0x0000002603007c36 */ /* 0x040fe20008000000 */
[----:B------:R-:W-:Y:S02]  /*3be0*/  IADD3 R3, R3, UR38, R10 ;  /* 0x0000002603037c10 */ /* 0x000fe4000fffe00a */
[----:B------:R-:W-:-:S13]  /*3bf0*/  ISETP.GE.AND P1, PT, R18, R7, PT ;  /* 0x000000071200720c */ /* 0x000fda0003f26270 */
[----:B------:R-:W-:Y:S05]  /*3c00*/  @P1 BRA `(.L_x_1364) ;  /* 0x0000000000681947 */ /* 0x000fea0003800000 */
[----:B------:R-:W-:Y:S01]  /*3c10*/  ISETP.GE.AND P3, PT, R19, UR56, PT ;  /* 0x0000003813007c0c */ /* 0x000fe2000bf66270 */
[----:B------:R-:W-:Y:S01]  /*3c20*/  IMAD.MOV.U32 R14, RZ, RZ, R8 ;  /* 0x000000ffff0e7224 */ /* 0x000fe200078e0008 */
[----:B------:R-:W-:Y:S01]  /*3c30*/  ULDC.64 UR4, c[0x0][0x308] ;  /* 0x0000c20000047ab9 */ /* 0x000fe20000000a00 */
[----:B------:R-:W-:Y:S01]  /*3c40*/  IMAD.MOV.U32 R15, RZ, RZ, R45 ;  /* 0x000000ffff0f7224 */ /* 0x000fe200078e002d */
[----:B------:R-:W-:Y:S01]  /*3c50*/  ISETP.GE.AND P2, PT, R50, UR56, PT ;  /* 0x0000003832007c0c */ /* 0x000fe2000bf46270 */
[----:B------:R-:W-:Y:S01]  /*3c60*/  IMAD R21, R13, UR40, RZ ;  /* 0x000000280d157c24 */ /* 0x000fe2000f8e02ff */
[----:B------:R-:W-:Y:S01]  /*3c70*/  ISETP.GE.AND P4, PT, R54, UR56, PT ;  /* 0x0000003836007c0c */ /* 0x000fe2000bf86270 */
[----:B------:R-:W-:Y:S01]  /*3c80*/  IMAD.WIDE.U32 R14, R12, UR40, R14 ;  /* 0x000000280c0e7c25 */ /* 0x000fe2000f8e000e */
[----:B------:R-:W-:-:S03]  /*3c90*/  ISETP.GE.AND P5, PT, R44, UR56, PT ;  /* 0x000000382c007c0c */ /* 0x000fc6000bfa6270 */
[----:B------:R-:W-:Y:S01]  /*3ca0*/  IMAD R21, R12, UR41, R21 ;  /* 0x000000290c157c24 */ /* 0x000fe2000f8e0215 */
[----:B------:R-:W-:Y:S01]  /*3cb0*/  IADD3 R14, P1, R14, UR4, RZ ;  /* 0x000000040e0e7c10 */ /* 0x000fe2000ff3e0ff */
[----:B------:R-:W0:Y:S03]  /*3cc0*/  @!P3 LDS.128 R28, [R0+0xf200] ;  /* 0x00f20000001cb984 */ /* 0x000e260000000c00 */
[----:B------:R-:W-:Y:S01]  /*3cd0*/  IADD3.X R15, R15, UR5, R21, P1, !PT ;  /* 0x000000050f0f7c10 */ /* 0x000fe20008ffe415 */
[----:B------:R-:W1:Y:S01]  /*3ce0*/  @!P2 LDS.128 R32, [R3+0xf200] ;  /* 0x00f200000320a984 */ /* 0x000e620000000c00 */
[----:B------:R-:W-:-:S03]  /*3cf0*/  ISETP.GE.AND P1, PT, R52, UR56, PT ;  /* 0x0000003834007c0c */ /* 0x000fc6000bf26270 */
[----:B------:R-:W2:Y:S04]  /*3d00*/  @!P4 LDS.128 R56, [R0+0x14200] ;  /* 0x014200000038c984 */ /* 0x000ea80000000c00 */
[----:B------:R-:W3:Y:S06]  /*3d10*/  @!P5 LDS.128 R60, [R3+0x14200] ;  /* 0x01420000033cd984 */ /* 0x000eec0000000c00 */
[----:B------:R-:W4:Y:S04]  /*3d20*/  @!P1 LDS.128 R36, [R0+0x11a00] ;  /* 0x011a000000249984 */ /* 0x000f280000000c00 */
[----:B0-----:R-:W-:Y:S01]  /*3d30*/  @!P3 STG.E.128 desc[UR52][R14.64], R28 ;  /* 0x0000001c0e00b986 */ /* 0x001fe2000c101d34 */
[----:B------:R-:W-:-:S03]  /*3d40*/  ISETP.GE.AND P3, PT, R6, UR56, PT ;  /* 0x0000003806007c0c */ /* 0x000fc6000bf66270 */
[----:B-1----:R-:W-:Y:S04]  /*3d50*/  @!P2 STG.E.128 desc[UR52][R14.64+0x20], R32 ;  /* 0x000020200e00a986 */ /* 0x002fe8000c101d34 */
[----:B--2---:R-:W-:Y:S04]  /*3d60*/  @!P4 STG.E.128 desc[UR52][R14.64+0x80], R56 ;  /* 0x000080380e00c986 */ /* 0x004fe8000c101d34 */
[----:B---3--:R-:W-:Y:S04]  /*3d70*/  @!P5 STG.E.128 desc[UR52][R14.64+0xa0], R60 ;  /* 0x0000a03c0e00d986 */ /* 0x008fe8000c101d34 */
[----:B------:R-:W0:Y:S04]  /*3d80*/  @!P3 LDS.128 R40, [R3+0x11a00] ;  /* 0x011a00000328b984 */ /* 0x000e280000000c00 */
[----:B----4-:R1:W-:Y:S04]  /*3d90*/  @!P1 STG.E.128 desc[UR52][R14.64+0x40], R36 ;  /* 0x000040240e009986 */ /* 0x0103e8000c101d34 */
[----:B0-----:R1:W-:Y:S02]  /*3da0*/  @!P3 STG.E.128 desc[UR52][R14.64+0x60], R40 ;  /* 0x000060280e00b986 */ /* 0x0013e4000c101d34 */
.L_x_1364:
[----:B------:R-:W-:Y:S05]  /*3db0*/  BSYNC B0 ;  /* 0x0000000000007941 */ /* 0x000fea0003800000 */
.L_x_1363:
[----:B------:R-:W-:Y:S01]  /*3dc0*/  ISETP.GE.AND P1, PT, R92, R7, PT ;  /* 0x000000075c00720c */ /* 0x000fe20003f26270 */
[----:B------:R-:W-:-:S12]  /*3dd0*/  BSSY B0, `(.L_x_1365) ;  /* 0x000001e000007945 */ /* 0x000fd80003800000 */
[----:B------:R-:W-:Y:S05]  /*3de0*/  @P1 BRA `(.L_x_1366) ;  /* 0x0000000000701947 */ /* 0x000fea0003800000 */
[----:B------:R-:W-:Y:S01]  /*3df0*/  ISETP.GE.AND P3, PT, R19, UR56, PT ;  /* 0x0000003813007c0c */ /* 0x000fe2000bf66270 */
[----:B------:R-:W-:Y:S01]  /*3e00*/  ULDC.64 UR4, c[0x0][0x308] ;  /* 0x0000c20000047ab9 */ /* 0x000fe20000000a00 */
[----:B------:R-:W-:Y:S01]  /*3e10*/  IADD3 R7, P1, R12, 0x80, RZ ;  /* 0x000000800c077810 */ /* 0x000fe20007f3e0ff */
[----:B------:R-:W-:Y:S01]  /*3e20*/  IMAD.MOV.U32 R12, RZ, RZ, R8 ;  /* 0x000000ffff0c7224 */ /* 0x000fe200078e0008 */
[----:B------:R-:W-:Y:S02]  /*3e30*/  ISETP.GE.AND P2, PT, R52, UR56, PT ;  /* 0x0000003834007c0c */ /* 0x000fe4000bf46270 */
[----:B------:R-:W-:Y:S01]  /*3e40*/  ISETP.GE.AND P4, PT, R6, UR56, PT ;  /* 0x0000003806007c0c */ /* 0x000fe2000bf86270 */
[----:B-1----:R-:W-:Y:S01]  /*3e50*/  IMAD.X R14, RZ, RZ, R13, P1 ;  /* 0x000000ffff0e7224 */ /* 0x002fe200008e060d */
[----:B------:R-:W-:Y:S01]  /*3e60*/  ISETP.GE.AND P5, PT, R44, UR56, PT ;  /* 0x000000382c007c0c */ /* 0x000fe2000bfa6270 */
[----:B------:R-:W-:Y:S02]  /*3e70*/  IMAD.MOV.U32 R13, RZ, RZ, R45 ;  /* 0x000000ffff0d7224 */ /* 0x000fe400078e002d */
[----:B------:R-:W-:-:S02]  /*3e80*/  IMAD R14, R14, UR40, RZ ;  /* 0x000000280e0e7c24 */ /* 0x000fc4000f8e02ff */
[----:B------:R-:W0:Y:S01]  /*3e90*/  @!P3 LDS.128 R28, [R0+0x11200] ;  /* 0x01120000001cb984 */ /* 0x000e220000000c00 */
[----:B------:R-:W-:-:S03]  /*3ea0*/  IMAD.WIDE.U32 R12, R7, UR40, R12 ;  /* 0x00000028070c7c25 */ /* 0x000fc6000f8e000c */
[----:B------:R-:W1:Y:S01]  /*3eb0*/  @!P2 LDS.128 R32, [R0+0x13a00] ;  /* 0x013a00000020a984 */ /* 0x000e620000000c00 */
[----:B------:R-:W-:Y:S01]  /*3ec0*/  IMAD R7, R7, UR41, R14 ;  /* 0x0000002907077c24 */ /* 0x000fe2000f8e020e */
[----:B------:R-:W-:Y:S02]  /*3ed0*/  IADD3 R20, P1, R12, UR4, RZ ;  /* 0x000000040c147c10 */ /* 0x000fe4000ff3e0ff */
[----:B------:R-:W2:Y:S02]  /*3ee0*/  @!P4 LDS.128 R36, [R3+0x13a00] ;  /* 0x013a00000324c984 */ /* 0x000ea40000000c00 */
[----:B------:R-:W-:Y:S02]  /*3ef0*/  IADD3.X R21, R13, UR5, R7, P1, !PT ;  /* 0x000000050d157c10 */ /* 0x000fe40008ffe407 */
[----:B------:R-:W-:Y:S01]  /*3f00*/  ISETP.GE.AND P1, PT, R54, UR56, PT ;  /* 0x0000003836007c0c */ /* 0x000fe2000bf26270 */
[----:B------:R-:W3:-:S12]  /*3f10*/  @!P5 LDS.128 R56, [R3+0x16200] ;  /* 0x016200000338d984 */ /* 0x000ed80000000c00 */
        /* <DEDUP_REMOVED lines=9> */
.L_x_1366:
[----:B------:R-:W-:Y:S05]  /*3fb0*/  BSYNC B0 ;  /* 0x0000000000007941 */ /* 0x000fea0003800000 */
.L_x_1365:
[----:B------:R-:W0:Y:S01]  /*3fc0*/  S2R R0, SR_TID.X ;  /* 0x0000000000007919 */ /* 0x000e220000002100 */
[----:B------:R-:W-:Y:S02]  /*3fd0*/  VIADD R17, R17, 0x1 ;  /* 0x0000000111117836 */ /* 0x000fe40000000000 */
[----:B------:R-:W-:Y:S01]  /*3fe0*/  VIADD R223, R223, 0x1 ;  /* 0x00000001dfdf7836 */ /* 0x000fe20000000000 */
[----:B------:R-:W-:Y:S01]  /*3ff0*/  @!PT LDS RZ, [RZ] ;  /* 0x00000000fffff984 */ /* 0x000fe20000000800 */
[----:B------:R-:W-:Y:S01]  /*4000*/  @!PT LDS RZ, [RZ] ;  /* 0x00000000fffff984 */ /* 0x000fe20000000800 */
[----:B------:R-:W-:Y:S01]  /*4010*/  @!PT LDS RZ, [RZ] ;  /* 0x00000000fffff984 */ /* 0x000fe20000000800 */
[----:B------:R-:W-:Y:S01]  /*4020*/  @!PT LDS RZ, [RZ] ;  /* 0x00000000fffff984 */ /* 0x000fe20000000800 */
[----:B------:R3:W-:Y:S06]  /*4030*/  MEMBAR.ALL.CTA ;  /* 0x0000000000007992 */ /* 0x0007ec0000008000 */
[----:B---3--:R-:W3:Y:S01]  /*4040*/  FENCE.VIEW.ASYNC.S ;  /* 0x00000000000073c6 */ /* 0x008ee20000000000 */
[----:B------:R-:W-:Y:S05]  /*4050*/  WARPSYNC.ALL ;  /* 0x0000000000007948 */ /* 0x000fea0003800000 */
[----:B---3--:R3:W-:Y:S01]  /*4060*/  BAR.SYNC.DEFER_BLOCKING R25, 0x80 ;  /* 0x000200190000751d */ /* 0x0087e20000010000 */
[----:B------:R-:W-:Y:S01]  /*4070*/  ISETP.NE.AND P2, PT, R17, 0x2, PT ;  /* 0x000000021100780c */ /* 0x000fe20003f45270 */
[----:B------:R-:W-:Y:S01]  /*4080*/  IMAD.MOV.U32 R220, RZ, RZ, RZ ;  /* 0x000000ffffdc7224 */ /* 0x000fe200078e00ff */
[----:B0-----:R-:W-:-:S04]  /*4090*/  LOP3.LUT R0, R0, 0x7f, RZ, 0xc0, !PT ;  /* 0x0000007f00007812 */ /* 0x001fc800078ec0ff */
[----:B------:R-:W-:-:S07]  /*40a0*/  ISETP.NE.AND P1, PT, R0, RZ, PT ;  /* 0x000000ff0000720c */ /* 0x000fce0003f25270 */
[----:B------:R-:W-:-:S06]  /*40b0*/  @!P2 LOP3.LUT R221, R221, 0x1, RZ, 0x3c, !PT ;  /* 0x00000001dddda812 */ /* 0x000fcc00078e3cff */
[----:B------:R-:W-:-:S05]  /*40c0*/  @!P1 VIADD R0, R27, 0x334c0 ;  /* 0x000334c01b009836 */ /* 0x000fca0000000000 */
[----:B------:R-:W-:-:S04]  /*40d0*/  @!P1 PRMT R0, RZ, 0x654, R0 ;  /* 0x00000654ff009816 */ /* 0x000fc80000000000 */
[----:B------:R3:W-:Y:S01]  /*40e0*/  @!P1 SYNCS.ARRIVE.TRANS64.RED.A1T0 RZ, [R0+URZ], RZ ;  /* 0x000000ff00ff99a7 */ /* 0x0007e2000810043f */
[----:B------:R0:W-:Y:S04]  /*40f0*/  STL [R1+0x2b8], R17 ;  /* 0x0002b81101007387 */ /* 0x0001e80000100800 */
[----:B------:R3:W-:Y:S04]  /*4100*/  STL [R1+0x2c0], R223 ;  /* 0x0002c0df01007387 */ /* 0x0007e80000100800 */
[----:B------:R3:W-:Y:S01]  /*4110*/  @!P2 STL.64 [R1+0x2b8], R220 ;  /* 0x0002b8dc0100a387 */ /* 0x0007e20000100a00 */
[----:B0-----:R-:W-:Y:S01]  /*4120*/  @!P2 IMAD.MOV.U32 R17, RZ, RZ, RZ ;  /* 0x000000ffff11a224 */ /* 0x001fe200078e00ff */
[----:B------:R-:W-:Y:S06]  /*4130*/  @P0 BRA `(.L_x_1367) ;  /* 0xfffffff800400947 */ /* 0x000fec000383ffff */
[----:B------:R-:W0:Y:S01]  /*4140*/  S2R R3, SR_TID.X ;  /* 0x0000000000037919 */ /* 0x000e220000002100 */
[----:B------:R-:W-:Y:S02]  /*4150*/  PLOP3.LUT P0, PT, PT, PT, PT, 0x8, 0x0 ;  /* 0x000000000000781c */ /* 0x000fe40003f0e170 */
[----:B0-----:R-:W-:-:S04]  /*4160*/  SHF.R.U32.HI R3, RZ, 0x7, R3 ;  /* 0x00000007ff037819 */ /* 0x001fc80000011603 */
[----:B------:R-:W-:-:S13]  /*4170*/  ISETP.NE.AND P3, PT, R3, 0x1, PT ;  /* 0x000000010300780c */ /* 0x000fda0003f65270 */
[----:B------:R-:W-:Y:S06]  /*4180*/  @!P3 BAR.ARV 0x9, 0x100 ;  /* 0x024400000000bb1d */ /* 0x000fec0000002000 */
.L_x_1356:
[----:B------:R-:W-:Y:S01]  /*4190*/  ULDC.64 UR6, c[0x0][0x990] ;  /* 0x0002640000067ab9 */ /* 0x000fe20000000a00 */
[----:B------:R-:W-:Y:S01]  /*41a0*/  ULDC.64 UR4, c[0x0][0x998] ;  /* 0x0002660000047ab9 */ /* 0x000fe20000000a00 */
[----:B------:R-:W-:Y:S01]  /*41b0*/  UISETP.NE.U32.AND UP0, UPT, UR6, URZ, UPT ;  /* 0x0000003f0600728c */ /* 0x000fe2000bf05070 */
[----:B------:R-:W-:Y:S01]  /*41c0*/  IMAD.MOV.U32 R3, RZ, RZ, 0x3f800000 ;  /* 0x3f800000ff037424 */ /* 0x000fe200078e00ff */
[----:B------:R-:W-:Y:S01]  /*41d0*/  UISETP.NE.U32.AND UP1, UPT, UR4, URZ, UPT ;  /* 0x0000003f0400728c */ /* 0x000fe2000bf25070 */
[----:B---3--:R-:W-:Y:S01]  /*41e0*/  IMAD.MOV.U32 R0, RZ, RZ, 0x3f800000 ;  /* 0x3f800000ff007424 */ /* 0x008fe200078e00ff */
[----:B------:R-:W-:Y:S02]  /*41f0*/  UISETP.NE.AND.EX UP0, UPT, UR7, URZ, UPT, UP0 ;  /* 0x0000003f0700728c */ /* 0x000fe4000bf05300 */
[----:B------:R-:W-:Y:S01]  /*4200*/  UISETP.NE.AND.EX UP1, UPT, UR5, URZ, UPT, UP1 ;  /* 0x0000003f0500728c */ /* 0x000fe2000bf25310 */
[----:B------:R-:W-:Y:S02]  /*4210*/  ULDC UR8, c[0x0][0x428] ;  /* 0x00010a0000087ab9 */ /* 0x000fe40000000800 */
[----:B------:R-:W-:Y:S01]  /*4220*/  UISETP.NE.AND UP2, UPT, UR8, 0x1, UPT ;  /* 0x000000010800788c */ /* 0x000fe2000bf45270 */
[----:B------:R-:W-:-:S02]  /*4230*/  PLOP3.LUT P1, PT, PT, PT, UP0, 0x80, 0x0 ;  /* 0x000000000000781c */ /* 0x000fc40003f2f008 */
[----:B------:R-:W-:-:S03]  /*4240*/  PLOP3.LUT P2, PT, PT, PT, UP1, 0x80, 0x0 ;  /* 0x000000000000781c */ /* 0x000fc60003f4f018 */
[----:B------:R-:W-:Y:S01]  /*4250*/  @UP0 USHF.R.S32.HI UR8, URZ, 0x1f, UR49 ;  /* 0x0000001f3f080899 */ /* 0x000fe20008011431 */
[----:B------:R-:W-:Y:S01]  /*4260*/  @UP0 ULDC.64 UR16, c[0x0][0x9a8] ;  /* 0x00026a0000100ab9 */ /* 0x000fe20000000a00 */
[----:B------:R-:W-:Y:S02]  /*4270*/  @UP1 USHF.R.S32.HI UR14, URZ, 0x1f, UR49 ;  /* 0x0000001f3f0e1899 */ /* 0x000fe40008011431 */
[----:B------:R-:W-:Y:S01]  /*4280*/  @UP0 UIMAD UR8, UR8, UR16, URZ ;  /* 0x00000010080802a4 */ /* 0x000fe2000f8e023f */
[----:B------:R-:W-:Y:S01]  /*4290*/  @UP1 ULDC.64 UR18, c[0x0][0x9b8] ;  /* 0x00026e0000121ab9 */ /* 0x000fe20000000a00 */
[----:B------:R-:W-:Y:S02]  /*42a0*/  @UP0 UIMAD.WIDE.U32 UR10, UR49, UR16, URZ ;  /* 0x00000010310a02a5 */ /* 0x000fe4000f8e003f */
[----:B------:R-:W-:Y:S02]  /*42b0*/  @UP1 UIMAD UR14, UR14, UR18, URZ ;  /* 0x000000120e0e12a4 */ /* 0x000fe4000f8e023f */
[----:B------:R-:W-:-:S02]  /*42c0*/  @UP0 UIMAD UR17, UR49, UR17, UR8 ;  /* 0x00000011311102a4 */ /* 0x000fc4000f8e0208 */
[----:B------:R-:W-:Y:S01]  /*42d0*/  @UP1 UIMAD.WIDE.U32 UR12, UR49, UR18, URZ ;  /* 0x00000012310c12a5 */ /* 0x000fe2000f8e003f */
[----:B------:R-:W-:Y:S01]  /*42e0*/  @UP2 ULDC UR8, c[0x0][0x42c] ;  /* 0x00010b0000082ab9 */ /* 0x000fe20000000800 */
[----:B------:R-:W-:Y:S02]  /*42f0*/  @UP1 UIMAD UR18, UR49, UR19, UR14 ;  /* 0x00000013311212a4 */ /* 0x000fe4000f8e020e */
[----:B------:R-:W-:Y:S01]  /*4300*/  UIMAD.WIDE.U32 UR8, UR46, UR8, URZ ;  /* 0x000000082e0872a5 */ /* 0x000fe2000f8e003f */
[----:B------:R-:W-:Y:S01]  /*4310*/  @UP2 ULDC UR14, c[0x0][0x430] ;  /* 0x00010c00000e2ab9 */ /* 0x000fe20000000800 */
[----:B------:R-:W-:Y:S02]  /*4320*/  UMOV UR16, UR46 ;  /* 0x0000002e00107c82 */ /* 0x000fe40008000000 */
[----:B------:R-:W-:Y:S02]  /*4330*/  @UP2 USHF.R.U32.HI UR16, URZ, UR14, UR9 ;  /* 0x0000000e3f102299 */ /* 0x000fe40008011609 */
[----:B------:R-:W-:-:S02]  /*4340*/  @UP0 UIADD3 UR11, UR11, UR17, URZ ;  /* 0x000000110b0b0290 */ /* 0x000fc4000fffe03f */
[----:B------:R-:W-:Y:S02]  /*4350*/  @UP0 USHF.R.S32.HI UR17, URZ, 0x1f, UR16 ;  /* 0x0000001f3f110899 */ /* 0x000fe40008011410 */
[----:B------:R-:W-:Y:S01]  /*4360*/  @UP1 USHF.R.S32.HI UR19, URZ, 0x1f, UR16 ;  /* 0x0000001f3f131899 */ /* 0x000fe20008011410 */
[----:B------:R-:W-:Y:S01]  /*4370*/  @UP0 ULDC.64 UR14, c[0x0][0x9b0] ;  /* 0x00026c00000e0ab9 */ /* 0x000fe20000000a00 */
[----:B------:R-:W-:Y:S01]  /*4380*/  @UP1 ULDC.64 UR8, c[0x0][0x9c0] ;  /* 0x0002700000081ab9 */ /* 0x000fe20000000a00 */
[----:B------:R-:W-:Y:S02]  /*4390*/  @UP1 UIADD3 UR13, UR13, UR18, URZ ;  /* 0x000000120d0d1290 */ /* 0x000fe4000fffe03f */
[----:B------:R-:W-:Y:S02]  /*43a0*/  @UP0 UIMAD UR17, UR17, UR14, URZ ;  /* 0x0000000e111102a4 */ /* 0x000fe4000f8e023f */
[----:B------:R-:W-:Y:S02]  /*43b0*/  @UP1 UIMAD UR18, UR19, UR8, URZ ;  /* 0x00000008131212a4 */ /* 0x000fe4000f8e023f */
[----:B------:R-:W-:-:S02]  /*43c0*/  @UP1 UIMAD.WIDE.U32 UR12, UR16, UR8, UR12 ;  /* 0x00000008100c12a5 */ /* 0x000fc4000f8e000c */
[----:B------:R-:W-:Y:S02]  /*43d0*/  @UP0 UIMAD.WIDE.U32 UR10, UR16, UR14, UR10 ;  /* 0x0000000e100a02a5 */ /* 0x000fe4000f8e000a */
[----:B------:R-:W-:Y:S02]  /*43e0*/  @UP0 UIMAD UR15, UR16, UR15, UR17 ;  /* 0x0000000f100f02a4 */ /* 0x000fe4000f8e0211 */
[----:B------:R-:W-:Y:S02]  /*43f0*/  @UP1 UIMAD UR8, UR16, UR9, UR18 ;  /* 0x00000009100812a4 */ /* 0x000fe4000f8e0212 */
[----:B------:R-:W-:Y:S02]  /*4400*/  @UP0 UIADD3 UR9, UR11, UR15, URZ ;  /* 0x0000000f0b090290 */ /* 0x000fe4000fffe03f */
[----:B------:R-:W-:Y:S02]  /*4410*/  @UP0 ULEA UR6, UP3, UR10, UR6, 0x2 ;  /* 0x000000060a060291 */ /* 0x000fe4000f86103f */
[----:B------:R-:W-:-:S02]  /*4420*/  @UP1 UIADD3 UR8, UR13, UR8, URZ ;  /* 0x000000080d081290 */ /* 0x000fc4000fffe03f */
[----:B------:R-:W-:Y:S02]  /*4430*/  @UP1 ULEA UR4, UP4, UR12, UR4, 0x2 ;  /* 0x000000040c041291 */ /* 0x000fe4000f88103f */
[----:B------:R-:W-:Y:S01]  /*4440*/  @UP0 ULEA.HI.X UR7, UR10, UR7, UR9, 0x2, UP3 ;  /* 0x000000070a070291 */ /* 0x000fe200098f1409 */
[----:B------:R-:W-:Y:S01]  /*4450*/  IMAD.U32 R4, RZ, RZ, UR6 ;  /* 0x00000006ff047e24 */ /* 0x000fe2000f8e00ff */
[----:B------:R-:W-:Y:S02]  /*4460*/  @UP1 ULEA.HI.X UR5, UR12, UR5, UR8, 0x2, UP4 ;  /* 0x000000050c051291 */ /* 0x000fe4000a0f1408 */
[----:B------:R-:W-:Y:S02]  /*4470*/  IMAD.U32 R6, RZ, RZ, UR4 ;  /* 0x00000004ff067e24 */ /* 0x000fe4000f8e00ff */
[----:B------:R-:W-:Y:S02]  /*4480*/  IMAD.U32 R5, RZ, RZ, UR7 ;  /* 0x00000007ff057e24 */ /* 0x000fe4000f8e00ff */
[----:B------:R-:W-:Y:S01]  /*4490*/  IMAD.U32 R7, RZ, RZ, UR5 ;  /* 0x00000005ff077e24 */ /* 0x000fe2000f8e00ff */
[----:B------:R-:W-:Y:S06]  /*44a0*/  @P0 BRA `(.L_x_1368) ;  /* 0x0000000000080947 */ /* 0x000fec0003800000 */
[----:B------:R-:W0:Y:S02]  /*44b0*/  FENCE.VIEW.ASYNC.G ;  /* 0x00000000000073c6 */ /* 0x000e240000000100 */
[----:B0-----:R-:W-:Y:S06]  /*44c0*/  BAR.ARV 0xc, 0x180 ;  /* 0x0306000000007b1d */ /* 0x001fec0000002000 */
.L_x_1368:
[----:B------:R-:W3:Y:S01]  /*44d0*/  @P1 LDG.E R3, desc[UR52][R4.64] ;  /* 0x0000003404031981 */ /* 0x000ee2000c1e1900 */
[----:B------:R-:W0:Y:S01]  /*44e0*/  LDC.64 R8, c[0x0][0x9e0] ;  /* 0x00027800ff087b82 */ /* 0x000e220000000a00 */
[----:B------:R-:W-:Y:S02]  /*44f0*/  ULDC UR4, c[0x0][0x988] ;  /* 0x0002620000047ab9 */ /* 0x000fe40000000800 */
[----:B------:R-:W3:Y:S01]  /*4500*/  @P2 LDG.E R0, desc[UR52][R6.64] ;  /* 0x0000003406002981 */ /* 0x000ee2000c1e1900 */
[----:B------:R-:W-:Y:S01]  /*4510*/  IADD3 R220, R22, 0x80, -R23 ;  /* 0x0000008016dc7810 */ /* 0x000fe20007ffe817 */
[----:B------:R-:W-:-:S04]  /*4520*/  @UP2 ULDC UR6, c[0x0][0x430] ;  /* 0x00010c0000062ab9 */ /* 0x000fc80000000800 */
[----:B------:R-:W-:Y:S01]  /*4530*/  IMAD R220, R225, 0x80, R220 ;  /* 0x00000080e1dc7824 */ /* 0x000fe200078e02dc */
[----:B0-----:R-:W-:Y:S01]  /*4540*/  ISETP.GE.AND P1, PT, R9, 0x1, PT ;  /* 0x000000010900780c */ /* 0x001fe20003f26270 */
[----:B---3--:R-:W-:-:S04]  /*4550*/  FMUL.FTZ R0, R3, R0 ;  /* 0x0000000003007220 */ /* 0x008fc80000410000 */
        /* <DEDUP_REMOVED lines=17> */
.L_x_1370:
[----:B------:R-:W-:-:S13]  /*4670*/  ISETP.NE.AND P0, PT, R9, 0x1, PT ;  /* 0x000000010900780c */ /* 0x000fda0003f05270 */
[----:B------:R-:W0:Y:S02]  /*4680*/  @P0 LDC.64 R4, c[0x0][0x9e8] ;  /* 0x00027a00ff040b82 */ /* 0x000e240000000a00 */
[----:B0-----:R-:W-:-:S05]  /*4690*/  @P0 IMAD.HI.U32 R4, R3, R4, RZ ;  /* 0x0000000403040227 */ /* 0x001fca00078e00ff */
[----:B------:R-:W-:-:S07]  /*46a0*/  @P0 SHF.R.U32.HI R3, RZ, R5, R4 ;  /* 0x00000005ff030219 */ /* 0x000fce0000011604 */
.L_x_1371:
[----:B------:R-:W-:-:S05]  /*46b0*/  IMAD R3, R3, R9, R9 ;  /* 0x0000000903037224 */ /* 0x000fca00078e0209 */
[----:B------:R-:W-:-:S07]  /*46c0*/  VIMNMX R0, R0, R3, PT ;  /* 0x0000000300007248 */ /* 0x000fce0003fe0100 */
.L_x_1369:
[----:B------:R-:W-:Y:S01]  /*46d0*/  VIADD R0, R0, 0x9f ;  /* 0x0000009f00007836 */ /* 0x000fe20000000000 */
[----:B------:R-:W-:Y:S01]  /*46e0*/  ULDC UR4, c[0x0][0x9dc] ;  /* 0x0002770000047ab9 */ /* 0x000fe20000000800 */
[----:B------:R-:W-:Y:S02]  /*46f0*/  IMAD.IADD R4, R22, 0x1, -R23 ;  /* 0x0000000116047824 */ /* 0x000fe400078e0a17 */
[----:B------:R-:W-:-:S04]  /*4700*/  IMAD.HI R0, R0, 0x66666667, RZ ;  /* 0x6666666700007827 */ /* 0x000fc800078e02ff */
[----:B------:R-:W-:Y:S01]  /*4710*/  IMAD R105, R225, 0x80, R4 ;  /* 0x00000080e1697824 */ /* 0x000fe200078e0204 */
[----:B------:R-:W-:-:S03]  /*4720*/  SHF.R.U32.HI R3, RZ, 0x1f, R0 ;  /* 0x0000001fff037819 */ /* 0x000fc60000011600 */
        /* <DEDUP_REMOVED lines=14> */
.L_x_1373:
[----:B------:R-:W-:Y:S01]  /*4810*/  ISETP.NE.AND P0, PT, R9, 0x1, PT ;  /* 0x000000010900780c */ /* 0x000fe20003f05270 */
[----:B------:R-:W-:-:S12]  /*4820*/  IMAD.MOV.U32 R0, RZ, RZ, R105 ;  /* 0x000000ffff007224 */ /* 0x000fd800078e0069 */
[----:B------:R-:W0:Y:S02]  /*4830*/  @P0 LDC.64 R4, c[0x0][0x9e8] ;  /* 0x00027a00ff040b82 */ /* 0x000e240000000a00 */
[----:B0-----:R-:W-:-:S05]  /*4840*/  @P0 IMAD.HI.U32 R4, R105, R4, RZ ;  /* 0x0000000469040227 */ /* 0x001fca00078e00ff */
[----:B------:R-:W-:-:S07]  /*4850*/  @P0 SHF.R.U32.HI R0, RZ, R5, R4 ;  /* 0x00000005ff000219 */ /* 0x000fce0000011604 */
.L_x_1374:
[----:B------:R-:W-:-:S05]  /*4860*/  IMAD R0, R0, R9, RZ ;  /* 0x0000000900007224 */ /* 0x000fca00078e02ff */
[----:B------:R-:W-:-:S13]  /*4870*/  R2UR UR5, R0 ;  /* 0x00000000000572ca */ /* 0x000fda00000e0000 */
[----:B------:R-:W-:-:S04]  /*4880*/  UISETP.LT.AND UP0, UPT, UR4, UR5, UPT ;  /* 0x000000050400728c */ /* 0x000fc8000bf01270 */
[----:B------:R-:W-:-:S12]  /*4890*/  USEL UR4, UR4, UR5, !UP0 ;  /* 0x0000000504047287 */ /* 0x000fd8000c000000 */
.L_x_1372:
[----:B------:R-:W-:Y:S01]  /*48a0*/  UIMAD.WIDE UR4, UR4, 0x66666667, URZ ;  /* 0x66666667040478a5 */ /* 0x000fe2000f8e023f */
[----:B------:R-:W-:Y:S02]  /*48b0*/  PLOP3.LUT P0, PT, PT, PT, PT, 0x80, 0x0 ;  /* 0x000000000000781c */ /* 0x000fe40003f0f070 */
[----:B------:R-:W-:Y:S02]  /*48c0*/  CS2R R4, SRZ ;  /* 0x0000000000047805 */ /* 0x000fe4000001ff00 */
[----:B------:R-:W-:Y:S01]  /*48d0*/  CS2R R118, SRZ ;  /* 0x0000000000767805 */ /* 0x000fe2000001ff00 */
[----:B------:R-:W-:Y:S01]  /*48e0*/  USHF.R.U32.HI UR4, URZ, 0x1f, UR5 ;  /* 0x0000001f3f047899 */ /* 0x000fe20008011605 */
[----:B------:R-:W-:Y:S02]  /*48f0*/  CS2R R26, SRZ ;  /* 0x00000000001a7805 */ /* 0x000fe4000001ff00 */
[----:B-1----:R-:W-:Y:S02]  /*4900*/  CS2R R36, SRZ ;  /* 0x0000000000247805 */ /* 0x002fe4000001ff00 */
[----:B------:R-:W-:Y:S01]  /*4910*/  CS2R R112, SRZ ;  /* 0x0000000000707805 */ /* 0x000fe2000001ff00 */
[----:B------:R-:W-:Y:S01]  /*4920*/  ULEA.HI.SX32 UR4, UR5, UR4, 0x1a ;  /* 0x0000000405047291 */ /* 0x000fe2000f8fd23f */
[----:B------:R-:W-:-:S02]  /*4930*/  CS2R R84, SRZ ;  /* 0x0000000000547805 */ /* 0x000fc4000001ff00 */
[----:B------:R-:W-:Y:S02]  /*4940*/  CS2R R110, SRZ ;  /* 0x00000000006e7805 */ /* 0x000fe4000001ff00 */
[----:B------:R-:W-:Y:S01]  /*4950*/  CS2R R30, SRZ ;  /* 0x00000000001e7805 */ /* 0x000fe2000001ff00 */
[----:B------:R-:W-:Y:S01]  /*4960*/  UISETP.LT.AND UP0, UPT, URZ, UR4, UPT ;  /* 0x000000043f00728c */ /* 0x000fe2000bf01270 */
[----:B--2---:R-:W-:Y:S01]  /*4970*/  CS2R R14, SRZ ;  /* 0x00000000000e7805 */ /* 0x004fe2000001ff00 */
[----:B------:R-:W-:Y:S01]  /*4980*/  IMAD.MOV.U32 R3, RZ, RZ, RZ ;  /* 0x000000ffff037224 */ /* 0x000fe200078e00ff */
[----:B------:R-:W-:Y:S01]  /*4990*/  CS2R R76, SRZ ;  /* 0x00000000004c7805 */ /* 0x000fe2000001ff00 */
[----:B------:R-:W-:Y:S01]  /*49a0*/  USEL UR41, URZ, UR4, !UP0 ;  /* 0x000000043f297287 */ /* 0x000fe2000c000000 */
[----:B------:R-:W-:Y:S02]  /*49b0*/  CS2R R8, SRZ ;  /* 0x0000000000087805 */ /* 0x000fe4000001ff00 */
[----:B------:R-:W-:-:S02]  /*49c0*/  CS2R R102, SRZ ;  /* 0x0000000000667805 */ /* 0x000fc4000001ff00 */
[----:B------:R-:W-:Y:S02]  /*49d0*/  CS2R R34, SRZ ;  /* 0x0000000000227805 */ /* 0x000fe4000001ff00 */
[----:B------:R-:W-:Y:S02]  /*49e0*/  CS2R R28, SRZ ;  /* 0x00000000001c7805 */ /* 0x000fe4000001ff00 */
[----:B------:R-:W-:Y:S02]  /*49f0*/  CS2R R96, SRZ ;  /* 0x0000000000607805 */ /* 0x000fe4000001ff00 */
[----:B------:R-:W-:Y:S02]  /*4a00*/  ISETP.GT.AND P1, PT, R104, UR41, PT ;  /* 0x0000002968007c0c */ /* 0x000fe4000bf24270 */
        /* <DEDUP_REMOVED lines=14> */
[----:B------:R-:W-:Y:S01]  /*4af0*/  CS2R R70, SRZ ;  /* 0x0000000000467805 */ /* 0x000fe2000001ff00 */
[----:B------:R-:W-:Y:S01]  /*4b00*/  IMAD.MOV.U32 R58, RZ, RZ, RZ ;  /* 0x000000ffff3a7224 */ /* 0x000fe200078e00ff */
        /* <DEDUP_REMOVED lines=17> */
[----:B------:R-:W-:Y:S01]  /*4c20*/  IMAD.MOV.U32 R130, RZ, RZ, RZ ;  /* 0x000000ffff827224 */ /* 0x000fe200078e00ff */
[----:B------:R-:W-:Y:S01]  /*4c30*/  CS2R R24, SRZ ;  /* 0x0000000000187805 */ /* 0x000fe2000001ff00 */
[----:B------:R-:W-:Y:S02]  /*4c40*/  IMAD.MOV.U32 R132, RZ, RZ, RZ ;  /* 0x000000ffff847224 */ /* 0x000fe400078e00ff */
[----:B------:R-:W-:Y:S01]  /*4c50*/  IMAD.MOV.U32 R11, RZ, RZ, RZ ;  /* 0x000000ffff0b7224 */ /* 0x000fe200078e00ff */
[----:B------:R-:W-:Y:S06]  /*4c60*/  @!P1 BRA `(.L_x_1375) ;  /* 0x0000018c00089947 */ /* 0x000fec0003800000 */
[----:B------:R-:W2:Y:S01]  /*4c70*/  LDL R6, [R1+0x2ec] ;  /* 0x0002ec0001067983 */ /* 0x000ea20000100800 */
[----:B------:R-:W-:-:S06]  /*4c80*/  ULOP3.LUT UP0, URZ, UR48, 0x9f, URZ, 0xc0, !UPT ;  /* 0x0000009f303f7892 */ /* 0x000fcc000f80c03f */
[----:B------:R-:W-:Y:S01]  /*4c90*/  PLOP3.LUT P0, PT, PT, PT, UP0, 0x80, 0x0 ;  /* 0x000000000000781c */ /* 0x000fe20003f0f008 */
[----:B--2---:R-:W0:Y:S02]  /*4ca0*/  SHFL.IDX PT, R0, R6, RZ, 0x1f ;  /* 0x00001fff06007589 */ /* 0x004e2400000e0000 */
        /* <DEDUP_REMOVED lines=24> */
.L_x_1376:
[----:B------:R-:W-:Y:S02]  /*4e30*/  ULDC UR4, c[0x0][0x3d4] ;  /* 0x0000f50000047ab9 */ /* 0x000fe40000000800 */
[----:B------:R-:W-:-:S13]  /*4e40*/  ISETP.LT.AND P0, PT, RZ, UR4, PT ;  /* 0x00000004ff007c0c */ /* 0x000fda000bf01270 */
[----:B------:R-:W-:Y:S05]  /*4e50*/  @P0 BRA `(.L_x_1377) ;  /* 0x0000000000400947 */ /* 0x000fea0003800000 */
[----:B------:R-:W-:Y:S01]  /*4e60*/  ULEA.HI UR4, UR47, UR47, URZ, 0x1 ;  /* 0x0000002f2f047291 */ /* 0x000fe2000f8f083f */
[----:B------:R-:W-:-:S03]  /*4e70*/  IMAD.U32 R3, RZ, RZ, UR38 ;  /* 0x00000026ff037e24 */ /* 0x000fc6000f8e00ff */
[----:B------:R-:W-:-:S04]  /*4e80*/  ULOP3.LUT UR4, UR4, 0xfffffffe, URZ, 0xc0, !UPT ;  /* 0xfffffffe04047892 */ /* 0x000fc8000f8ec03f */
[----:B------:R-:W-:-:S06]  /*4e90*/  UIADD3 UR4, UR47, -UR4, URZ ;  /* 0x800000042f047290 */ /* 0x000fcc000fffe03f */
[----:B------:R-:W-:-:S05]  /*4ea0*/  IMAD.U32 R0, RZ, RZ, UR4 ;  /* 0x00000004ff007e24 */ /* 0x000fca000f8e00ff */
[----:B------:R-:W-:-:S04]  /*4eb0*/  SHF.L.U32 R0, R0, 0x1f, RZ ;  /* 0x0000001f00007819 */ /* 0x000fc800000006ff */
[----:B------:R0:W1:Y:S03]  /*4ec0*/  SYNCS.PHASECHK.TRANS64.TRYWAIT P0, [R3+URZ+0x33400], R0 ;  /* 0x03340000030075a7 */ /* 0x000066000800017f */
[----:B-1----:R-:W-:Y:S05]  /*4ed0*/  @!P0 NANOSLEEP.SYNCS 0x989680 ;  /* 0x009896800000895d */ /* 0x002fea0003900000 */
[----:B------:R-:W1:Y:S02]  /*4ee0*/  @!P0 SYNCS.PHASECHK.TRANS64 P0, [R3+URZ+0x33400], R0 ;  /* 0x03340000030085a7 */ /* 0x000e64000800007f */
[----:B-1----:R-:W-:Y:S05]  /*4ef0*/  @P0 BRA `(.L_x_1378) ;  /* 0x0000007000180947 */ /* 0x002fea0003800000 */
.L_x_1379:
[----:B0-----:R-:W-:-:S04]  /*4f00*/  IMAD.U32 R3, RZ, RZ, UR38 ;  /* 0x00000026ff037e24 */ /* 0x001fc8000f8e00ff */
[----:B------:R0:W1:Y:S03]  /*4f10*/  SYNCS.PHASECHK.TRANS64.TRYWAIT P0, [R3+URZ+0x33400], R0 ;  /* 0x03340000030075a7 */ /* 0x000066000800017f */
[----:B-1----:R-:W-:Y:S05]  /*4f20*/  @!P0 NANOSLEEP.SYNCS 0x989680 ;  /* 0x009896800000895d */ /* 0x002fea0003900000 */
[----:B------:R-:W1:Y:S02]  /*4f30*/  @!P0 SYNCS.PHASECHK.TRANS64 P0, [R3+URZ+0x33400], R0 ;  /* 0x03340000030085a7 */ /* 0x000e64000800007f */
[----:B-1----:R-:W-:Y:S05]  /*4f40*/  @!P0 BRA `(.L_x_1379) ;  /* 0xfffffffc00ec8947 */ /* 0x002fea000383ffff */
[----:B------:R-:W-:Y:S05]  /*4f50*/  BRA `(.L_x_1378) ;  /* 0x0000007000007947 */ /* 0x000fea0003800000 */
.L_x_1377:
[----:B------:R-:W-:Y:S01]  /*4f60*/  ULOP3.LUT UP0, URZ, UR48, 0x1bf, URZ, 0xc0, !UPT ;  /* 0x000001bf303f7892 */ /* 0x000fe2000f80c03f */
[----:B------:R-:W-:Y:S01]  /*4f70*/  SHF.R.S32.HI R57, RZ, 0x1f, R48 ;  /* 0x0000001fff397819 */ /* 0x000fe20000011430 */
[----:B------:R-:W-:Y:S01]  /*4f80*/  USHF.R.S32.HI UR4, URZ, 0x1f, UR51 ;  /* 0x0000001f3f047899 */ /* 0x000fe20008011433 */
[----:B------:R-:W-:Y:S01]  /*4f90*/  ULDC.64 UR6, c[0x0][0x3d8] ;  /* 0x0000f60000067ab9 */ /* 0x000fe20000000a00 */
[----:B------:R-:W-:Y:S02]  /*4fa0*/  ULDC.64 UR8, c[0x0][0x3e8] ;  /* 0x0000fa0000087ab9 */ /* 0x000fe40000000a00 */
[----:B------:R-:W-:Y:S01]  /*4fb0*/  PLOP3.LUT P0, PT, PT, PT, UP0, 0x80, 0x0 ;  /* 0x000000000000781c */ /* 0x000fe20003f0f008 */
[----:B------:R-:W-:Y:S02]  /*4fc0*/  UIMAD UR5, UR4, UR6, URZ ;  /* 0x00000006040572a4 */ /* 0x000fe4000f8e023f */
[----:B------:R-:W-:Y:S01]  /*4fd0*/  IMAD.U32 R54, RZ, RZ, UR6 ;  /* 0x00000006ff367e24 */ /* 0x000fe2000f8e00ff */
[----:B------:R-:W-:-:S02]  /*4fe0*/  UIMAD UR4, UR4, UR8, URZ ;  /* 0x00000008040472a4 */ /* 0x000fc4000f8e023f */
[----:B------:R-:W-:Y:S01]  /*4ff0*/  IMAD.U32 R44, RZ, RZ, UR8 ;  /* 0x00000008ff2c7e24 */ /* 0x000fe2000f8e00ff */
[----:B------:R-:W-:Y:S02]  /*5000*/  UIMAD UR5, UR51, UR7, UR5 ;  /* 0x00000007330572a4 */ /* 0x000fe4000f8e0205 */
[----:B------:R-:W-:Y:S01]  /*5010*/  IMAD.WIDE.U32 R54, R54, UR51, RZ ;  /* 0x0000003336367c25 */ /* 0x000fe2000f8e00ff */
[----:B------:R-:W-:-:S03]  /*5020*/  UIMAD UR4, UR51, UR9, UR4 ;  /* 0x00000009330472a4 */ /* 0x000fc6000f8e0204 */
[----:B------:R-:W-:-:S04]  /*5030*/  IMAD.WIDE.U32 R44, R44, UR51, RZ ;  /* 0x000000332c2c7c25 */ /* 0x000fc8000f8e00ff */
[----:B------:R-:W-:Y:S02]  /*5040*/  VIADD R51, R55, UR5 ;  /* 0x0000000537337c36 */ /* 0x000fe40008000000 */
[----:B------:R-:W-:Y:S01]  /*5050*/  VIADD R53, R45, UR4 ;  /* 0x000000042d357c36 */ /* 0x000fe20008000000 */
        /* <DEDUP_REMOVED lines=17> */
.L_x_1380:
[----:B------:R-:W0:Y:S01]  /*5170*/  LDC.64 R6, c[0x0][0x3d8] ;  /* 0x0000f600ff067b82 */ /* 0x000e220000000a00 */
[----:B------:R-:W-:Y:S01]  /*5180*/  SHF.R.S32.HI R3, RZ, 0x1f, R225 ;  /* 0x0000001fff037819 */ /* 0x000fe200000114e1 */
[----:B------:R-:W-:Y:S01]  /*5190*/  ULDC.U8 UR4, c[0x0][0x3f0] ;  /* 0x0000fc0000047ab9 */ /* 0x000fe20000000000 */
[----:B------:R-:W-:Y:S01]  /*51a0*/  BSSY B0, `(.L_x_1381) ;  /* 0x00006d3000007945 */ /* 0x000fe20003800000 */
[----:B------:R-:W-:Y:S02]  /*51b0*/  ISETP.NE.AND P0, PT, RZ, UR4, PT ;  /* 0x00000004ff007c0c */ /* 0x000fe4000bf05270 */
[----:B------:R-:W-:Y:S02]  /*51c0*/  SHF.R.S32.HI R65, RZ, 0x1f, R18 ;  /* 0x0000001fff417819 */ /* 0x000fe40000011412 */
[----:B------:R-:W1:Y:S01]  /*51d0*/  LDC.64 R4, c[0x0][0x3e8] ;  /* 0x0000fa00ff047b82 */ /* 0x000e620000000a00 */
[-C--:B0-----:R-:W-:Y:S02]  /*51e0*/  IMAD R0, R3, R6.reuse, RZ ;  /* 0x0000000603007224 */ /* 0x081fe400078e02ff */
[----:B------:R-:W-:-:S04]  /*51f0*/  IMAD.WIDE.U32 R8, R225, R6, RZ ;  /* 0x00000006e1087225 */ /* 0x000fc800078e00ff */
[----:B------:R-:W-:Y:S02]  /*5200*/  IMAD.SHL.U32 R61, R8, 0x80, RZ ;  /* 0x00000080083d7824 */ /* 0x000fe400078e00ff */
[-C--:B-1----:R-:W-:Y:S02]  /*5210*/  IMAD R12, R3, R4.reuse, RZ ;  /* 0x00000004030c7224 */ /* 0x082fe400078e02ff */
[C---:B------:R-:W-:Y:S02]  /*5220*/  IMAD R3, R225.reuse, R7, R0 ;  /* 0x00000007e1037224 */ /* 0x040fe400078e0200 */
[----:B------:R-:W-:-:S04]  /*5230*/  IMAD.WIDE.U32 R10, R225, R4, RZ ;  /* 0x00000004e10a7225 */ /* 0x000fc800078e00ff */
[----:B------:R-:W-:Y:S02]  /*5240*/  IMAD R13, R225, R5, R12 ;  /* 0x00000005e10d7224 */ /* 0x000fe400078e020c */
[----:B------:R-:W-:Y:S02]  /*5250*/  IMAD.IADD R9, R9, 0x1, R3 ;  /* 0x0000000109097824 */ /* 0x000fe400078e0203 */
[----:B------:R-:W-:Y:S02]  /*5260*/  IMAD R0, R225, -0x80, R23 ;  /* 0xffffff80e1007824 */ /* 0x000fe400078e0217 */
[----:B------:R-:W-:Y:S01]  /*5270*/  IMAD.IADD R3, R11, 0x1, R13 ;  /* 0x000000010b037824 */ /* 0x000fe200078e020d */
[----:B------:R-:W-:Y:S01]  /*5280*/  SHF.L.U64.HI R60, R8, 0x7, R9 ;  /* 0x00000007083c7819 */ /* 0x000fe20000010209 */
[----:B------:R-:W-:Y:S01]  /*5290*/  IMAD.SHL.U32 R63, R10, 0x80, RZ ;  /* 0x000000800a3f7824 */ /* 0x000fe200078e00ff */
[----:B------:R-:W-:Y:S02]  /*52a0*/  VIMNMX R9, R0, 0x80, PT ;  /* 0x0000008000097848 */ /* 0x000fe40003fe0100 */
[----:B------:R-:W-:Y:S01]  /*52b0*/  SHF.L.U64.HI R62, R10, 0x7, R3 ;  /* 0x000000070a3e7819 */ /* 0x000fe20000010203 */
[----:B------:R-:W-:Y:S06]  /*52c0*/  @!P0 BRA `(.L_x_1382) ;  /* 0x0000003400888947 */ /* 0x000fec0003800000 */
[----:B------:R-:W0:Y:S01]  /*52d0*/  LDC R0, c[0x0][0x428] ;  /* 0x00010a00ff007b82 */ /* 0x000e220000000800 */
[----:B------:R-:W-:Y:S01]  /*52e0*/  ISETP.GE.AND P0, PT, R18, R9, PT ;  /* 0x000000091200720c */ /* 0x000fe20003f06270 */
[----:B------:R-:W-:Y:S01]  /*52f0*/  IMAD R3, R225, 0x80, R18 ;  /* 0x00000080e1037824 */ /* 0x000fe200078e0212 */
[----:B------:R-:W-:Y:S01]  /*5300*/  BSSY B1, `(.L_x_1383) ;  /* 0x0000050000017945 */ /* 0x000fe20003800000 */
        /* <DEDUP_REMOVED lines=11> */
[----:B------:R-:W-:Y:S01]  /*53c0*/  CS2R R40, SRZ ;  /* 0x0000000000287805 */ /* 0x000fe2000001ff00 */
[----:B------:R-:W-:Y:S02]  /*53d0*/  IMAD.MOV.U32 R10, RZ, RZ, R54 ;  /* 0x000000ffff0a7224 */ /* 0x000fe400078e0036 */
[----:B------:R-:W-:Y:S02]  /*53e0*/  IMAD.MOV.U32 R14, RZ, RZ, R44 ;  /* 0x000000ffff0e7224 */ /* 0x000fe400078e002c */
[----:B------:R-:W-:Y:S01]  /*53f0*/  IMAD.MOV.U32 R15, RZ, RZ, R53 ;  /* 0x000000ffff0f7224 */ /* 0x000fe200078e0035 */
[----:B0-----:R-:W-:-:S13]  /*5400*/  ISETP.NE.AND P1, PT, R0, 0x1, PT ;  /* 0x000000010000780c */ /* 0x001fda0003f25270 */
[----:B------:R-:W0:Y:S08]  /*5410*/  @P1 LDC R0, c[0x0][0x42c] ;  /* 0x00010b00ff001b82 */ /* 0x000e300000000800 */
[----:B------:R-:W1:Y:S01]  /*5420*/  @P1 LDC R11, c[0x0][0x430] ;  /* 0x00010c00ff0b1b82 */ /* 0x000e620000000800 */
[----:B0-----:R-:W-:-:S05]  /*5430*/  @P1 IMAD.HI.U32 R0, R3, R0, RZ ;  /* 0x0000000003001227 */ /* 0x001fca00078e00ff */
[----:B-1----:R-:W-:Y:S01]  /*5440*/  @P1 SHF.R.U32.HI R3, RZ, R11, R0 ;  /* 0x0000000bff031219 */ /* 0x002fe20000011600 */
[----:B------:R-:W-:-:S03]  /*5450*/  IMAD.MOV.U32 R11, RZ, RZ, R51 ;  /* 0x000000ffff0b7224 */ /* 0x000fc600078e0033 */
[----:B------:R-:W-:Y:S01]  /*5460*/  SHF.R.S32.HI R19, RZ, 0x1f, R3 ;  /* 0x0000001fff137819 */ /* 0x000fe20000011403 */
[----:B------:R-:W-:Y:S06]  /*5470*/  @P0 BRA `(.L_x_1384) ;  /* 0x0000000000e00947 */ /* 0x000fec0003800000 */
[C---:B------:R-:W-:Y:S01]  /*5480*/  IMAD R0, R65.reuse, R6, RZ ;  /* 0x0000000641007224 */ /* 0x040fe200078e02ff */
[----:B------:R-:W-:Y:S01]  /*5490*/  ULDC UR8, c[0x0][0x3d4] ;  /* 0x0000f50000087ab9 */ /* 0x000fe20000000800 */
[----:B------:R-:W-:Y:S01]  /*54a0*/  IMAD.MOV.U32 R8, RZ, RZ, R48 ;  /* 0x000000ffff087224 */ /* 0x000fe200078e0030 */
[----:B------:R-:W-:Y:S01]  /*54b0*/  ULDC.64 UR4, c[0x0][0x3c8] ;  /* 0x0000f20000047ab9 */ /* 0x000fe20000000a00 */
[----:B------:R-:W-:Y:S01]  /*54c0*/  IMAD.MOV.U32 R9, RZ, RZ, R57 ;  /* 0x000000ffff097224 */ /* 0x000fe200078e0039 */
[----:B------:R-:W-:Y:S01]  /*54d0*/  ULDC.64 UR6, c[0x0][0x3e0] ;  /* 0x0000f80000067ab9 */ /* 0x000fe20000000a00 */
[----:B------:R-:W-:Y:S01]  /*54e0*/  IMAD R65, R65, R4, RZ ;  /* 0x0000000441417224 */ /* 0x000fe200078e02ff */
[----:B------:R-:W-:Y:S01]  /*54f0*/  CS2R R42, SRZ ;  /* 0x00000000002a7805 */ /* 0x000fe2000001ff00 */
[----:B------:R-:W-:Y:S01]  /*5500*/  IMAD.WIDE.U32 R12, R18, R6, R8 ;  /* 0x00000006120c7225 */ /* 0x000fe200078e0008 */
[----:B------:R-:W-:-:S03]  /*5510*/  CS2R R40, SRZ ;  /* 0x0000000000287805 */ /* 0x000fc6000001ff00 */
[----:B------:R-:W-:Y:S01]  /*5520*/  IMAD.WIDE.U32 R8, R18, R4, R8 ;  /* 0x0000000412087225 */ /* 0x000fe200078e0008 */
[----:B------:R-:W-:-:S03]  /*5530*/  IADD3 R12, P2, P5, R61, R54, R12 ;  /* 0x000000363d0c7210 */ /* 0x000fc60007d5e00c */
[C---:B------:R-:W-:Y:S01]  /*5540*/  IMAD R65, R18.reuse, R5, R65 ;  /* 0x0000000512417224 */ /* 0x040fe200078e0241 */
[----:B------:R-:W-:Y:S01]  /*5550*/  IADD3 R44, P3, P4, R63, R44, R8 ;  /* 0x0000002c3f2c7210 */ /* 0x000fe20007c7e008 */
[----:B------:R-:W-:Y:S02]  /*5560*/  IMAD R21, R18, R7, R0 ;  /* 0x0000000712157224 */ /* 0x000fe400078e0200 */
[----:B------:R-:W-:Y:S02]  /*5570*/  IMAD.IADD R0, R9, 0x1, R65 ;  /* 0x0000000109007824 */ /* 0x000fe400078e0241 */
[----:B------:R-:W-:Y:S02]  /*5580*/  VIADD R8, R48, 0x10 ;  /* 0x0000001030087836 */ /* 0x000fe40000000000 */
[----:B------:R-:W-:Y:S01]  /*5590*/  IMAD.IADD R21, R13, 0x1, R21 ;  /* 0x000000010d157824 */ /* 0x000fe200078e0215 */
[----:B------:R-:W-:Y:S01]  /*55a0*/  IADD3.X R0, R62, R53, R0, P3, P4 ;  /* 0x000000353e007210 */ /* 0x000fe20001fe8400 */
[C---:B------:R-:W-:Y:S01]  /*55b0*/  VIADD R13, R48.reuse, 0x20 ;  /* 0x00000020300d7836 */ /* 0x040fe20000000000 */
[C---:B------:R-:W-:Y:S01]  /*55c0*/  ISETP.GE.AND P3, PT, R48.reuse, UR8, PT ;  /* 0x0000000830007c0c */ /* 0x040fe2000bf66270 */
[----:B------:R-:W-:Y:S01]  /*55d0*/  VIADD R9, R48, 0x30 ;  /* 0x0000003030097836 */ /* 0x000fe20000000000 */
[----:B------:R-:W-:Y:S01]  /*55e0*/  ISETP.GE.AND P1, PT, R8, UR8, PT ;  /* 0x0000000808007c0c */ /* 0x000fe2000bf26270 */
[----:B------:R-:W-:Y:S01]  /*55f0*/  VIADD R20, R48, 0x40 ;  /* 0x0000004030147836 */ /* 0x000fe20000000000 */
[----:B------:R-:W-:-:S02]  /*5600*/  IADD3.X R8, R60, R51, R21, P2, P5 ;  /* 0x000000333c087210 */ /* 0x000fc400017ea415 */
[----:B------:R-:W-:Y:S02]  /*5610*/  IADD3 R12, P4, R12, UR4, RZ ;  /* 0x000000040c0c7c10 */ /* 0x000fe4000ff9e0ff */
[----:B------:R-:W-:Y:S02]  /*5620*/  IADD3 R44, P5, R44, UR6, RZ ;  /* 0x000000062c2c7c10 */ /* 0x000fe4000ffbe0ff */
[----:B------:R-:W-:Y:S02]  /*5630*/  ISETP.GE.AND P2, PT, R13, UR8, PT ;  /* 0x000000080d007c0c */ /* 0x000fe4000bf46270 */
[----:B------:R-:W-:Y:S02]  /*5640*/  IADD3.X R13, R8, UR5, RZ, P4, !PT ;  /* 0x00000005080d7c10 */ /* 0x000fe4000a7fe4ff */
[----:B------:R-:W-:Y:S01]  /*5650*/  IADD3.X R45, R0, UR7, RZ, P5, !PT ;  /* 0x00000007002d7c10 */ /* 0x000fe2000affe4ff */
[----:B------:R-:W-:Y:S01]  /*5660*/  VIADD R0, R48, 0x50 ;  /* 0x0000005030007836 */ /* 0x000fe20000000000 */
[----:B------:R-:W-:Y:S01]  /*5670*/  ISETP.GE.AND P4, PT, R9, UR8, PT ;  /* 0x0000000809007c0c */ /* 0x000fe2000bf86270 */
        /* <DEDUP_REMOVED lines=24> */
.L_x_1384:
[----:B------:R-:W-:Y:S05]  /*5800*/  BSYNC B1 ;  /* 0x0000000000017941 */ /* 0x000fea0003800000 */
.L_x_1383:
[-C--:B------:R-:W-:Y:S01]  /*5810*/  IMAD R0, R19, R6.reuse, RZ ;  /* 0x0000000613007224 */ /* 0x080fe200078e02ff */
[----:B------:R-:W-:Y:S01]  /*5820*/  ULDC.64 UR4, c[0x0][0x3c8] ;  /* 0x0000f20000047ab9 */ /* 0x000fe20000000a00 */
[----:B------:R-:W-:Y:S01]  /*5830*/  IMAD.WIDE.U32 R10, R3, R6, R10 ;  /* 0x00000006030a7225 */ /* 0x000fe200078e000a */
[----:B------:R-:W-:-:S03]  /*5840*/  ULDC.64 UR6, c[0x0][0x3e0] ;  /* 0x0000f80000067ab9 */ /* 0x000fc60000000a00 */
[----:B------:R-:W-:-:S04]  /*5850*/  IMAD.WIDE.U32 R14, R3, R4, R14 ;  /* 0x00000004030e7225 */ /* 0x000fc800078e000e */
[----:B------:R-:W-:Y:S01]  /*5860*/  IMAD R6, R19, R4, RZ ;  /* 0x0000000413067224 */ /* 0x000fe200078e02ff */
[----:B------:R-:W-:Y:S01]  /*5870*/  IADD3 R4, P1, R10, UR4, RZ ;  /* 0x000000040a047c10 */ /* 0x000fe2000ff3e0ff */
[C---:B0-----:R-:W-:Y:S01]  /*5880*/  IMAD R13, R3.reuse, R7, R0 ;  /* 0x00000007030d7224 */ /* 0x041fe200078e0200 */
[----:B------:R-:W-:Y:S01]  /*5890*/  IADD3 R0, P2, R14, UR6, RZ ;  /* 0x000000060e007c10 */ /* 0x000fe2000ff5e0ff */
[----:B------:R-:W-:Y:S01]  /*58a0*/  IMAD R3, R3, R5, R6 ;  /* 0x0000000503037224 */ /* 0x000fe200078e0206 */
[----:B------:R-:W-:Y:S02]  /*58b0*/  UMOV UR4, 0xffffffff ;  /* 0xffffffff00047882 */ /* 0x000fe40000000000 */
[----:B------:R-:W-:Y:S02]  /*58c0*/  IADD3.X R13, R11, UR5, R13, P1, !PT ;  /* 0x000000050b0d7c10 */ /* 0x000fe40008ffe40d */
[----:B------:R-:W-:Y:S01]  /*58d0*/  IADD3.X R3, R15, UR7, R3, P2, !PT ;  /* 0x000000070f037c10 */ /* 0x000fe200097fe403 */
[----:B------:R-:W-:Y:S06]  /*58e0*/  BRA.DIV UR4, `(.L_x_1385) ;  /* 0x0000022604287947 */ /* 0x000fec000b800000 */
.L_x_1659:
[----:B------:R-:W-:-:S03]  /*58f0*/  UMOV UR4, 0xffffffff ;  /* 0xffffffff00047882 */ /* 0x000fc60000000000 */
[----:B------:R-:W-:Y:S05]  /*5900*/  BRA.DIV UR4, `(.L_x_1386) ;  /* 0x00000226043c7947 */ /* 0x000fea000b800000 */
.L_x_1662:
[----:B------:R-:W-:-:S03]  /*5910*/  UMOV UR4, 0xffffffff ;  /* 0xffffffff00047882 */ /* 0x000fc60000000000 */
[----:B------:R-:W-:Y:S05]  /*5920*/  BRA.DIV UR4, `(.L_x_1387) ;  /* 0x00000226045c7947 */ /* 0x000fea000b800000 */
.L_x_1665:
[----:B------:R-:W-:-:S03]  /*5930*/  UMOV UR4, 0xffffffff ;  /* 0xffffffff00047882 */ /* 0x000fc60000000000 */
[----:B------:R-:W-:Y:S05]  /*5940*/  BRA.DIV UR4, `(.L_x_1388) ;  /* 0x00000226047c7947 */ /* 0x000fea000b800000 */
.L_x_1668:
[----:B------:R-:W-:-:S04]  /*5950*/  ULEA.HI UR4, UR47, UR47, URZ, 0x1 ;  /* 0x0000002f2f047291 */ /* 0x000fc8000f8f083f */
[----:B------:R-:W-:-:S04]  /*5960*/  ULOP3.LUT UR4, UR4, 0xfffffffe, URZ, 0xc0, !UPT ;  /* 0xfffffffe04047892 */ /* 0x000fc8000f8ec03f */
[----:B------:R-:W-:-:S06]  /*5970*/  UIADD3 UR4, UR47, -UR4, URZ ;  /* 0x800000042f047290 */ /* 0x000fcc000fffe03f */
[----:B------:R-:W-:-:S05]  /*5980*/  IMAD.U32 R0, RZ, RZ, UR4 ;  /* 0x00000004ff007e24 */ /* 0x000fca000f8e00ff */
[----:B------:R-:W-:-:S04]  /*5990*/  SHF.L.U32 R0, R0, 0x1f, RZ ;  /* 0x0000001f00007819 */ /* 0x000fc800000006ff */
[----:B------:R-:W0:Y:S02]  /*59a0*/  SYNCS.PHASECHK.TRANS64.TRYWAIT P1, [UR38+0x33400], R0 ;  /* 0x03340000ff0075a7 */ /* 0x000e240008020166 */
[----:B0-----:R-:W-:Y:S05]  /*59b0*/  @!P1 BRA `(.L_x_1389) ;  /* 0x0000022400889947 */ /* 0x001fea0003800000 */
.L_x_1669:
[----:B------:R-:W-:Y:S05]  /*59c0*/  @P0 BRA `(.L_x_1390) ;  /* 0x0000006400400947 */ /* 0x000fea0003800000 */
[----:B------:R-:W2:Y:S01]  /*59d0*/  LDL R5, [R1+0x2d8] ;  /* 0x0002d80001057983 */ /* 0x000ea20000100800 */
[----:B0-----:R-:W0:Y:S01]  /*59e0*/  LDC R3, c[0x0][0x3d4] ;  /* 0x0000f500ff037b82 */ /* 0x001e220000000800 */
[C---:B------:R-:W-:Y:S01]  /*59f0*/  VIADD R0, R48.reuse, 0x10 ;  /* 0x0000001030007836 */ /* 0x040fe20000000000 */
[----:B------:R-:W-:Y:S01]  /*5a00*/  BSSY B1, `(.L_x_1391) ;  /* 0x0000085000017945 */ /* 0x000fe20003800000 */
[C---:B------:R-:W-:Y:S02]  /*5a10*/  VIADD R4, R48.reuse, 0x20 ;  /* 0x0000002030047836 */ /* 0x040fe40000000000 */
[C---:B------:R-:W-:Y:S02]  /*5a20*/  VIADD R6, R48.reuse, 0x30 ;  /* 0x0000003030067836 */ /* 0x040fe40000000000 */
[----:B------:R-:W-:Y:S01]  /*5a30*/  VIADD R49, R49, UR38 ;  /* 0x0000002631317c36 */ /* 0x000fe20008000000 */
[-C--:B0-----:R-:W-:Y:S02]  /*5a40*/  ISETP.GE.AND P6, PT, R48, R3.reuse, PT ;  /* 0x000000033000720c */ /* 0x081fe40003fc6270 */
[-C--:B------:R-:W-:Y:S01]  /*5a50*/  ISETP.GE.AND P0, PT, R0, R3.reuse, PT ;  /* 0x000000030000720c */ /* 0x080fe20003f06270 */
[----:B------:R-:W-:Y:S01]  /*5a60*/  VIADD R0, R48, 0x40 ;  /* 0x0000004030007836 */ /* 0x000fe20000000000 */
[-C--:B------:R-:W-:Y:S01]  /*5a70*/  ISETP.GE.AND P1, PT, R4, R3.reuse, PT ;  /* 0x000000030400720c */ /* 0x080fe20003f26270 */
[----:B------:R-:W-:Y:S01]  /*5a80*/  VIADD R48, R48, 0x50 ;  /* 0x0000005030307836 */ /* 0x000fe20000000000 */
[----:B------:R-:W-:-:S02]  /*5a90*/  ISETP.GE.AND P2, PT, R6, R3, PT ;  /* 0x000000030600720c */ /* 0x000fc40003f46270 */
[-C--:B------:R-:W-:Y:S01]  /*5aa0*/  ISETP.GE.AND P3, PT, R0, R3.reuse, PT ;  /* 0x000000030000720c */ /* 0x080fe20003f66270 */
[----:B------:R-:W-:Y:S01]  /*5ab0*/  VIADD R0, R49, 0x20 ;  /* 0x0000002031007836 */ /* 0x000fe20000000000 */
[----:B------:R-:W-:Y:S02]  /*5ac0*/  ISETP.GE.AND P4, PT, R48, R3, PT ;  /* 0x000000033000720c */ /* 0x000fe40003f86270 */
[----:B--2---:R-:W-:Y:S01]  /*5ad0*/  LOP3.LUT P5, RZ, R5, 0x2, RZ, 0xc0, !PT ;  /* 0x0000000205ff7812 */ /* 0x004fe200078ac0ff */
[----:B------:R-:W-:-:S12]  /*5ae0*/  @P6 BRA `(.L_x_1392) ;  /* 0x0000000400d86947 */ /* 0x000fd80003800000 */
[----:B------:R-:W0:Y:S01]  /*5af0*/  LDS.128 R4, [R49+0x1e200] ;  /* 0x01e2000031047984 */ /* 0x000e220000000c00 */
[----:B-----5:R-:W-:Y:S02]  /*5b00*/  SHF.R.U32.HI R3, RZ, 0x8, R42 ;  /* 0x00000008ff037819 */ /* 0x020fe4000001162a */
[----:B------:R-:W-:Y:S02]  /*5b10*/  SHF.R.U32.HI R11, RZ, 0x8, R43 ;  /* 0x00000008ff0b7819 */ /* 0x000fe4000001162b */
[----:B------:R-:W-:Y:S02]  /*5b20*/  LOP3.LUT R10, R42, 0xff, RZ, 0xc0, !PT ;  /* 0x000000ff2a0a7812 */ /* 0x000fe400078ec0ff */
[----:B------:R-:W-:Y:S02]  /*5b30*/  LOP3.LUT R3, R3, 0xff, RZ, 0xc0, !PT ;  /* 0x000000ff03037812 */ /* 0x000fe400078ec0ff */
[----:B------:R-:W-:Y:S02]  /*5b40*/  LOP3.LUT R12, R43, 0xff, RZ, 0xc0, !PT ;  /* 0x000000ff2b0c7812 */ /* 0x000fe400078ec0ff */
[----:B------:R-:W-:-:S02]  /*5b50*/  LOP3.LUT R11, R11, 0xff, RZ, 0xc0, !PT ;  /* 0x000000ff0b0b7812 */ /* 0x000fc400078ec0ff */
[----:B------:R-:W-:Y:S02]  /*5b60*/  PRMT R3, R3, 0x7604, R10 ;  /* 0x0000760403037816 */ /* 0x000fe4000000000a */
[----:B------:R-:W-:Y:S02]  /*5b70*/  SHF.R.U32.HI R44, RZ, 0x10, R43 ;  /* 0x00000010ff2c7819 */ /* 0x000fe4000001162b */
[--C-:B------:R-:W-:Y:S02]  /*5b80*/  SHF.R.U32.HI R14, RZ, 0x8, R41.reuse ;  /* 0x00000008ff0e7819 */ /* 0x100fe40000011629 */
[----:B------:R-:W-:Y:S02]  /*5b90*/  SHF.R.U32.HI R10, RZ, 0x8, R40 ;  /* 0x00000008ff0a7819 */ /* 0x000fe40000011628 */
[----:B------:R-:W-:Y:S02]  /*5ba0*/  SHF.R.U32.HI R19, RZ, 0x10, R41 ;  /* 0x00000010ff137819 */ /* 0x000fe40000011629 */
[----:B------:R-:W-:-:S02]  /*5bb0*/  PRMT R11, R11, 0x7604, R12 ;  /* 0x000076040b0b7816 */ /* 0x000fc4000000000c */
[----:B------:R-:W-:Y:S01]  /*5bc0*/  LOP3.LUT R15, R41, 0xff, RZ, 0xc0, !PT ;  /* 0x000000ff290f7812 */ /* 0x000fe200078ec0ff */
[----:B------:R-:W-:Y:S01]  /*5bd0*/  IMAD.U32 R19, R19, 0x10000, RZ ;  /* 0x0001000013137824 */ /* 0x000fe200078e00ff */
[----:B------:R-:W-:Y:S02]  /*5be0*/  LOP3.LUT R14, R14, 0xff, RZ, 0xc0, !PT ;  /* 0x000000ff0e0e7812 */ /* 0x000fe400078ec0ff */
[----:B------:R-:W-:Y:S01]  /*5bf0*/  LOP3.LUT R12, R10, 0xff, RZ, 0xc0, !PT ;  /* 0x000000ff0a0c7812 */ /* 0x000fe200078ec0ff */
[----:B------:R-:W-:Y:S01]  /*5c00*/  IMAD.U32 R10, R44, 0x10000, RZ ;  /* 0x000100002c0a7824 */ /* 0x000fe200078e00ff */
[----:B------:R-:W-:Y:S02]  /*5c10*/  LOP3.LUT R13, R40, 0xff, RZ, 0xc0, !PT ;  /* 0x000000ff280d7812 */ /* 0x000fe400078ec0ff */
[----:B------:R-:W-:Y:S02]  /*5c20*/  PRMT R14, R14, 0x7604, R15 ;  /* 0x000076040e0e7816 */ /* 0x000fe4000000000f */
        /* <DEDUP_REMOVED lines=8> */
[----:B------:R-:W-:Y:S02]  /*5cb0*/  LOP3.LUT R40, R15, 0xff000000, R40, 0xf8, !PT ;  /* 0xff0000000f287812 */ /* 0x000fe400078ef828 */
[----:B0-----:R-:W-:Y:S02]  /*5cc0*/  F2FP.F16.E4M3.UNPACK_B R3, R6.H1 ;  /* 0x00000006ff03723e */ /* 0x001fe400030006ff */
[----:B------:R-:W-:Y:S02]  /*5cd0*/  F2FP.F16.E4M3.UNPACK_B R43, R41 ;  /* 0x00000029ff2b723e */ /* 0x000fe400020006ff */
[----:B------:R-:W-:Y:S01]  /*5ce0*/  F2FP.F16.E4M3.UNPACK_B R15, R42 ;  /* 0x0000002aff0f723e */ /* 0x000fe200020006ff */
[----:B------:R-:W-:Y:S01]  /*5cf0*/  HADD2.F32 R10, -RZ, R3.H1_H1 ;  /* 0x30000003ff0a7230 */ /* 0x000fe20000004100 */
[----:B------:R-:W-:Y:S01]  /*5d00*/  F2FP.F16.E4M3.UNPACK_B R6, R6 ;  /* 0x00000006ff06723e */ /* 0x000fe200020006ff */
[----:B------:R-:W-:Y:S01]  /*5d10*/  HADD2.F32 R44, -RZ, R43.H1_H1 ;  /* 0x3000002bff2c7230 */ /* 0x000fe20000004100 */
[-C--:B------:R-:W-:Y:S01]  /*5d20*/  F2FP.F16.E4M3.UNPACK_B R12, R7.reuse ;  /* 0x00000007ff0c723e */ /* 0x080fe200020006ff */
[----:B------:R-:W-:Y:S01]  /*5d30*/  HADD2.F32 R19, -RZ, R15.H1_H1 ;  /* 0x3000000fff137230 */ /* 0x000fe20000004100 */
[----:B------:R-:W-:Y:S01]  /*5d40*/  F2FP.F16.E4M3.UNPACK_B R13, R7.H1 ;  /* 0x00000007ff0d723e */ /* 0x000fe200030006ff */
[----:B------:R-:W-:-:S02]  /*5d50*/  HADD2.F32 R11, -RZ, R3.H0_H0 ;  /* 0x20000003ff0b7230 */ /* 0x000fc40000004100 */
[CC--:B------:R-:W-:Y:S01]  /*5d60*/  FMUL.FTZ R46, R10.reuse, R44.reuse ;  /* 0x0000002c0a2e7220 */ /* 0x0c0fe20000410000 */
[----:B------:R-:W-:Y:S01]  /*5d70*/  F2FP.F16.E4M3.UNPACK_B R7, R5 ;  /* 0x00000005ff07723e */ /* 0x000fe200020006ff */
[----:B------:R-:W-:Y:S01]  /*5d80*/  FMUL.FTZ R45, R10, R19 ;  /* 0x000000130a2d7220 */ /* 0x000fe20000410000 */
[----:B------:R-:W-:Y:S01]  /*5d90*/  F2FP.F16.E4M3.UNPACK_B R10, R5.H1 ;  /* 0x00000005ff0a723e */ /* 0x000fe200030006ff */
[----:B------:R-:W-:Y:S02]  /*5da0*/  HADD2.F32 R43, -RZ, R43.H0_H0 ;  /* 0x2000002bff2b7230 */ /* 0x000fe40000004100 */
[C---:B------:R-:W-:Y:S01]  /*5db0*/  FFMA.FTZ R47, R11.reuse, R19, -R46 ;  /* 0x000000130b2f7223 */ /* 0x040fe2000001082e */
[--C-:B------:R-:W-:Y:S02]  /*5dc0*/  HADD2.F32 R5, -RZ, R6.reuse.H1_H1 ;  /* 0x30000006ff057230 */ /* 0x100fe40000004100 */
[----:B------:R-:W-:Y:S01]  /*5dd0*/  FFMA.FTZ R48, R11, R44, R45 ;  /* 0x0000002c0b307223 */ /* 0x000fe2000001002d */
[----:B------:R-:W-:Y:S01]  /*5de0*/  HADD2.F32 R15, -RZ, R15.H0_H0 ;  /* 0x2000000fff0f7230 */ /* 0x000fe20000004100 */
[----:B------:R-:W-:Y:S01]  /*5df0*/  F2FP.F16.E4M3.UNPACK_B R41, R41.H1 ;  /* 0x00000029ff29723e */ /* 0x000fe200030006ff */
[----:B------:R-:W-:Y:S01]  /*5e00*/  HADD2.F32 R6, -RZ, R6.H0_H0 ;  /* 0x20000006ff067230 */ /* 0x000fe20000004100 */
[----:B------:R-:W-:Y:S01]  /*5e10*/  F2FP.F16.E4M3.UNPACK_B R42, R42.H1 ;  /* 0x0000002aff2a723e */ /* 0x000fe200030006ff */
[C---:B------:R-:W-:Y:S01]  /*5e20*/  FMUL.FTZ R11, R5.reuse, R43 ;  /* 0x0000002b050b7220 */ /* 0x040fe20000410000 */
[----:B------:R-:W-:Y:S01]  /*5e30*/  FMUL.FTZ R44, R5, R15 ;  /* 0x0000000f052c7220 */ /* 0x000fe20000410000 */
[----:B------:R-:W-:Y:S01]  /*5e40*/  HADD2.F32 R5, -RZ, R12.H1_H1 ;  /* 0x3000000cff057230 */ /* 0x000fe20000004100 */
[----:B------:R-:W-:Y:S01]  /*5e50*/  F2FP.F16.E4M3.UNPACK_B R3, R4 ;  /* 0x00000004ff03723e */ /* 0x000fe200020006ff */
        /* <DEDUP_REMOVED lines=13> */
[CC--:B------:R-:W-:Y:S01]  /*5f30*/  FMUL.FTZ R44, R6.reuse, R41.reuse ;  /* 0x00000029062c7220 */ /* 0x0c0fe20000410000 */
[----:B------:R-:W-:Y:S01]  /*5f40*/  F2FP.F16.E4M3.UNPACK_B R5, R40 ;  /* 0x00000028ff05723e */ /* 0x000fe200020006ff */
[----:B------:R-:W-:Y:S01]  /*5f50*/  FMUL.FTZ R12, R6, R42 ;  /* 0x0000002a060c7220 */ /* 0x000fe20000410000 */
        /* <DEDUP_REMOVED lines=8> */
[--C-:B------:R-:W-:Y:S01]  /*5fe0*/  HADD2.F32 R6, -RZ, R4.reuse.H1_H1 ;  /* 0x30000004ff067230 */ /* 0x100fe20000004100 */
[----:B------:R-:W-:Y:S01]  /*5ff0*/  F2FP.SATFINITE.E4M3.F32.PACK_AB_MERGE_C R47, R48, R47, RZ ;  /* 0x0000002f302f723e */ /* 0x000fe200048070ff */
[----:B------:R-:W-:Y:S01]  /*6000*/  HADD2.F32 R12, -RZ, R11.H1_H1 ;  /* 0x3000000bff0c7230 */ /* 0x000fe20000004100 */
[----:B------:R-:W-:Y:S01]  /*6010*/  F2FP.SATFINITE.E4M3.F32.PACK_AB_MERGE_C R51, R52, R51, RZ ;  /* 0x000000333433723e */ /* 0x000fe200048070ff */
[----:B------:R-:W-:-:S02]  /*6020*/  HADD2.F32 R5, -RZ, R4.H0_H0 ;  /* 0x20000004ff057230 */ /* 0x000fc40000004100 */
        /* <DEDUP_REMOVED lines=13> */
[----:B------:R-:W-:Y:S01]  /*6100*/  HADD2.F32 R4, -RZ, R10.H1_H1 ;  /* 0x3000000aff047230 */ /* 0x000fe20000004100 */
[----:B------:R-:W-:Y:S01]  /*6110*/  F2FP.SATFINITE.E4M3.F32.PACK_AB_MERGE_C R15, R15, R42, RZ ;  /* 0x0000002a0f0f723e */ /* 0x000fe200048070ff */
[----:B------:R-:W-:Y:S01]  /*6120*/  HADD2.F32 R40, -RZ, R40.H0_H0 ;  /* 0x20000028ff287230 */ /* 0x000fe20000004100 */
[----:B------:R-:W-:Y:S01]  /*6130*/  F2FP.SATFINITE.E4M3.F32.PACK_AB_MERGE_C R42, R46, R45, R47 ;  /* 0x0000002d2e2a723e */ /* 0x000fe2000480702f */
[----:B------:R-:W-:Y:S02]  /*6140*/  HADD2.F32 R3, -RZ, R7.H1_H1 ;  /* 0x30000007ff037230 */ /* 0x000fe40000004100 */
[----:B------:R-:W-:Y:S01]  /*6150*/  FMUL.FTZ R19, R4, R11 ;  /* 0x0000000b04137220 */ /* 0x000fe20000410000 */
[----:B------:R-:W-:-:S02]  /*6160*/  HADD2.F32 R14, -RZ, R14.H0_H0 ;  /* 0x2000000eff0e7230 */ /* 0x000fc40000004100 */
[----:B------:R-:W-:Y:S01]  /*6170*/  FMUL.FTZ R12, R4, R5 ;  /* 0x00000005040c7220 */ /* 0x000fe20000410000 */
[----:B------:R-:W-:Y:S02]  /*6180*/  HADD2.F32 R10, -RZ, R10.H0_H0 ;  /* 0x2000000aff0a7230 */ /* 0x000fe40000004100 */
[C---:B------:R-:W-:Y:S01]  /*6190*/  FMUL.FTZ R4, R3.reuse, R40 ;  /* 0x0000002803047220 */ /* 0x040fe20000410000 */
[----:B------:R-:W-:Y:S02]  /*61a0*/  HADD2.F32 R7, -RZ, R7.H0_H0 ;  /* 0x20000007ff077230 */ /* 0x000fe40000004100 */
[-C--:B------:R-:W-:Y:S01]  /*61b0*/  FMUL.FTZ R3, R3, R14.reuse ;  /* 0x0000000e03037220 */ /* 0x080fe20000410000 */
[----:B------:R-:W-:Y:S01]  /*61c0*/  F2FP.SATFINITE.E4M3.F32.PACK_AB_MERGE_C R43, R50, R43, R51 ;  /* 0x0000002b322b723e */ /* 0x000fe20004807033 */
[C---:B------:R-:W-:Y:S01]  /*61d0*/  FFMA.FTZ R19, R10.reuse, R5, -R19 ;  /* 0x000000050a137223 */ /* 0x040fe20000010813 */
[----:B------:R-:W-:Y:S01]  /*61e0*/  FFMA.FTZ R12, R10, R11, R12 ;  /* 0x0000000b0a0c7223 */ /* 0x000fe2000001000c */
[C---:B------:R-:W-:Y:S01]  /*61f0*/  FFMA.FTZ R4, R7.reuse, R14, -R4 ;  /* 0x0000000e07047223 */ /* 0x040fe20000010804 */
[----:B------:R-:W-:Y:S01]  /*6200*/  FFMA.FTZ R3, R7, R40, R3 ;  /* 0x0000002807037223 */ /* 0x000fe20000010003 */
[----:B------:R-:W-:-:S02]  /*6210*/  F2FP.SATFINITE.E4M3.F32.PACK_AB_MERGE_C R40, R13, R6, R15 ;  /* 0x000000060d28723e */ /* 0x000fc4000480700f */
[----:B------:R-:W-:-:S04]  /*6220*/  F2FP.SATFINITE.E4M3.F32.PACK_AB_MERGE_C R12, R12, R19, RZ ;  /* 0x000000130c0c723e */ /* 0x000fc800048070ff */
[----:B------:R-:W-:-:S05]  /*6230*/  F2FP.SATFINITE.E4M3.F32.PACK_AB_MERGE_C R41, R3, R4, R12 ;  /* 0x000000040329723e */ /* 0x000fca000480700c */
[----:B------:R0:W-:Y:S02]  /*6240*/  STS.128 [R49+0x1e200], R40 ;  /* 0x01e2002831007388 */ /* 0x0001e40000000c00 */
.L_x_1392:
[----:B------:R-:W-:Y:S05]  /*6250*/  BSYNC B1 ;  /* 0x0000000000017941 */ /* 0x000fea0003800000 */
.L_x_1391:
[----:B------:R-:W-:Y:S01]  /*6260*/  BSSY B1, `(.L_x_1393) ;  /* 0x000007d000017945 */ /* 0x000fe20003800000 */
[----:B------:R-:W-:-:S03]  /*6270*/  @P5 VIADD R0, R49, 0xffffffe0 ;  /* 0xffffffe031005836 */ /* 0x000fc60000000000 */
[----:B------:R-:W-:Y:S05]  /*6280*/  @P0 BRA `(.L_x_1394) ;  /* 0x0000000400e80947 */ /* 0x000fea0003800000 */
[----:B------:R-:W1:Y:S01]  /*6290*/  LDS.128 R4, [R0+0x1e200] ;  /* 0x01e2000000047984 */ /* 0x000e620000000c00 */
[----:B-----5:R-:W-:Y:S02]  /*62a0*/  SHF.R.U32.HI R10, RZ, 0x8, R36 ;  /* 0x00000008ff0a7819 */ /* 0x020fe40000011624 */
[----:B------:R-:W-:Y:S02]  /*62b0*/  SHF.R.U32.HI R12, RZ, 0x8, R37 ;  /* 0x00000008ff0c7819 */ /* 0x000fe40000011625 */
[----:B0-----:R-:W-:Y:S02]  /*62c0*/  SHF.R.U32.HI R40, RZ, 0x8, R39 ;  /* 0x00000008ff287819 */ /* 0x001fe40000011627 */
[----:B------:R-:W-:Y:S02]  /*62d0*/  LOP3.LUT R3, R36, 0xff, RZ, 0xc0, !PT ;  /* 0x000000ff24037812 */ /* 0x000fe400078ec0ff */
[----:B------:R-:W-:Y:S02]  /*62e0*/  SHF.R.U32.HI R13, RZ, 0x8, R38 ;  /* 0x00000008ff0d7819 */ /* 0x000fe40000011626 */
[----:B------:R-:W-:-:S02]  /*62f0*/  LOP3.LUT R10, R10, 0xff, RZ, 0xc0, !PT ;  /* 0x000000ff0a0a7812 */ /* 0x000fc400078ec0ff */
[----:B------:R-:W-:Y:S02]  /*6300*/  LOP3.LUT R11, R37, 0xff, RZ, 0xc0, !PT ;  /* 0x000000ff250b7812 */ /* 0x000fe400078ec0ff */
[----:B------:R-:W-:Y:S02]  /*6310*/  LOP3.LUT R19, R39, 0xff, RZ, 0xc0, !PT ;  /* 0x000000ff27137812 */ /* 0x000fe400078ec0ff */
[----:B------:R-:W-:Y:S02]  /*6320*/  LOP3.LUT R12, R12, 0xff, RZ, 0xc0, !PT ;  /* 0x000000ff0c0c7812 */ /* 0x000fe400078ec0ff */
[----:B------:R-:W-:Y:S02]  /*6330*/  LOP3.LUT R40, R40, 0xff, RZ, 0xc0, !PT ;  /* 0x000000ff28287812 */ /* 0x000fe400078ec0ff */
[----:B------:R-:W-:Y:S02]  /*6340*/  LOP3.LUT R15, R13, 0xff, RZ, 0xc0, !PT ;  /* 0x000000ff0d0f7812 */ /* 0x000fe400078ec0ff */
[----:B------:R-:W-:-:S02]  /*6350*/  PRMT R10, R10, 0x7604, R3 ;  /* 0x000076040a0a7816 */ /* 0x000fc40000000003 */
[----:B------:R-:W-:Y:S02]  /*6360*/  PRMT R13, R12, 0x7604, R11 ;  /* 0x000076040c0d7816 */ /* 0x000fe4000000000b */
[----:B------:R-:W-:Y:S02]  /*6370*/  PRMT R40, R40, 0x7604, R19 ;  /* 0x0000760428287816 */ /* 0x000fe40000000013 */
[----:B------:R-:W-:Y:S02]  /*6380*/  SHF.R.U32.HI R3, RZ, 0x10, R36 ;  /* 0x00000010ff037819 */ /* 0x000fe40000011624 */
[----:B------:R-:W-:Y:S02]  /*6390*/  SHF.R.U32.HI R12, RZ, 0x10, R37 ;  /* 0x00000010ff0c7819 */ /* 0x000fe40000011625 */
[----:B------:R-:W-:Y:S02]  /*63a0*/  SHF.R.U32.HI R19, RZ, 0x10, R39 ;  /* 0x00000010ff137819 */ /* 0x000fe40000011627 */
[----:B------:R-:W-:-:S02]  /*63b0*/  LOP3.LUT R14, R38, 0xff, RZ, 0xc0, !PT ;  /* 0x000000ff260e7812 */ /* 0x000fc400078ec0ff */
[----:B------:R-:W-:Y:S02]  /*63c0*/  SHF.R.U32.HI R11, RZ, 0x10, R38 ;  /* 0x00000010ff0b7819 */ /* 0x000fe40000011626 */
[----:B------:R-:W-:Y:S02]  /*63d0*/  LOP3.LUT R3, R3, 0xff, RZ, 0xc0, !PT ;  /* 0x000000ff03037812 */ /* 0x000fe400078ec0ff */
[----:B------:R-:W-:Y:S02]  /*63e0*/  LOP3.LUT R12, R12, 0xff, RZ, 0xc0, !PT ;  /* 0x000000ff0c0c7812 */ /* 0x000fe400078ec0ff */
[----:B------:R-:W-:Y:S02]  /*63f0*/  LOP3.LUT R19, R19, 0xff, RZ, 0xc0, !PT ;  /* 0x000000ff13137812 */ /* 0x000fe400078ec0ff */
[----:B------:R-:W-:Y:S02]  /*6400*/  PRMT R15, R15, 0x7604, R14 ;  /* 0x000076040f0f7816 */ /* 0x000fe4000000000e */
        /* <DEDUP_REMOVED lines=8> */
[----:B------:R-:W-:Y:S02]  /*6490*/  LOP3.LUT R38, R15, 0xff000000, R38, 0xf8, !PT ;  /* 0xff0000000f267812 */ /* 0x000fe400078ef826 */
[----:B-1----:R-:W-:Y:S02]  /*64a0*/  F2FP.F16.E4M3.UNPACK_B R3, R6.H1 ;  /* 0x00000006ff03723e */ /* 0x002fe400030006ff */
        /* <DEDUP_REMOVED lines=88> */
.L_x_1394:
[----:B------:R-:W-:Y:S05]  /*6a30*/  BSYNC B1 ;  /* 0x0000000000017941 */ /* 0x000fea0003800000 */
.L_x_1393:
[----:B------:R-:W-:Y:S04]  /*6a40*/  BSSY B1, `(.L_x_1395) ;  /* 0x0000078000017945 */ /* 0x000fe80003800000 */
[----:B------:R-:W-:Y:S05]  /*6a50*/  @P1 BRA `(.L_x_1396) ;  /* 0x0000000400d81947 */ /* 0x000fea0003800000 */
[----:B------:R-:W2:Y:S01]  /*6a60*/  LDS.128 R4, [R49+0x20200] ;  /* 0x0202000031047984 */ /* 0x000ea20000000c00 */
        /* <DEDUP_REMOVED lines=28> */
[----:B--2---:R-:W-:Y:S02]  /*6c30*/  F2FP.F16.E4M3.UNPACK_B R3, R6.H1 ;  /* 0x00000006ff03723e */ /* 0x004fe400030006ff */
        /* <DEDUP_REMOVED lines=16> */
[----:B01----:R-:W-:Y:S01]  /*6d40*/  FFMA.FTZ R40, R11, R36, R37 ;  /* 0x000000240b287223 */ /* 0x003fe20000010025 */
        /* <DEDUP_REMOVED lines=71> */
.L_x_1396:
[----:B------:R-:W-:Y:S05]  /*71c0*/  BSYNC B1 ;  /* 0x0000000000017941 */ /* 0x000fea0003800000 */
.L_x_1395:
[----:B------:R-:W-:Y:S04]  /*71d0*/  BSSY B1, `(.L_x_1397) ;  /* 0x000007c000017945 */ /* 0x000fe80003800000 */
[----:B------:R-:W-:Y:S05]  /*71e0*/  @P2 BRA `(.L_x_1398) ;  /* 0x0000000400e82947 */ /* 0x000fea0003800000 */
[----:B------:R-:W3:Y:S01]  /*71f0*/  LDS.128 R4, [R0+0x20200] ;  /* 0x0202000000047984 */ /* 0x000ee20000000c00 */
[----:B-----5:R-:W-:Y:S02]  /*7200*/  SHF.R.U32.HI R10, RZ, 0x8, R28 ;  /* 0x00000008ff0a7819 */ /* 0x020fe4000001161c */
[----:B------:R-:W-:Y:S02]  /*7210*/  SHF.R.U32.HI R12, RZ, 0x8, R29 ;  /* 0x00000008ff0c7819 */ /* 0x000fe4000001161d */
[----:B------:R-:W-:Y:S02]  /*7220*/  SHF.R.U32.HI R32, RZ, 0x8, R31 ;  /* 0x00000008ff207819 */ /* 0x000fe4000001161f */
        /* <DEDUP_REMOVED lines=29> */
[----:B---3--:R-:W-:Y:S02]  /*7400*/  F2FP.F16.E4M3.UNPACK_B R3, R6.H1 ;  /* 0x00000006ff03723e */ /* 0x008fe400030006ff */
        /* <DEDUP_REMOVED lines=16> */
[----:B--2---:R-:W-:Y:S01]  /*7510*/  FFMA.FTZ R36, R11, R32, R33 ;  /* 0x000000200b247223 */ /* 0x004fe20000010021 */
        /* <DEDUP_REMOVED lines=27> */
[----:B01----:R-:W-:Y:S01]  /*76d0*/  FFMA.FTZ R40, R13, R31, R12 ;  /* 0x0000001f0d287223 */ /* 0x003fe2000001000c */
        /* <DEDUP_REMOVED lines=43> */
.L_x_1398:
[----:B------:R-:W-:Y:S05]  /*7990*/  BSYNC B1 ;  /* 0x0000000000017941 */ /* 0x000fea0003800000 */
.L_x_1397:
[----:B------:R-:W-:Y:S04]  /*79a0*/  BSSY B1, `(.L_x_1399) ;  /* 0x0000078000017945 */ /* 0x000fe80003800000 */
[----:B------:R-:W-:Y:S05]  /*79b0*/  @P3 BRA `(.L_x_1400) ;  /* 0x0000000400d83947 */ /* 0x000fea0003800000 */
[----:B------:R-:W4:Y:S01]  /*79c0*/  LDS.128 R4, [R49+0x22200] ;  /* 0x0222000031047984 */ /* 0x000f220000000c00 */
        /* <DEDUP_REMOVED lines=28> */
[----:B----4-:R-:W-:Y:S02]  /*7b90*/  F2FP.F16.E4M3.UNPACK_B R3, R6.H1 ;  /* 0x00000006ff03723e */ /* 0x010fe400030006ff */
        /* <DEDUP_REMOVED lines=16> */
[----:B---3--:R-:W-:Y:S01]  /*7ca0*/  FFMA.FTZ R32, R11, R28, R29 ;  /* 0x0000001c0b207223 */ /* 0x008fe2000001001d */
        /* <DEDUP_REMOVED lines=27> */
[----:B--2---:R-:W-:Y:S01]  /*7e60*/  FFMA.FTZ R36, R13, R27, R12 ;  /* 0x0000001b0d247223 */ /* 0x004fe2000001000c */
        /* <DEDUP_REMOVED lines=43> */
.L_x_1400:
[----:B------:R-:W-:Y:S05]  /*8120*/  BSYNC B1 ;  /* 0x0000000000017941 */ /* 0x000fea0003800000 */
.L_x_1399:
[----:B------:R-:W-:Y:S05]  /*8130*/  @P4 BRA `(.L_x_1390) ;  /* 0x0000003c00644947 */ /* 0x000fea0003800000 */
[----:B------:R-:W0:Y:S01]  /*8140*/  LDS.128 R4, [R0+0x22200] ;  /* 0x0222000000047984 */ /* 0x000e220000000c00 */
        /* <DEDUP_REMOVED lines=30> */
[-C--:B0-----:R-:W-:Y:S02]  /*8330*/  F2FP.F16.E4M3.UNPACK_B R3, R6.reuse.H1 ;  /* 0x00000006ff03723e */ /* 0x081fe400030006ff */
        /* <DEDUP_REMOVED lines=19> */
[----:B----4-:R-:W-:Y:S01]  /*8470*/  FFMA.FTZ R28, R9, R24, R25 ;  /* 0x00000018091c7223 */ /* 0x010fe20000010019 */
        /* <DEDUP_REMOVED lines=26> */
[----:B---3--:R-:W-:Y:S01]  /*8620*/  FFMA.FTZ R32, R11, R19, R10 ;  /* 0x000000130b207223 */ /* 0x008fe2000001000a */
        /* <DEDUP_REMOVED lines=42> */
[----:B------:R0:W-:Y:S01]  /*88d0*/  STS.128 [R0+0x22200], R24 ;  /* 0x0222001800007388 */ /* 0x0001e20000000c00 */
[----:B------:R-:W-:Y:S05]  /*88e0*/  BRA `(.L_x_1390) ;  /* 0x0000003400787947 */ /* 0x000fea0003800000 */
.L_x_1382:
[----:B------:R-:W0:Y:S01]  /*88f0*/  LDC R0, c[0x0][0x428] ;  /* 0x00010a00ff007b82 */ /* 0x000e220000000800 */
[----:B------:R-:W-:Y:S01]  /*8900*/  ISETP.GE.AND P0, PT, R18, R9, PT ;  /* 0x000000091200720c */ /* 0x000fe20003f06270 */
[----:B------:R-:W-:Y:S01]  /*8910*/  IMAD R3, R225, 0x80, R18 ;  /* 0x00000080e1037824 */ /* 0x000fe200078e0212 */
[----:B------:R-:W-:Y:S01]  /*8920*/  BSSY B1, `(.L_x_1401) ;  /* 0x0000042000017945 */ /* 0x000fe20003800000 */
[----:B------:R-:W-:Y:S01]  /*8930*/  IMAD.MOV.U32 R12, RZ, RZ, R54 ;  /* 0x000000ffff0c7224 */ /* 0x000fe200078e0036 */
[----:B------:R-:W-:Y:S01]  /*8940*/  CS2R R40, SRZ ;  /* 0x0000000000287805 */ /* 0x000fe2000001ff00 */
[----:B------:R-:W-:Y:S01]  /*8950*/  IMAD.MOV.U32 R13, RZ, RZ, R51 ;  /* 0x000000ffff0d7224 */ /* 0x000fe200078e0033 */
[----:B------:R-:W-:Y:S01]  /*8960*/  CS2R R42, SRZ ;  /* 0x00000000002a7805 */ /* 0x000fe2000001ff00 */
[----:B------:R-:W-:Y:S01]  /*8970*/  IMAD.MOV.U32 R14, RZ, RZ, R44 ;  /* 0x000000ffff0e7224 */ /* 0x000fe200078e002c */
[----:B------:R-:W-:Y:S01]  /*8980*/  CS2R R32, SRZ ;  /* 0x0000000000207805 */ /* 0x000fe2000001ff00 */
[----:B------:R-:W-:Y:S01]  /*8990*/  IMAD.MOV.U32 R15, RZ, RZ, R53 ;  /* 0x000000ffff0f7224 */ /* 0x000fe200078e0035 */
        /* <DEDUP_REMOVED lines=9> */
[----:B0-----:R-:W-:-:S13]  /*8a30*/  ISETP.NE.AND P1, PT, R0, 0x1, PT ;  /* 0x000000010000780c */ /* 0x001fda0003f25270 */
[----:B------:R-:W0:Y:S08]  /*8a40*/  @P1 LDC R0, c[0x0][0x42c] ;  /* 0x00010b00ff001b82 */ /* 0x000e300000000800 */
[----:B------:R-:W1:Y:S01]  /*8a50*/  @P1 LDC R11, c[0x0][0x430] ;  /* 0x00010c00ff0b1b82 */ /* 0x000e620000000800 */
[----:B0-----:R-:W-:-:S05]  /*8a60*/  @P1 IMAD.HI.U32 R0, R3, R0, RZ ;  /* 0x0000000003001227 */ /* 0x001fca00078e00ff */
[----:B-1----:R-:W-:-:S04]  /*8a70*/  @P1 SHF.R.U32.HI R3, RZ, R11, R0 ;  /* 0x0000000bff031219 */ /* 0x002fc80000011600 */
[----:B------:R-:W-:Y:S01]  /*8a80*/  SHF.R.S32.HI R21, RZ, 0x1f, R3 ;  /* 0x0000001fff157819 */ /* 0x000fe20000011403 */
[----:B------:R-:W-:Y:S06]  /*8a90*/  @P0 BRA `(.L_x_1402) ;  /* 0x0000000000a80947 */ /* 0x000fec0003800000 */
[--C-:B------:R-:W-:Y:S01]  /*8aa0*/  SHF.R.S32.HI R9, RZ, 0x1f, R19.reuse ;  /* 0x0000001fff097819 */ /* 0x100fe20000011413 */
[C---:B------:R-:W-:Y:S01]  /*8ab0*/  IMAD R0, R65.reuse, R6, RZ ;  /* 0x0000000641007224 */ /* 0x040fe200078e02ff */
[----:B------:R-:W-:Y:S01]  /*8ac0*/  ULDC.64 UR4, c[0x0][0x3c8] ;  /* 0x0000f20000047ab9 */ /* 0x000fe20000000a00 */
[----:B------:R-:W-:Y:S01]  /*8ad0*/  IMAD.MOV.U32 R8, RZ, RZ, R19 ;  /* 0x000000ffff087224 */ /* 0x000fe200078e0013 */
[----:B------:R-:W-:Y:S01]  /*8ae0*/  ULDC.64 UR6, c[0x0][0x3e0] ;  /* 0x0000f80000067ab9 */ /* 0x000fe20000000a00 */
[----:B------:R-:W-:Y:S01]  /*8af0*/  IMAD R65, R65, R4, RZ ;  /* 0x0000000441417224 */ /* 0x000fe200078e02ff */
[----:B------:R-:W-:Y:S01]  /*8b00*/  CS2R R56, SRZ ;  /* 0x0000000000387805 */ /* 0x000fe2000001ff00 */
[----:B------:R-:W-:Y:S01]  /*8b10*/  IMAD.WIDE.U32 R10, R18, R6, R8 ;  /* 0x00000006120a7225 */ /* 0x000fe200078e0008 */
[----:B------:R-:W-:Y:S02]  /*8b20*/  CS2R R58, SRZ ;  /* 0x00000000003a7805 */ /* 0x000fe4000001ff00 */
[----:B------:R-:W-:-:S02]  /*8b30*/  CS2R R36, SRZ ;  /* 0x0000000000247805 */ /* 0x000fc4000001ff00 */
[----:B------:R-:W-:Y:S01]  /*8b40*/  CS2R R38, SRZ ;  /* 0x0000000000267805 */ /* 0x000fe2000001ff00 */
[C---:B------:R-:W-:Y:S01]  /*8b50*/  IMAD R25, R18.reuse, R7, R0 ;  /* 0x0000000712197224 */ /* 0x040fe200078e0200 */
[----:B------:R-:W-:Y:S01]  /*8b60*/  IADD3 R54, P1, P2, R61, R54, R10 ;  /* 0x000000363d367210 */ /* 0x000fe20007a3e00a */
[C---:B------:R-:W-:Y:S01]  /*8b70*/  IMAD.WIDE.U32 R8, R18.reuse, R4, R8 ;  /* 0x0000000412087225 */ /* 0x040fe200078e0008 */
[----:B------:R-:W-:Y:S02]  /*8b80*/  CS2R R28, SRZ ;  /* 0x00000000001c7805 */ /* 0x000fe4000001ff00 */
[----:B------:R-:W-:Y:S02]  /*8b90*/  CS2R R30, SRZ ;  /* 0x00000000001e7805 */ /* 0x000fe4000001ff00 */
[----:B------:R-:W-:Y:S01]  /*8ba0*/  CS2R R40, SRZ ;  /* 0x0000000000287805 */ /* 0x000fe2000001ff00 */
[----:B------:R-:W-:Y:S01]  /*8bb0*/  IMAD R65, R18, R5, R65 ;  /* 0x0000000512417224 */ /* 0x000fe200078e0241 */
[----:B------:R-:W-:Y:S01]  /*8bc0*/  IADD3 R10, P3, P4, R63, R44, R8 ;  /* 0x0000002c3f0a7210 */ /* 0x000fe20007c7e008 */
[----:B------:R-:W-:Y:S01]  /*8bd0*/  IMAD.IADD R25, R25, 0x1, R11 ;  /* 0x0000000119197824 */ /* 0x000fe200078e020b */
[----:B------:R-:W-:Y:S01]  /*8be0*/  CS2R R42, SRZ ;  /* 0x00000000002a7805 */ /* 0x000fe2000001ff00 */
[----:B------:R-:W-:Y:S01]  /*8bf0*/  IMAD.IADD R0, R65, 0x1, R9 ;  /* 0x0000000141007824 */ /* 0x000fe200078e0209 */
[----:B------:R-:W-:-:S02]  /*8c00*/  CS2R R32, SRZ ;  /* 0x0000000000207805 */ /* 0x000fc4000001ff00 */
[----:B------:R-:W-:Y:S02]  /*8c10*/  CS2R R34, SRZ ;  /* 0x0000000000227805 */ /* 0x000fe4000001ff00 */
[----:B------:R-:W-:Y:S02]  /*8c20*/  IADD3.X R9, R60, R51, R25, P1, P2 ;  /* 0x000000333c097210 */ /* 0x000fe40000fe4419 */
[----:B------:R-:W-:Y:S02]  /*8c30*/  CS2R R24, SRZ ;  /* 0x0000000000187805 */ /* 0x000fe4000001ff00 */
[----:B------:R-:W-:Y:S01]  /*8c40*/  IADD3 R8, P1, R54, UR4, RZ ;  /* 0x0000000436087c10 */ /* 0x000fe2000ff3e0ff */
[----:B------:R-:W-:Y:S01]  /*8c50*/  ULDC UR4, c[0x0][0x3d4] ;  /* 0x0000f50000047ab9 */ /* 0x000fe20000000800 */
[----:B------:R-:W-:Y:S02]  /*8c60*/  IADD3.X R0, R62, R53, R0, P3, P4 ;  /* 0x000000353e007210 */ /* 0x000fe40001fe8400 */
[----:B------:R-:W-:-:S02]  /*8c70*/  CS2R R26, SRZ ;  /* 0x00000000001a7805 */ /* 0x000fc4000001ff00 */
[----:B------:R-:W-:Y:S02]  /*8c80*/  IADD3 R10, P2, R10, UR6, RZ ;  /* 0x000000060a0a7c10 */ /* 0x000fe4000ff5e0ff */
[----:B------:R-:W-:Y:S02]  /*8c90*/  IADD3.X R9, R9, UR5, RZ, P1, !PT ;  /* 0x0000000509097c10 */ /* 0x000fe40008ffe4ff */
[----:B------:R-:W-:Y:S02]  /*8ca0*/  IADD3.X R11, R0, UR7, RZ, P2, !PT ;  /* 0x00000007000b7c10 */ /* 0x000fe400097fe4ff */
[----:B------:R-:W-:Y:S02]  /*8cb0*/  ISETP.GE.AND P1, PT, R19, UR4, PT ;  /* 0x0000000413007c0c */ /* 0x000fe4000bf26270 */
[----:B------:R-:W-:Y:S02]  /*8cc0*/  ISETP.GE.AND P2, PT, R50, UR4, PT ;  /* 0x0000000432007c0c */ /* 0x000fe4000bf46270 */
[----:B------:R-:W-:-:S09]  /*8cd0*/  ISETP.GE.AND P3, PT, R52, UR4, PT ;  /* 0x0000000434007c0c */ /* 0x000fd2000bf66270 */
[----:B------:R0:W5:Y:S04]  /*8ce0*/  @!P1 LDG.E.128 R56, desc[UR52][R8.64] ;  /* 0x0000003408389981 */ /* 0x000168000c1e1d00 */
[----:B------:R0:W5:Y:S04]  /*8cf0*/  @!P2 LDG.E.128 R36, desc[UR52][R8.64+0x20] ;  /* 0x000020340824a981 */ /* 0x000168000c1e1d00 */
[----:B------:R0:W5:Y:S04]  /*8d00*/  @!P3 LDG.E.128 R28, desc[UR52][R8.64+0x40] ;  /* 0x00004034081cb981 */ /* 0x000168000c1e1d00 */
[----:B------:R0:W5:Y:S04]  /*8d10*/  @!P1 LDG.E.128 R40, desc[UR52][R10.64] ;  /* 0x000000340a289981 */ /* 0x000168000c1e1d00 */
[----:B------:R0:W5:Y:S04]  /*8d20*/  @!P2 LDG.E.128 R32, desc[UR52][R10.64+0x20] ;  /* 0x000020340a20a981 */ /* 0x000168000c1e1d00 */
[----:B------:R0:W5:Y:S02]  /*8d30*/  @!P3 LDG.E.128 R24, desc[UR52][R10.64+0x40] ;  /* 0x000040340a18b981 */ /* 0x000164000c1e1d00 */
.L_x_1402:
[----:B------:R-:W-:Y:S05]  /*8d40*/  BSYNC B1 ;  /* 0x0000000000017941 */ /* 0x000fea0003800000 */
.L_x_1401:
[-C--:B------:R-:W-:Y:S01]  /*8d50*/  IMAD R0, R21, R6.reuse, RZ ;  /* 0x0000000615007224 */ /* 0x080fe200078e02ff */
[----:B------:R-:W-:Y:S01]  /*8d60*/  ULDC.64 UR4, c[0x0][0x3c8] ;  /* 0x0000f20000047ab9 */ /* 0x000fe20000000a00 */
[----:B0-----:R-:W-:Y:S01]  /*8d70*/  IMAD.WIDE.U32 R8, R3, R6, R12 ;  /* 0x0000000603087225 */ /* 0x001fe200078e000c */
[----:B------:R-:W-:-:S03]  /*8d80*/  ULDC.64 UR6, c[0x0][0x3e0] ;  /* 0x0000f80000067ab9 */ /* 0x000fc60000000a00 */
[----:B------:R-:W-:-:S04]  /*8d90*/  IMAD.WIDE.U32 R10, R3, R4, R14 ;  /* 0x00000004030a7225 */ /* 0x000fc800078e000e */
[----:B------:R-:W-:Y:S01]  /*8da0*/  IMAD R6, R21, R4, RZ ;  /* 0x0000000415067224 */ /* 0x000fe200078e02ff */
[----:B------:R-:W-:Y:S01]  /*8db0*/  IADD3 R4, P1, R8, UR4, RZ ;  /* 0x0000000408047c10 */ /* 0x000fe2000ff3e0ff */
[C---:B------:R-:W-:Y:S01]  /*8dc0*/  IMAD R13, R3.reuse, R7, R0 ;  /* 0x00000007030d7224 */ /* 0x040fe200078e0200 */
[----:B------:R-:W-:Y:S01]  /*8dd0*/  IADD3 R0, P2, R10, UR6, RZ ;  /* 0x000000060a007c10 */ /* 0x000fe2000ff5e0ff */
[----:B------:R-:W-:Y:S01]  /*8de0*/  IMAD R3, R3, R5, R6 ;  /* 0x0000000503037224 */ /* 0x000fe200078e0206 */
[----:B------:R-:W-:Y:S02]  /*8df0*/  UMOV UR4, 0xffffffff ;  /* 0xffffffff00047882 */ /* 0x000fe40000000000 */
[----:B------:R-:W-:Y:S02]  /*8e00*/  IADD3.X R13, R9, UR5, R13, P1, !PT ;  /* 0x00000005090d7c10 */ /* 0x000fe40008ffe40d */
[----:B------:R-:W-:Y:S01]  /*8e10*/  IADD3.X R3, R11, UR7, R3, P2, !PT ;  /* 0x000000070b037c10 */ /* 0x000fe200097fe403 */
[----:B------:R-:W-:Y:S06]  /*8e20*/  BRA.DIV UR4, `(.L_x_1403) ;  /* 0x000001f204847947 */ /* 0x000fec000b800000 */
.L_x_1671:
[----:B------:R-:W-:-:S03]  /*8e30*/  UMOV UR4, 0xffffffff ;  /* 0xffffffff00047882 */ /* 0x000fc60000000000 */
[----:B------:R-:W-:Y:S05]  /*8e40*/  BRA.DIV UR4, `(.L_x_1404) ;  /* 0x000001f204987947 */ /* 0x000fea000b800000 */
.L_x_1674:
[----:B------:R-:W-:-:S03]  /*8e50*/  UMOV UR4, 0xffffffff ;  /* 0xffffffff00047882 */ /* 0x000fc60000000000 */
[----:B------:R-:W-:Y:S05]  /*8e60*/  BRA.DIV UR4, `(.L_x_1405) ;  /* 0x000001f204b87947 */ /* 0x000fea000b800000 */
.L_x_1677:
[----:B------:R-:W-:-:S03]  /*8e70*/  UMOV UR4, 0xffffffff ;  /* 0xffffffff00047882 */ /* 0x000fc60000000000 */
[----:B------:R-:W-:Y:S05]  /*8e80*/  BRA.DIV UR4, `(.L_x_1406) ;  /* 0x000001f204d87947 */ /* 0x000fea000b800000 */
.L_x_1680:
[----:B------:R-:W-:-:S04]  /*8e90*/  ULEA.HI UR4, UR47, UR47, URZ, 0x1 ;  /* 0x0000002f2f047291 */ /* 0x000fc8000f8f083f */
[----:B------:R-:W-:-:S04]  /*8ea0*/  ULOP3.LUT UR4, UR4, 0xfffffffe, URZ, 0xc0, !UPT ;  /* 0xfffffffe04047892 */ /* 0x000fc8000f8ec03f */
[----:B------:R-:W-:-:S06]  /*8eb0*/  UIADD3 UR4, UR47, -UR4, URZ ;  /* 0x800000042f047290 */ /* 0x000fcc000fffe03f */
[----:B------:R-:W-:-:S05]  /*8ec0*/  IMAD.U32 R0, RZ, RZ, UR4 ;  /* 0x00000004ff007e24 */ /* 0x000fca000f8e00ff */
[----:B------:R-:W-:-:S04]  /*8ed0*/  SHF.L.U32 R0, R0, 0x1f, RZ ;  /* 0x0000001f00007819 */ /* 0x000fc800000006ff */
[----:B------:R-:W0:Y:S02]  /*8ee0*/  SYNCS.PHASECHK.TRANS64.TRYWAIT P1, [UR38+0x33400], R0 ;  /* 0x03340000ff0075a7 */ /* 0x000e240008020166 */
[----:B0-----:R-:W-:Y:S05]  /*8ef0*/  @!P1 BRA `(.L_x_1407) ;  /* 0x000001f000e49947 */ /* 0x001fea0003800000 */
.L_x_1681:
[----:B------:R-:W-:Y:S05]  /*8f00*/  @P0 BRA `(.L_x_1390) ;  /* 0x0000002c00f00947 */ /* 0x000fea0003800000 */
[----:B0-----:R-:W0:Y:S01]  /*8f10*/  LDC R3, c[0x0][0x3d4] ;  /* 0x0000f500ff037b82 */ /* 0x001e220000000800 */
[----:B------:R-:W-:Y:S01]  /*8f20*/  BSSY B1, `(.L_x_1408) ;  /* 0x00000fc000017945 */ /* 0x000fe20003800000 */
[-C--:B0-----:R-:W-:Y:S02]  /*8f30*/  ISETP.GE.AND P0, PT, R19, R3.reuse, PT ;  /* 0x000000031300720c */ /* 0x081fe40003f06270 */
[-C--:B------:R-:W-:Y:S02]  /*8f40*/  ISETP.GE.AND P1, PT, R50, R3.reuse, PT ;  /* 0x000000033200720c */ /* 0x080fe40003f26270 */
[----:B------:R-:W-:-:S09]  /*8f50*/  ISETP.GE.AND P2, PT, R52, R3, PT ;  /* 0x000000033400720c */ /* 0x000fd20003f46270 */
[----:B------:R-:W-:Y:S05]  /*8f60*/  @P0 BRA `(.L_x_1409) ;  /* 0x0000000c00dc0947 */ /* 0x000fea0003800000 */
[----:B------:R-:W2:Y:S04]  /*8f70*/  LDL R10, [R1+0x2d4] ;  /* 0x0002d400010a7983 */ /* 0x000ea80000100800 */
[----:B------:R-:W3:Y:S01]  /*8f80*/  LDL R69, [R1+0x2e4] ;  /* 0x0002e40001457983 */ /* 0x000ee20000100800 */
[----:B-----5:R-:W-:Y:S02]  /*8f90*/  SHF.R.U32.HI R0, RZ, 0x8, R56 ;  /* 0x00000008ff007819 */ /* 0x020fe40000011638 */
        /* <DEDUP_REMOVED lines=13> */
[----:B------:R-:W-:Y:S02]  /*9070*/  PRMT R19, R8, 0x7604, R9 ;  /* 0x0000760408137816 */ /* 0x000fe40000000009 */
        /* <DEDUP_REMOVED lines=13> */
[----:B------:R-:W-:Y:S02]  /*9150*/  SHF.R.U32.HI R21, RZ, 0x8, R42 ;  /* 0x00000008ff157819 */ /* 0x000fe4000001162a */
[----:B------:R-:W-:Y:S01]  /*9160*/  PRMT R48, R48, 0x7604, R49 ;  /* 0x0000760430307816 */ /* 0x000fe20000000031 */
[----:B------:R-:W-:Y:S01]  /*9170*/  IMAD.U32 R15, R15, 0x10000, RZ ;  /* 0x000100000f0f7824 */ /* 0x000fe200078e00ff */
[----:B------:R-:W-:Y:S02]  /*9180*/  SHF.R.U32.HI R49, RZ, 0x10, R41 ;  /* 0x00000010ff317819 */ /* 0x000fe40000011629 */
[----:B------:R-:W-:Y:S02]  /*9190*/  LOP3.LUT R44, R42, 0xff, RZ, 0xc0, !PT ;  /* 0x000000ff2a2c7812 */ /* 0x000fe400078ec0ff */
[----:B------:R-:W-:Y:S01]  /*91a0*/  LOP3.LUT R21, R21, 0xff, RZ, 0xc0, !PT ;  /* 0x000000ff15157812 */ /* 0x000fe200078ec0ff */
[----:B------:R-:W-:Y:S01]  /*91b0*/  IMAD.U32 R49, R49, 0x10000, RZ ;  /* 0x0001000031317824 */ /* 0x000fe200078e00ff */
[----:B------:R-:W-:-:S02]  /*91c0*/  SHF.R.U32.HI R53, RZ, 0x10, R43 ;  /* 0x00000010ff357819 */ /* 0x000fc4000001162b */
[----:B------:R-:W-:Y:S02]  /*91d0*/  PRMT R51, R21, 0x7604, R44 ;  /* 0x0000760415337816 */ /* 0x000fe4000000002c */
[--C-:B------:R-:W-:Y:S01]  /*91e0*/  LOP3.LUT R13, R13, 0xff0000, R56.reuse, 0xf8, !PT ;  /* 0x00ff00000d0d7812 */ /* 0x100fe200078ef838 */
[----:B------:R-:W-:Y:S01]  /*91f0*/  IMAD.U32 R53, R53, 0x10000, RZ ;  /* 0x0001000035357824 */ /* 0x000fe200078e00ff */
[----:B------:R-:W-:Y:S02]  /*9200*/  SHF.R.U32.HI R21, RZ, 0x10, R59 ;  /* 0x00000010ff157819 */ /* 0x000fe4000001163b */
[----:B------:R-:W-:Y:S02]  /*9210*/  LOP3.LUT R15, R12, 0xff0000, R15, 0xf8, !PT ;  /* 0x00ff00000c0f7812 */ /* 0x000fe400078ef80f */
[----:B------:R-:W-:Y:S01]  /*9220*/  LOP3.LUT R44, R13, 0xff000000, R56, 0xf8, !PT ;  /* 0xff0000000d2c7812 */ /* 0x000fe200078ef838 */
[----:B------:R-:W-:Y:S01]  /*9230*/  IMAD.U32 R21, R21, 0x10000, RZ ;  /* 0x0001000015157824 */ /* 0x000fe200078e00ff */
[----:B------:R-:W-:-:S02]  /*9240*/  LOP3.LUT R45, R45, 0xff0000, R40, 0xf8, !PT ;  /* 0x00ff00002d2d7812 */ /* 0x000fc400078ef828 */
[----:B------:R-:W-:Y:S02]  /*9250*/  LOP3.LUT R49, R20, 0xff0000, R49, 0xf8, !PT ;  /* 0x00ff000014317812 */ /* 0x000fe400078ef831 */
[----:B------:R-:W-:Y:S02]  /*9260*/  LOP3.LUT R56, R15, 0xff000000, R57, 0xf8, !PT ;  /* 0xff0000000f387812 */ /* 0x000fe400078ef839 */
[----:B------:R-:W-:Y:S02]  /*9270*/  LOP3.LUT R13, R51, 0xff0000, R42, 0xf8, !PT ;  /* 0x00ff0000330d7812 */ /* 0x000fe400078ef82a */
[----:B------:R-:W-:Y:S02]  /*9280*/  LOP3.LUT R55, R48, 0xff0000, R53, 0xf8, !PT ;  /* 0x00ff000030377812 */ /* 0x000fe400078ef835 */
[----:B------:R-:W-:Y:S02]  /*9290*/  LOP3.LUT R51, R45, 0xff000000, R40, 0xf8, !PT ;  /* 0xff0000002d337812 */ /* 0x000fe400078ef828 */
[----:B------:R-:W-:-:S02]  /*92a0*/  LOP3.LUT R53, R49, 0xff000000, R41, 0xf8, !PT ;  /* 0xff00000031357812 */ /* 0x000fc400078ef829 */
[----:B------:R-:W-:Y:S02]  /*92b0*/  F2FP.F16.E4M3.UNPACK_B R45, R56 ;  /* 0x00000038ff2d723e */ /* 0x000fe400020006ff */
[--C-:B------:R-:W-:Y:S02]  /*92c0*/  LOP3.LUT R19, R19, 0xff0000, R58.reuse, 0xf8, !PT ;  /* 0x00ff000013137812 */ /* 0x100fe400078ef83a */
[----:B------:R-:W-:Y:S01]  /*92d0*/  LOP3.LUT R21, R14, 0xff0000, R21, 0xf8, !PT ;  /* 0x00ff00000e157812 */ /* 0x000fe200078ef815 */
[--C-:B------:R-:W-:Y:S01]  /*92e0*/  HADD2.F32 R49, -RZ, R45.reuse.H0_H0 ;  /* 0x2000002dff317230 */ /* 0x100fe20000004100 */
[----:B------:R-:W-:Y:S01]  /*92f0*/  F2FP.F16.E4M3.UNPACK_B R54, R53 ;  /* 0x00000035ff36723e */ /* 0x000fe200020006ff */
[----:B------:R-:W-:Y:S01]  /*9300*/  HADD2.F32 R45, -RZ, R45.H1_H1 ;  /* 0x3000002dff2d7230 */ /* 0x000fe20000004100 */
[----:B------:R-:W-:Y:S02]  /*9310*/  LOP3.LUT R48, R19, 0xff000000, R58, 0xf8, !PT ;  /* 0xff00000013307812 */ /* 0x000fe400078ef83a */
[----:B------:R-:W-:-:S02]  /*9320*/  LOP3.LUT R58, R21, 0xff000000, R59, 0xf8, !PT ;  /* 0xff000000153a7812 */ /* 0x000fc400078ef83b */
[----:B------:R-:W-:Y:S02]  /*9330*/  LOP3.LUT R59, R13, 0xff000000, R42, 0xf8, !PT ;  /* 0xff0000000d3b7812 */ /* 0x000fe400078ef82a */
[----:B------:R-:W-:Y:S01]  /*9340*/  LOP3.LUT R60, R55, 0xff000000, R43, 0xf8, !PT ;  /* 0xff000000373c7812 */ /* 0x000fe200078ef82b */
[----:B------:R-:W-:Y:S01]  /*9350*/  HADD2.F32 R55, -RZ, R54.H0_H0 ;  /* 0x20000036ff377230 */ /* 0x000fe20000004100 */
[----:B------:R-:W-:Y:S02]  /*9360*/  F2FP.F16.E4M3.UNPACK_B R53, R53.H1 ;  /* 0x00000035ff35723e */ /* 0x000fe400030006ff */
[----:B------:R-:W-:Y:S02]  /*9370*/  F2FP.F16.E4M3.UNPACK_B R56, R56.H1 ;  /* 0x00000038ff38723e */ /* 0x000fe400030006ff */
[----:B--2---:R-:W-:-:S04]  /*9380*/  LEA.HI R0, R3, R10, RZ, 0x1c ;  /* 0x0000000a03007211 */ /* 0x004fc800078fe0ff */
[----:B------:R-:W-:Y:S01]  /*9390*/  SHF.R.S32.HI R5, RZ, 0x1f, R0 ;  /* 0x0000001fff057819 */ /* 0x000fe20000011400 */
[----:B---3--:R-:W0:Y:S03]  /*93a0*/  LDS.128 R8, [R69+0x1e200] ;  /* 0x01e2000045087984 */ /* 0x008e260000000c00 */
[----:B------:R-:W-:Y:S01]  /*93b0*/  LEA.HI R4, R5, R0, RZ, 0x2 ;  /* 0x0000000005047211 */ /* 0x000fe200078f10ff */
[----:B------:R-:W-:-:S04]  /*93c0*/  IMAD.SHL.U32 R5, R0, 0x10, RZ ;  /* 0x0000001000057824 */ /* 0x000fc800078e00ff */
[----:B------:R-:W-:Y:S01]  /*93d0*/  IMAD.SHL.U32 R4, R4, 0x800, RZ ;  /* 0x0000080004047824 */ /* 0x000fe200078e00ff */
[----:B------:R-:W-:-:S04]  /*93e0*/  LOP3.LUT R0, R46, 0x30, R5, 0xf8, !PT ;  /* 0x000000302e007812 */ /* 0x000fc800078ef805 */
[----:B------:R-:W-:Y:S02]  /*93f0*/  LOP3.LUT R5, R0, R47, RZ, 0x3c, !PT ;  /* 0x0000002f00057212 */ /* 0x000fe400078e3cff */
[----:B------:R-:W-:-:S04]  /*9400*/  LOP3.LUT R0, R4, 0xffffe000, RZ, 0xc0, !PT ;  /* 0xffffe00004007812 */ /* 0x000fc800078ec0ff */
[----:B------:R-:W-:-:S05]  /*9410*/  IADD3 R0, R5, R237, R0 ;  /* 0x000000ed05007210 */ /* 0x000fca0007ffe000 */
[----:B------:R-:W1:Y:S01]  /*9420*/  LDS.128 R4, [R0+UR38+0x1e200] ;  /* 0x01e2002600047984 */ /* 0x000e620008000c00 */
[----:B0-----:R-:W-:Y:S02]  /*9430*/  F2FP.F16.E4M3.UNPACK_B R12, R9 ;  /* 0x00000009ff0c723e */ /* 0x001fe400020006ff */
        /* <DEDUP_REMOVED lines=8> */
[----:B------:R-:W-:Y:S02]  /*94c0*/  F2FP.F16.E4M3.UNPACK_B R8, R8.H1 ;  /* 0x00000008ff08723e */ /* 0x000fe400030006ff */
[-C--:B-1----:R-:W-:Y:S02]  /*94d0*/  F2FP.F16.E4M3.UNPACK_B R20, R5.reuse ;  /* 0x00000005ff14723e */ /* 0x082fe400020006ff */
[----:B------:R-:W-:Y:S02]  /*94e0*/  F2FP.F16.E4M3.UNPACK_B R21, R5.H1 ;  /* 0x00000005ff15723e */ /* 0x000fe400030006ff */
[-C--:B------:R-:W-:Y:S01]  /*94f0*/  F2FP.F16.E4M3.UNPACK_B R42, R7.reuse ;  /* 0x00000007ff2a723e */ /* 0x080fe200020006ff */
[--C-:B------:R-:W-:Y:S01]  /*9500*/  HADD2.F32 R40, -RZ, R20.reuse.H0_H0 ;  /* 0x20000014ff287230 */ /* 0x100fe20000004100 */
[----:B------:R-:W-:Y:S01]  /*9510*/  F2FP.F16.E4M3.UNPACK_B R43, R7.H1 ;  /* 0x00000007ff2b723e */ /* 0x000fe200030006ff */
[----:B------:R-:W-:Y:S01]  /*9520*/  HADD2.F32 R20, -RZ, R20.H1_H1 ;  /* 0x30000014ff147230 */ /* 0x000fe20000004100 */
[----:B------:R-:W-:-:S02]  /*9530*/  F2FP.F16.E4M3.UNPACK_B R5, R4 ;  /* 0x00000004ff05723e */ /* 0x000fc400020006ff */
[----:B------:R-:W-:Y:S01]  /*9540*/  F2FP.F16.E4M3.UNPACK_B R7, R4.H1 ;  /* 0x00000004ff07723e */ /* 0x000fe200030006ff */
[C---:B------:R-:W-:Y:S01]  /*9550*/  FMUL.FTZ R4, R40.reuse, R49 ;  /* 0x0000003128047220 */ /* 0x040fe20000410000 */
[-C--:B------:R-:W-:Y:S01]  /*9560*/  FMUL.FTZ R57, R40, R55.reuse ;  /* 0x0000003728397220 */ /* 0x080fe20000410000 */
[-C--:B------:R-:W-:Y:S02]  /*9570*/  F2FP.F16.E4M3.UNPACK_B R40, R6.reuse ;  /* 0x00000006ff28723e */ /* 0x080fe400020006ff */
[C---:B------:R-:W-:Y:S01]  /*9580*/  FFMA.FTZ R62, R10.reuse, R55, R4 ;  /* 0x000000370a3e7223 */ /* 0x040fe20000010004 */
[----:B------:R-:W-:Y:S01]  /*9590*/  HADD2.F32 R55, -RZ, R54.H1_H1 ;  /* 0x30000036ff377230 */ /* 0x000fe20000004100 */
[----:B------:R-:W-:Y:S01]  /*95a0*/  F2FP.F16.E4M3.UNPACK_B R41, R6.H1 ;  /* 0x00000006ff29723e */ /* 0x000fe200030006ff */
[----:B------:R-:W-:Y:S01]  /*95b0*/  FFMA.FTZ R61, R10, R49, -R57 ;  /* 0x000000310a3d7223 */ /* 0x000fe20000010839 */
[----:B------:R-:W-:Y:S01]  /*95c0*/  HADD2.F32 R57, -RZ, R53.H0_H0 ;  /* 0x20000035ff397230 */ /* 0x000fe20000004100 */
[----:B------:R-:W-:Y:S01]  /*95d0*/  F2FP.F16.E4M3.UNPACK_B R10, R58 ;  /* 0x0000003aff0a723e */ /* 0x000fe200020006ff */
[----:B------:R-:W-:-:S02]  /*95e0*/  HADD2.F32 R6, -RZ, R21.H0_H0 ;  /* 0x20000015ff067230 */ /* 0x000fc40000004100 */
[C---:B------:R-:W-:Y:S01]  /*95f0*/  FMUL.FTZ R63, R20.reuse, R55 ;  /* 0x00000037143f7220 */ /* 0x040fe20000410000 */
[----:B------:R-:W-:Y:S02]  /*9600*/  HADD2.F32 R49, -RZ, R56.H0_H0 ;  /* 0x20000038ff317230 */ /* 0x000fe40000004100 */
[----:B------:R-:W-:Y:S01]  /*9610*/  FMUL.FTZ R20, R20, R45 ;  /* 0x0000002d14147220 */ /* 0x000fe20000410000 */
[----:B------:R-:W-:Y:S02]  /*9620*/  HADD2.F32 R4, -RZ, R13.H0_H0 ;  /* 0x2000000dff047230 */ /* 0x000fe40000004100 */
[----:B------:R-:W-:Y:S01]  /*9630*/  FMUL.FTZ R65, R6, R57 ;  /* 0x0000003906417220 */ /* 0x000fe20000410000 */
[C---:B------:R-:W-:Y:S01]  /*9640*/  FFMA.FTZ R54, R12.reuse, R45, -R63 ;  /* 0x0000002d0c367223 */ /* 0x040fe2000001083f */
[----:B------:R-:W-:Y:S01]  /*9650*/  FFMA.FTZ R55, R12, R55, R20 ;  /* 0x000000370c377223 */ /* 0x000fe20000010014 */
[-C--:B------:R-:W-:Y:S01]  /*9660*/  FMUL.FTZ R6, R6, R49.reuse ;  /* 0x0000003106067220 */ /* 0x080fe20000410000 */
[----:B------:R-:W-:Y:S01]  /*9670*/  F2FP.F16.E4M3.UNPACK_B R20, R60 ;  /* 0x0000003cff14723e */ /* 0x000fe200020006ff */
[----:B------:R-:W-:Y:S01]  /*9680*/  FFMA.FTZ R65, R4, R49, -R65 ;  /* 0x0000003104417223 */ /* 0x000fe20000010841 */
[----:B------:R-:W-:-:S02]  /*9690*/  HADD2.F32 R12, -RZ, R53.H1_H1 ;  /* 0x30000035ff0c7230 */ /* 0x000fc40000004100 */
[----:B------:R-:W-:Y:S01]  /*96a0*/  FFMA.FTZ R57, R4, R57, R6 ;  /* 0x0000003904397223 */ /* 0x000fe20000010006 */
[----:B------:R-:W-:Y:S01]  /*96b0*/  HADD2.F32 R21, -RZ, R21.H1_H1 ;  /* 0x30000015ff157230 */ /* 0x000fe20000004100 */
[----:B------:R-:W-:Y:S01]  /*96c0*/  F2FP.F16.E4M3.UNPACK_B R60, R60.H1 ;  /* 0x0000003cff3c723e */ /* 0x000fe200030006ff */
[----:B------:R-:W-:Y:S01]  /*96d0*/  HADD2.F32 R49, -RZ, R20.H0_H0 ;  /* 0x20000014ff317230 */ /* 0x000fe20000004100 */
[----:B------:R-:W-:Y:S01]  /*96e0*/  F2FP.F16.E4M3.UNPACK_B R58, R58.H1 ;  /* 0x0000003aff3a723e */ /* 0x000fe200030006ff */
[----:B------:R-:W-:Y:S02]  /*96f0*/  HADD2.F32 R6, -RZ, R42.H0_H0 ;  /* 0x2000002aff067230 */ /* 0x000fe40000004100 */
[----:B------:R-:W-:Y:S01]  /*9700*/  FMUL.FTZ R64, R21, R12 ;  /* 0x0000000c15407220 */ /* 0x000fe20000410000 */
[----:B------:R-:W-:Y:S02]  /*9710*/  HADD2.F32 R56, -RZ, R56.H1_H1 ;  /* 0x30000038ff387230 */ /* 0x000fe40000004100 */
[----:B------:R-:W-:-:S02]  /*9720*/  HADD2.F32 R45, -RZ, R10.H0_H0 ;  /* 0x2000000aff2d7230 */ /* 0x000fc40000004100 */
[C---:B------:R-:W-:Y:S01]  /*9730*/  FMUL.FTZ R53, R6.reuse, R49 ;  /* 0x0000003106357220 */ /* 0x040fe20000410000 */
[----:B------:R-:W-:Y:S02]  /*9740*/  HADD2.F32 R13, -RZ, R13.H1_H1 ;  /* 0x3000000dff0d7230 */ /* 0x000fe40000004100 */
[-C--:B------:R-:W-:Y:S01]  /*9750*/  FMUL.FTZ R21, R21, R56.reuse ;  /* 0x0000003815157220 */ /* 0x080fe20000410000 */
[----:B------:R-:W-:Y:S02]  /*9760*/  HADD2.F32 R4, -RZ, R15.H0_H0 ;  /* 0x2000000fff047230 */ /* 0x000fe40000004100 */
[----:B------:R-:W-:Y:S01]  /*9770*/  FMUL.FTZ R6, R6, R45 ;  /* 0x0000002d06067220 */ /* 0x000fe20000410000 */
[----:B------:R-:W-:Y:S02]  /*9780*/  HADD2.F32 R20, -RZ, R20.H1_H1 ;  /* 0x30000014ff147230 */ /* 0x000fe40000004100 */
[----:B------:R-:W-:Y:S01]  /*9790*/  FFMA.FTZ R64, R13, R56, -R64 ;  /* 0x000000380d407223 */ /* 0x000fe20000010840 */
[----:B------:R-:W-:-:S02]  /*97a0*/  HADD2.F32 R42, -RZ, R42.H1_H1 ;  /* 0x3000002aff2a7230 */ /* 0x000fc40000004100 */
[----:B------:R-:W-:Y:S01]  /*97b0*/  FFMA.FTZ R56, R13, R12, R21 ;  /* 0x0000000c0d387223 */ /* 0x000fe20000010015 */
[C---:B------:R-:W-:Y:S01]  /*97c0*/  FFMA.FTZ R49, R4.reuse, R49, R6 ;  /* 0x0000003104317223 */ /* 0x040fe20000010006 */
[----:B------:R-:W-:Y:S02]  /*97d0*/  HADD2.F32 R10, -RZ, R10.H1_H1 ;  /* 0x3000000aff0a7230 */ /* 0x000fe40000004100 */
[----:B------:R-:W-:Y:S01]  /*97e0*/  FFMA.FTZ R53, R4, R45, -R53 ;  /* 0x0000002d04357223 */ /* 0x000fe20000010835 */
[----:B------:R-:W-:Y:S02]  /*97f0*/  HADD2.F32 R15, -RZ, R15.H1_H1 ;  /* 0x3000000fff0f7230 */ /* 0x000fe40000004100 */
[C---:B------:R-:W-:Y:S01]  /*9800*/  FMUL.FTZ R12, R42.reuse, R20 ;  /* 0x000000142a0c7220 */ /* 0x040fe20000410000 */
[----:B------:R-:W-:Y:S02]  /*9810*/  HADD2.F32 R21, -RZ, R60.H0_H0 ;  /* 0x2000003cff157230 */ /* 0x000fe40000004100 */
[----:B------:R-:W-:Y:S01]  /*9820*/  FMUL.FTZ R45, R42, R10 ;  /* 0x0000000a2a2d7220 */ /* 0x000fe20000410000 */
[----:B------:R-:W-:-:S02]  /*9830*/  HADD2.F32 R6, -RZ, R43.H0_H0 ;  /* 0x2000002bff067230 */ /* 0x000fc40000004100 */
[C---:B------:R-:W-:Y:S01]  /*9840*/  FFMA.FTZ R66, R15.reuse, R10, -R12 ;  /* 0x0000000a0f427223 */ /* 0x040fe2000001080c */
[----:B------:R-:W-:Y:S01]  /*9850*/  HADD2.F32 R13, -RZ, R58.H0_H0 ;  /* 0x2000003aff0d7230 */ /* 0x000fe20000004100 */
[----:B------:R-:W-:Y:S01]  /*9860*/  F2FP.F16.E4M3.UNPACK_B R12, R51.H1 ;  /* 0x00000033ff0c723e */ /* 0x000fe200030006ff */
[----:B------:R-:W-:Y:S02]  /*9870*/  HADD2.F32 R4, -RZ, R19.H0_H0 ;  /* 0x20000013ff047230 */ /* 0x000fe40000004100 */
[C---:B------:R-:W-:Y:S01]  /*9880*/  FMUL.FTZ R63, R6.reuse, R21 ;  /* 0x00000015063f7220 */ /* 0x040fe20000410000 */
[----:B------:R-:W-:Y:S01]  /*9890*/  F2FP.F16.E4M3.UNPACK_B R10, R44.H1 ;  /* 0x0000002cff0a723e */ /* 0x000fe200030006ff */
[-C--:B------:R-:W-:Y:S01]  /*98a0*/  FMUL.FTZ R6, R6, R13.reuse ;  /* 0x0000000d06067220 */ /* 0x080fe20000410000 */
[----:B------:R-:W-:Y:S01]  /*98b0*/  FFMA.FTZ R68, R15, R20, R45 ;  /* 0x000000140f447223 */ /* 0x000fe2000001002d */
[----:B------:R-:W-:Y:S01]  /*98c0*/  FFMA.FTZ R63, R4, R13, -R63 ;  /* 0x0000000d043f7223 */ /* 0x000fe2000001083f */
[----:B------:R-:W-:-:S02]  /*98d0*/  HADD2.F32 R60, -RZ, R60.H1_H1 ;  /* 0x3000003cff3c7230 */ /* 0x000fc40000004100 */
[----:B------:R-:W-:Y:S01]  /*98e0*/  FFMA.FTZ R67, R4, R21, R6 ;  /* 0x0000001504437223 */ /* 0x000fe20000010006 */
[----:B------:R-:W-:Y:S01]  /*98f0*/  HADD2.F32 R43, -RZ, R43.H1_H1 ;  /* 0x3000002bff2b7230 */ /* 0x000fe20000004100 */
[----:B------:R-:W-:Y:S01]  /*9900*/  F2FP.F16.E4M3.UNPACK_B R51, R51 ;  /* 0x00000033ff33723e */ /* 0x000fe200020006ff */
[----:B------:R-:W-:Y:S01]  /*9910*/  HADD2.F32 R15, -RZ, R12.H0_H0 ;  /* 0x2000000cff0f7230 */ /* 0x000fe20000004100 */
[----:B------:R-:W-:Y:S01]  /*9920*/  F2FP.F16.E4M3.UNPACK_B R44, R44 ;  /* 0x0000002cff2c723e */ /* 0x000fe200020006ff */
[----:B------:R-:W-:Y:S02]  /*9930*/  HADD2.F32 R6, -RZ, R7.H0_H0 ;  /* 0x20000007ff067230 */ /* 0x000fe40000004100 */
[----:B------:R-:W-:Y:S01]  /*9940*/  FMUL.FTZ R20, R43, R60 ;  /* 0x0000003c2b147220 */ /* 0x000fe20000410000 */
[----:B------:R-:W-:Y:S01]  /*9950*/  HADD2.F32 R13, -RZ, R10.H0_H0 ;  /* 0x2000000aff0d7230 */ /* 0x000fe20000004100 */
[----:B------:R-:W-:Y:S01]  /*9960*/  F2FP.SATFINITE.E4M3.F32.PACK_AB_MERGE_C R56, R56, R57, RZ ;  /* 0x000000393838723e */ /* 0x000fe200048070ff */
[----:B------:R-:W-:-:S02]  /*9970*/  HADD2.F32 R58, -RZ, R58.H1_H1 ;  /* 0x3000003aff3a7230 */ /* 0x000fc40000004100 */
[C---:B------:R-:W-:Y:S01]  /*9980*/  FMUL.FTZ R21, R6.reuse, R15 ;  /* 0x0000000f06157220 */ /* 0x040fe20000410000 */
[----:B------:R-:W-:Y:S02]  /*9990*/  HADD2.F32 R19, -RZ, R19.H1_H1 ;  /* 0x30000013ff137230 */ /* 0x000fe40000004100 */
[----:B------:R-:W-:Y:S01]  /*99a0*/  FMUL.FTZ R6, R6, R13 ;  /* 0x0000000d06067220 */ /* 0x000fe20000410000 */
[----:B------:R-:W-:Y:S02]  /*99b0*/  HADD2.F32 R4, -RZ, R8.H0_H0 ;  /* 0x20000008ff047230 */ /* 0x000fe40000004100 */
[-C--:B------:R-:W-:Y:S01]  /*99c0*/  FMUL.FTZ R43, R43, R58.reuse ;  /* 0x0000003a2b2b7220 */ /* 0x080fe20000410000 */
[----:B------:R-:W-:Y:S02]  /*99d0*/  HADD2.F32 R12, -RZ, R12.H1_H1 ;  /* 0x3000000cff0c7230 */ /* 0x000fe40000004100 */
[----:B------:R-:W-:Y:S01]  /*99e0*/  FFMA.FTZ R70, R19, R58, -R20 ;  /* 0x0000003a13467223 */ /* 0x000fe20000010814 */
[----:B------:R-:W-:-:S02]  /*99f0*/  HADD2.F32 R7, -RZ, R7.H1_H1 ;  /* 0x30000007ff077230 */ /* 0x000fc40000004100 */
[C---:B------:R-:W-:Y:S01]  /*9a00*/  FFMA.FTZ R20, R4.reuse, R15, R6 ;  /* 0x0000000f04147223 */ /* 0x040fe20000010006 */
[----:B------:R-:W-:Y:S02]  /*9a10*/  HADD2.F32 R10, -RZ, R10.H1_H1 ;  /* 0x3000000aff0a7230 */ /* 0x000fe40000004100 */
[----:B------:R-:W-:Y:S01]  /*9a20*/  FFMA.FTZ R60, R19, R60, R43 ;  /* 0x0000003c133c7223 */ /* 0x000fe2000001002b */
[----:B------:R-:W-:Y:S02]  /*9a30*/  HADD2.F32 R8, -RZ, R8.H1_H1 ;  /* 0x30000008ff087230 */ /* 0x000fe40000004100 */
[C---:B------:R-:W-:Y:S01]  /*9a40*/  FMUL.FTZ R15, R7.reuse, R12 ;  /* 0x0000000c070f7220 */ /* 0x040fe20000410000 */
[----:B------:R-:W-:Y:S01]  /*9a50*/  FFMA.FTZ R21, R4, R13, -R21 ;  /* 0x0000000d04157223 */ /* 0x000fe20000010815 */
[-C--:B------:R-:W-:Y:S01]  /*9a60*/  FMUL.FTZ R7, R7, R10.reuse ;  /* 0x0000000a07077220 */ /* 0x080fe20000410000 */
[----:B------:R-:W-:Y:S02]  /*9a70*/  HADD2.F32 R13, -RZ, R51.H0_H0 ;  /* 0x20000033ff0d7230 */ /* 0x000fe40000004100 */
[----:B------:R-:W-:Y:S01]  /*9a80*/  FFMA.FTZ R42, R8, R10, -R15 ;  /* 0x0000000a082a7223 */ /* 0x000fe2000001080f */
[----:B------:R-:W-:-:S02]  /*9a90*/  HADD2.F32 R6, -RZ, R5.H0_H0 ;  /* 0x20000005ff067230 */ /* 0x000fc40000004100 */
[----:B------:R-:W-:Y:S01]  /*9aa0*/  FFMA.FTZ R43, R8, R12, R7 ;  /* 0x0000000c082b7223 */ /* 0x000fe20000010007 */
[--C-:B------:R-:W-:Y:S01]  /*9ab0*/  HADD2.F32 R7, -RZ, R44.reuse.H0_H0 ;  /* 0x2000002cff077230 */ /* 0x100fe20000004100 */
[----:B------:R-:W-:Y:S01]  /*9ac0*/  F2FP.F16.E4M3.UNPACK_B R10, R59.H1 ;  /* 0x0000003bff0a723e */ /* 0x000fe200030006ff */
        /* <DEDUP_REMOVED lines=8> */
[----:B------:R-:W-:Y:S02]  /*9b50*/  HADD2.F32 R9, -RZ, R9.H1_H1 ;  /* 0x30000009ff097230 */ /* 0x000fe40000004100 */
[C---:B------:R-:W-:Y:S01]  /*9b60*/  FMUL.FTZ R6, R5.reuse, R8 ;  /* 0x0000000805067220 */ /* 0x040fe20000410000 */
[----:B------:R-:W-:Y:S01]  /*9b70*/  F2FP.F16.E4M3.UNPACK_B R4, R48.H1 ;  /* 0x00000030ff04723e */ /* 0x000fe200030006ff */
[-C--:B------:R-:W-:Y:S01]  /*9b80*/  FMUL.FTZ R7, R5, R44.reuse ;  /* 0x0000002c05077220 */ /* 0x080fe20000410000 */
[----:B------:R-:W-:Y:S02]  /*9b90*/  HADD2.F32 R12, -RZ, R10.H0_H0 ;  /* 0x2000000aff0c7230 */ /* 0x000fe40000004100 */
[C---:B------:R-:W-:Y:S01]  /*9ba0*/  FFMA.FTZ R44, R9.reuse, R44, -R6 ;  /* 0x0000002c092c7223 */ /* 0x040fe20000010806 */
[----:B------:R-:W-:Y:S02]  /*9bb0*/  HADD2.F32 R5, -RZ, R41.H0_H0 ;  /* 0x20000029ff057230 */ /* 0x000fe40000004100 */
[----:B------:R-:W-:Y:S01]  /*9bc0*/  FFMA.FTZ R8, R9, R8, R7 ;  /* 0x0000000809087223 */ /* 0x000fe20000010007 */
[--C-:B------:R-:W-:Y:S01]  /*9bd0*/  HADD2.F32 R6, -RZ, R4.reuse.H0_H0 ;  /* 0x20000004ff067230 */ /* 0x100fe20000004100 */
[----:B------:R-:W-:Y:S01]  /*9be0*/  F2FP.F16.E4M3.UNPACK_B R59, R59 ;  /* 0x0000003bff3b723e */ /* 0x000fe200020006ff */
[----:B------:R-:W-:-:S02]  /*9bf0*/  HADD2.F32 R7, -RZ, R4.H1_H1 ;  /* 0x30000004ff077230 */ /* 0x000fc40000004100 */
[C---:B------:R-:W-:Y:S01]  /*9c00*/  FMUL.FTZ R9, R5.reuse, R12 ;  /* 0x0000000c05097220 */ /* 0x040fe20000410000 */
[----:B------:R-:W-:Y:S02]  /*9c10*/  HADD2.F32 R4, -RZ, R14.H0_H0 ;  /* 0x2000000eff047230 */ /* 0x000fe40000004100 */
[----:B------:R-:W-:Y:S01]  /*9c20*/  FMUL.FTZ R5, R5, R6 ;  /* 0x0000000605057220 */ /* 0x000fe20000410000 */
[----:B------:R-:W-:Y:S01]  /*9c30*/  HADD2.F32 R10, -RZ, R10.H1_H1 ;  /* 0x3000000aff0a7230 */ /* 0x000fe20000004100 */
[----:B------:R-:W-:Y:S01]  /*9c40*/  F2FP.F16.E4M3.UNPACK_B R48, R48 ;  /* 0x00000030ff30723e */ /* 0x000fe200020006ff */
[----:B------:R-:W-:Y:S02]  /*9c50*/  HADD2.F32 R41, -RZ, R41.H1_H1 ;  /* 0x30000029ff297230 */ /* 0x000fe40000004100 */
[----:B------:R-:W-:Y:S01]  /*9c60*/  FFMA.FTZ R13, R4, R6, -R9 ;  /* 0x00000006040d7223 */ /* 0x000fe20000010809 */
[----:B------:R-:W-:Y:S01]  /*9c70*/  HADD2.F32 R14, -RZ, R14.H1_H1 ;  /* 0x3000000eff0e7230 */ /* 0x000fe20000004100 */
[----:B------:R-:W-:Y:S01]  /*9c80*/  F2FP.SATFINITE.E4M3.F32.PACK_AB_MERGE_C R60, R60, R67, RZ ;  /* 0x000000433c3c723e */ /* 0x000fe200048070ff */
[----:B------:R-:W-:-:S02]  /*9c90*/  HADD2.F32 R6, -RZ, R48.H0_H0 ;  /* 0x20000030ff067230 */ /* 0x000fc40000004100 */
[C---:B------:R-:W-:Y:S01]  /*9ca0*/  FMUL.FTZ R9, R41.reuse, R10 ;  /* 0x0000000a29097220 */ /* 0x040fe20000410000 */
[-C--:B------:R-:W-:Y:S01]  /*9cb0*/  FMUL.FTZ R45, R41, R7.reuse ;  /* 0x00000007292d7220 */ /* 0x080fe20000410000 */
[----:B------:R-:W-:Y:S01]  /*9cc0*/  FFMA.FTZ R41, R4, R12, R5 ;  /* 0x0000000c04297223 */ /* 0x000fe20000010005 */
[--C-:B------:R-:W-:Y:S02]  /*9cd0*/  HADD2.F32 R5, -RZ, R40.reuse.H0_H0 ;  /* 0x20000028ff057230 */ /* 0x100fe40000004100 */
[C---:B------:R-:W-:Y:S01]  /*9ce0*/  FFMA.FTZ R58, R14.reuse, R7, -R9 ;  /* 0x000000070e3a7223 */ /* 0x040fe20000010809 */
[--C-:B------:R-:W-:Y:S02]  /*9cf0*/  HADD2.F32 R7, -RZ, R59.reuse.H0_H0 ;  /* 0x2000003bff077230 */ /* 0x100fe40000004100 */
[----:B------:R-:W-:Y:S01]  /*9d00*/  FFMA.FTZ R14, R14, R10, R45 ;  /* 0x0000000a0e0e7223 */ /* 0x000fe2000001002d */
[----:B------:R-:W-:Y:S02]  /*9d10*/  HADD2.F32 R59, -RZ, R59.H1_H1 ;  /* 0x3000003bff3b7230 */ /* 0x000fe40000004100 */
[----:B------:R-:W-:Y:S01]  /*9d20*/  FMUL.FTZ R10, R5, R6 ;  /* 0x00000006050a7220 */ /* 0x000fe20000410000 */
[----:B------:R-:W-:-:S02]  /*9d30*/  HADD2.F32 R40, -RZ, R40.H1_H1 ;  /* 0x30000028ff287230 */ /* 0x000fc40000004100 */
[----:B------:R-:W-:Y:S01]  /*9d40*/  FMUL.FTZ R9, R5, R7 ;  /* 0x0000000705097220 */ /* 0x000fe20000410000 */
[----:B------:R-:W-:Y:S01]  /*9d50*/  HADD2.F32 R48, -RZ, R48.H1_H1 ;  /* 0x30000030ff307230 */ /* 0x000fe20000004100 */
[----:B------:R-:W-:Y:S01]  /*9d60*/  F2FP.SATFINITE.E4M3.F32.PACK_AB_MERGE_C R5, R64, R65, RZ ;  /* 0x000000414005723e */ /* 0x000fe200048070ff */
[--C-:B------:R-:W-:Y:S02]  /*9d70*/  HADD2.F32 R4, -RZ, R11.reuse.H0_H0 ;  /* 0x2000000bff047230 */ /* 0x100fe40000004100 */
[C---:B------:R-:W-:Y:S01]  /*9d80*/  FMUL.FTZ R12, R40.reuse, R59 ;  /* 0x0000003b280c7220 */ /* 0x040fe20000410000 */
[----:B------:R-:W-:Y:S02]  /*9d90*/  HADD2.F32 R11, -RZ, R11.H1_H1 ;  /* 0x3000000bff0b7230 */ /* 0x000fe40000004100 */
[----:B------:R-:W-:Y:S01]  /*9da0*/  FMUL.FTZ R40, R40, R48 ;  /* 0x0000003028287220 */ /* 0x000fe20000410000 */
[----:B------:R-:W-:Y:S01]  /*9db0*/  F2FP.SATFINITE.E4M3.F32.PACK_AB_MERGE_C R13, R58, R13, RZ ;  /* 0x0000000d3a0d723e */ /* 0x000fe200048070ff */
        /* <DEDUP_REMOVED lines=17> */
[----:B------:R0:W-:Y:S02]  /*9ed0*/  STS.128 [R0+UR38+0x1e200], R40 ;  /* 0x01e2002800007988 */ /* 0x0001e40008000c26 */
.L_x_1409:
[----:B------:R-:W-:Y:S05]  /*9ee0*/  BSYNC B1 ;  /* 0x0000000000017941 */ /* 0x000fea0003800000 */
.L_x_1408:
[----:B------:R-:W-:Y:S04]  /*9ef0*/  BSSY B1, `(.L_x_1410) ;  /* 0x0000103000017945 */ /* 0x000fe80003800000 */
[----:B------:R-:W-:Y:S05]  /*9f00*/  @P1 BRA `(.L_x_1411) ;  /* 0x0000001000041947 */ /* 0x000fea0003800000 */
[----:B-----5:R-:W2:Y:S01]  /*9f10*/  LDL R59, [R1+0x2e0] ;  /* 0x0002e000013b7983 */ /* 0x020ea20000100800 */
[----:B0-----:R-:W-:Y:S02]  /*9f20*/  SHF.R.U32.HI R4, RZ, 0x8, R36 ;  /* 0x00000008ff047819 */ /* 0x001fe40000011624 */
[----:B------:R-:W-:Y:S02]  /*9f30*/  SHF.R.S32.HI R9, RZ, 0x1f, R50 ;  /* 0x0000001fff097819 */ /* 0x000fe40000011432 */
[----:B------:R-:W-:Y:S02]  /*9f40*/  LOP3.LUT R0, R36, 0xff, RZ, 0xc0, !PT ;  /* 0x000000ff24007812 */ /* 0x000fe400078ec0ff */
[----:B------:R-:W-:Y:S02]  /*9f50*/  LOP3.LUT R5, R4, 0xff, RZ, 0xc0, !PT ;  /* 0x000000ff04057812 */ /* 0x000fe400078ec0ff */
[----:B------:R-:W-:Y:S02]  /*9f60*/  SHF.R.U32.HI R4, RZ, 0x8, R38 ;  /* 0x00000008ff047819 */ /* 0x000fe40000011626 */
[----:B------:R-:W-:-:S02]  /*9f70*/  LEA.HI R50, R9, R50, RZ, 0x4 ;  /* 0x0000003209327211 */ /* 0x000fc400078f20ff */
[----:B------:R-:W-:Y:S02]  /*9f80*/  PRMT R13, R5, 0x7604, R0 ;  /* 0x00007604050d7816 */ /* 0x000fe40000000000 */
[----:B------:R-:W-:Y:S02]  /*9f90*/  LOP3.LUT R0, R38, 0xff, RZ, 0xc0, !PT ;  /* 0x000000ff26007812 */ /* 0x000fe400078ec0ff */
[----:B------:R-:W-:Y:S02]  /*9fa0*/  LOP3.LUT R5, R4, 0xff, RZ, 0xc0, !PT ;  /* 0x000000ff04057812 */ /* 0x000fe400078ec0ff */
[----:B------:R-:W-:Y:S02]  /*9fb0*/  SHF.R.S32.HI R50, RZ, 0x4, R50 ;  /* 0x00000004ff327819 */ /* 0x000fe40000011432 */
[----:B------:R-:W-:Y:S02]  /*9fc0*/  PRMT R20, R5, 0x7604, R0 ;  /* 0x0000760405147816 */ /* 0x000fe40000000000 */
[----:B------:R-:W-:-:S02]  /*9fd0*/  SHF.R.U32.HI R7, RZ, 0x8, R37 ;  /* 0x00000008ff077819 */ /* 0x000fc40000011625 */
[----:B------:R-:W-:Y:S02]  /*9fe0*/  LEA.HI R0, R3, R50, RZ, 0x1c ;  /* 0x0000003203007211 */ /* 0x000fe400078fe0ff */
[----:B------:R-:W-:Y:S02]  /*9ff0*/  LOP3.LUT R6, R37, 0xff, RZ, 0xc0, !PT ;  /* 0x000000ff25067812 */ /* 0x000fe400078ec0ff */
[----:B------:R-:W-:Y:S02]  /*a000*/  LOP3.LUT R7, R7, 0xff, RZ, 0xc0, !PT ;  /* 0x000000ff07077812 */ /* 0x000fe400078ec0ff */
[----:B------:R-:W-:Y:S02]  /*a010*/  SHF.R.S32.HI R5, RZ, 0x1f, R0 ;  /* 0x0000001fff057819 */ /* 0x000fe40000011400 */
[----:B------:R-:W-:Y:S02]  /*a020*/  PRMT R15, R7, 0x7604, R6 ;  /* 0x00007604070f7816 */ /* 0x000fe40000000006 */
[----:B------:R-:W-:Y:S01]  /*a030*/  LEA.HI R4, R5, R0, RZ, 0x2 ;  /* 0x0000000005047211 */ /* 0x000fe200078f10ff */
[----:B------:R-:W-:Y:S01]  /*a040*/  IMAD.SHL.U32 R5, R0, 0x10, RZ ;  /* 0x0000001000057824 */ /* 0x000fe200078e00ff */
[----:B------:R-:W-:-:S02]  /*a050*/  SHF.R.U32.HI R7, RZ, 0x8, R39 ;  /* 0x00000008ff077819 */ /* 0x000fc40000011627 */
[----:B------:R-:W-:Y:S01]  /*a060*/  LOP3.LUT R6, R39, 0xff, RZ, 0xc0, !PT ;  /* 0x000000ff27067812 */ /* 0x000fe200078ec0ff */
[----:B------:R-:W-:Y:S01]  /*a070*/  IMAD.SHL.U32 R4, R4, 0x800, RZ ;  /* 0x0000080004047824 */ /* 0x000fe200078e00ff */
[----:B------:R-:W-:Y:S02]  /*a080*/  LOP3.LUT R7, R7, 0xff, RZ, 0xc0, !PT ;  /* 0x000000ff07077812 */ /* 0x000fe400078ec0ff */
[----:B------:R-:W-:Y:S02]  /*a090*/  LOP3.LUT R0, R46, 0x30, R5, 0xf8, !PT ;  /* 0x000000302e007812 */ /* 0x000fe400078ef805 */
[----:B------:R-:W-:Y:S02]  /*a0a0*/  PRMT R40, R7, 0x7604, R6 ;  /* 0x0000760407287816 */ /* 0x000fe40000000006 */
[----:B------:R-:W-:Y:S02]  /*a0b0*/  SHF.R.U32.HI R7, RZ, 0x8, R33 ;  /* 0x00000008ff077819 */ /* 0x000fe40000011621 */
[----:B------:R-:W-:-:S02]  /*a0c0*/  SHF.R.U32.HI R42, RZ, 0x8, R35 ;  /* 0x00000008ff2a7819 */ /* 0x000fc40000011623 */
[----:B------:R-:W-:Y:S02]  /*a0d0*/  LOP3.LUT R5, R0, R47, RZ, 0x3c, !PT ;  /* 0x0000002f00057212 */ /* 0x000fe400078e3cff */
[----:B------:R-:W-:Y:S02]  /*a0e0*/  LOP3.LUT R0, R4, 0xffffe000, RZ, 0xc0, !PT ;  /* 0xffffe00004007812 */ /* 0x000fe400078ec0ff */
[----:B------:R-:W-:Y:S02]  /*a0f0*/  SHF.R.U32.HI R9, RZ, 0x8, R32 ;  /* 0x00000008ff097819 */ /* 0x000fe40000011620 */
[----:B------:R-:W-:Y:S02]  /*a100*/  LOP3.LUT R6, R33, 0xff, RZ, 0xc0, !PT ;  /* 0x000000ff21067812 */ /* 0x000fe400078ec0ff */
[----:B------:R-:W-:Y:S02]  /*a110*/  LOP3.LUT R7, R7, 0xff, RZ, 0xc0, !PT ;  /* 0x000000ff07077812 */ /* 0x000fe400078ec0ff */
[----:B------:R-:W-:-:S02]  /*a120*/  LOP3.LUT R4, R42, 0xff, RZ, 0xc0, !PT ;  /* 0x000000ff2a047812 */ /* 0x000fc400078ec0ff */
[----:B------:R-:W-:Y:S02]  /*a130*/  LOP3.LUT R21, R35, 0xff, RZ, 0xc0, !PT ;  /* 0x000000ff23157812 */ /* 0x000fe400078ec0ff */
[----:B------:R-:W-:Y:S02]  /*a140*/  IADD3 R0, R5, R237, R0 ;  /* 0x000000ed05007210 */ /* 0x000fe40007ffe000 */
[----:B------:R-:W-:Y:S02]  /*a150*/  LOP3.LUT R8, R32, 0xff, RZ, 0xc0, !PT ;  /* 0x000000ff20087812 */ /* 0x000fe400078ec0ff */
[----:B------:R-:W-:Y:S02]  /*a160*/  LOP3.LUT R9, R9, 0xff, RZ, 0xc0, !PT ;  /* 0x000000ff09097812 */ /* 0x000fe400078ec0ff */
[----:B------:R-:W-:Y:S02]  /*a170*/  PRMT R43, R7, 0x7604, R6 ;  /* 0x00007604072b7816 */ /* 0x000fe40000000006 */
[----:B------:R-:W-:-:S02]  /*a180*/  PRMT R51, R4, 0x7604, R21 ;  /* 0x0000760404337816 */ /* 0x000fc40000000015 */
[----:B------:R-:W0:Y:S01]  /*a190*/  LDS.128 R4, [R0+UR38+0x1e200] ;  /* 0x01e2002600047984 */ /* 0x000e220008000c00 */
[----:B------:R-:W-:Y:S02]  /*a1a0*/  PRMT R41, R9, 0x7604, R8 ;  /* 0x0000760409297816 */ /* 0x000fe40000000008 */
[----:B------:R-:W-:Y:S02]  /*a1b0*/  SHF.R.U32.HI R14, RZ, 0x8, R34 ;  /* 0x00000008ff0e7819 */ /* 0x000fe40000011622 */
[----:B------:R-:W-:Y:S02]  /*a1c0*/  LOP3.LUT R12, R34, 0xff, RZ, 0xc0, !PT ;  /* 0x000000ff220c7812 */ /* 0x000fe400078ec0ff */
[----:B------:R-:W-:Y:S02]  /*a1d0*/  LOP3.LUT R19, R14, 0xff, RZ, 0xc0, !PT ;  /* 0x000000ff0e137812 */ /* 0x000fe400078ec0ff */
[----:B------:R-:W-:Y:S02]  /*a1e0*/  SHF.R.U32.HI R14, RZ, 0x10, R37 ;  /* 0x00000010ff0e7819 */ /* 0x000fe40000011625 */
[----:B------:R-:W-:-:S02]  /*a1f0*/  PRMT R49, R19, 0x7604, R12 ;  /* 0x0000760413317816 */ /* 0x000fc4000000000c */
[----:B------:R-:W-:Y:S02]  /*a200*/  SHF.R.U32.HI R12, RZ, 0x10, R36 ;  /* 0x00000010ff0c7819 */ /* 0x000fe40000011624 */
[----:B------:R-:W-:Y:S02]  /*a210*/  LOP3.LUT R14, R14, 0xff, RZ, 0xc0, !PT ;  /* 0x000000ff0e0e7812 */ /* 0x000fe400078ec0ff */
[----:B------:R-:W-:Y:S02]  /*a220*/  SHF.R.U32.HI R21, RZ, 0x10, R39 ;  /* 0x00000010ff157819 */ /* 0x000fe40000011627 */
[----:B------:R-:W-:Y:S02]  /*a230*/  SHF.R.U32.HI R19, RZ, 0x10, R38 ;  /* 0x00000010ff137819 */ /* 0x000fe40000011626 */
[----:B------:R-:W-:Y:S02]  /*a240*/  LOP3.LUT R12, R12, 0xff, RZ, 0xc0, !PT ;  /* 0x000000ff0c0c7812 */ /* 0x000fe400078ec0ff */
[----:B------:R-:W-:-:S02]  /*a250*/  PRMT R15, R14, 0x7054, R15 ;  /* 0x000070540e0f7816 */ /* 0x000fc4000000000f */
[----:B------:R-:W-:Y:S02]  /*a260*/  LOP3.LUT R21, R21, 0xff, RZ, 0xc0, !PT ;  /* 0x000000ff15157812 */ /* 0x000fe400078ec0ff */
[----:B------:R-:W-:Y:S02]  /*a270*/  SHF.R.U32.HI R14, RZ, 0x10, R33 ;  /* 0x00000010ff0e7819 */ /* 0x000fe40000011621 */
[----:B------:R-:W-:Y:S02]  /*a280*/  LOP3.LUT R19, R19, 0xff, RZ, 0xc0, !PT ;  /* 0x000000ff13137812 */ /* 0x000fe400078ec0ff */
[----:B------:R-:W-:Y:S02]  /*a290*/  PRMT R13, R12, 0x7054, R13 ;  /* 0x000070540c0d7816 */ /* 0x000fe4000000000d */
[----:B------:R-:W-:Y:S02]  /*a2a0*/  SHF.R.U32.HI R12, RZ, 0x10, R32 ;  /* 0x00000010ff0c7819 */ /* 0x000fe40000011620 */
[----:B------:R-:W-:-:S02]  /*a2b0*/  PRMT R21, R21, 0x7054, R40 ;  /* 0x0000705415157816 */ /* 0x000fc40000000028 */
[----:B------:R-:W-:Y:S02]  /*a2c0*/  LOP3.LUT R14, R14, 0xff, RZ, 0xc0, !PT ;  /* 0x000000ff0e0e7812 */ /* 0x000fe400078ec0ff */
[----:B------:R-:W-:Y:S02]  /*a2d0*/  PRMT R19, R19, 0x7054, R20 ;  /* 0x0000705413137816 */ /* 0x000fe40000000014 */
[----:B------:R-:W-:Y:S02]  /*a2e0*/  SHF.R.U32.HI R40, RZ, 0x10, R35 ;  /* 0x00000010ff287819 */ /* 0x000fe40000011623 */
[----:B------:R-:W-:Y:S02]  /*a2f0*/  SHF.R.U32.HI R20, RZ, 0x10, R34 ;  /* 0x00000010ff147819 */ /* 0x000fe40000011622 */
[----:B------:R-:W-:Y:S02]  /*a300*/  LOP3.LUT R12, R12, 0xff, RZ, 0xc0, !PT ;  /* 0x000000ff0c0c7812 */ /* 0x000fe400078ec0ff */
[----:B------:R-:W-:-:S02]  /*a310*/  PRMT R45, R14, 0x7054, R43 ;  /* 0x000070540e2d7816 */ /* 0x000fc4000000002b */
[----:B------:R-:W-:Y:S02]  /*a320*/  LOP3.LUT R40, R40, 0xff, RZ, 0xc0, !PT ;  /* 0x000000ff28287812 */ /* 0x000fe400078ec0ff */
[----:B------:R-:W-:Y:S02]  /*a330*/  LOP3.LUT R20, R20, 0xff, RZ, 0xc0, !PT ;  /* 0x000000ff14147812 */ /* 0x000fe400078ec0ff */
[----:B------:R-:W-:Y:S02]  /*a340*/  PRMT R41, R12, 0x7054, R41 ;  /* 0x000070540c297816 */ /* 0x000fe40000000029 */
[----:B------:R-:W-:Y:S02]  /*a350*/  LOP3.LUT R37, R15, 0xff000000, R37, 0xf8, !PT ;  /* 0xff0000000f257812 */ /* 0x000fe400078ef825 */
[----:B------:R-:W-:Y:S02]  /*a360*/  LOP3.LUT R45, R45, 0xff000000, R33, 0xf8, !PT ;  /* 0xff0000002d2d7812 */ /* 0x000fe400078ef821 */
[----:B------:R-:W-:-:S02]  /*a370*/  PRMT R51, R40, 0x7054, R51 ;  /* 0x0000705428337816 */ /* 0x000fc40000000033 */
[----:B------:R-:W-:Y:S02]  /*a380*/  PRMT R49, R20, 0x7054, R49 ;  /* 0x0000705414317816 */ /* 0x000fe40000000031 */
[----:B------:R-:W-:Y:S02]  /*a390*/  LOP3.LUT R40, R19, 0xff000000, R38, 0xf8, !PT ;  /* 0xff00000013287812 */ /* 0x000fe400078ef826 */
[----:B------:R-:W-:Y:S02]  /*a3a0*/  LOP3.LUT R43, R41, 0xff000000, R32, 0xf8, !PT ;  /* 0xff000000292b7812 */ /* 0x000fe400078ef820 */
[----:B------:R-:W-:Y:S02]  /*a3b0*/  F2FP.F16.E4M3.UNPACK_B R38, R37 ;  /* 0x00000025ff26723e */ /* 0x000fe400020006ff */
[----:B0-----:R-:W-:Y:S02]  /*a3c0*/  F2FP.F16.E4M3.UNPACK_B R20, R5 ;  /* 0x00000005ff14723e */ /* 0x001fe400020006ff */
[----:B------:R-:W-:-:S02]  /*a3d0*/  F2FP.F16.E4M3.UNPACK_B R41, R45 ;  /* 0x0000002dff29723e */ /* 0x000fc400020006ff */
[----:B------:R-:W-:Y:S01]  /*a3e0*/  LOP3.LUT R42, R21, 0xff000000, R39, 0xf8, !PT ;  /* 0xff000000152a7812 */ /* 0x000fe200078ef827 */
[----:B------:R-:W-:Y:S01]  /*a3f0*/  HADD2.F32 R39, -RZ, R38.H0_H0 ;  /* 0x20000026ff277230 */ /* 0x000fe20000004100 */
[----:B------:R-:W-:Y:S01]  /*a400*/  LOP3.LUT R44, R49, 0xff000000, R34, 0xf8, !PT ;  /* 0xff000000312c7812 */ /* 0x000fe200078ef822 */
[--C-:B------:R-:W-:Y:S01]  /*a410*/  HADD2.F32 R32, -RZ, R20.reuse.H0_H0 ;  /* 0x20000014ff207230 */ /* 0x100fe20000004100 */
[----:B------:R-:W-:Y:S01]  /*a420*/  LOP3.LUT R48, R51, 0xff000000, R35, 0xf8, !PT ;  /* 0xff00000033307812 */ /* 0x000fe200078ef823 */
[----:B------:R-:W-:Y:S01]  /*a430*/  HADD2.F32 R49, -RZ, R41.H0_H0 ;  /* 0x20000029ff317230 */ /* 0x000fe20000004100 */
[----:B------:R-:W-:Y:S01]  /*a440*/  F2FP.F16.E4M3.UNPACK_B R21, R5.H1 ;  /* 0x00000005ff15723e */ /* 0x000fe200030006ff */
[----:B------:R-:W-:Y:S01]  /*a450*/  HADD2.F32 R20, -RZ, R20.H1_H1 ;  /* 0x30000014ff147230 */ /* 0x000fe20000004100 */
[-C--:B------:R-:W-:Y:S02]  /*a460*/  F2FP.F16.E4M3.UNPACK_B R34, R7.reuse ;  /* 0x00000007ff22723e */ /* 0x080fe400020006ff */
[----:B------:R-:W-:Y:S01]  /*a470*/  F2FP.F16.E4M3.UNPACK_B R35, R7.H1 ;  /* 0x00000007ff23723e */ /* 0x000fe200030006ff */
[----:B------:R-:W-:Y:S01]  /*a480*/  FMUL.FTZ R51, R32, R49 ;  /* 0x0000003120337220 */ /* 0x000fe20000410000 */
[----:B------:R-:W-:-:S02]  /*a490*/  F2FP.F16.E4M3.UNPACK_B R5, R4 ;  /* 0x00000004ff05723e */ /* 0x000fc400020006ff */
[----:B------:R-:W-:Y:S01]  /*a4a0*/  F2FP.F16.E4M3.UNPACK_B R7, R4.H1 ;  /* 0x00000004ff07723e */ /* 0x000fe200030006ff */
[----:B------:R-:W-:Y:S01]  /*a4b0*/  FMUL.FTZ R4, R32, R39 ;  /* 0x0000002720047220 */ /* 0x000fe20000410000 */
[----:B------:R-:W-:Y:S02]  /*a4c0*/  F2FP.F16.E4M3.UNPACK_B R45, R45.H1 ;  /* 0x0000002dff2d723e */ /* 0x000fe400030006ff */
[----:B------:R-:W-:Y:S02]  /*a4d0*/  F2FP.F16.E4M3.UNPACK_B R37, R37.H1 ;  /* 0x00000025ff25723e */ /* 0x000fe400030006ff */
[----:B------:R-:W-:Y:S02]  /*a4e0*/  LOP3.LUT R36, R13, 0xff000000, R36, 0xf8, !PT ;  /* 0xff0000000d247812 */ /* 0x000fe400078ef824 */
[-C--:B------:R-:W-:Y:S02]  /*a4f0*/  F2FP.F16.E4M3.UNPACK_B R32, R6.reuse ;  /* 0x00000006ff20723e */ /* 0x080fe400020006ff */
[----:B------:R-:W-:Y:S01]  /*a500*/  F2FP.F16.E4M3.UNPACK_B R33, R6.H1 ;  /* 0x00000006ff21723e */ /* 0x000fe200030006ff */
[----:B------:R-:W-:-:S02]  /*a510*/  HADD2.F32 R6, -RZ, R21.H0_H0 ;  /* 0x20000015ff067230 */ /* 0x000fc40000004100 */
[----:B------:R-:W-:Y:S01]  /*a520*/  HADD2.F32 R21, -RZ, R21.H1_H1 ;  /* 0x30000015ff157230 */ /* 0x000fe20000004100 */
[----:B--2---:R-:W0:Y:S02]  /*a530*/  LDS.128 R8, [R59+0x1e200] ;  /* 0x01e200003b087984 */ /* 0x004e240000000c00 */
        /* <DEDUP_REMOVED lines=9> */
[C---:B------:R-:W-:Y:S01]  /*a5d0*/  FFMA.FTZ R53, R10.reuse, R49, R4 ;  /* 0x000000310a357223 */ /* 0x040fe20000010004 */
[----:B------:R-:W-:Y:S01]  /*a5e0*/  FFMA.FTZ R50, R10, R39, -R51 ;  /* 0x000000270a327223 */ /* 0x000fe20000010833 */
[----:B------:R-:W-:Y:S01]  /*a5f0*/  HADD2.F32 R49, -RZ, R41.H1_H1 ;  /* 0x30000029ff317230 */ /* 0x000fe20000004100 */
[----:B------:R-:W-:Y:S01]  /*a600*/  F2FP.F16.E4M3.UNPACK_B R8, R8.H1 ;  /* 0x00000008ff08723e */ /* 0x000fe200030006ff */
        /* <DEDUP_REMOVED lines=12> */
[----:B------:R-:W-:Y:S02]  /*a6d0*/  HADD2.F32 R10, -RZ, R37.H1_H1 ;  /* 0x30000025ff0a7230 */ /* 0x000fe40000004100 */
[C---:B------:R-:W-:Y:S01]  /*a6e0*/  FFMA.FTZ R51, R4.reuse, R51, R6 ;  /* 0x0000003304337223 */ /* 0x040fe20000010006 */
[----:B------:R-:W-:Y:S02]  /*a6f0*/  HADD2.F32 R20, -RZ, R45.H1_H1 ;  /* 0x3000002dff147230 */ /* 0x000fe40000004100 */
[----:B------:R-:W-:Y:S01]  /*a700*/  FFMA.FTZ R57, R4, R41, -R57 ;  /* 0x0000002904397223 */ /* 0x000fe20000010839 */
[----:B------:R-:W-:Y:S01]  /*a710*/  HADD2.F32 R39, -RZ, R38.H0_H0 ;  /* 0x20000026ff277230 */ /* 0x000fe20000004100 */
[----:B------:R-:W-:Y:S01]  /*a720*/  F2FP.F16.E4M3.UNPACK_B R48, R48.H1 ;  /* 0x00000030ff30723e */ /* 0x000fe200030006ff */
        /* <DEDUP_REMOVED lines=8> */
[----:B------:R-:W-:Y:S01]  /*a7b0*/  HADD2.F32 R38, -RZ, R38.H1_H1 ;  /* 0x30000026ff267230 */ /* 0x000fe20000004100 */
[----:B------:R-:W-:Y:S01]  /*a7c0*/  F2FP.F16.E4M3.UNPACK_B R42, R42.H1 ;  /* 0x0000002aff2a723e */ /* 0x000fe200030006ff */
[----:B------:R-:W-:-:S02]  /*a7d0*/  HADD2.F32 R34, -RZ, R34.H1_H1 ;  /* 0x30000022ff227230 */ /* 0x000fc40000004100 */
[C---:B------:R-:W-:Y:S01]  /*a7e0*/  FFMA.FTZ R58, R13.reuse, R20, R21 ;  /* 0x000000140d3a7223 */ /* 0x040fe20000010015 */
[----:B------:R-:W-:Y:S01]  /*a7f0*/  FFMA.FTZ R39, R4, R39, R6 ;  /* 0x0000002704277223 */ /* 0x000fe20000010006 */
[----:B------:R-:W-:Y:S01]  /*a800*/  FFMA.FTZ R56, R13, R10, -R56 ;  /* 0x0000000a0d387223 */ /* 0x000fe20000010838 */
[----:B------:R-:W-:Y:S02]  /*a810*/  HADD2.F32 R12, -RZ, R12.H1_H1 ;  /* 0x3000000cff0c7230 */ /* 0x000fe40000004100 */
[----:B------:R-:W-:Y:S01]  /*a820*/  FMUL.FTZ R10, R34, R38 ;  /* 0x00000026220a7220 */ /* 0x000fe20000410000 */
[----:B------:R-:W-:Y:S02]  /*a830*/  HADD2.F32 R15, -RZ, R15.H1_H1 ;  /* 0x3000000fff0f7230 */ /* 0x000fe40000004100 */
[----:B------:R-:W-:Y:S01]  /*a840*/  FFMA.FTZ R41, R4, R37, -R41 ;  /* 0x0000002504297223 */ /* 0x000fe20000010829 */
        /* <DEDUP_REMOVED lines=20> */
[----:B------:R-:W-:Y:S02]  /*a990*/  HADD2.F32 R13, -RZ, R10.H0_H0 ;  /* 0x2000000aff0d7230 */ /* 0x000fe40000004100 */
        /* <DEDUP_REMOVED lines=54> */
[----:B------:R-:W-:Y:S02]  /*ad00*/  HADD2.F32 R5, -RZ, R32.H0_H0 ;  /* 0x20000020ff057230 */ /* 0x000fe40000004100 */
        /* <DEDUP_REMOVED lines=23> */
[----:B------:R-:W-:Y:S02]  /*ae80*/  F2FP.SATFINITE.E4M3.F32.PACK_AB_MERGE_C R5, R55, R50, R5 ;  /* 0x000000323705723e */ /* 0x000fe40004807005 */
[----:B------:R-:W-:-:S02]  /*ae90*/  F2FP.SATFINITE.E4M3.F32.PACK_AB_MERGE_C R7, R60, R41, R7 ;  /* 0x000000293c07723e */ /* 0x000fc40004807007 */
[----:B------:R-:W-:Y:S02]  /*aea0*/  F2FP.SATFINITE.E4M3.F32.PACK_AB_MERGE_C R4, R36, R15, R4 ;  /* 0x0000000f2404723e */ /* 0x000fe40004807004 */
[----:B------:R-:W-:Y:S02]  /*aeb0*/  F2FP.SATFINITE.E4M3.F32.PACK_AB_MERGE_C R6, R9, R6, R13 ;  /* 0x000000060906723e */ /* 0x000fe4000480700d */
[----:B------:R-:W-:Y:S02]  /*aec0*/  F2FP.SATFINITE.E4M3.F32.PACK_AB_MERGE_C R37, R54, R53, R37 ;  /* 0x000000353625723e */ /* 0x000fe40004807025 */
[----:B------:R-:W-:Y:S01]  /*aed0*/  F2FP.SATFINITE.E4M3.F32.PACK_AB_MERGE_C R39, R62, R39, R48 ;  /* 0x000000273e27723e */ /* 0x000fe20004807030 */
[----:B------:R1:W-:Y:S01]  /*aee0*/  STS.128 [R59+0x1e200], R4 ;  /* 0x01e200043b007388 */ /* 0x0003e20000000c00 */
[----:B------:R-:W-:Y:S02]  /*aef0*/  F2FP.SATFINITE.E4M3.F32.PACK_AB_MERGE_C R36, R8, R19, R20 ;  /* 0x000000130824723e */ /* 0x000fe40004807014 */
[----:B------:R-:W-:-:S05]  /*af00*/  F2FP.SATFINITE.E4M3.F32.PACK_AB_MERGE_C R38, R11, R10, R14 ;  /* 0x0000000a0b26723e */ /* 0x000fca000480700e */
[----:B------:R1:W-:Y:S02]  /*af10*/  STS.128 [R0+UR38+0x1e200], R36 ;  /* 0x01e2002400007988 */ /* 0x0003e40008000c26 */
.L_x_1411:
[----:B------:R-:W-:Y:S05]  /*af20*/  BSYNC B1 ;  /* 0x0000000000017941 */ /* 0x000fea0003800000 */
.L_x_1410:
[----:B------:R-:W-:Y:S05]  /*af30*/  @P2 BRA `(.L_x_1390) ;  /* 0x0000000c00e42947 */ /* 0x000fea0003800000 */
[----:B------:R-:W2:Y:S01]  /*af40*/  LDL R49, [R1+0x2dc] ;  /* 0x0002dc0001317983 */ /* 0x000ea20000100800 */
[----:B01----:R-:W-:Y:S02]  /*af50*/  SHF.R.S32.HI R5, RZ, 0x1f, R52 ;  /* 0x0000001fff057819 */ /* 0x003fe40000011434 */
[----:B-----5:R-:W-:Y:S02]  /*af60*/  SHF.R.U32.HI R0, RZ, 0x8, R28 ;  /* 0x00000008ff007819 */ /* 0x020fe4000001161c */
[----:B------:R-:W-:Y:S02]  /*af70*/  LEA.HI R52, R5, R52, RZ, 0x4 ;  /* 0x0000003405347211 */ /* 0x000fe400078f20ff */
[----:B------:R-:W-:Y:S02]  /*af80*/  LOP3.LUT R5, R28, 0xff, RZ, 0xc0, !PT ;  /* 0x000000ff1c057812 */ /* 0x000fe400078ec0ff */
[----:B------:R-:W-:Y:S02]  /*af90*/  LOP3.LUT R0, R0, 0xff, RZ, 0xc0, !PT ;  /* 0x000000ff00007812 */ /* 0x000fe400078ec0ff */
[----:B------:R-:W-:-:S02]  /*afa0*/  SHF.R.S32.HI R52, RZ, 0x4, R52 ;  /* 0x00000004ff347819 */ /* 0x000fc40000011434 */
[----:B------:R-:W-:Y:S02]  /*afb0*/  PRMT R13, R0, 0x7604, R5 ;  /* 0x00007604000d7816 */ /* 0x000fe40000000005 */
[----:B------:R-:W-:Y:S02]  /*afc0*/  SHF.R.U32.HI R0, RZ, 0x8, R30 ;  /* 0x00000008ff007819 */ /* 0x000fe4000001161e */
[----:B------:R-:W-:Y:S02]  /*afd0*/  LEA.HI R3, R3, R52, RZ, 0x1c ;  /* 0x0000003403037211 */ /* 0x000fe400078fe0ff */
[----:B------:R-:W-:Y:S02]  /*afe0*/  LOP3.LUT R6, R0, 0xff, RZ, 0xc0, !PT ;  /* 0x000000ff00067812 */ /* 0x000fe400078ec0ff */
[----:B------:R-:W-:Y:S01]  /*aff0*/  SHF.R.S32.HI R0, RZ, 0x1f, R3 ;  /* 0x0000001fff007819 */ /* 0x000fe20000011403 */
[----:B------:R-:W-:Y:S01]  /*b000*/  IMAD.SHL.U32 R5, R3, 0x10, RZ ;  /* 0x0000001003057824 */ /* 0x000fe200078e00ff */
[----:B------:R-:W-:-:S02]  /*b010*/  SHF.R.U32.HI R4, RZ, 0x8, R29 ;  /* 0x00000008ff047819 */ /* 0x000fc4000001161d */
[----:B------:R-:W-:Y:S02]  /*b020*/  LEA.HI R0, R0, R3, RZ, 0x2 ;  /* 0x0000000300007211 */ /* 0x000fe400078f10ff */
[----:B------:R-:W-:Y:S02]  /*b030*/  LOP3.LUT R46, R46, 0x30, R5, 0xf8, !PT ;  /* 0x000000302e2e7812 */ /* 0x000fe400078ef805 */
[----:B------:R-:W-:Y:S01]  /*b040*/  LOP3.LUT R7, R29, 0xff, RZ, 0xc0, !PT ;  /* 0x000000ff1d077812 */ /* 0x000fe200078ec0ff */
[----:B------:R-:W-:Y:S01]  /*b050*/  IMAD.SHL.U32 R0, R0, 0x800, RZ ;  /* 0x0000080000007824 */ /* 0x000fe200078e00ff */
[----:B------:R-:W-:Y:S02]  /*b060*/  LOP3.LUT R9, R30, 0xff, RZ, 0xc0, !PT ;  /* 0x000000ff1e097812 */ /* 0x000fe400078ec0ff */
[----:B------:R-:W-:Y:S02]  /*b070*/  LOP3.LUT R4, R4, 0xff, RZ, 0xc0, !PT ;  /* 0x000000ff04047812 */ /* 0x000fe400078ec0ff */
[----:B------:R-:W-:-:S02]  /*b080*/  SHF.R.U32.HI R5, RZ, 0x8, R24 ;  /* 0x00000008ff057819 */ /* 0x000fc40000011618 */
[----:B------:R-:W-:Y:S02]  /*b090*/  LOP3.LUT R46, R46, R47, RZ, 0x3c, !PT ;  /* 0x0000002f2e2e7212 */ /* 0x000fe400078e3cff */
[----:B------:R-:W-:Y:S02]  /*b0a0*/  SHF.R.U32.HI R3, RZ, 0x8, R31 ;  /* 0x00000008ff037819 */ /* 0x000fe4000001161f */
[----:B------:R-:W-:Y:S02]  /*b0b0*/  LOP3.LUT R0, R0, 0xffffe000, RZ, 0xc0, !PT ;  /* 0xffffe00000007812 */ /* 0x000fe400078ec0ff */
[----:B------:R-:W-:Y:S02]  /*b0c0*/  PRMT R12, R4, 0x7604, R7 ;  /* 0x00007604040c7816 */ /* 0x000fe40000000007 */
[----:B------:R-:W-:Y:S02]  /*b0d0*/  PRMT R15, R6, 0x7604, R9 ;  /* 0x00007604060f7816 */ /* 0x000fe40000000009 */
[----:B------:R-:W-:-:S02]  /*b0e0*/  LOP3.LUT R4, R31, 0xff, RZ, 0xc0, !PT ;  /* 0x000000ff1f047812 */ /* 0x000fc400078ec0ff */
[----:B------:R-:W-:Y:S02]  /*b0f0*/  LOP3.LUT R6, R24, 0xff, RZ, 0xc0, !PT ;  /* 0x000000ff18067812 */ /* 0x000fe400078ec0ff */
[----:B------:R-:W-:Y:S02]  /*b100*/  LOP3.LUT R5, R5, 0xff, RZ, 0xc0, !PT ;  /* 0x000000ff05057812 */ /* 0x000fe400078ec0ff */
[----:B------:R-:W-:Y:S02]  /*b110*/  LOP3.LUT R3, R3, 0xff, RZ, 0xc0, !PT ;  /* 0x000000ff03037812 */ /* 0x000fe400078ec0ff */
[----:B------:R-:W-:Y:S02]  /*b120*/  IADD3 R0, R46, R237, R0 ;  /* 0x000000ed2e007210 */ /* 0x000fe40007ffe000 */
[----:B------:R-:W-:Y:S02]  /*b130*/  PRMT R14, R3, 0x7604, R4 ;  /* 0x00007604030e7816 */ /* 0x000fe40000000004 */
[----:B------:R-:W-:-:S02]  /*b140*/  PRMT R21, R5, 0x7604, R6 ;  /* 0x0000760405157816 */ /* 0x000fc40000000006 */
[----:B------:R-:W0:Y:S01]  /*b150*/  LDS.128 R4, [R0+UR38+0x1e200] ;  /* 0x01e2002600047984 */ /* 0x000e220008000c00 */
[----:B------:R-:W-:Y:S02]  /*b160*/  SHF.R.U32.HI R3, RZ, 0x8, R25 ;  /* 0x00000008ff037819 */ /* 0x000fe40000011619 */
[----:B------:R-:W-:Y:S02]  /*b170*/  SHF.R.U32.HI R33, RZ, 0x8, R27 ;  /* 0x00000008ff217819 */ /* 0x000fe4000001161b */
[----:B------:R-:W-:Y:S02]  /*b180*/  SHF.R.U32.HI R19, RZ, 0x8, R26 ;  /* 0x00000008ff137819 */ /* 0x000fe4000001161a */
[----:B------:R-:W-:Y:S02]  /*b190*/  LOP3.LUT R20, R25, 0xff, RZ, 0xc0, !PT ;  /* 0x000000ff19147812 */ /* 0x000fe400078ec0ff */
[----:B------:R-:W-:Y:S02]  /*b1a0*/  LOP3.LUT R34, R27, 0xff, RZ, 0xc0, !PT ;  /* 0x000000ff1b227812 */ /* 0x000fe400078ec0ff */
[----:B------:R-:W-:-:S02]  /*b1b0*/  LOP3.LUT R3, R3, 0xff, RZ, 0xc0, !PT ;  /* 0x000000ff03037812 */ /* 0x000fc400078ec0ff */
[----:B------:R-:W-:Y:S02]  /*b1c0*/  LOP3.LUT R33, R33, 0xff, RZ, 0xc0, !PT ;  /* 0x000000ff21217812 */ /* 0x000fe400078ec0ff */
[----:B------:R-:W-:Y:S02]  /*b1d0*/  LOP3.LUT R32, R26, 0xff, RZ, 0xc0, !PT ;  /* 0x000000ff1a207812 */ /* 0x000fe400078ec0ff */
[----:B------:R-:W-:Y:S02]  /*b1e0*/  LOP3.LUT R19, R19, 0xff, RZ, 0xc0, !PT ;  /* 0x000000ff13137812 */ /* 0x000fe400078ec0ff */
[----:B------:R-:W-:Y:S02]  /*b1f0*/  PRMT R20, R3, 0x7604, R20 ;  /* 0x0000760403147816 */ /* 0x000fe40000000014 */
[----:B------:R-:W-:Y:S02]  /*b200*/  PRMT R34, R33, 0x7604, R34 ;  /* 0x0000760421227816 */ /* 0x000fe40000000022 */
[----:B------:R-:W-:-:S02]  /*b210*/  SHF.R.U32.HI R3, RZ, 0x10, R29 ;  /* 0x00000010ff037819 */ /* 0x000fc4000001161d */
[----:B------:R-:W-:Y:S02]  /*b220*/  SHF.R.U32.HI R33, RZ, 0x10, R25 ;  /* 0x00000010ff217819 */ /* 0x000fe40000011619 */
[----:B------:R-:W-:Y:S01]  /*b230*/  PRMT R37, R19, 0x7604, R32 ;  /* 0x0000760413257816 */ /* 0x000fe20000000020 */
[----:B------:R-:W-:Y:S01]  /*b240*/  IMAD.U32 R3, R3, 0x10000, RZ ;  /* 0x0001000003037824 */ /* 0x000fe200078e00ff */
[----:B------:R-:W-:Y:S01]  /*b250*/  SHF.R.U32.HI R19, RZ, 0x10, R31 ;  /* 0x00000010ff137819 */ /* 0x000fe2000001161f */
[----:B------:R-:W-:Y:S01]  /*b260*/  IMAD.U32 R33, R33, 0x10000, RZ ;  /* 0x0001000021217824 */ /* 0x000fe200078e00ff */
[----:B------:R-:W-:Y:S02]  /*b270*/  SHF.R.U32.HI R39, RZ, 0x10, R27 ;  /* 0x00000010ff277819 */ /* 0x000fe4000001161b */
[----:B------:R-:W-:Y:S01]  /*b280*/  LOP3.LUT R3, R12, 0xff0000, R3, 0xf8, !PT ;  /* 0x00ff00000c037812 */ /* 0x000fe200078ef803 */
[----:B------:R-:W-:Y:S01]  /*b290*/  IMAD.U32 R19, R19, 0x10000, RZ ;  /* 0x0001000013137824 */ /* 0x000fe200078e00ff */
        /* <DEDUP_REMOVED lines=9> */
[----:B------:R-:W-:Y:S02]  /*b330*/  LOP3.LUT R21, R21, 0xff0000, R24, 0xf8, !PT ;  /* 0x00ff000015157812 */ /* 0x000fe400078ef818 */
[----:B------:R-:W-:Y:S02]  /*b340*/  F2FP.F16.E4M3.UNPACK_B R27, R29 ;  /* 0x0000001dff1b723e */ /* 0x000fe400020006ff */
[----:B------:R-:W-:Y:S02]  /*b350*/  F2FP.F16.E4M3.UNPACK_B R31, R35 ;  /* 0x00000023ff1f723e */ /* 0x000fe400020006ff */
[-C--:B0-----:R-:W-:Y:S02]  /*b360*/  F2FP.F16.E4M3.UNPACK_B R19, R5.reuse ;  /* 0x00000005ff13723e */ /* 0x081fe400020006ff */
[----:B------:R-:W-:Y:S01]  /*b370*/  LOP3.LUT R13, R13, 0xff0000, R28, 0xf8, !PT ;  /* 0x00ff00000d0d7812 */ /* 0x000fe200078ef81c */
[----:B------:R-:W-:Y:S01]  /*b380*/  HADD2.F32 R36, -RZ, R31.H0_H0 ;  /* 0x2000001fff247230 */ /* 0x000fe20000004100 */
[----:B------:R-:W-:Y:S01]  /*b390*/  LOP3.LUT R32, R15, 0xff000000, R30, 0xf8, !PT ;  /* 0xff0000000f207812 */ /* 0x000fe200078ef81e */
[----:B------:R-:W-:Y:S01]  /*b3a0*/  HADD2.F32 R30, -RZ, R27.H0_H0 ;  /* 0x2000001bff1e7230 */ /* 0x000fe20000004100 */
[----:B------:R-:W-:Y:S01]  /*b3b0*/  LOP3.LUT R34, R21, 0xff000000, R24, 0xf8, !PT ;  /* 0xff00000015227812 */ /* 0x000fe200078ef818 */
[--C-:B------:R-:W-:Y:S01]  /*b3c0*/  HADD2.F32 R21, -RZ, R19.reuse.H0_H0 ;  /* 0x20000013ff157230 */ /* 0x100fe20000004100 */
[----:B------:R-:W-:Y:S01]  /*b3d0*/  LOP3.LUT R37, R37, 0xff0000, R26, 0xf8, !PT ;  /* 0x00ff000025257812 */ /* 0x000fe200078ef81a */
[----:B------:R-:W-:Y:S01]  /*b3e0*/  HADD2.F32 R19, -RZ, R19.H1_H1 ;  /* 0x30000013ff137230 */ /* 0x000fe20000004100 */
[----:B------:R-:W-:Y:S01]  /*b3f0*/  LOP3.LUT R28, R13, 0xff000000, R28, 0xf8, !PT ;  /* 0xff0000000d1c7812 */ /* 0x000fe200078ef81c */
[----:B------:R-:W-:Y:S01]  /*b400*/  HADD2.F32 R27, -RZ, R27.H1_H1 ;  /* 0x3000001bff1b7230 */ /* 0x000fe20000004100 */
[----:B------:R-:W-:Y:S01]  /*b410*/  LOP3.LUT R38, R37, 0xff000000, R26, 0xf8, !PT ;  /* 0xff00000025267812 */ /* 0x000fe200078ef81a */
[C---:B------:R-:W-:Y:S01]  /*b420*/  FMUL.FTZ R37, R21.reuse, R36 ;  /* 0x0000002415257220 */ /* 0x040fe20000410000 */
[----:B------:R-:W-:Y:S01]  /*b430*/  FMUL.FTZ R41, R21, R30 ;  /* 0x0000001e15297220 */ /* 0x000fe20000410000 */
[----:B------:R-:W-:-:S02]  /*b440*/  F2FP.F16.E4M3.UNPACK_B R20, R5.H1 ;  /* 0x00000005ff14723e */ /* 0x000fc400030006ff */
[----:B------:R-:W-:Y:S02]  /*b450*/  F2FP.F16.E4M3.UNPACK_B R35, R35.H1 ;  /* 0x00000023ff23723e */ /* 0x000fe400030006ff */
[----:B------:R-:W-:Y:S02]  /*b460*/  F2FP.F16.E4M3.UNPACK_B R29, R29.H1 ;  /* 0x0000001dff1d723e */ /* 0x000fe400030006ff */
[-C--:B------:R-:W-:Y:S02]  /*b470*/  F2FP.F16.E4M3.UNPACK_B R21, R6.reuse ;  /* 0x00000006ff15723e */ /* 0x080fe400020006ff */
[----:B------:R-:W-:Y:S01]  /*b480*/  F2FP.F16.E4M3.UNPACK_B R24, R6.H1 ;  /* 0x00000006ff18723e */ /* 0x000fe200030006ff */
[--C-:B------:R-:W-:Y:S01]  /*b490*/  HADD2.F32 R6, -RZ, R20.reuse.H0_H0 ;  /* 0x20000014ff067230 */ /* 0x100fe20000004100 */
[-C--:B------:R-:W-:Y:S01]  /*b4a0*/  F2FP.F16.E4M3.UNPACK_B R25, R7.reuse ;  /* 0x00000007ff19723e */ /* 0x080fe200020006ff */
[----:B------:R-:W-:Y:S01]  /*b4b0*/  HADD2.F32 R20, -RZ, R20.H1_H1 ;  /* 0x30000014ff147230 */ /* 0x000fe20000004100 */
[----:B------:R-:W-:-:S02]  /*b4c0*/  F2FP.F16.E4M3.UNPACK_B R26, R7.H1 ;  /* 0x00000007ff1a723e */ /* 0x000fc400030006ff */
[-C--:B------:R-:W-:Y:S02]  /*b4d0*/  F2FP.F16.E4M3.UNPACK_B R5, R4.reuse ;  /* 0x00000004ff05723e */ /* 0x080fe400020006ff */
[----:B------:R-:W-:Y:S01]  /*b4e0*/  F2FP.F16.E4M3.UNPACK_B R7, R4.H1 ;  /* 0x00000004ff07723e */ /* 0x000fe200030006ff */
[----:B--2---:R-:W0:Y:S02]  /*b4f0*/  LDS.128 R8, [R49+0x1e200] ;  /* 0x01e2000031087984 */ /* 0x004e240000000c00 */
[----:B0-----:R-:W-:Y:S02]  /*b500*/  F2FP.F16.E4M3.UNPACK_B R12, R9 ;  /* 0x00000009ff0c723e */ /* 0x001fe400020006ff */
[-C--:B------:R-:W-:Y:S02]  /*b510*/  F2FP.F16.E4M3.UNPACK_B R14, R11.reuse ;  /* 0x0000000bff0e723e */ /* 0x080fe400020006ff */
[----:B------:R-:W-:Y:S02]  /*b520*/  F2FP.F16.E4M3.UNPACK_B R15, R11.H1 ;  /* 0x0000000bff0f723e */ /* 0x000fe400030006ff */
[----:B------:R-:W-:-:S02]  /*b530*/  F2FP.F16.E4M3.UNPACK_B R11, R10 ;  /* 0x0000000aff0b723e */ /* 0x000fc400020006ff */
[----:B------:R-:W-:Y:S01]  /*b540*/  F2FP.F16.E4M3.UNPACK_B R13, R10.H1 ;  /* 0x0000000aff0d723e */ /* 0x000fe200030006ff */
[--C-:B------:R-:W-:Y:S01]  /*b550*/  HADD2.F32 R10, -RZ, R12.reuse.H0_H0 ;  /* 0x2000000cff0a7230 */ /* 0x100fe20000004100 */
[----:B------:R-:W-:Y:S01]  /*b560*/  F2FP.F16.E4M3.UNPACK_B R9, R9.H1 ;  /* 0x00000009ff09723e */ /* 0x000fe200030006ff */
[----:B------:R-:W-:Y:S01]  /*b570*/  HADD2.F32 R12, -RZ, R12.H1_H1 ;  /* 0x3000000cff0c7230 */ /* 0x000fe20000004100 */
[----:B------:R-:W-:Y:S02]  /*b580*/  F2FP.F16.E4M3.UNPACK_B R3, R8 ;  /* 0x00000008ff03723e */ /* 0x000fe400020006ff */
[C---:B------:R-:W-:Y:S01]  /*b590*/  FFMA.FTZ R30, R10.reuse, R30, -R37 ;  /* 0x0000001e0a1e7223 */ /* 0x040fe20000010825 */
[----:B------:R-:W-:Y:S01]  /*b5a0*/  FFMA.FTZ R41, R10, R36, R41 ;  /* 0x000000240a297223 */ /* 0x000fe20000010029 */
[----:B------:R-:W-:Y:S01]  /*b5b0*/  HADD2.F32 R10, -RZ, R31.H1_H1 ;  /* 0x3000001fff0a7230 */ /* 0x000fe20000004100 */
[----:B------:R-:W-:Y:S01]  /*b5c0*/  F2FP.F16.E4M3.UNPACK_B R8, R8.H1 ;  /* 0x00000008ff08723e */ /* 0x000fe200030006ff */
[----:B------:R-:W-:-:S02]  /*b5d0*/  HADD2.F32 R37, -RZ, R35.H0_H0 ;  /* 0x20000023ff257230 */ /* 0x000fc40000004100 */
[----:B------:R-:W-:Y:S02]  /*b5e0*/  HADD2.F32 R31, -RZ, R29.H0_H0 ;  /* 0x2000001dff1f7230 */ /* 0x000fe40000004100 */
[CC--:B------:R-:W-:Y:S01]  /*b5f0*/  FMUL.FTZ R43, R19.reuse, R10.reuse ;  /* 0x0000000a132b7220 */ /* 0x0c0fe20000410000 */
[----:B------:R-:W-:Y:S01]  /*b600*/  FMUL.FTZ R19, R19, R27 ;  /* 0x0000001b13137220 */ /* 0x000fe20000410000 */
[----:B------:R-:W-:Y:S02]  /*b610*/  HADD2.F32 R4, -RZ, R9.H0_H0 ;  /* 0x20000009ff047230 */ /* 0x000fe40000004100 */
[----:B------:R-:W-:Y:S01]  /*b620*/  FMUL.FTZ R45, R6, R37 ;  /* 0x00000025062d7220 */ /* 0x000fe20000410000 */
[C---:B------:R-:W-:Y:S01]  /*b630*/  FFMA.FTZ R43, R12.reuse, R27, -R43 ;  /* 0x0000001b0c2b7223 */ /* 0x040fe2000001082b */
[----:B------:R-:W-:Y:S01]  /*b640*/  FFMA.FTZ R36, R12, R10, R19 ;  /* 0x0000000a0c247223 */ /* 0x000fe20000010013 */
[----:B------:R-:W-:Y:S01]  /*b650*/  FMUL.FTZ R6, R6, R31 ;  /* 0x0000001f06067220 */ /* 0x000fe20000410000 */
[----:B------:R-:W-:Y:S01]  /*b660*/  F2FP.F16.E4M3.UNPACK_B R12, R39 ;  /* 0x00000027ff0c723e */ /* 0x000fe200020006ff */
[----:B------:R-:W-:Y:S01]  /*b670*/  HADD2.F32 R35, -RZ, R35.H1_H1 ;  /* 0x30000023ff237230 */ /* 0x000fe20000004100 */
[----:B------:R-:W-:Y:S01]  /*b680*/  F2FP.F16.E4M3.UNPACK_B R10, R33 ;  /* 0x00000021ff0a723e */ /* 0x000fe200020006ff */
[----:B------:R-:W-:Y:S01]  /*b690*/  FFMA.FTZ R37, R4, R37, R6 ;  /* 0x0000002504257223 */ /* 0x000fe20000010006 */
[----:B------:R-:W-:-:S02]  /*b6a0*/  HADD2.F32 R29, -RZ, R29.H1_H1 ;  /* 0x3000001dff1d7230 */ /* 0x000fc40000004100 */
[----:B------:R-:W-:Y:S01]  /*b6b0*/  FFMA.FTZ R45, R4, R31, -R45 ;  /* 0x0000001f042d7223 */ /* 0x000fe2000001082d */
[----:B------:R-:W-:Y:S02]  /*b6c0*/  HADD2.F32 R27, -RZ, R12.H0_H0 ;  /* 0x2000000cff1b7230 */ /* 0x000fe40000004100 */
[C---:B------:R-:W-:Y:S01]  /*b6d0*/  FMUL.FTZ R40, R20.reuse, R35 ;  /* 0x0000002314287220 */ /* 0x040fe20000410000 */
[----:B------:R-:W-:Y:S02]  /*b6e0*/  HADD2.F32 R6, -RZ, R25.H0_H0 ;  /* 0x20000019ff067230 */ /* 0x000fe40000004100 */
[----:B------:R-:W-:Y:S01]  /*b6f0*/  FMUL.FTZ R20, R20, R29 ;  /* 0x0000001d14147220 */ /* 0x000fe20000410000 */
[----:B------:R-:W-:Y:S01]  /*b700*/  HADD2.F32 R19, -RZ, R10.H0_H0 ;  /* 0x2000000aff137230 */ /* 0x000fe20000004100 */
[----:B------:R-:W-:Y:S01]  /*b710*/  F2FP.F16.E4M3.UNPACK_B R39, R39.H1 ;  /* 0x00000027ff27723e */ /* 0x000fe200030006ff */
[----:B------:R-:W-:Y:S02]  /*b720*/  HADD2.F32 R9, -RZ, R9.H1_H1 ;  /* 0x30000009ff097230 */ /* 0x000fe40000004100 */
[----:B------:R-:W-:Y:S01]  /*b730*/  FMUL.FTZ R31, R6, R27 ;  /* 0x0000001b061f7220 */ /* 0x000fe20000410000 */
[----:B------:R-:W-:-:S02]  /*b740*/  HADD2.F32 R4, -RZ, R14.H0_H0 ;  /* 0x2000000eff047230 */ /* 0x000fc40000004100 */
[----:B------:R-:W-:Y:S01]  /*b750*/  FMUL.FTZ R6, R6, R19 ;  /* 0x0000001306067220 */ /* 0x000fe20000410000 */
[----:B------:R-:W-:Y:S02]  /*b760*/  HADD2.F32 R12, -RZ, R12.H1_H1 ;  /* 0x3000000cff0c7230 */ /* 0x000fe40000004100 */
[C---:B------:R-:W-:Y:S01]  /*b770*/  FFMA.FTZ R20, R9.reuse, R35, R20 ;  /* 0x0000002309147223 */ /* 0x040fe20000010014 */
[----:B------:R-:W-:Y:S01]  /*b780*/  F2FP.F16.E4M3.UNPACK_B R33, R33.H1 ;  /* 0x00000021ff21723e */ /* 0x000fe200030006ff */
[----:B------:R-:W-:Y:S02]  /*b790*/  HADD2.F32 R25, -RZ, R25.H1_H1 ;  /* 0x30000019ff197230 */ /* 0x000fe40000004100 */
[C---:B------:R-:W-:Y:S01]  /*b7a0*/  FFMA.FTZ R31, R4.reuse, R19, -R31 ;  /* 0x00000013041f7223 */ /* 0x040fe2000001081f */
[----:B------:R-:W-:Y:S01]  /*b7b0*/  FFMA.FTZ R35, R4, R27, R6 ;  /* 0x0000001b04237223 */ /* 0x000fe20000010006 */
[----:B------:R-:W-:Y:S02]  /*b7c0*/  HADD2.F32 R19, -RZ, R39.H0_H0 ;  /* 0x20000027ff137230 */ /* 0x000fe40000004100 */
[----:B------:R-:W-:Y:S01]  /*b7d0*/  FFMA.FTZ R40, R9, R29, -R40 ;  /* 0x0000001d09287223 */ /* 0x000fe20000010828 */
[----:B------:R-:W-:-:S02]  /*b7e0*/  HADD2.F32 R6, -RZ, R26.H0_H0 ;  /* 0x2000001aff067230 */ /* 0x000fc40000004100 */
[C---:B------:R-:W-:Y:S01]  /*b7f0*/  FMUL.FTZ R27, R25.reuse, R12 ;  /* 0x0000000c191b7220 */ /* 0x040fe20000410000 */
[----:B------:R-:W-:Y:S01]  /*b800*/  HADD2.F32 R10, -RZ, R10.H1_H1 ;  /* 0x3000000aff0a7230 */ /* 0x000fe20000004100 */
[----:B------:R-:W-:Y:S01]  /*b810*/  F2FP.SATFINITE.E4M3.F32.PACK_AB_MERGE_C R20, R20, R37, RZ ;  /* 0x000000251414723e */ /* 0x000fe200048070ff */
[----:B------:R-:W-:Y:S02]  /*b820*/  HADD2.F32 R14, -RZ, R14.H1_H1 ;  /* 0x3000000eff0e7230 */ /* 0x000fe40000004100 */
[----:B------:R-:W-:Y:S01]  /*b830*/  FMUL.FTZ R29, R6, R19 ;  /* 0x00000013061d7220 */ /* 0x000fe20000410000 */
[----:B------:R-:W-:Y:S02]  /*b840*/  HADD2.F32 R9, -RZ, R33.H0_H0 ;  /* 0x20000021ff097230 */ /* 0x000fe40000004100 */
[-C--:B------:R-:W-:Y:S01]  /*b850*/  FMUL.FTZ R25, R25, R10.reuse ;  /* 0x0000000a19197220 */ /* 0x080fe20000410000 */
[----:B------:R-:W-:Y:S02]  /*b860*/  HADD2.F32 R4, -RZ, R15.H0_H0 ;  /* 0x2000000fff047230 */ /* 0x000fe40000004100 */
[----:B------:R-:W-:Y:S01]  /*b870*/  FFMA.FTZ R42, R14, R10, -R27 ;  /* 0x0000000a0e2a7223 */ /* 0x000fe2000001081b */
[----:B------:R-:W-:Y:S01]  /*b880*/  F2FP.F16.E4M3.UNPACK_B R10, R34.H1 ;  /* 0x00000022ff0a723e */ /* 0x000fe200030006ff */
[-C--:B------:R-:W-:Y:S01]  /*b890*/  FMUL.FTZ R6, R6, R9.reuse ;  /* 0x0000000906067220 */ /* 0x080fe20000410000 */
[----:B------:R-:W-:Y:S01]  /*b8a0*/  FFMA.FTZ R44, R14, R12, R25 ;  /* 0x0000000c0e2c7223 */ /* 0x000fe20000010019 */
[C---:B------:R-:W-:Y:S01]  /*b8b0*/  FFMA.FTZ R46, R4.reuse, R9, -R29 ;  /* 0x00000009042e7223 */ /* 0x040fe2000001081d */
[----:B------:R-:W-:Y:S01]  /*b8c0*/  F2FP.F16.E4M3.UNPACK_B R9, R28.H1 ;  /* 0x0000001cff09723e */ /* 0x000fe200030006ff */
[----:B------:R-:W-:Y:S01]  /*b8d0*/  FFMA.FTZ R47, R4, R19, R6 ;  /* 0x00000013042f7223 */ /* 0x000fe20000010006 */
[----:B------:R-:W-:Y:S01]  /*b8e0*/  HADD2.F32 R25, -RZ, R10.H0_H0 ;  /* 0x2000000aff197230 */ /* 0x000fe20000004100 */
[----:B------:R-:W-:Y:S01]  /*b8f0*/  F2FP.F16.E4M3.UNPACK_B R34, R34 ;  /* 0x00000022ff22723e */ /* 0x000fe200020006ff */
[----:B------:R-:W-:Y:S01]  /*b900*/  HADD2.F32 R6, -RZ, R7.H0_H0 ;  /* 0x20000007ff067230 */ /* 0x000fe20000004100 */
[----:B------:R-:W-:Y:S01]  /*b910*/  F2FP.F16.E4M3.UNPACK_B R28, R28 ;  /* 0x0000001cff1c723e */ /* 0x000fe200020006ff */
[----:B------:R-:W-:Y:S01]  /*b920*/  HADD2.F32 R39, -RZ, R39.H1_H1 ;  /* 0x30000027ff277230 */ /* 0x000fe20000004100 */
[----:B------:R-:W-:Y:S01]  /*b930*/  F2FP.SATFINITE.E4M3.F32.PACK_AB_MERGE_C R40, R40, R45, RZ ;  /* 0x0000002d2828723e */ /* 0x000fe200048070ff */
[----:B------:R-:W-:-:S02]  /*b940*/  HADD2.F32 R26, -RZ, R26.H1_H1 ;  /* 0x3000001aff1a7230 */ /* 0x000fc40000004100 */
[----:B------:R-:W-:Y:S01]  /*b950*/  FMUL.FTZ R27, R6, R25 ;  /* 0x00000019061b7220 */ /* 0x000fe20000410000 */
[----:B------:R-:W-:Y:S02]  /*b960*/  HADD2.F32 R33, -RZ, R33.H1_H1 ;  /* 0x30000021ff217230 */ /* 0x000fe40000004100 */
        /* <DEDUP_REMOVED lines=8> */
[----:B------:R-:W-:Y:S02]  /*b9f0*/  HADD2.F32 R15, -RZ, R15.H1_H1 ;  /* 0x3000000fff0f7230 */ /* 0x000fe40000004100 */
[----:B------:R-:W-:Y:S01]  /*ba00*/  FFMA.FTZ R25, R4, R25, R6 ;  /* 0x0000001904197223 */ /* 0x000fe20000010006 */
[----:B------:R-:W-:Y:S02]  /*ba10*/  HADD2.F32 R9, -RZ, R9.H1_H1 ;  /* 0x30000009ff097230 */ /* 0x000fe40000004100 */
[----:B------:R-:W-:Y:S01]  /*ba20*/  FMUL.FTZ R19, R7, R10 ;  /* 0x0000000a07137220 */ /* 0x000fe20000410000 */
[----:B------:R-:W-:Y:S02]  /*ba30*/  HADD2.F32 R8, -RZ, R8.H1_H1 ;  /* 0x30000008ff087230 */ /* 0x000fe40000004100 */
[C---:B------:R-:W-:Y:S01]  /*ba40*/  FFMA.FTZ R33, R15.reuse, R33, -R12 ;  /* 0x000000210f217223 */ /* 0x040fe2000001080c */
[----:B------:R-:W-:Y:S01]  /*ba50*/  FFMA.FTZ R48, R15, R39, R26 ;  /* 0x000000270f307223 */ /* 0x000fe2000001001a */
[----:B------:R-:W-:Y:S01]  /*ba60*/  FMUL.FTZ R7, R7, R9 ;  /* 0x0000000907077220 */ /* 0x000fe20000410000 */
[----:B------:R-:W-:-:S02]  /*ba70*/  HADD2.F32 R15, -RZ, R34.H0_H0 ;  /* 0x20000022ff0f7230 */ /* 0x000fc40000004100 */
[C---:B------:R-:W-:Y:S01]  /*ba80*/  FFMA.FTZ R12, R8.reuse, R9, -R19 ;  /* 0x00000009080c7223 */ /* 0x040fe20000010813 */
[----:B------:R-:W-:Y:S02]  /*ba90*/  HADD2.F32 R6, -RZ, R5.H0_H0 ;  /* 0x20000005ff067230 */ /* 0x000fe40000004100 */
[----:B------:R-:W-:Y:S01]  /*baa0*/  FFMA.FTZ R10, R8, R10, R7 ;  /* 0x0000000a080a7223 */ /* 0x000fe20000010007 */
[----:B------:R-:W-:Y:S01]  /*bab0*/  HADD2.F32 R7, -RZ, R28.H0_H0 ;  /* 0x2000001cff077230 */ /* 0x000fe20000004100 */
[----:B------:R-:W-:Y:S01]  /*bac0*/  F2FP.SATFINITE.E4M3.F32.PACK_AB_MERGE_C R33, R33, R46, RZ ;  /* 0x0000002e2121723e */ /* 0x000fe200048070ff */
[----:B------:R-:W-:Y:S02]  /*bad0*/  HADD2.F32 R4, -RZ, R3.H0_H0 ;  /* 0x20000003ff047230 */ /* 0x000fe40000004100 */
[C---:B------:R-:W-:Y:S01]  /*bae0*/  FMUL.FTZ R9, R6.reuse, R15 ;  /* 0x0000000f06097220 */ /* 0x040fe20000410000 */
[----:B------:R-:W-:Y:S02]  /*baf0*/  HADD2.F32 R34, -RZ, R34.H1_H1 ;  /* 0x30000022ff227230 */ /* 0x000fe40000004100 */
[----:B------:R-:W-:Y:S01]  /*bb00*/  FMUL.FTZ R19, R6, R7 ;  /* 0x0000000706137220 */ /* 0x000fe20000410000 */
[----:B------:R-:W-:-:S02]  /*bb10*/  HADD2.F32 R5, -RZ, R5.H1_H1 ;  /* 0x30000005ff057230 */ /* 0x000fc40000004100 */
[C---:B------:R-:W-:Y:S01]  /*bb20*/  FFMA.FTZ R9, R4.reuse, R7, -R9 ;  /* 0x0000000704097223 */ /* 0x040fe20000010809 */
[----:B------:R-:W-:Y:S01]  /*bb30*/  HADD2.F32 R28, -RZ, R28.H1_H1 ;  /* 0x3000001cff1c7230 */ /* 0x000fe20000004100 */
[----:B------:R-:W-:Y:S01]  /*bb40*/  F2FP.F16.E4M3.UNPACK_B R7, R38.H1 ;  /* 0x00000026ff07723e */ /* 0x000fe200030006ff */
[----:B------:R-:W-:Y:S02]  /*bb50*/  HADD2.F32 R3, -RZ, R3.H1_H1 ;  /* 0x30000003ff037230 */ /* 0x000fe40000004100 */
[C---:B------:R-:W-:Y:S01]  /*bb60*/  FMUL.FTZ R8, R5.reuse, R34 ;  /* 0x0000002205087220 */ /* 0x040fe20000410000 */
[----:B------:R-:W-:Y:S01]  /*bb70*/  F2FP.F16.E4M3.UNPACK_B R6, R32.H1 ;  /* 0x00000020ff06723e */ /* 0x000fe200030006ff */
[-C--:B------:R-:W-:Y:S01]  /*bb80*/  FMUL.FTZ R5, R5, R28.reuse ;  /* 0x0000001c05057220 */ /* 0x080fe20000410000 */
[----:B------:R-:W-:Y:S01]  /*bb90*/  FFMA.FTZ R19, R4, R15, R19 ;  /* 0x0000000f04137223 */ /* 0x000fe20000010013 */
[----:B------:R-:W-:Y:S01]  /*bba0*/  FFMA.FTZ R28, R3, R28, -R8 ;  /* 0x0000001c031c7223 */ /* 0x000fe20000010808 */
[----:B------:R-:W-:-:S02]  /*bbb0*/  HADD2.F32 R8, -RZ, R7.H0_H0 ;  /* 0x20000007ff087230 */ /* 0x000fc40000004100 */
[----:B------:R-:W-:Y:S01]  /*bbc0*/  FFMA.FTZ R34, R3, R34, R5 ;  /* 0x0000002203227223 */ /* 0x000fe20000010005 */
[----:B------:R-:W-:Y:S01]  /*bbd0*/  HADD2.F32 R4, -RZ, R24.H0_H0 ;  /* 0x20000018ff047230 */ /* 0x000fe20000004100 */
[----:B------:R-:W-:Y:S01]  /*bbe0*/  F2FP.F16.E4M3.UNPACK_B R32, R32 ;  /* 0x00000020ff20723e */ /* 0x000fe200020006ff */
[----:B------:R-:W-:Y:S01]  /*bbf0*/  HADD2.F32 R5, -RZ, R6.H0_H0 ;  /* 0x20000006ff057230 */ /* 0x000fe20000004100 */
[----:B------:R-:W-:Y:S01]  /*bc00*/  F2FP.F16.E4M3.UNPACK_B R38, R38 ;  /* 0x00000026ff26723e */ /* 0x000fe200020006ff */
[----:B------:R-:W-:Y:S02]  /*bc10*/  HADD2.F32 R7, -RZ, R7.H1_H1 ;  /* 0x30000007ff077230 */ /* 0x000fe40000004100 */
[C---:B------:R-:W-:Y:S01]  /*bc20*/  FMUL.FTZ R14, R4.reuse, R8 ;  /* 0x00000008040e7220 */ /* 0x040fe20000410000 */
[----:B------:R-:W-:Y:S02]  /*bc30*/  HADD2.F32 R24, -RZ, R24.H1_H1 ;  /* 0x30000018ff187230 */ /* 0x000fe40000004100 */
[----:B------:R-:W-:Y:S01]  /*bc40*/  FMUL.FTZ R4, R4, R5 ;  /* 0x0000000504047220 */ /* 0x000fe20000410000 */
[----:B------:R-:W-:Y:S01]  /*bc50*/  HADD2.F32 R3, -RZ, R13.H0_H0 ;  /* 0x2000000dff037230 */ /* 0x000fe20000004100 */
[----:B------:R-:W-:Y:S01]  /*bc60*/  F2FP.SATFINITE.E4M3.F32.PACK_AB_MERGE_C R12, R12, R27, RZ ;  /* 0x0000001b0c0c723e */ /* 0x000fe200048070ff */
[----:B------:R-:W-:-:S02]  /*bc70*/  HADD2.F32 R6, -RZ, R6.H1_H1 ;  /* 0x30000006ff067230 */ /* 0x000fc40000004100 */
[C---:B------:R-:W-:Y:S01]  /*bc80*/  FMUL.FTZ R26, R24.reuse, R7 ;  /* 0x00000007181a7220 */ /* 0x040fe20000410000 */
[----:B------:R-:W-:Y:S02]  /*bc90*/  HADD2.F32 R13, -RZ, R13.H1_H1 ;  /* 0x3000000dff0d7230 */ /* 0x000fe40000004100 */
[C---:B------:R-:W-:Y:S01]  /*bca0*/  FFMA.FTZ R14, R3.reuse, R5, -R14 ;  /* 0x00000005030e7223 */ /* 0x040fe2000001080e */
[----:B------:R-:W-:Y:S01]  /*bcb0*/  FFMA.FTZ R15, R3, R8, R4 ;  /* 0x00000008030f7223 */ /* 0x000fe20000010004 */
[-C--:B------:R-:W-:Y:S01]  /*bcc0*/  FMUL.FTZ R24, R24, R6.reuse ;  /* 0x0000000618187220 */ /* 0x080fe20000410000 */
[----:B------:R-:W-:Y:S02]  /*bcd0*/  HADD2.F32 R5, -RZ, R32.H0_H0 ;  /* 0x20000020ff057230 */ /* 0x000fe40000004100 */
[C---:B------:R-:W-:Y:S01]  /*bce0*/  FFMA.FTZ R29, R13.reuse, R6, -R26 ;  /* 0x000000060d1d7223 */ /* 0x040fe2000001081a */
[--C-:B------:R-:W-:Y:S02]  /*bcf0*/  HADD2.F32 R6, -RZ, R38.reuse.H0_H0 ;  /* 0x20000026ff067230 */ /* 0x100fe40000004100 */
[----:B------:R-:W-:Y:S01]  /*bd00*/  FFMA.FTZ R24, R13, R7, R24 ;  /* 0x000000070d187223 */ /* 0x000fe20000010018 */
[--C-:B------:R-:W-:Y:S01]  /*bd10*/  HADD2.F32 R4, -RZ, R21.reuse.H0_H0 ;  /* 0x20000015ff047230 */ /* 0x100fe20000004100 */
[----:B------:R-:W-:Y:S01]  /*bd20*/  F2FP.SATFINITE.E4M3.F32.PACK_AB_MERGE_C R10, R10, R25, RZ ;  /* 0x000000190a0a723e */ /* 0x000fe200048070ff */
[----:B------:R-:W-:Y:S01]  /*bd30*/  HADD2.F32 R38, -RZ, R38.H1_H1 ;  /* 0x30000026ff267230 */ /* 0x000fe20000004100 */
[----:B------:R-:W-:Y:S01]  /*bd40*/  F2FP.SATFINITE.E4M3.F32.PACK_AB_MERGE_C R14, R29, R14, RZ ;  /* 0x0000000e1d0e723e */ /* 0x000fe200048070ff */
[----:B------:R-:W-:-:S02]  /*bd50*/  HADD2.F32 R21, -RZ, R21.H1_H1 ;  /* 0x30000015ff157230 */ /* 0x000fc40000004100 */
[C---:B------:R-:W-:Y:S01]  /*bd60*/  FMUL.FTZ R8, R4.reuse, R6 ;  /* 0x0000000604087220 */ /* 0x040fe20000410000 */
[----:B------:R-:W-:Y:S02]  /*bd70*/  HADD2.F32 R32, -RZ, R32.H1_H1 ;  /* 0x30000020ff207230 */ /* 0x000fe40000004100 */
[----:B------:R-:W-:Y:S01]  /*bd80*/  FMUL.FTZ R7, R4, R5 ;  /* 0x0000000504077220 */ /* 0x000fe20000410000 */
        /* <DEDUP_REMOVED lines=10> */
[----:B------:R-:W-:Y:S02]  /*be30*/  F2FP.SATFINITE.E4M3.F32.PACK_AB_MERGE_C R29, R43, R30, R40 ;  /* 0x0000001e2b1d723e */ /* 0x000fe40004807028 */
[----:B------:R-:W-:Y:S02]  /*be40*/  F2FP.SATFINITE.E4M3.F32.PACK_AB_MERGE_C R31, R42, R31, R33 ;  /* 0x0000001f2a1f723e */ /* 0x000fe40004807021 */
[----:B------:R-:W-:Y:S02]  /*be50*/  F2FP.SATFINITE.E4M3.F32.PACK_AB_MERGE_C R28, R28, R9, R12 ;  /* 0x000000091c1c723e */ /* 0x000fe4000480700c */
[----:B------:R-:W-:Y:S02]  /*be60*/  F2FP.SATFINITE.E4M3.F32.PACK_AB_MERGE_C R32, R34, R19, R10 ;  /* 0x000000132220723e */ /* 0x000fe4000480700a */
[----:B------:R-:W-:Y:S02]  /*be70*/  F2FP.SATFINITE.E4M3.F32.PACK_AB_MERGE_C R30, R3, R8, R14 ;  /* 0x00000008031e723e */ /* 0x000fe4000480700e */
[----:B------:R-:W-:-:S02]  /*be80*/  F2FP.SATFINITE.E4M3.F32.PACK_AB_MERGE_C R33, R36, R41, R20 ;  /* 0x000000292421723e */ /* 0x000fc40004807014 */
[----:B------:R-:W-:Y:S01]  /*be90*/  F2FP.SATFINITE.E4M3.F32.PACK_AB_MERGE_C R35, R44, R35, R47 ;  /* 0x000000232c23723e */ /* 0x000fe2000480702f */
[----:B------:R2:W-:Y:S01]  /*bea0*/  STS.128 [R49+0x1e200], R28 ;  /* 0x01e2001c31007388 */ /* 0x0005e20000000c00 */
[----:B------:R-:W-:-:S05]  /*beb0*/  F2FP.SATFINITE.E4M3.F32.PACK_AB_MERGE_C R34, R38, R7, R15 ;  /* 0x000000072622723e */ /* 0x000fca000480700f */
[----:B------:R2:W-:Y:S02]  /*bec0*/  STS.128 [R0+UR38+0x1e200], R32 ;  /* 0x01e2002000007988 */ /* 0x0005e40008000c26 */
.L_x_1390:
[----:B------:R-:W-:Y:S05]  /*bed0*/  BSYNC B0 ;  /* 0x0000000000007941 */ /* 0x000fea0003800000 */
.L_x_1381:
[----:B------:R-:W-:Y:S01]  /*bee0*/  @!PT LDS RZ, [RZ] ;  /* 0x00000000fffff984 */ /* 0x000fe20000000800 */
[----:B------:R-:W-:Y:S01]  /*bef0*/  @!PT LDS RZ, [RZ] ;  /* 0x00000000fffff984 */ /* 0x000fe20000000800 */
[----:B------:R-:W-:Y:S01]  /*bf00*/  @!PT LDS RZ, [RZ] ;  /* 0x00000000fffff984 */ /* 0x000fe20000000800 */
[----:B------:R-:W-:Y:S01]  /*bf10*/  @!PT LDS RZ, [RZ] ;  /* 0x00000000fffff984 */ /* 0x000fe20000000800 */
[----:B------:R1:W-:Y:S06]  /*bf20*/  MEMBAR.ALL.CTA ;  /* 0x0000000000007992 */ /* 0x0003ec0000008000 */
[----:B-1----:R-:W1:Y:S01]  /*bf30*/  FENCE.VIEW.ASYNC.S ;  /* 0x00000000000073c6 */ /* 0x002e620000000000 */
[----:B------:R-:W-:Y:S05]  /*bf40*/  WARPSYNC.ALL ;  /* 0x0000000000007948 */ /* 0x000fea0003800000 */
[----:B-1----:R-:W-:Y:S06]  /*bf50*/  BAR.SYNC.DEFER_BLOCKING 0xd, 0x100 ;  /* 0x0344000000007b1d */ /* 0x002fec0000010000 */
.L_x_1378:
[----:B0-23--:R-:W-:-:S05]  /*bf60*/  IMAD.U32 R0, RZ, RZ, UR55 ;  /* 0x00000037ff007e24 */ /* 0x00dfca000f8e00ff */
[----:B------:R-:W-:-:S13]  /*bf70*/  ISETP.NE.AND P0, PT, R0, 0x3, PT ;  /* 0x000000030000780c */ /* 0x000fda0003f05270 */
[----:B------:R-:W-:Y:S05]  /*bf80*/  @!P0 BRA `(.L_x_1412) ;  /* 0x0000000000048947 */ /* 0x000fea0003800000 */
[----:B------:R-:W-:Y:S01]  /*bf90*/  BPT.TRAP 0x1 ;  /* 0x000000040000795c */ /* 0x000fe20000300000 */
.L_x_1412:
[----:B------:R-:W-:Y:S02]  /*bfa0*/  IMAD.U32 R3, RZ, RZ, UR54 ;  /* 0x00000036ff037e24 */ /* 0x000fe4000f8e00ff */
[----:B------:R-:W-:-:S03]  /*bfb0*/  IMAD.U32 R0, RZ, RZ, UR50 ;  /* 0x00000032ff007e24 */ /* 0x000fc6000f8e00ff */
[----:B------:R-:W-:Y:S02]  /*bfc0*/  LEA R3, R3, UR38, 0x3 ;  /* 0x0000002603037c11 */ /* 0x000fe4000f8e18ff */
[----:B------:R-:W-:-:S04]  /*bfd0*/  SHF.L.U32 R0, R0, 0x1f, RZ ;  /* 0x0000001f00007819 */ /* 0x000fc800000006ff */
[----:B------:R0:W1:Y:S01]  /*bfe0*/  SYNCS.PHASECHK.TRANS64.TRYWAIT P2, [R3+URZ+0x33430], R0 ;  /* 0x03343000030075a7 */ /* 0x000062000804017f */
[----:B------:R-:W-:Y:S05]  /*bff0*/  @!P0 BRA `(.L_x_1413) ;  /* 0x0000000000048947 */ /* 0x000fea0003800000 */
[----:B------:R-:W-:Y:S01]  /*c000*/  BPT.TRAP 0x1 ;  /* 0x000000040000795c */ /* 0x000fe20000300000 */
.L_x_1413:
[----:B------:R-:W2:Y:S02]  /*c010*/  S2R R4, SR_TID.X ;  /* 0x0000000000047919 */ /* 0x000ea40000002100 */
[----:B--2---:R-:W-:-:S04]  /*c020*/  LOP3.LUT R4, R4, 0x7f, RZ, 0xc0, !PT ;  /* 0x0000007f04047812 */ /* 0x004fc800078ec0ff */
[----:B------:R-:W-:Y:S01]  /*c030*/  ISETP.NE.AND P1, PT, R4, RZ, PT ;  /* 0x000000ff0400720c */ /* 0x000fe20003f25270 */
[----:B-1----:R-:W-:-:S12]  /*c040*/  @P2 BRA `(.L_x_1414) ;  /* 0x0000000000082947 */ /* 0x002fd80003800000 */
[----:B------:R-:W1:Y:S02]  /*c050*/  SYNCS.PHASECHK.TRANS64.TRYWAIT P2, [R3+URZ+0x33430], R0 ;  /* 0x03343000030075a7 */ /* 0x000e64000804017f */
[----:B-1----:R-:W-:Y:S05]  /*c060*/  @!P2 BRA `(.L_x_1415) ;  /* 0x000001c000a0a947 */ /* 0x002fea0003800000 */
.L_x_1414:
[----:B------:R-:W-:Y:S05]  /*c070*/  WARPSYNC.ALL ;  /* 0x0000000000007948 */ /* 0x000fea0003800000 */
[----:B------:R-:W-:Y:S01]  /*c080*/  UIADD3 UR4, UR38, 0x24200, URZ ;  /* 0x0002420026047890 */ /* 0x000fe2000fffe03f */
[----:B------:R-:W-:Y:S01]  /*c090*/  WARPGROUP.ARRIVE ;  /* 0x00000000000079c5 */ /* 0x000fe20000000000 */
[----:B------:R-:W-:Y:S01]  /*c0a0*/  ULOP3.LUT UR28, UR56, 0x10000, URZ, 0xfc, !UPT ;  /* 0x00010000381c7892 */ /* 0x000fe2000f8efc3f */
[----:B-----5:R-:W-:Y:S01]  /*c0b0*/  IMAD.MOV.U32 R9, RZ, RZ, -0xa0 ;  /* 0xffffff60ff097424 */ /* 0x020fe200078e00ff */
[----:B------:R-:W-:Y:S01]  /*c0c0*/  USHF.R.U32.HI UR4, URZ, 0x4, UR4 ;  /* 0x000000043f047899 */ /* 0x000fe20008011604 */
[----:B01----:R-:W-:Y:S01]  /*c0d0*/  @!P1 VIADD R0, R3, 0x33440 ;  /* 0x0003344003009836 */ /* 0x003fe20000000000 */
[----:B------:R-:W-:Y:S01]  /*c0e0*/  UMOV UR25, 0x80000020 ;  /* 0x8000002000197882 */ /* 0x000fe20000000000 */
[----:B------:R-:W-:Y:S01]  /*c0f0*/  UMOV UR27, 0x80000020 ;  /* 0x80000020001b7882 */ /* 0x000fe20000000000 */
[----:B------:R-:W-:Y:S01]  /*c100*/  ULOP3.LUT UR4, UR4, 0x3fff, URZ, 0xc0, !UPT ;  /* 0x00003fff04047892 */ /* 0x000fe2000f8ec03f */
[----:B------:R-:W-:Y:S01]  /*c110*/  IMAD R9, R104, R9, 0xa0 ;  /* 0x000000a068097424 */ /* 0x000fe200078e0209 */
[----:B------:R-:W-:Y:S01]  /*c120*/  UMOV UR24, UR28 ;  /* 0x0000001c00187c82 */ /* 0x000fe20008000000 */
[----:B------:R-:W-:Y:S01]  /*c130*/  UMOV UR5, UR25 ;  /* 0x0000001900057c82 */ /* 0x000fe20008000000 */
[----:B------:R-:W-:Y:S01]  /*c140*/  ULOP3.LUT UR51, UR4, 0x10000, URZ, 0xfc, !UPT ;  /* 0x0001000004337892 */ /* 0x000fe2000f8efc3f */
[----:B------:R-:W-:Y:S01]  /*c150*/  IMAD.IADD R3, R22, 0x1, R9 ;  /* 0x0000000116037824 */ /* 0x000fe200078e0209 */
[----:B------:R-:W-:Y:S01]  /*c160*/  UMOV UR7, 0x80000020 ;  /* 0x8000002000077882 */ /* 0x000fe20000000000 */
[----:B------:R-:W-:Y:S01]  /*c170*/  UMOV UR4, UR24 ;  /* 0x0000001800047c82 */ /* 0x000fe20008000000 */
[----:B------:R-:W-:Y:S01]  /*c180*/  UIMAD UR30, UR54, 0x780, UR51 ;  /* 0x00000780361e78a4 */ /* 0x000fe2000f8e0233 */
[----:B------:R-:W-:Y:S01]  /*c190*/  @!P1 PRMT R0, RZ, 0x654, R0 ;  /* 0x00000654ff009816 */ /* 0x000fe20000000000 */
[----:B------:R-:W-:Y:S01]  /*c1a0*/  UMOV UR11, 0x80000020 ;  /* 0x80000020000b7882 */ /* 0x000fe20000000000 */
[----:B------:R-:W-:Y:S01]  /*c1b0*/  UMOV UR15, 0x80000020 ;  /* 0x80000020000f7882 */ /* 0x000fe20000000000 */
[----:B------:R-:W-:Y:S01]  /*c1c0*/  UIADD3 UR6, UR30, 0x80, URZ ;  /* 0x000000801e067890 */ /* 0x000fe2000fffe03f */
[--C-:B------:R-:W-:Y:S01]  /*c1d0*/  IADD3 R5, -R23, 0x1, R3.reuse ;  /* 0x0000000117057810 */ /* 0x100fe20007ffe103 */
[----:B------:R-:W-:Y:S01]  /*c1e0*/  UIADD3 UR8, UR30, 0x100, URZ ;  /* 0x000001001e087890 */ /* 0x000fe2000fffe03f */
[C---:B------:R-:W-:Y:S01]  /*c1f0*/  IMAD R6, R222.reuse, -0x2, R3 ;  /* 0xfffffffede067824 */ /* 0x040fe200078e0203 */
        /* <DEDUP_REMOVED lines=9> */
[----:B------:R-:W-:Y:S02]  /*c290*/  UIADD3 UR13, UR30, 0x182, URZ ;  /* 0x000001821e0d7890 */ /* 0x000fe4000fffe03f */
[----:B------:R-:W-:Y:S02]  /*c2a0*/  UIADD3 UR14, UR30, 0x202, URZ ;  /* 0x000002021e0e7890 */ /* 0x000fe4000fffe03f */
[----:B------:R-:W-:Y:S01]  /*c2b0*/  UIADD3 UR18, UR30, 0x382, URZ ;  /* 0x000003821e127890 */ /* 0x000fe2000fffe03f */
[----:B------:R-:W-:Y:S01]  /*c2c0*/  UMOV UR19, 0x80000020 ;  /* 0x8000002000137882 */ /* 0x000fe20000000000 */
[----:B------:R-:W-:Y:S01]  /*c2d0*/  UIADD3 UR22, UR30, 0x600, URZ ;  /* 0x000006001e167890 */ /* 0x000fe2000fffe03f */
[----:B------:R-:W-:Y:S01]  /*c2e0*/  UMOV UR23, 0x80000020 ;  /* 0x8000002000177882 */ /* 0x000fe20000000000 */
[----:B------:R-:W-:Y:S01]  /*c2f0*/  UMOV UR31, 0x80000020 ;  /* 0x80000020001f7882 */ /* 0x000fe20000000000 */
[----:B------:R-:W-:Y:S01]  /*c300*/  ULDC UR56, c[0x0][0x9dc] ;  /* 0x0002770000387ab9 */ /* 0x000fe20000000800 */
        /* <DEDUP_REMOVED lines=15> */
[----:B----4-:R-:W-:-:S06]  /*c400*/  WARPGROUP.ARRIVE ;  /* 0x00000000000079c5 */ /* 0x010fcc0000000000 */
        /* <DEDUP_REMOVED lines=151> */
[----:B------:R-:W-:-:S06]  /*cd80*/  UISETP.GE.AND UP0, UPT, UR7, 0x1, UPT ;  /* 0x000000010700788c */ /* 0x000fcc000bf06270 */
[----:B------:R-:W-:Y:S01]  /*cd90*/  PLOP3.LUT P2, PT, PT, PT, UP0, 0x40, 0x0 ;  /* 0x000000000000781c */ /* 0x000fe20003f4e808 */
[----:B------:R-:W-:Y:S02]  /*cda0*/  WARPGROUP.DEPBAR.LE gsb0, 0x0 ;  /* 0x00008000000079c5 */ /* 0x000fe40000010000 */
[----:B------:R-:W-:-:S06]  /*cdb0*/  WARPGROUP.ARRIVE ;  /* 0x00000000000079c5 */ /* 0x000fcc0000000000 */
[----:B------:R-:W-:Y:S03]  /*cdc0*/  QGMMA.64x32x32.F32.E4M3.E4M3 R24, gdesc[UR20], R24, gsb0 ;  /* 0x00600000141879f3 */ /* 0x000fe60008000818 */
[----:B------:R-:W-:Y:S02]  /*cdd0*/  WARPGROUP.DEPBAR.LE gsb0, 0x0 ;  /* 0x00008000000079c5 */ /* 0x000fe40000010000 */
[----:B------:R0:W-:Y:S02]  /*cde0*/  @!P1 SYNCS.ARRIVE.TRANS64.RED.A1T0 RZ, [R0+URZ], RZ ;  /* 0x000000ff00ff99a7 */ /* 0x0001e4000810043f */
[----:B0-----:R-:W-:Y:S02]  /*cdf0*/  IMAD R0, R222, -0x2, R5 ;  /* 0xfffffffede007824 */ /* 0x001fe400078e0205 */
[----:B------:R-:W-:Y:S02]  /*ce00*/  IMAD R5, R225, 0x80, R229 ;  /* 0x00000080e1057824 */ /* 0x000fe400078e02e5 */
[----:B------:R-:W-:-:S02]  /*ce10*/  VIADD R11, R0, UR6 ;  /* 0x00000006000b7c36 */ /* 0x000fc40008000000 */
        /* <DEDUP_REMOVED lines=16> */
.L_x_1418:
[----:B------:R-:W-:-:S06]  /*cf20*/  UISETP.NE.AND UP1, UPT, UR7, 0x1, UPT ;  /* 0x000000010700788c */ /* 0x000fcc000bf25270 */
[----:B------:R-:W-:-:S05]  /*cf30*/  PLOP3.LUT P2, PT, PT, PT, UP1, 0x80, 0x0 ;  /* 0x000000000000781c */ /* 0x000fca0003f4f018 */
[----:B------:R-:W-:-:S08]  /*cf40*/  @UP1 ULDC.64 UR10, c[0x0][0x9e8] ;  /* 0x00027a00000a1ab9 */ /* 0x000fd00000000a00 */
[----:B------:R-:W-:-:S05]  /*cf50*/  @P2 IMAD.HI.U32 R7, R4, UR10, RZ ;  /* 0x0000000a04072c27 */ /* 0x000fca000f8e00ff */
[----:B------:R-:W-:-:S07]  /*cf60*/  @P2 SHF.R.U32.HI R4, RZ, UR11, R7 ;  /* 0x0000000bff042c19 */ /* 0x000fce0008011607 */
.L_x_1419:
[----:B------:R-:W-:Y:S05]  /*cf70*/  BSYNC B0 ;  /* 0x0000000000007941 */ /* 0x000fea0003800000 */
.L_x_1417:
[----:B------:R-:W-:-:S05]  /*cf80*/  IMAD R4, R4, UR7, R13 ;  /* 0x0000000704047c24 */ /* 0x000fca000f8e020d */
[----:B------:R-:W-:Y:S02]  /*cf90*/  VIMNMX R3, R3, R4, !PT ;  /* 0x0000000403037248 */ /* 0x000fe40007fe0100 */
[----:B------:R-:W-:-:S07]  /*cfa0*/  VIADDMNMX R0, R4, UR7, R0, PT ;  /* 0x0000000704007c46 */ /* 0x000fce000b800100 */
.L_x_1416:
[C---:B------:R-:W-:Y:S02]  /*cfb0*/  ISETP.GE.AND P2, PT, R9.reuse, 0x9, PT ;  /* 0x000000090900780c */ /* 0x040fe40003f46270 */
[----:B------:R-:W-:Y:S02]  /*cfc0*/  ISETP.GE.AND P3, PT, R9, 0x2, PT ;  /* 0x000000020900780c */ /* 0x000fe40003f66270 */
[----:B------:R-:W-:Y:S02]  /*cfd0*/  P2R R14, PR, RZ, 0x4 ;  /* 0x00000004ff0e7803 */ /* 0x000fe40000000000 */
[----:B------:R-:W-:Y:S02]  /*cfe0*/  ISETP.GT.AND P2, PT, R3, 0x8, !P2 ;  /* 0x000000080300780c */ /* 0x000fe40005744270 */
[----:B------:R-:W-:Y:S02]  /*cff0*/  P2R R12, PR, RZ, 0x8 ;  /* 0x00000008ff0c7803 */ /* 0x000fe40000000000 */
[----:B------:R-:W-:-:S02]  /*d000*/  ISETP.LT.OR P2, PT, R0, 0x9, P2 ;  /* 0x000000090000780c */ /* 0x000fc40001741670 */
[----:B------:R-:W-:Y:S02]  /*d010*/  ISETP.GT.AND P3, PT, R3, 0x1, !P3 ;  /* 0x000000010300780c */ /* 0x000fe40005f64270 */
[----:B------:R-:W-:Y:S02]  /*d020*/  ISETP.GE.AND P4, PT, R9, 0xa, PT ;  /* 0x0000000a0900780c */ /* 0x000fe40003f86270 */
[----:B------:R-:W-:Y:S02]  /*d030*/  FSEL R92, R92, -INF , !P2 ;  /* 0xff8000005c5c7808 */ /* 0x000fe40005000000 */
[----:B------:R-:W-:Y:S02]  /*d040*/  ISETP.LT.OR P3, PT, R0, 0x2, P3 ;  /* 0x000000020000780c */ /* 0x000fe40001f61670 */
[----:B------:R-:W-:Y:S02]  /*d050*/  ISETP.GT.AND P2, PT, R3, 0x9, !P4 ;  /* 0x000000090300780c */ /* 0x000fe40006744270 */
[----:B------:R-:W-:-:S02]  /*d060*/  FSEL R89, R89, -INF , !P3 ;  /* 0xff80000059597808 */ /* 0x000fc40005800000 */
[C---:B------:R-:W-:Y:S02]  /*d070*/  ISETP.LT.OR P2, PT, R0.reuse, 0xa, P2 ;  /* 0x0000000a0000780c */ /* 0x040fe40001741670 */
[----:B------:R-:W-:Y:S02]  /*d080*/  ISETP.GE.AND P3, PT, R9, 0x11, PT ;  /* 0x000000110900780c */ /* 0x000fe40003f66270 */
[----:B------:R-:W-:Y:S02]  /*d090*/  FSEL R93, R93, -INF , !P2 ;  /* 0xff8000005d5d7808 */ /* 0x000fe40005000000 */
[----:B------:R-:W-:Y:S02]  /*d0a0*/  ISETP.GT.AND P2, PT, R3, 0x10, !P3 ;  /* 0x000000100300780c */ /* 0x000fe40005f44270 */
[----:B------:R-:W-:Y:S02]  /*d0b0*/  P2R R19, PR, RZ, 0x8 ;  /* 0x00000008ff137803 */ /* 0x000fe40000000000 */
        /* <DEDUP_REMOVED lines=23> */
[----:B------:R-:W-:Y:S02]  /*d230*/  IADD3 R4, R8, 0x8, R5 ;  /* 0x0000000808047810 */ /* 0x000fe40007ffe005 */
        /* <DEDUP_REMOVED lines=174> */
.L_x_1422:
[----:B------:R-:W-:-:S06]  /*dd20*/  UISETP.NE.AND UP1, UPT, UR7, 0x1, UPT ;  /* 0x000000010700788c */ /* 0x000fcc000bf25270 */
[----:B------:R-:W-:-:S05]  /*dd30*/  PLOP3.LUT P6, PT, PT, PT, UP1, 0x80, 0x0 ;  /* 0x000000000000781c */ /* 0x000fca0003fcf018 */
[----:B------:R-:W-:-:S08]  /*dd40*/  @UP1 ULDC.64 UR10, c[0x0][0x9e8] ;  /* 0x00027a00000a1ab9 */ /* 0x000fd00000000a00 */
[----:B------:R-:W-:Y:S01]  /*dd50*/  @P6 IMAD.HI.U32 R3, R6, UR10, RZ ;  /* 0x0000000a06036c27 */ /* 0x000fe2000f8e00ff */
[----:B------:R-:W-:-:S13]  /*dd60*/  PLOP3.LUT P6, PT, PT, PT, UP1, 0x80, 0x0 ;  /* 0x000000000000781c */ /* 0x000fda0003fcf018 */
[----:B------:R-:W-:-:S07]  /*dd70*/  @P6 SHF.R.U32.HI R6, RZ, UR11, R3 ;  /* 0x0000000bff066c19 */ /* 0x000fce0008011603 */
.L_x_1423:
[----:B------:R-:W-:Y:S05]  /*dd80*/  BSYNC B0 ;  /* 0x0000000000007941 */ /* 0x000fea0003800000 */
.L_x_1421:
[----:B------:R-:W-:-:S05]  /*dd90*/  IMAD R3, R6, UR7, R13 ;  /* 0x0000000706037c24 */ /* 0x000fca000f8e020d */
[----:B------:R-:W-:Y:S02]  /*dda0*/  VIMNMX R4, R4, R3, !PT ;  /* 0x0000000304047248 */ /* 0x000fe40007fe0100 */
[----:B------:R-:W-:-:S07]  /*ddb0*/  VIADDMNMX R0, R3, UR7, R0, PT ;  /* 0x0000000703007c46 */ /* 0x000fce000b800100 */
.L_x_1420:
[----:B------:R-:W-:Y:S02]  /*ddc0*/  ISETP.GT.AND P2, PT, R4, 0x20, !P2 ;  /* 0x000000200400780c */ /* 0x000fe40005744270 */
[----:B------:R-:W-:Y:S02]  /*ddd0*/  ISETP.NE.AND P6, PT, R107, RZ, PT ;  /* 0x000000ff6b00720c */ /* 0x000fe40003fc5270 */
[----:B------:R-:W-:Y:S02]  /*dde0*/  ISETP.LT.OR P2, PT, R0, 0x21, P2 ;  /* 0x000000210000780c */ /* 0x000fe40001741670 */
[----:B------:R-:W-:Y:S02]  /*ddf0*/  FMNMX.FTZ R3, R7, R89, !PT ;  /* 0x0000005907037209 */ /* 0x000fe40007810000 */
[----:B------:R-:W-:Y:S02]  /*de00*/  FSEL R74, R74, -INF , !P2 ;  /* 0xff8000004a4a7808 */ /* 0x000fe40005000000 */
[----:B------:R-:W-:-:S02]  /*de10*/  ISETP.GT.AND P2, PT, R4, 0x21, !P6 ;  /* 0x000000210400780c */ /* 0x000fc40007744270 */
[----:B------:R-:W-:Y:S02]  /*de20*/  ISETP.NE.AND P6, PT, R118, RZ, PT ;  /* 0x000000ff7600720c */ /* 0x000fe40003fc5270 */
        /* <DEDUP_REMOVED lines=73> */
[----:B------:R-:W-:Y:S02]  /*e2c0*/  ISETP.GT.AND P2, PT, R4, 0x50, !P6 ;  /* 0x000000500400780c */ /* 0x000fe40007744270 */
[----:B------:R-:W-:Y:S02]  /*e2d0*/  ISETP.NE.AND P6, PT, R129, RZ, PT ;  /* 0x000000ff8100720c */ /* 0x000fe40003fc5270 */
        /* <DEDUP_REMOVED lines=17> */
[----:B------:R-:W-:Y:S01]  /*e3f0*/  ISETP.NE.AND P2, PT, R121, RZ, PT ;  /* 0x000000ff7900720c */ /* 0x000fe20003f45270 */
[----:B------:R-:W0:Y:S01]  /*e400*/  SHFL.BFLY PT, R3, R6, 0x2, 0x1f ;  /* 0x0c401f0006037f89 */ /* 0x000e2200000e0000 */
[C---:B------:R-:W-:Y:S02]  /*e410*/  ISETP.GT.AND P3, PT, R4.reuse, 0x90, !P3 ;  /* 0x000000900400780c */ /* 0x040fe40005f64270 */
[----:B------:R-:W-:-:S02]  /*e420*/  ISETP.GT.AND P2, PT, R4, 0x59, !P2 ;  /* 0x000000590400780c */ /* 0x000fc40005744270 */
[----:B------:R-:W-:Y:S02]  /*e430*/  ISETP.GT.AND P4, PT, R4, 0x91, !P4 ;  /* 0x000000910400780c */ /* 0x000fe40006784270 */
[----:B------:R-:W-:Y:S02]  /*e440*/  ISETP.LT.OR P2, PT, R0, 0x5a, P2 ;  /* 0x0000005a0000780c */ /* 0x000fe40001741670 */
[----:B------:R-:W-:Y:S02]  /*e450*/  ISETP.GT.AND P5, PT, R4, 0x98, !P5 ;  /* 0x000000980400780c */ /* 0x000fe40006fa4270 */
[----:B------:R-:W-:Y:S02]  /*e460*/  FSEL R71, R71, -INF , !P2 ;  /* 0xff80000047477808 */ /* 0x000fe40005000000 */
[----:B------:R-:W-:Y:S02]  /*e470*/  ISETP.NE.AND P2, PT, R122, RZ, PT ;  /* 0x000000ff7a00720c */ /* 0x000fe40003f45270 */
[----:B------:R-:W-:-:S02]  /*e480*/  ISETP.LT.OR P3, PT, R0, 0x91, P3 ;  /* 0x000000910000780c */ /* 0x000fc40001f61670 */
[----:B------:R-:W-:Y:S02]  /*e490*/  ISETP.GT.AND P2, PT, R4, 0x60, !P2 ;  /* 0x000000600400780c */ /* 0x000fe40005744270 */
[C---:B------:R-:W-:Y:S02]  /*e4a0*/  ISETP.LT.OR P4, PT, R0.reuse, 0x92, P4 ;  /* 0x000000920000780c */ /* 0x040fe40002781670 */
[----:B------:R-:W-:Y:S02]  /*e4b0*/  ISETP.LT.OR P2, PT, R0, 0x61, P2 ;  /* 0x000000610000780c */ /* 0x000fe40001741670 */
[----:B------:R-:W-:Y:S02]  /*e4c0*/  FSEL R34, R34, -INF , !P3 ;  /* 0xff80000022227808 */ /* 0x000fe40005800000 */
[----:B------:R-:W-:Y:S02]  /*e4d0*/  FSEL R42, R42, -INF , !P2 ;  /* 0xff8000002a2a7808 */ /* 0x000fe40005000000 */
[----:B------:R-:W-:-:S02]  /*e4e0*/  ISETP.NE.AND P2, PT, R123, RZ, PT ;  /* 0x000000ff7b00720c */ /* 0x000fc40003f45270 */
[----:B0-----:R-:W-:Y:S02]  /*e4f0*/  FMNMX.FTZ R8, R6, R3, !PT ;  /* 0x0000000306087209 */ /* 0x001fe40007810000 */
[----:B------:R-:W-:Y:S02]  /*e500*/  ISETP.GT.AND P2, PT, R4, 0x61, !P2 ;  /* 0x000000610400780c */ /* 0x000fe40005744270 */
[C---:B------:R-:W-:Y:S01]  /*e510*/  ISETP.LT.OR P5, PT, R0.reuse, 0x99, P5 ;  /* 0x000000990000780c */ /* 0x040fe20002fa1670 */
[----:B------:R-:W0:Y:S01]  /*e520*/  SHFL.BFLY PT, R3, R8, 0x1, 0x1f ;  /* 0x0c201f0008037f89 */ /* 0x000e2200000e0000 */
[----:B------:R-:W-:Y:S02]  /*e530*/  ISETP.LT.OR P2, PT, R0, 0x62, P2 ;  /* 0x000000620000780c */ /* 0x000fe40001741670 */
[----:B------:R-:W-:Y:S02]  /*e540*/  FSEL R35, R35, -INF , !P4 ;  /* 0xff80000023237808 */ /* 0x000fe40006000000 */
[----:B------:R-:W-:-:S02]  /*e550*/  FSEL R43, R43, -INF , !P2 ;  /* 0xff8000002b2b7808 */ /* 0x000fc40005000000 */
[----:B------:R-:W-:Y:S02]  /*e560*/  ISETP.NE.AND P2, PT, R124, RZ, PT ;  /* 0x000000ff7c00720c */ /* 0x000fe40003f45270 */
[----:B------:R-:W-:Y:S02]  /*e570*/  FSEL R38, R38, -INF , !P5 ;  /* 0xff80000026267808 */ /* 0x000fe40006800000 */
[----:B------:R-:W-:Y:S02]  /*e580*/  ISETP.GT.AND P2, PT, R4, 0x68, !P2 ;  /* 0x000000680400780c */ /* 0x000fe40005744270 */
[----:B------:R-:W-:Y:S02]  /*e590*/  R2UR UR10, R105 ;  /* 0x00000000690a72ca */ /* 0x000fe400000e0000 */
[----:B------:R-:W-:-:S04]  /*e5a0*/  ISETP.LT.OR P2, PT, R0, 0x69, P2 ;  /* 0x000000690000780c */ /* 0x000fc80001741670 */
[----:B------:R-:W-:Y:S02]  /*e5b0*/  FSEL R46, R46, -INF , !P2 ;  /* 0xff8000002e2e7808 */ /* 0x000fe40005000000 */
[----:B------:R-:W-:Y:S02]  /*e5c0*/  ISETP.NE.AND P2, PT, R125, RZ, PT ;  /* 0x000000ff7d00720c */ /* 0x000fe40003f45270 */
[----:B0-----:R-:W-:Y:S02]  /*e5d0*/  FMNMX.FTZ R3, R8, R3, !PT ;  /* 0x0000000308037209 */ /* 0x001fe40007810000 */
[----:B------:R-:W-:Y:S01]  /*e5e0*/  ISETP.GT.AND P2, PT, R4, 0x69, !P2 ;  /* 0x000000690400780c */ /* 0x000fe20005744270 */
[----:B------:R-:W-:-:S03]  /*e5f0*/  UIADD3 UR6, UR10, UR6, URZ ;  /* 0x000000060a067290 */ /* 0x000fc6000fffe03f */
        /* <DEDUP_REMOVED lines=14> */
[----:B------:R-:W-:Y:S02]  /*e6e0*/  ISETP.GT.AND P2, PT, R4, 0x79, !P6 ;  /* 0x000000790400780c */ /* 0x000fe40007744270 */
[----:B------:R-:W-:Y:S02]  /*e6f0*/  ISETP.NE.AND P6, PT, R132, RZ, PT ;  /* 0x000000ff8400720c */ /* 0x000fe40003fc5270 */
        /* <DEDUP_REMOVED lines=18> */
[----:B------:R-:W-:Y:S01]  /*e820*/  ISETP.NE.AND P2, PT, R20, RZ, PT ;  /* 0x000000ff1400720c */ /* 0x000fe20003f45270 */
[----:B------:R-:W-:-:S03]  /*e830*/  IMAD.U32 R20, RZ, RZ, UR40 ;  /* 0x00000028ff147e24 */ /* 0x000fc6000f8e00ff */
[----:B------:R-:W-:Y:S01]  /*e840*/  ISETP.GT.AND P2, PT, R4, 0x11, !P2 ;  /* 0x000000110400780c */ /* 0x000fe20005744270 */
[----:B------:R-:W-:-:S03]  /*e850*/  FFMA.FTZ R20, R3, R20, -8 ;  /* 0xc100000003147423 */ /* 0x000fc60000010014 */
        /* <DEDUP_REMOVED lines=14> */
[----:B------:R-:W-:Y:S02]  /*e940*/  ISETP.NE.AND P2, PT, R130, RZ, PT ;  /* 0x000000ff8200720c */ /* 0x000fe40003f45270 */
[----:B------:R-:W-:Y:S02]  /*e950*/  FMNMX.FTZ R15, R90, R91, !PT ;  /* 0x0000005b5a0f7209 */ /* 0x000fe40007810000 */
        /* <DEDUP_REMOVED lines=11> */
[----:B------:R-:W-:-:S04]  /*ea10*/  FSETP.NEU.FTZ.AND P2, PT, R3, -INF , PT ;  /* 0xff8000000300780b */ /* 0x000fc80003f5d000 */
[----:B------:R-:W-:Y:S02]  /*ea20*/  FSEL R20, R20, RZ, P2 ;  /* 0x000000ff14147208 */ /* 0x000fe40001000000 */
[----:B------:R-:W-:Y:S02]  /*ea30*/  ISETP.GT.AND P2, PT, R4, 0x89, !P6 ;  /* 0x000000890400780c */ /* 0x000fe40007744270 */
[----:B------:R-:W-:Y:S01]  /*ea40*/  ISETP.NE.AND P6, PT, R9, RZ, PT ;  /* 0x000000ff0900720c */ /* 0x000fe20003fc5270 */
        /* <DEDUP_REMOVED lines=8> */
[----:B------:R-:W-:Y:S01]  /*ead0*/  ISETP.LT.OR P2, PT, R0, 0x8a, P2 ;  /* 0x0000008a0000780c */ /* 0x000fe20001741670 */
[--C-:B------:R-:W-:Y:S01]  /*eae0*/  FFMA.FTZ R8, R92, UR40, -R20.reuse ;  /* 0x000000285c087c23 */ /* 0x100fe20008010814 */
[----:B------:R-:W-:Y:S01]  /*eaf0*/  FMNMX.FTZ R72, R98, R15, !PT ;  /* 0x0000000f62487209 */ /* 0x000fe20007810000 */
[----:B------:R-:W-:Y:S01]  /*eb00*/  MUFU.EX2 R6, R6 ;  /* 0x0000000600067308 */ /* 0x000fe20000000800 */
[----:B------:R-:W-:Y:S01]  /*eb10*/  FSEL R31, R31, -INF , !P2 ;  /* 0xff8000001f1f7808 */ /* 0x000fe20005000000 */
[--C-:B------:R-:W-:Y:S01]  /*eb20*/  FFMA.FTZ R9, R93, UR40, -R20.reuse ;  /* 0x000000285d097c23 */ /* 0x100fe20008010814 */
[----:B------:R-:W-:Y:S01]  /*eb30*/  FMNMX.FTZ R19, R99, R72, !PT ;  /* 0x0000004863137209 */ /* 0x000fe20007810000 */
[--C-:B------:R-:W-:Y:S01]  /*eb40*/  FFMA.FTZ R10, R96, UR40, -R20.reuse ;  /* 0x00000028600a7c23 */ /* 0x100fe20008010814 */
[----:B------:R-:W-:Y:S01]  /*eb50*/  ISETP.GT.AND P2, PT, R4, 0x99, !P6 ;  /* 0x000000990400780c */ /* 0x000fe20007744270 */
[--C-:B------:R-:W-:Y:S01]  /*eb60*/  FFMA.FTZ R11, R97, UR40, -R20.reuse ;  /* 0x00000028610b7c23 */ /* 0x100fe20008010814 */
        /* <DEDUP_REMOVED lines=9> */
[----:B------:R-:W1:Y:S01]  /*ec00*/  MUFU.EX2 R7, R7 ;  /* 0x0000000700077308 */ /* 0x000e620000000800 */
[----:B------:R-:W-:-:S01]  /*ec10*/  FFMA.FTZ R56, R56, UR40, -R20 ;  /* 0x0000002838387c23 */ /* 0x000fc20008010814 */
[--C-:B------:R-:W-:Y:S01]  /*ec20*/  FFMA.FTZ R57, R57, UR40, -R20.reuse ;  /* 0x0000002839397c23 */ /* 0x100fe20008010814 */
[----:B------:R-:W-:Y:S01]  /*ec30*/  FMNMX.FTZ R21, R75, R76, !PT ;  /* 0x0000004c4b157209 */ /* 0x000fe20007810000 */
[--C-:B------:R-:W-:Y:S01]  /*ec40*/  FFMA.FTZ R60, R60, UR40, -R20.reuse ;  /* 0x000000283c3c7c23 */ /* 0x100fe20008010814 */
[----:B------:R-:W-:-:S01]  /*ec50*/  FFMA.FTZ R61, R61, UR40, -R20 ;  /* 0x000000283d3d7c23 */ /* 0x000fc20008010814 */
[--C-:B------:R-:W-:Y:S01]  /*ec60*/  FFMA.FTZ R64, R64, UR40, -R20.reuse ;  /* 0x0000002840407c23 */ /* 0x100fe20008010814 */
[----:B------:R-:W-:Y:S01]  /*ec70*/  FMNMX.FTZ R76, R78, R21, !PT ;  /* 0x000000154e4c7209 */ /* 0x000fe20007810000 */
[----:B------:R-:W2:Y:S01]  /*ec80*/  MUFU.EX2 R8, R8 ;  /* 0x0000000800087308 */ /* 0x000ea20000000800 */
[----:B------:R-:W-:-:S01]  /*ec90*/  FFMA.FTZ R65, R65, UR40, -R20 ;  /* 0x0000002841417c23 */ /* 0x000fc20008010814 */
[--C-:B------:R-:W-:Y:S01]  /*eca0*/  FFMA.FTZ R68, R68, UR40, -R20.reuse ;  /* 0x0000002844447c23 */ /* 0x100fe20008010814 */
[----:B0-----:R-:W-:Y:S01]  /*ecb0*/  FMNMX.FTZ R73, R79, R76, !PT ;  /* 0x0000004c4f497209 */ /* 0x001fe20007810000 */
        /* <DEDUP_REMOVED lines=16> */
[----:B------:R-:W-:-:S03]  /*edc0*/  FFMA.FTZ R80, R85, UR40, -R20 ;  /* 0x0000002855507c23 */ /* 0x000fc60008010814 */
[----:B------:R-:W-:Y:S02]  /*edd0*/  FMNMX.FTZ R84, R58, R77, !PT ;  /* 0x0000004d3a547209 */ /* 0x000fe40007810000 */
[----:B------:R-:W3:Y:S02]  /*ede0*/  MUFU.EX2 R9, R9 ;  /* 0x0000000900097308 */ /* 0x000ee40000000800 */
[----:B------:R-:W-:-:S04]  /*edf0*/  FMNMX.FTZ R77, R59, R84, !PT ;  /* 0x000000543b4d7209 */ /* 0x000fc80007810000 */
[----:B------:R-:W-:Y:S02]  /*ee00*/  FMNMX.FTZ R84, R62, R77, !PT ;  /* 0x0000004d3e547209 */ /* 0x000fe40007810000 */
[----:B------:R-:W4:Y:S02]  /*ee10*/  MUFU.EX2 R10, R10 ;  /* 0x0000000a000a7308 */ /* 0x000f240000000800 */
[----:B------:R-:W-:-:S04]  /*ee20*/  FMNMX.FTZ R77, R63, R84, !PT ;  /* 0x000000543f4d7209 */ /* 0x000fc80007810000 */
[----:B------:R-:W-:Y:S02]  /*ee30*/  FMNMX.FTZ R84, R66, R77, !PT ;  /* 0x0000004d42547209 */ /* 0x000fe40007810000 */
[----:B------:R-:W-:Y:S02]  /*ee40*/  MUFU.EX2 R19, R88 ;  /* 0x0000005800137308 */ /* 0x000fe40000000800 */
[----:B------:R-:W-:-:S04]  /*ee50*/  FMNMX.FTZ R77, R67, R84, !PT ;  /* 0x00000054434d7209 */ /* 0x000fc80007810000 */
[----:B------:R-:W-:Y:S02]  /*ee60*/  FMNMX.FTZ R84, R70, R77, !PT ;  /* 0x0000004d46547209 */ /* 0x000fe40007810000 */
[----:B------:R-:W5:Y:S02]  /*ee70*/  MUFU.EX2 R11, R11 ;  /* 0x0000000b000b7308 */ /* 0x000f640000000800 */
        /* <DEDUP_REMOVED lines=15> */
[----:B------:R-:W-:Y:S01]  /*ef70*/  FMNMX.FTZ R77, R27, R84, !PT ;  /* 0x000000541b4d7209 */ /* 0x000fe20007810000 */
[----:B------:R-:W-:-:S03]  /*ef80*/  FFMA.FTZ R84, R40, UR40, -R20 ;  /* 0x0000002828547c23 */ /* 0x000fc60008010814 */
[----:B------:R-:W-:Y:S02]  /*ef90*/  FMNMX.FTZ R4, R30, R77, !PT ;  /* 0x0000004d1e047209 */ /* 0x000fe40007810000 */
[----:B------:R1:W-:Y:S02]  /*efa0*/  MUFU.EX2 R77, R84 ;  /* 0x00000054004d7308 */ /* 0x0003e40000000800 */
[----:B0-----:R-:W-:Y:S01]  /*efb0*/  FMNMX.FTZ R81, R31, R4, !PT ;  /* 0x000000041f517209 */ /* 0x001fe20007810000 */
[----:B------:R-:W-:-:S03]  /*efc0*/  FFMA.FTZ R4, R41, UR40, -R20 ;  /* 0x0000002829047c23 */ /* 0x000fc60008010814 */
[----:B------:R-:W-:Y:S02]  /*efd0*/  FMNMX.FTZ R40, R34, R81, !PT ;  /* 0x0000005122287209 */ /* 0x000fe40007810000 */
[----:B------:R-:W-:Y:S02]  /*efe0*/  MUFU.EX2 R76, R76 ;  /* 0x0000004c004c7308 */ /* 0x000fe40000000800 */
[----:B------:R-:W-:Y:S01]  /*eff0*/  FMNMX.FTZ R41, R35, R40, !PT ;  /* 0x0000002823297209 */ /* 0x000fe20007810000 */
[--C-:B------:R-:W-:Y:S01]  /*f000*/  FFMA.FTZ R40, R44, UR40, -R20.reuse ;  /* 0x000000282c287c23 */ /* 0x100fe20008010814 */
[----:B------:R-:W-:-:S01]  /*f010*/  FFMA.FTZ R44, R48, UR40, -R20 ;  /* 0x00000028302c7c23 */ /* 0x000fc20008010814 */
[--C-:B------:R-:W-:Y:S01]  /*f020*/  FFMA.FTZ R48, R52, UR40, -R20.reuse ;  /* 0x0000002834307c23 */ /* 0x100fe20008010814 */
[----:B------:R-:W-:Y:S01]  /*f030*/  FMNMX.FTZ R0, R38, R41, !PT ;  /* 0x0000002926007209 */ /* 0x000fe20007810000 */
[--C-:B------:R-:W-:Y:S01]  /*f040*/  FFMA.FTZ R41, R45, UR40, -R20.reuse ;  /* 0x000000282d297c23 */ /* 0x100fe20008010814 */
[----:B------:R-:W-:-:S01]  /*f050*/  FFMA.FTZ R45, R49, UR40, -R20 ;  /* 0x00000028312d7c23 */ /* 0x000fc20008010814 */
[----:B------:R-:W-:Y:S01]  /*f060*/  FFMA.FTZ R49, R53, UR40, -R20 ;  /* 0x0000002835317c23 */ /* 0x000fe20008010814 */
        /* <DEDUP_REMOVED lines=15> */
[----:B-1----:R-:W-:-:S06]  /*f160*/  FFMA.FTZ R84, R0, R53, -8 ;  /* 0xc100000000547423 */ /* 0x002fcc0000010035 */
[----:B------:R-:W-:Y:S01]  /*f170*/  MUFU.EX2 R69, R69 ;  /* 0x0000004500457308 */ /* 0x000fe20000000800 */
[----:B------:R-:W-:Y:S02]  /*f180*/  FSEL R84, R84, RZ, P2 ;  /* 0x000000ff54547208 */ /* 0x000fe40001000000 */
[----:B------:R-:W-:-:S03]  /*f190*/  PLOP3.LUT P2, PT, PT, PT, UP0, 0x40, 0x0 ;  /* 0x000000000000781c */ /* 0x000fc60003f4e808 */
        /* <DEDUP_REMOVED lines=10> */
[----:B------:R-:W-:Y:S01]  /*f240*/  FADD.FTZ R67, R6, R7 ;  /* 0x0000000706437221 */ /* 0x000fe20000010000 */
[----:B------:R-:W-:-:S01]  /*f250*/  FFMA.FTZ R78, R82, UR40, -R84 ;  /* 0x00000028524e7c23 */ /* 0x000fc20008010854 */
[--C-:B------:R-:W-:Y:S01]  /*f260*/  FFMA.FTZ R52, R98, UR40, -R84.reuse ;  /* 0x0000002862347c23 */ /* 0x100fe20008010854 */
[----:B------:R-:W-:-:S01]  /*f270*/  FFMA.FTZ R82, R62, UR40, -R84 ;  /* 0x000000283e527c23 */ /* 0x000fc20008010854 */
[----:B------:R-:W0:Y:S01]  /*f280*/  MUFU.EX2 R53, R53 ;  /* 0x0000003500357308 */ /* 0x000e220000000800 */
[----:B------:R-:W-:-:S01]  /*f290*/  FFMA.FTZ R62, R66, UR40, -R84 ;  /* 0x00000028423e7c23 */ /* 0x000fc20008010854 */
[----:B--2---:R-:W-:Y:S01]  /*f2a0*/  FADD.FTZ R66, R8, R67 ;  /* 0x0000004308427221 */ /* 0x004fe20000010000 */
[----:B------:R-:W-:-:S01]  /*f2b0*/  FFMA.FTZ R81, R99, UR40, -R84 ;  /* 0x0000002863517c23 */ /* 0x000fc20008010854 */
[--C-:B------:R-:W-:Y:S01]  /*f2c0*/  FFMA.FTZ R89, R102, UR40, -R84.reuse ;  /* 0x0000002866597c23 */ /* 0x100fe20008010854 */
[----:B------:R-:W-:-:S01]  /*f2d0*/  FFMA.FTZ R90, R103, UR40, -R84 ;  /* 0x00000028675a7c23 */ /* 0x000fc20008010854 */
[----:B---3--:R-:W-:Y:S01]  /*f2e0*/  FADD.FTZ R67, R9, R66 ;  /* 0x0000004209437221 */ /* 0x008fe20000010000 */
[----:B------:R-:W-:-:S01]  /*f2f0*/  FFMA.FTZ R74, R74, UR40, -R84 ;  /* 0x000000284a4a7c23 */ /* 0x000fc20008010854 */
[----:B------:R-:W1:Y:S01]  /*f300*/  MUFU.EX2 R85, R85 ;  /* 0x0000005500557308 */ /* 0x000e620000000800 */
[----:B------:R-:W-:-:S01]  /*f310*/  FFMA.FTZ R75, R75, UR40, -R84 ;  /* 0x000000284b4b7c23 */ /* 0x000fc20008010854 */
[----:B----4-:R-:W-:Y:S01]  /*f320*/  FADD.FTZ R94, R10, R67 ;  /* 0x000000430a5e7221 */ /* 0x010fe20000010000 */
[----:B------:R-:W-:-:S01]  /*f330*/  FFMA.FTZ R86, R86, UR40, -R84 ;  /* 0x0000002856567c23 */ /* 0x000fc20008010854 */
[--C-:B------:R-:W-:Y:S01]  /*f340*/  FFMA.FTZ R87, R87, UR40, -R84.reuse ;  /* 0x0000002857577c23 */ /* 0x100fe20008010854 */
[----:B------:R-:W-:-:S01]  /*f350*/  FFMA.FTZ R58, R58, UR40, -R84 ;  /* 0x000000283a3a7c23 */ /* 0x000fc20008010854 */
[----:B-----5:R-:W-:Y:S01]  /*f360*/  FADD.FTZ R93, R11, R94 ;  /* 0x0000005e0b5d7221 */ /* 0x020fe20000010000 */
        /* <DEDUP_REMOVED lines=11> */
[----:B------:R-:W-:Y:S01]  /*f420*/  FADD.FTZ R66, R12, R93 ;  /* 0x0000005d0c427221 */ /* 0x000fe20000010000 */
[----:B------:R-:W-:-:S01]  /*f430*/  FFMA.FTZ R50, R50, UR40, -R84 ;  /* 0x0000002832327c23 */ /* 0x000fc20008010854 */
[--C-:B------:R-:W-:Y:S01]  /*f440*/  FFMA.FTZ R51, R51, UR40, -R84.reuse ;  /* 0x0000002833337c23 */ /* 0x100fe20008010854 */
[----:B------:R-:W-:-:S01]  /*f450*/  FFMA.FTZ R54, R54, UR40, -R84 ;  /* 0x0000002836367c23 */ /* 0x000fc20008010854 */
[C---:B------:R-:W-:Y:S01]  /*f460*/  FADD.FTZ R93, R13.reuse, R66 ;  /* 0x000000420d5d7221 */ /* 0x040fe20000010000 */
[----:B------:R-:W-:Y:S01]  /*f470*/  F2FP.SATFINITE.E4M3.F32.PACK_AB_MERGE_C R13, R13, R12, RZ ;  /* 0x0000000c0d0d723e */ /* 0x000fe200048070ff */
[----:B------:R-:W1:Y:S01]  /*f480*/  MUFU.EX2 R81, R81 ;  /* 0x0000005100517308 */ /* 0x000e620000000800 */
[----:B--2---:R-:W-:-:S01]  /*f490*/  FADD.FTZ R67, R88, R67 ;  /* 0x0000004358437221 */ /* 0x004fc20000010000 */
[----:B------:R-:W-:Y:S01]  /*f4a0*/  FADD.FTZ R94, R14, R93 ;  /* 0x0000005d0e5e7221 */ /* 0x000fe20000010000 */
[----:B------:R-:W-:Y:S01]  /*f4b0*/  F2FP.SATFINITE.E4M3.F32.PACK_AB_MERGE_C R218, R11, R10, R13 ;  /* 0x0000000a0bda723e */ /* 0x000fe2000480700d */
[----:B------:R-:W-:Y:S01]  /*f4c0*/  FFMA.FTZ R55, R55, UR40, -R84 ;  /* 0x0000002837377c23 */ /* 0x000fe20008010854 */
[----:B------:R-:W-:Y:S01]  /*f4d0*/  F2FP.SATFINITE.E4M3.F32.PACK_AB_MERGE_C R10, R69, R68, RZ ;  /* 0x00000044450a723e */ /* 0x000fe200048070ff */
[----:B------:R-:W-:Y:S01]  /*f4e0*/  FADD.FTZ R94, R15, R94 ;  /* 0x0000005e0f5e7221 */ /* 0x000fe20000010000 */
[----:B------:R-:W-:-:S01]  /*f4f0*/  FFMA.FTZ R26, R26, UR40, -R84 ;  /* 0x000000281a1a7c23 */ /* 0x000fc20008010854 */
[----:B------:R-:W2:Y:S01]  /*f500*/  MUFU.EX2 R89, R89 ;  /* 0x0000005900597308 */ /* 0x000ea20000000800 */
[----:B0-----:R-:W-:-:S01]  /*f510*/  FADD.FTZ R66, R52, R67 ;  /* 0x0000004334427221 */ /* 0x001fc20000010000 */
[----:B------:R-:W-:Y:S01]  /*f520*/  FADD.FTZ R93, R19, R94 ;  /* 0x0000005e135d7221 */ /* 0x000fe20000010000 */
[----:B------:R-:W-:Y:S01]  /*f530*/  F2FP.SATFINITE.E4M3.F32.PACK_AB_MERGE_C R94, R9, R8, RZ ;  /* 0x00000008095e723e */ /* 0x000fe200048070ff */
[--C-:B------:R-:W-:Y:S01]  /*f540*/  FFMA.FTZ R27, R27, UR40, -R84.reuse ;  /* 0x000000281b1b7c23 */ /* 0x100fe20008010854 */
[----:B------:R-:W-:-:S01]  /*f550*/  FFMA.FTZ R30, R30, UR40, -R84 ;  /* 0x000000281e1e7c23 */ /* 0x000fc20008010854 */
[----:B------:R-:W-:Y:S01]  /*f560*/  FFMA.FTZ R31, R31, UR40, -R84 ;  /* 0x000000281f1f7c23 */ /* 0x000fe20008010854 */
[----:B------:R-:W-:Y:S01]  /*f570*/  F2FP.SATFINITE.E4M3.F32.PACK_AB_MERGE_C R216, R7, R6, R94 ;  /* 0x0000000607d8723e */ /* 0x000fe2000480705e */
[----:B------:R-:W0:Y:S01]  /*f580*/  MUFU.EX2 R90, R90 ;  /* 0x0000005a005a7308 */ /* 0x000e220000000800 */
[----:B-1----:R-:W-:-:S01]  /*f590*/  FADD.FTZ R66, R81, R66 ;  /* 0x0000004251427221 */ /* 0x002fc20000010000 */
[--C-:B------:R-:W-:Y:S01]  /*f5a0*/  FFMA.FTZ R34, R34, UR40, -R84.reuse ;  /* 0x0000002822227c23 */ /* 0x100fe20008010854 */
[----:B------:R-:W-:-:S01]  /*f5b0*/  FFMA.FTZ R35, R35, UR40, -R84 ;  /* 0x0000002823237c23 */ /* 0x000fc20008010854 */
[--C-:B------:R-:W-:Y:S01]  /*f5c0*/  FFMA.FTZ R38, R38, UR40, -R84.reuse ;  /* 0x0000002826267c23 */ /* 0x100fe20008010854 */
[----:B------:R-:W-:-:S01]  /*f5d0*/  FFMA.FTZ R39, R39, UR40, -R84 ;  /* 0x0000002827277c23 */ /* 0x000fc20008010854 */
[----:B------:R-:W-:-:S02]  /*f5e0*/  F2FP.SATFINITE.E4M3.F32.PACK_AB_MERGE_C R19, R72, R19, RZ ;  /* 0x000000134813723e */ /* 0x000fc400048070ff */
[----:B------:R-:W1:Y:S01]  /*f5f0*/  MUFU.EX2 R74, R74 ;  /* 0x0000004a004a7308 */ /* 0x000e620000000800 */
[----:B--2---:R-:W-:-:S01]  /*f600*/  FADD.FTZ R67, R89, R66 ;  /* 0x0000004259437221 */ /* 0x004fc20000010000 */
[----:B------:R-:W-:Y:S01]  /*f610*/  FADD.FTZ R66, R72, R93 ;  /* 0x0000005d48427221 */ /* 0x000fe20000010000 */
[----:B------:R-:W-:Y:S02]  /*f620*/  F2FP.SATFINITE.E4M3.F32.PACK_AB_MERGE_C R85, R88, R85, RZ ;  /* 0x000000555855723e */ /* 0x000fe400048070ff */
[----:B------:R-:W-:Y:S01]  /*f630*/  F2FP.SATFINITE.E4M3.F32.PACK_AB_MERGE_C R212, R15, R14, R19 ;  /* 0x0000000e0fd4723e */ /* 0x000fe20004807013 */
[----:B------:R-:W-:-:S01]  /*f640*/  FADD.FTZ R9, R21, R66 ;  /* 0x0000004215097221 */ /* 0x000fc20000010000 */
[----:B------:R-:W-:Y:S01]  /*f650*/  F2FP.SATFINITE.E4M3.F32.PACK_AB_MERGE_C R210, R65, R64, R10 ;  /* 0x0000004041d2723e */ /* 0x000fe2000480700a */
[----:B------:R-:W2:Y:S01]  /*f660*/  MUFU.EX2 R75, R75 ;  /* 0x0000004b004b7308 */ /* 0x000ea20000000800 */
[----:B0-----:R-:W-:-:S01]  /*f670*/  FADD.FTZ R67, R90, R67 ;  /* 0x000000435a437221 */ /* 0x001fc20000010000 */
[----:B------:R-:W-:Y:S01]  /*f680*/  FADD.FTZ R12, R76, R9 ;  /* 0x000000094c0c7221 */ /* 0x000fe20000010000 */
[----:B------:R-:W-:-:S02]  /*f690*/  F2FP.SATFINITE.E4M3.F32.PACK_AB_MERGE_C R89, R90, R89, RZ ;  /* 0x000000595a59723e */ /* 0x000fc400048070ff */
[----:B------:R-:W-:Y:S01]  /*f6a0*/  F2FP.SATFINITE.E4M3.F32.PACK_AB_MERGE_C R217, R53, R20, R85 ;  /* 0x0000001435d9723e */ /* 0x000fe20004807055 */
[----:B------:R-:W-:-:S01]  /*f6b0*/  FADD.FTZ R9, R73, R12 ;  /* 0x0000000c49097221 */ /* 0x000fc20000010000 */
[----:B------:R-:W-:Y:S01]  /*f6c0*/  F2FP.SATFINITE.E4M3.F32.PACK_AB_MERGE_C R73, R80, R73, RZ ;  /* 0x000000495049723e */ /* 0x000fe200048070ff */
[----:B------:R-:W0:Y:S01]  /*f6d0*/  MUFU.EX2 R91, R91 ;  /* 0x0000005b005b7308 */ /* 0x000e220000000800 */
[----:B-1----:R-:W-:-:S01]  /*f6e0*/  FADD.FTZ R8, R74, R67 ;  /* 0x000000434a087221 */ /* 0x002fc20000010000 */
[----:B------:R-:W-:Y:S01]  /*f6f0*/  FADD.FTZ R9, R80, R9 ;  /* 0x0000000950097221 */ /* 0x000fe20000010000 */
[----:B------:R-:W-:Y:S02]  /*f700*/  F2FP.SATFINITE.E4M3.F32.PACK_AB_MERGE_C R214, R76, R21, R73 ;  /* 0x000000154cd6723e */ /* 0x000fe40004807049 */
[----:B------:R-:W-:-:S03]  /*f710*/  F2FP.SATFINITE.E4M3.F32.PACK_AB_MERGE_C R219, R81, R52, R89 ;  /* 0x0000003451db723e */ /* 0x000fc60004807059 */
[----:B------:R-:W1:Y:S01]  /*f720*/  MUFU.EX2 R92, R92 ;  /* 0x0000005c005c7308 */ /* 0x000e620000000800 */
[----:B--2---:R-:W-:-:S07]  /*f730*/  FADD.FTZ R8, R75, R8 ;  /* 0x000000084b087221 */ /* 0x004fce0000010000 */
[----:B------:R-:W2:Y:S01]  /*f740*/  MUFU.EX2 R78, R78 ;  /* 0x0000004e004e7308 */ /* 0x000ea20000000800 */
[----:B0-----:R-:W-:-:S01]  /*f750*/  FADD.FTZ R7, R91, R8 ;  /* 0x000000085b077221 */ /* 0x001fc20000010000 */
[----:B------:R-:W-:-:S04]  /*f760*/  FADD.FTZ R8, R56, R9 ;  /* 0x0000000938087221 */ /* 0x000fc80000010000 */
[----:B------:R-:W-:Y:S02]  /*f770*/  FADD.FTZ R9, R57, R8 ;  /* 0x0000000839097221 */ /* 0x000fe40000010000 */
[----:B------:R-:W0:Y:S01]  /*f780*/  MUFU.EX2 R79, R79 ;  /* 0x0000004f004f7308 */ /* 0x000e220000000800 */
[----:B-1----:R-:W-:-:S01]  /*f790*/  FADD.FTZ R7, R92, R7 ;  /* 0x000000075c077221 */ /* 0x002fc20000010000 */
[----:B------:R-:W-:Y:S01]  /*f7a0*/  FADD.FTZ R8, R60, R9 ;  /* 0x000000093c087221 */ /* 0x000fe20000010000 */
[C---:B------:R-:W-:Y:S02]  /*f7b0*/  F2FP.SATFINITE.E4M3.F32.PACK_AB_MERGE_C R60, R61.reuse, R60, RZ ;  /* 0x0000003c3d3c723e */ /* 0x040fe400048070ff */
        /* <DEDUP_REMOVED lines=28> */
[----:B------:R-:W-:Y:S01]  /*f980*/  MUFU.EX2 R40, R40 ;  /* 0x0000002800287308 */ /* 0x000fe20000000800 */
[----:B-1----:R-:W-:-:S07]  /*f990*/  FADD.FTZ R6, R62, R7 ;  /* 0x000000073e067221 */ /* 0x002fce0000010000 */
[----:B------:R-:W0:Y:S01]  /*f9a0*/  MUFU.EX2 R41, R41 ;  /* 0x0000002900297308 */ /* 0x000e220000000800 */
[----:B--2---:R-:W-:-:S07]  /*f9b0*/  FADD.FTZ R7, R63, R6 ;  /* 0x000000063f077221 */ /* 0x004fce0000010000 */
[----:B------:R-:W1:Y:S08]  /*f9c0*/  MUFU.EX2 R70, R70 ;  /* 0x0000004600467308 */ /* 0x000e700000000800 */
[----:B------:R-:W2:Y:S01]  /*f9d0*/  MUFU.EX2 R4, R4 ;  /* 0x0000000400047308 */ /* 0x000ea20000000800 */
[----:B0-----:R-:W-:-:S07]  /*f9e0*/  F2FP.SATFINITE.E4M3.F32.PACK_AB_MERGE_C R8, R41, R40, RZ ;  /* 0x000000282908723e */ /* 0x001fce00048070ff */
[----:B------:R-:W0:Y:S01]  /*f9f0*/  MUFU.EX2 R71, R71 ;  /* 0x0000004700477308 */ /* 0x000e220000000800 */
[----:B-1----:R-:W-:-:S07]  /*fa00*/  FADD.FTZ R6, R70, R7 ;  /* 0x0000000746067221 */ /* 0x002fce0000010000 */
[----:B------:R-:W1:Y:S01]  /*fa10*/  MUFU.EX2 R42, R42 ;  /* 0x0000002a002a7308 */ /* 0x000e620000000800 */
[----:B--2---:R-:W-:Y:S01]  /*fa20*/  F2FP.SATFINITE.E4M3.F32.PACK_AB_MERGE_C R204, R4, R77, R8 ;  /* 0x0000004d04cc723e */ /* 0x004fe20004807008 */
[----:B------:R-:W-:-:S04]  /*fa30*/  FADD.FTZ R77, R77, R68 ;  /* 0x000000444d4d7221 */ /* 0x000fc80000010000 */
[----:B------:R-:W-:Y:S02]  /*fa40*/  FADD.FTZ R77, R4, R77 ;  /* 0x0000004d044d7221 */ /* 0x000fe40000010000 */
[----:B------:R-:W2:Y:S01]  /*fa50*/  MUFU.EX2 R43, R43 ;  /* 0x0000002b002b7308 */ /* 0x000ea20000000800 */
[----:B0-----:R-:W-:-:S01]  /*fa60*/  FADD.FTZ R7, R71, R6 ;  /* 0x0000000647077221 */ /* 0x001fc20000010000 */
[----:B------:R-:W-:Y:S01]  /*fa70*/  FADD.FTZ R40, R40, R77 ;  /* 0x0000004d28287221 */ /* 0x000fe20000010000 */
[----:B------:R-:W-:-:S03]  /*fa80*/  F2FP.SATFINITE.E4M3.F32.PACK_AB_MERGE_C R70, R71, R70, RZ ;  /* 0x000000464746723e */ /* 0x000fc600048070ff */
[----:B------:R-:W-:Y:S01]  /*fa90*/  FADD.FTZ R41, R41, R40 ;  /* 0x0000002829297221 */ /* 0x000fe20000010000 */
[----:B------:R-:W-:Y:S01]  /*faa0*/  F2FP.SATFINITE.E4M3.F32.PACK_AB_MERGE_C R211, R63, R62, R70 ;  /* 0x0000003e3fd3723e */ /* 0x000fe20004807046 */
[----:B------:R-:W0:Y:S01]  /*fab0*/  MUFU.EX2 R46, R46 ;  /* 0x0000002e002e7308 */ /* 0x000e220000000800 */
[----:B-1----:R-:W-:-:S07]  /*fac0*/  FADD.FTZ R4, R42, R7 ;  /* 0x000000072a047221 */ /* 0x002fce0000010000 */
        /* <DEDUP_REMOVED lines=8> */
[----:B0-----:R-:W-:-:S01]  /*fb50*/  FADD.FTZ R7, R47, R4 ;  /* 0x000000042f077221 */ /* 0x001fc20000010000 */
[----:B------:R-:W-:-:S04]  /*fb60*/  F2FP.SATFINITE.E4M3.F32.PACK_AB_MERGE_C R46, R47, R46, RZ ;  /* 0x0000002e2f2e723e */ /* 0x000fc800048070ff */
[----:B------:R-:W-:Y:S02]  /*fb70*/  F2FP.SATFINITE.E4M3.F32.PACK_AB_MERGE_C R205, R43, R42, R46 ;  /* 0x0000002a2bcd723e */ /* 0x000fe4000480702e */
        /* <DEDUP_REMOVED lines=47> */
[----:B------:R-:W-:-:S06]  /*fe70*/  FADD.FTZ R36, R36, R33 ;  /* 0x0000002124247221 */ /* 0x000fcc0000010000 */
[----:B------:R-:W0:Y:S01]  /*fe80*/  MUFU.EX2 R39, R39 ;  /* 0x0000002700277308 */ /* 0x000e220000000800 */
[----:B--2---:R-:W-:-:S04]  /*fe90*/  FADD.FTZ R7, R35, R4 ;  /* 0x0000000423077221 */ /* 0x004fc80000010000 */
[----:B-1----:R-:W-:Y:S01]  /*fea0*/  FADD.FTZ R6, R38, R7 ;  /* 0x0000000726067221 */ /* 0x002fe20000010000 */
[----:B------:R-:W-:-:S01]  /*feb0*/  FADD.FTZ R7, R37, R36 ;  /* 0x0000002425077221 */ /* 0x000fc20000010000 */
[C---:B0-----:R-:W-:Y:S02]  /*fec0*/  F2FP.SATFINITE.E4M3.F32.PACK_AB_MERGE_C R4, R39.reuse, R38, RZ ;  /* 0x000000262704723e */ /* 0x041fe400048070ff */
        /* <DEDUP_REMOVED lines=15> */
.L_x_1425:
[----:B------:R-:W-:-:S11]  /*ffc0*/  UISETP.NE.AND UP1, UPT, UR7, 0x1, UPT ;  /* 0x000000010700788c */ /* 0x000fd6000bf25270 */
[----:B------:R-:W-:Y:S02]  /*ffd0*/  @UP1 ULDC.64 UR10, c[0x0][0x9e8] ;  /* 0x00027a00000a1ab9 */ /* 0x000fe40000000a00 */
[----:B------:R-:W-:-:S04]  /*ffe0*/  UIMAD.WIDE.U32 UR14, UR18, UR10, URZ ;  /* 0x0000000a120e72a5 */ /* 0x000fc8000f8e003f */
[----:B------:R-:W-:-:S12]  /*fff0*/  @UP1 USHF.R.U32.HI UR18, URZ, UR11, UR15 ;  /* 0x0000000b3f121299 */ /* 0x000fd8000801160f */
.L_x_1426:
[----:B------:R-:W-:-:S04]  /*10000*/  UIMAD UR7, UR18, UR7, UR7 ;  /* 0x00000007120772a4 */ /* 0x000fc8000f8e0207 */
[----:B------:R-:W-:-:S04]  /*10010*/  UISETP.LT.AND UP1, UPT, UR6, UR7, UPT ;  /* 0x000000070600728c */ /* 0x000fc8000bf21270 */
[----:B------:R-:W-:-:S12]  /*10020*/  USEL UR6, UR6, UR7, UP1 ;  /* 0x0000000706067287 */ /* 0x000fd80008800000 */
.L_x_1424:
        /* <DEDUP_REMOVED lines=61> */
[----:B------:R-:W-:-:S07]  /*10400*/  VIADD R12, R11, 0x8 ;  /* 0x000000080b0c7836 */ /* 0x000fce0000000000 */
.L_x_1445:
        /* <DEDUP_REMOVED lines=9> */
.L_x_1429:
[----:B------:R-:W-:Y:S01]  /*104a0*/  ULEA UR6, UR59, UR38, 0x3 ;  /* 0x000000263b067291 */ /* 0x000fe2000f8e183f */
[----:B------:R-:W-:-:S05]  /*104b0*/  IMAD.U32 R8, RZ, RZ, UR58 ;  /* 0x0000003aff087e24 */ /* 0x000fca000f8e00ff */
[----:B------:R-:W-:-:S04]  /*104c0*/  SHF.L.U32 R8, R8, 0x1f, RZ ;  /* 0x0000001f08087819 */ /* 0x000fc800000006ff */
[----:B------:R0:W1:Y:S01]  /*104d0*/  SYNCS.PHASECHK.TRANS64.TRYWAIT P2, [UR6+0x33430], R8 ;  /* 0x03343008ff0075a7 */ /* 0x0000620008040146 */
[----:B------:R-:W-:Y:S05]  /*104e0*/  @!P0 BRA `(.L_x_1430) ;  /* 0x0000000000048947 */ /* 0x000fea0003800000 */
[----:B------:R-:W-:Y:S01]  /*104f0*/  BPT.TRAP 0x1 ;  /* 0x000000040000795c */ /* 0x000fe20000300000 */
.L_x_1430:
[----:B-1----:R-:W-:Y:S05]  /*10500*/  @P2 BRA `(.L_x_1428) ;  /* 0x0000000000082947 */ /* 0x002fea0003800000 */
[----:B------:R-:W1:Y:S02]  /*10510*/  SYNCS.PHASECHK.TRANS64.TRYWAIT P2, [UR6+0x33430], R8 ;  /* 0x03343008ff0075a7 */ /* 0x000e640008040146 */
[----:B-1----:R-:W-:Y:S05]  /*10520*/  @!P2 BRA `(.L_x_1431) ;  /* 0x0000017c0084a947 */ /* 0x002fea0003800000 */
.L_x_1428:
[----:B-1----:R-:W1:Y:S01]  /*10530*/  S2R R9, SR_TID.X ;  /* 0x0000000000097919 */ /* 0x002e620000002100 */
        /* <DEDUP_REMOVED lines=21> */
[----:B-1----:R-:W-:-:S05]  /*10690*/  SHF.R.U32.HI R9, RZ, 0x7, R9 ;  /* 0x00000007ff097819 */ /* 0x002fca0000011609 */
        /* <DEDUP_REMOVED lines=165> */
.L_x_1433:
[----:B------:R-:W-:Y:S01]  /*110f0*/  ULEA UR6, UR54, UR38, 0x3 ;  /* 0x0000002636067291 */ /* 0x000fe2000f8e183f */
[----:B------:R-:W-:-:S05]  /*11100*/  IMAD.U32 R8, RZ, RZ, UR50 ;  /* 0x00000032ff087e24 */ /* 0x000fca000f8e00ff */
[----:B------:R-:W-:-:S04]  /*11110*/  SHF.L.U32 R8, R8, 0x1f, RZ ;  /* 0x0000001f08087819 */ /* 0x000fc800000006ff */
[----:B------:R0:W1:Y:S01]  /*11120*/  SYNCS.PHASECHK.TRANS64.TRYWAIT P2, [UR6+0x33450], R8 ;  /* 0x03345008ff0075a7 */ /* 0x0000620008040146 */
[----:B------:R-:W-:Y:S05]  /*11130*/  @!P0 BRA `(.L_x_1434) ;  /* 0x0000000000048947 */ /* 0x000fea0003800000 */
[----:B------:R-:W-:Y:S01]  /*11140*/  BPT.TRAP 0x1 ;  /* 0x000000040000795c */ /* 0x000fe20000300000 */
.L_x_1434:
[----:B-1----:R-:W-:Y:S05]  /*11150*/  @P2 BRA `(.L_x_1432) ;  /* 0x0000000000082947 */ /* 0x002fea0003800000 */
[----:B------:R-:W1:Y:S02]  /*11160*/  SYNCS.PHASECHK.TRANS64.TRYWAIT P2, [UR6+0x33450], R8 ;  /* 0x03345008ff0075a7 */ /* 0x000e640008040146 */
[----:B-1----:R-:W-:Y:S05]  /*11170*/  @!P2 BRA `(.L_x_1435) ;  /* 0x000001700088a947 */ /* 0x002fea0003800000 */
.L_x_1432:
[----:B------:R-:W-:Y:S01]  /*11180*/  UIADD3 UR6, UR38, 0x200, URZ ;  /* 0x0000020026067890 */ /* 0x000fe2000fffe03f */
[----:B------:R-:W-:Y:S01]  /*11190*/  WARPGROUP.ARRIVE ;  /* 0x00000000000079c5 */ /* 0x000fe20000000000 */
[----:B------:R-:W-:-:S05]  /*111a0*/  UMOV UR7, 0xc0000010 ;  /* 0xc000001000077882 */ /* 0x000fca0000000000 */
[----:B------:R-:W2:Y:S01]  /*111b0*/  S2R R13, SR_TID.X ;  /* 0x00000000000d7919 */ /* 0x000ea20000002100 */
[----:B------:R-:W-:Y:S01]  /*111c0*/  USHF.R.U32.HI UR6, URZ, 0x4, UR6 ;  /* 0x000000043f067899 */ /* 0x000fe20008011606 */
[----:B-1----:R-:W-:Y:S01]  /*111d0*/  IMAD.U32 R9, RZ, RZ, UR59 ;  /* 0x0000003bff097e24 */ /* 0x002fe2000f8e00ff */
[----:B------:R-:W-:Y:S01]  /*111e0*/  PLOP3.LUT P2, PT, PT, PT, UP0, 0x40, 0x0 ;  /* 0x000000000000781c */ /* 0x000fe20003f4e808 */
[----:B------:R-:W-:Y:S01]  /*111f0*/  IMAD R19, R4, -0xa0, RZ ;  /* 0xffffff6004137824 */ /* 0x000fe200078e02ff */
[----:B------:R-:W-:Y:S02]  /*11200*/  ULOP3.LUT UR6, UR6, 0x3fff, URZ, 0xc0, !UPT ;  /* 0x00003fff06067892 */ /* 0x000fe4000f8ec03f */
[----:B------:R-:W-:Y:S02]  /*11210*/  @!P1 LEA R9, R9, UR38, 0x3 ;  /* 0x0000002609099c11 */ /* 0x000fe4000f8e18ff */
[----:B------:R-:W-:Y:S01]  /*11220*/  ULOP3.LUT UR6, UR6, 0x10000, URZ, 0xfc, !UPT ;  /* 0x0001000006067892 */ /* 0x000fe2000f8efc3f */
[----:B------:R-:W-:-:S02]  /*11230*/  IADD3 R14, R19, 0x1, R22 ;  /* 0x00000001130e7810 */ /* 0x000fc40007ffe016 */
[----:B------:R-:W-:Y:S01]  /*11240*/  @!P1 VIADD R9, R9, 0x33440 ;  /* 0x0003344009099836 */ /* 0x000fe20000000000 */
[----:B------:R-:W-:-:S04]  /*11250*/  UIMAD UR10, UR54, 0x780, UR6 ;  /* 0x00000780360a78a4 */ /* 0x000fc8000f8e0206 */
[----:B------:R-:W-:-:S03]  /*11260*/  @!P1 PRMT R9, RZ, 0x654, R9 ;  /* 0x00000654ff099816 */ /* 0x000fc60000000009 */
[----:B------:R-:W-:Y:S02]  /*11270*/  UMOV UR6, UR10 ;  /* 0x0000000a00067c82 */ /* 0x000fe40008000000 */
[----:B------:R-:W-:Y:S01]  /*11280*/  QGMMA.64x192x32.F32.E4M3.E4M3 R24, R216, gdesc[UR4], R24, gsb0 ;  /* 0x02e00004d8187df3 */ /* 0x000fe20008000818 */
[----:B------:R-:W-:Y:S01]  /*11290*/  UIADD3 UR6, UR10, 0x180, URZ ;  /* 0x000001800a067890 */ /* 0x000fe2000fffe03f */
[----:B------:R-:W-:Y:S01]  /*112a0*/  UMOV UR7, 0xc0000010 ;  /* 0xc000001000077882 */ /* 0x000fe20000000000 */
[----:B--2---:R-:W-:-:S04]  /*112b0*/  SHF.R.U32.HI R13, RZ, 0x7, R13 ;  /* 0x00000007ff0d7819 */ /* 0x004fc8000001160d */
[----:B0-----:R-:W-:Y:S01]  /*112c0*/  IADD3 R8, -R13, 0xb, RZ ;  /* 0x0000000b0d087810 */ /* 0x001fe20007ffe1ff */
[----:B------:R-:W-:Y:S01]  /*112d0*/  IMAD R13, R222, -0x2, R19 ;  /* 0xfffffffede0d7824 */ /* 0x000fe200078e0213 */
[----:B------:R-:W-:Y:S02]  /*112e0*/  WARPGROUP.DEPBAR.LE gsb0, 0x0 ;  /* 0x00008000000079c5 */ /* 0x000fe40000010000 */
[----:B------:R-:W-:-:S09]  /*112f0*/  WARPGROUP.ARRIVE ;  /* 0x00000000000079c5 */ /* 0x000fd20000000000 */
        /* <DEDUP_REMOVED lines=19> */
[----:B------:R1:W-:Y:S02]  /*11430*/  @!P1 SYNCS.ARRIVE.TRANS64.RED.A1T0 RZ, [R9+URZ], RZ ;  /* 0x000000ff09ff99a7 */ /* 0x0003e4000810043f */
[----:B-1----:R-:W-:-:S04]  /*11440*/  IMAD.IADD R9, R14, 0x1, -R23 ;  /* 0x000000010e097824 */ /* 0x002fc800078e0a17 */
[----:B------:R-:W-:-:S04]  /*11450*/  IMAD R9, R222, -0x2, R9 ;  /* 0xfffffffede097824 */ /* 0x000fc800078e0209 */
[C---:B------:R-:W-:Y:S02]  /*11460*/  VIADD R200, R9.reuse, UR57 ;  /* 0x0000003909c87c36 */ /* 0x040fe40008000000 */
[----:B------:R-:W-:Y:S02]  /*11470*/  VIADD R20, R9, UR6 ;  /* 0x0000000609147c36 */ /* 0x000fe40008000000 */
[C---:B------:R-:W-:Y:S02]  /*11480*/  IMAD.IADD R15, R5.reuse, 0x1, R200 ;  /* 0x00000001050f7824 */ /* 0x040fe400078e02c8 */
[----:B------:R-:W-:Y:S01]  /*11490*/  IMAD.IADD R14, R5, 0x1, R20 ;  /* 0x00000001050e7824 */ /* 0x000fe200078e0214 */
[----:B0-----:R-:W-:Y:S06]  /*114a0*/  @P2 BRA `(.L_x_1436) ;  /* 0x0000000000582947 */ /* 0x001fec0003800000 */
[----:B------:R-:W-:Y:S01]  /*114b0*/  IMAD.IADD R21, R5, 0x1, R10 ;  /* 0x0000000105157824 */ /* 0x000fe200078e020a */
[----:B------:R-:W-:Y:S04]  /*114c0*/  BSSY B0, `(.L_x_1437) ;  /* 0x0000011000007945 */ /* 0x000fe80003800000 */
[----:B------:R-:W-:-:S13]  /*114d0*/  ISETP.GT.AND P2, PT, R21, -0x1, PT ;  /* 0xffffffff1500780c */ /* 0x000fda0003f44270 */
[----:B------:R-:W-:Y:S05]  /*114e0*/  @P2 BRA `(.L_x_1438) ;  /* 0x0000000000202947 */ /* 0x000fea0003800000 */
[----:B------:R-:W-:Y:S01]  /*114f0*/  IMAD.U32 R201, RZ, RZ, UR55 ;  /* 0x00000037ffc97e24 */ /* 0x000fe2000f8e00ff */
[----:B------:R-:W-:-:S04]  /*11500*/  LOP3.LUT R21, RZ, R21, RZ, 0x33, !PT ;  /* 0x00000015ff157212 */ /* 0x000fc800078e33ff */
[----:B------:R-:W-:-:S13]  /*11510*/  ISETP.NE.AND P2, PT, R201, 0x1, PT ;  /* 0x00000001c900780c */ /* 0x000fda0003f45270 */
[----:B------:R-:W0:Y:S02]  /*11520*/  @P2 LDC.64 R8, c[0x0][0x9e8] ;  /* 0x00027a00ff082b82 */ /* 0x000e240000000a00 */
[----:B0-----:R-:W-:-:S05]  /*11530*/  @P2 IMAD.HI.U32 R8, R21, R8, RZ ;  /* 0x0000000815082227 */ /* 0x001fca00078e00ff */
[----:B------:R-:W-:-:S04]  /*11540*/  @P2 SHF.R.U32.HI R21, RZ, R9, R8 ;  /* 0x00000009ff152219 */ /* 0x000fc80000011608 */
[----:B------:R-:W-:Y:S01]  /*11550*/  LOP3.LUT R8, RZ, R21, RZ, 0x33, !PT ;  /* 0x00000015ff087212 */ /* 0x000fe200078e33ff */
[----:B------:R-:W-:Y:S06]  /*11560*/  BRA `(.L_x_1439) ;  /* 0x0000000000187947 */ /* 0x000fec0003800000 */
.L_x_1438:
[----:B------:R-:W-:-:S05]  /*11570*/  IMAD.U32 R201, RZ, RZ, UR55 ;  /* 0x00000037ffc97e24 */ /* 0x000fca000f8e00ff */
[----:B------:R-:W-:-:S13]  /*11580*/  ISETP.NE.AND P2, PT, R201, 0x1, PT ;  /* 0x00000001c900780c */ /* 0x000fda0003f45270 */
[----:B------:R-:W0:Y:S02]  /*11590*/  @P2 LDC.64 R8, c[0x0][0x9e8] ;  /* 0x00027a00ff082b82 */ /* 0x000e240000000a00 */
[----:B0-----:R-:W-:-:S04]  /*115a0*/  @P2 IMAD.HI.U32 R202, R21, R8, RZ ;  /* 0x0000000815ca2227 */ /* 0x001fc800078e00ff */
[----:B------:R-:W-:Y:S01]  /*115b0*/  IMAD.MOV.U32 R8, RZ, RZ, R21 ;  /* 0x000000ffff087224 */ /* 0x000fe200078e0015 */
[----:B------:R-:W-:-:S07]  /*115c0*/  @P2 SHF.R.U32.HI R8, RZ, R9, R202 ;  /* 0x00000009ff082219 */ /* 0x000fce00000116ca */
.L_x_1439:
[----:B------:R-:W-:Y:S05]  /*115d0*/  BSYNC B0 ;  /* 0x0000000000007941 */ /* 0x000fea0003800000 */
.L_x_1437:
[----:B------:R-:W-:-:S05]  /*115e0*/  IMAD R8, R8, R201, R13 ;  /* 0x000000c908087224 */ /* 0x000fca00078e020d */
[----:B------:R-:W-:Y:S02]  /*115f0*/  VIADDMNMX R15, R8, R201, R15, PT ;  /* 0x000000c9080f7246 */ /* 0x000fe4000380010f */
[----:B------:R-:W-:-:S07]  /*11600*/  VIMNMX R14, R14, R8, !PT ;  /* 0x000000080e0e7248 */ /* 0x000fce0007fe0100 */
.L_x_1436:
        /* <DEDUP_REMOVED lines=16> */
[----:B------:R-:W-:Y:S02]  /*11710*/  FSEL R188, R188, -INF , !P2 ;  /* 0xff800000bcbc7808 */ /* 0x000fe40005000000 */
[----:B------:R-:W-:-:S02]  /*11720*/  ISETP.GT.AND P2, PT, R14, 0x9, !P4 ;  /* 0x000000090e00780c */ /* 0x000fc40006744270 */
[----:B------:R-:W-:Y:S02]  /*11730*/  LOP3.LUT R16, R16, 0x7fffffff, RZ, 0xc0, !PT ;  /* 0x7fffffff10107812 */ /* 0x000fe400078ec0ff */
[----:B------:R-:W-:Y:S02]  /*11740*/  ISETP.LT.OR P2, PT, R15, 0xa, P2 ;  /* 0x0000000a0f00780c */ /* 0x000fe40001741670 */
[----:B------:R-:W-:Y:S02]  /*11750*/  @P4 LOP3.LUT R16, R16, 0x80000000, RZ, 0xfc, !PT ;  /* 0x8000000010104812 */ /* 0x000fe400078efcff */
[----:B------:R-:W-:Y:S02]  /*11760*/  FSEL R189, R189, -INF , !P2 ;  /* 0xff800000bdbd7808 */ /* 0x000fe40005000000 */
[----:B------:R-:W-:Y:S02]  /*11770*/  @P3 LOP3.LUT R2, R2, 0x1, RZ, 0xfc, !PT ;  /* 0x0000000102023812 */ /* 0x000fe400078efcff */
[----:B------:R-:W-:-:S02]  /*11780*/  ISETP.GT.AND P2, PT, R14, 0x10, !P3 ;  /* 0x000000100e00780c */ /* 0x000fc40005f44270 */
[----:B------:R-:W-:Y:S02]  /*11790*/  ISETP.GE.AND P3, PT, R19, 0x12, PT ;  /* 0x000000121300780c */ /* 0x000fe40003f66270 */
[----:B------:R-:W-:Y:S02]  /*117a0*/  ISETP.LT.OR P2, PT, R15, 0x11, P2 ;  /* 0x000000110f00780c */ /* 0x000fe40001741670 */
[----:B------:R-:W-:Y:S02]  /*117b0*/  LOP3.LUT R2, R2, 0xfffffff7, RZ, 0xc0, !PT ;  /* 0xfffffff702027812 */ /* 0x000fe400078ec0ff */
[----:B------:R-:W-:Y:S02]  /*117c0*/  FSEL R192, R192, -INF , !P2 ;  /* 0xff800000c0c07808 */ /* 0x000fe40005000000 */
[----:B------:R-:W-:Y:S02]  /*117d0*/  ISETP.GT.AND P2, PT, R14, 0x11, !P3 ;  /* 0x000000110e00780c */ /* 0x000fe40005f44270 */
[----:B------:R-:W-:-:S02]  /*117e0*/  ISETP.GE.AND P4, PT, R19, 0x22, PT ;  /* 0x000000221300780c */ /* 0x000fc40003f86270 */
[----:B------:R-:W-:Y:S02]  /*117f0*/  ISETP.LT.OR P2, PT, R15, 0x12, P2 ;  /* 0x000000120f00780c */ /* 0x000fe40001741670 */
[----:B------:R-:W-:Y:S02]  /*11800*/  @P3 LOP3.LUT R2, R2, 0x8, RZ, 0xfc, !PT ;  /* 0x0000000802023812 */ /* 0x000fe400078efcff */
[----:B------:R-:W-:Y:S02]  /*11810*/  ISETP.GE.AND P3, PT, R19, 0x19, PT ;  /* 0x000000191300780c */ /* 0x000fe40003f66270 */
[----:B------:R-:W-:Y:S02]  /*11820*/  FSEL R193, R193, -INF , !P2 ;  /* 0xff800000c1c17808 */ /* 0x000fe40005000000 */
[----:B------:R-:W-:Y:S02]  /*11830*/  LOP3.LUT R2, R2, 0xfffffffb, RZ, 0xc0, !PT ;  /* 0xfffffffb02027812 */ /* 0x000fe400078ec0ff */
[----:B------:R-:W-:-:S02]  /*11840*/  ISETP.GT.AND P2, PT, R14, 0x18, !P3 ;  /* 0x000000180e00780c */ /* 0x000fc40005f44270 */
[----:B------:R-:W-:Y:S02]  /*11850*/  LOP3.LUT R16, R16, 0xfffffffd, RZ, 0xc0, !PT ;  /* 0xfffffffd10107812 */ /* 0x000fe400078ec0ff */
[----:B------:R-:W-:Y:S02]  /*11860*/  ISETP.LT.OR P2, PT, R15, 0x19, P2 ;  /* 0x000000190f00780c */ /* 0x000fe40001741670 */
[----:B------:R-:W-:Y:S02]  /*11870*/  @P4 LOP3.LUT R16, R16, 0x2, RZ, 0xfc, !PT ;  /* 0x0000000210104812 */ /* 0x000fe400078efcff */
[----:B------:R-:W-:Y:S02]  /*11880*/  @P3 LOP3.LUT R2, R2, 0x4, RZ, 0xfc, !PT ;  /* 0x0000000402023812 */ /* 0x000fe400078efcff */
[----:B------:R-:W-:Y:S02]  /*11890*/  ISETP.GE.AND P3, PT, R19, 0x1a, PT ;  /* 0x0000001a1300780c */ /* 0x000fe40003f66270 */
[----:B------:R-:W-:-:S02]  /*118a0*/  FSEL R196, R196, -INF , !P2 ;  /* 0xff800000c4c47808 */ /* 0x000fc40005000000 */
[----:B------:R-:W-:Y:S02]  /*118b0*/  ISETP.GT.AND P2, PT, R14, 0x19, !P3 ;  /* 0x000000190e00780c */ /* 0x000fe40005f44270 */
[----:B------:R-:W-:Y:S02]  /*118c0*/  LOP3.LUT R2, R2, 0xfffffffd, RZ, 0xc0, !PT ;  /* 0xfffffffd02027812 */ /* 0x000fe400078ec0ff */
[----:B------:R-:W-:Y:S02]  /*118d0*/  ISETP.LT.OR P2, PT, R15, 0x1a, P2 ;  /* 0x0000001a0f00780c */ /* 0x000fe40001741670 */
[----:B------:R-:W-:Y:S02]  /*118e0*/  LOP3.LUT R16, R16, 0xfffffffb, RZ, 0xc0, !PT ;  /* 0xfffffffb10107812 */ /* 0x000fe400078ec0ff */
[----:B------:R-:W-:Y:S02]  /*118f0*/  FSEL R197, R197, -INF , !P2 ;  /* 0xff800000c5c57808 */ /* 0x000fe40005000000 */
[----:B------:R-:W-:-:S02]  /*11900*/  ISETP.GE.AND P2, PT, R19, 0x21, PT ;  /* 0x000000211300780c */ /* 0x000fc40003f46270 */
        /* <DEDUP_REMOVED lines=192> */
[----:B------:R-:W-:-:S03]  /*12510*/  VIADD R15, R11, 0x8 ;  /* 0x000000080b0f7836 */ /* 0x000fc60000000000 */
[----:B------:R-:W-:Y:S02]  /*12520*/  ISETP.NE.AND P6, PT, R19, 0x1, PT ;  /* 0x000000011300780c */ /* 0x000fe40003fc5270 */
[----:B------:R-:W-:-:S11]  /*12530*/  LOP3.LUT R15, RZ, R15, RZ, 0x33, !PT ;  /* 0x0000000fff0f7212 */ /* 0x000fd600078e33ff */
[----:B------:R-:W0:Y:S02]  /*12540*/  @P6 LDC.64 R8, c[0x0][0x9e8] ;  /* 0x00027a00ff086b82 */ /* 0x000e240000000a00 */
[----:B0-----:R-:W-:-:S05]  /*12550*/  @P6 IMAD.HI.U32 R8, R15, R8, RZ ;  /* 0x000000080f086227 */ /* 0x001fca00078e00ff */
[----:B------:R-:W-:-:S04]  /*12560*/  @P6 SHF.R.U32.HI R15, RZ, R9, R8 ;  /* 0x00000009ff0f6219 */ /* 0x000fc80000011608 */
[----:B------:R-:W-:Y:S01]  /*12570*/  LOP3.LUT R8, RZ, R15, RZ, 0x33, !PT ;  /* 0x0000000fff087212 */ /* 0x000fe200078e33ff */
[----:B------:R-:W-:Y:S06]  /*12580*/  BRA `(.L_x_1443) ;  /* 0x0000000000187947 */ /* 0x000fec0003800000 */
.L_x_1442:
[----:B------:R-:W-:-:S05]  /*12590*/  IMAD.U32 R19, RZ, RZ, UR55 ;  /* 0x00000037ff137e24 */ /* 0x000fca000f8e00ff */
[----:B------:R-:W-:-:S13]  /*125a0*/  ISETP.NE.AND P6, PT, R19, 0x1, PT ;  /* 0x000000011300780c */ /* 0x000fda0003fc5270 */
[----:B------:R-:W0:Y:S02]  /*125b0*/  @P6 LDC.64 R8, c[0x0][0x9e8] ;  /* 0x00027a00ff086b82 */ /* 0x000e240000000a00 */
[----:B0-----:R-:W-:-:S04]  /*125c0*/  @P6 IMAD.HI.U32 R14, R12, R8, RZ ;  /* 0x000000080c0e6227 */ /* 0x001fc800078e00ff */
[----:B------:R-:W-:Y:S01]  /*125d0*/  IMAD.MOV.U32 R8, RZ, RZ, R12 ;  /* 0x000000ffff087224 */ /* 0x000fe200078e000c */
[----:B------:R-:W-:-:S07]  /*125e0*/  @P6 SHF.R.U32.HI R8, RZ, R9, R14 ;  /* 0x00000009ff086219 */ /* 0x000fce000001160e */
.L_x_1443:
[----:B------:R-:W-:Y:S05]  /*125f0*/  BSYNC B0 ;  /* 0x0000000000007941 */ /* 0x000fea0003800000 */
.L_x_1441:
[----:B------:R-:W-:-:S05]  /*12600*/  IMAD R13, R8, R19, R13 ;  /* 0x00000013080d7224 */ /* 0x000fca00078e020d */
[----:B------:R-:W-:Y:S02]  /*12610*/  VIADDMNMX R200, R13, R19, R200, PT ;  /* 0x000000130dc87246 */ /* 0x000fe400038001c8 */
[----:B------:R-:W-:-:S07]  /*12620*/  VIMNMX R20, R20, R13, !PT ;  /* 0x0000000d14147248 */ /* 0x000fce0007fe0100 */
.L_x_1440:
[----:B------:R-:W-:Y:S01]  /*12630*/  ISETP.GT.AND P2, PT, R20, 0x20, !P2 ;  /* 0x000000201400780c */ /* 0x000fe20005744270 */
[----:B------:R-:W-:Y:S01]  /*12640*/  IMAD.U32 R13, RZ, RZ, UR40 ;  /* 0x00000028ff0d7e24 */ /* 0x000fe2000f8e00ff */
[----:B------:R-:W-:Y:S02]  /*12650*/  LOP3.LUT P6, RZ, R16, 0x2, RZ, 0xc0, !PT ;  /* 0x0000000210ff7812 */ /* 0x000fe400078cc0ff */
[----:B------:R-:W-:Y:S02]  /*12660*/  ISETP.LT.OR P2, PT, R200, 0x21, P2 ;  /* 0x00000021c800780c */ /* 0x000fe40001741670 */
[----:B------:R-:W-:Y:S02]  /*12670*/  FMNMX.FTZ R8, R184, R3, !PT ;  /* 0x00000003b8087209 */ /* 0x000fe40007810000 */
[----:B------:R-:W-:Y:S02]  /*12680*/  FSEL R170, R170, -INF , !P2 ;  /* 0xff800000aaaa7808 */ /* 0x000fe40005000000 */
[----:B------:R-:W-:-:S02]  /*12690*/  ISETP.GT.AND P2, PT, R20, 0x21, !P6 ;  /* 0x000000211400780c */ /* 0x000fc40007744270 */
[----:B------:R-:W-:Y:S02]  /*126a0*/  LOP3.LUT P6, RZ, R16, 0x8000, RZ, 0xc0, !PT ;  /* 0x0000800010ff7812 */ /* 0x000fe400078cc0ff */
        /* <DEDUP_REMOVED lines=73> */
[----:B------:R-:W-:Y:S02]  /*12b40*/  ISETP.GT.AND P2, PT, R20, 0x50, !P6 ;  /* 0x000000501400780c */ /* 0x000fe40007744270 */
[----:B------:R-:W-:Y:S02]  /*12b50*/  LOP3.LUT P6, RZ, R16, 0x10, RZ, 0xc0, !PT ;  /* 0x0000001010ff7812 */ /* 0x000fe400078cc0ff */
        /* <DEDUP_REMOVED lines=20> */
[----:B------:R-:W-:Y:S01]  /*12ca0*/  ISETP.GT.AND P3, PT, R20, 0x90, !P3 ;  /* 0x000000901400780c */ /* 0x000fe20005f64270 */
[----:B------:R-:W0:Y:S01]  /*12cb0*/  SHFL.BFLY PT, R9, R14, 0x2, 0x1f ;  /* 0x0c401f000e097f89 */ /* 0x000e2200000e0000 */
[C---:B------:R-:W-:Y:S02]  /*12cc0*/  ISETP.LT.OR P2, PT, R200.reuse, 0x5a, P2 ;  /* 0x0000005ac800780c */ /* 0x040fe40001741670 */
[----:B------:R-:W-:Y:S02]  /*12cd0*/  ISETP.LT.OR P3, PT, R200, 0x91, P3 ;  /* 0x00000091c800780c */ /* 0x000fe40001f61670 */
[----:B------:R-:W-:Y:S02]  /*12ce0*/  FSEL R167, R167, -INF , !P2 ;  /* 0xff800000a7a77808 */ /* 0x000fe40005000000 */
[----:B------:R-:W-:Y:S02]  /*12cf0*/  LOP3.LUT P2, RZ, R16, 0x800, RZ, 0xc0, !PT ;  /* 0x0000080010ff7812 */ /* 0x000fe4000784c0ff */
[----:B------:R-:W-:-:S02]  /*12d00*/  ISETP.GT.AND P4, PT, R20, 0x91, !P4 ;  /* 0x000000911400780c */ /* 0x000fc40006784270 */
[----:B------:R-:W-:Y:S02]  /*12d10*/  ISETP.GT.AND P2, PT, R20, 0x60, !P2 ;  /* 0x000000601400780c */ /* 0x000fe40005744270 */
[----:B------:R-:W-:Y:S02]  /*12d20*/  FSEL R130, R130, -INF , !P3 ;  /* 0xff80000082827808 */ /* 0x000fe40005800000 */
[----:B------:R-:W-:Y:S02]  /*12d30*/  ISETP.LT.OR P2, PT, R200, 0x61, P2 ;  /* 0x00000061c800780c */ /* 0x000fe40001741670 */
[----:B------:R-:W-:Y:S02]  /*12d40*/  ISETP.GT.AND P5, PT, R20, 0x98, !P5 ;  /* 0x000000981400780c */ /* 0x000fe40006fa4270 */
[----:B------:R-:W-:Y:S02]  /*12d50*/  FSEL R138, R138, -INF , !P2 ;  /* 0xff8000008a8a7808 */ /* 0x000fe40005000000 */
[----:B------:R-:W-:-:S02]  /*12d60*/  LOP3.LUT P2, RZ, R16, 0x400, RZ, 0xc0, !PT ;  /* 0x0000040010ff7812 */ /* 0x000fc4000784c0ff */
[----:B------:R-:W-:Y:S02]  /*12d70*/  ISETP.LT.OR P4, PT, R200, 0x92, P4 ;  /* 0x00000092c800780c */ /* 0x000fe40002781670 */
[----:B------:R-:W-:Y:S02]  /*12d80*/  ISETP.GT.AND P2, PT, R20, 0x61, !P2 ;  /* 0x000000611400780c */ /* 0x000fe40005744270 */
[----:B0-----:R-:W-:Y:S02]  /*12d90*/  FMNMX.FTZ R15, R14, R9, !PT ;  /* 0x000000090e0f7209 */ /* 0x001fe40007810000 */
[C---:B------:R-:W-:Y:S02]  /*12da0*/  ISETP.LT.OR P2, PT, R200.reuse, 0x62, P2 ;  /* 0x00000062c800780c */ /* 0x040fe40001741670 */
[----:B------:R-:W-:Y:S01]  /*12db0*/  ISETP.LT.OR P5, PT, R200, 0x99, P5 ;  /* 0x00000099c800780c */ /* 0x000fe20002fa1670 */
[----:B------:R-:W0:Y:S01]  /*12dc0*/  SHFL.BFLY PT, R8, R15, 0x1, 0x1f ;  /* 0x0c201f000f087f89 */ /* 0x000e2200000e0000 */
[----:B------:R-:W-:-:S02]  /*12dd0*/  FSEL R139, R139, -INF , !P2 ;  /* 0xff8000008b8b7808 */ /* 0x000fc40005000000 */
[----:B------:R-:W-:Y:S02]  /*12de0*/  LOP3.LUT P2, RZ, R16, 0x200, RZ, 0xc0, !PT ;  /* 0x0000020010ff7812 */ /* 0x000fe4000784c0ff */
[----:B------:R-:W-:Y:S02]  /*12df0*/  FSEL R131, R131, -INF , !P4 ;  /* 0xff80000083837808 */ /* 0x000fe40006000000 */
[----:B------:R-:W-:Y:S02]  /*12e00*/  ISETP.GT.AND P2, PT, R20, 0x68, !P2 ;  /* 0x000000681400780c */ /* 0x000fe40005744270 */
[----:B------:R-:W-:Y:S02]  /*12e10*/  FSEL R134, R134, -INF , !P5 ;  /* 0xff80000086867808 */ /* 0x000fe40006800000 */
[----:B------:R-:W-:-:S04]  /*12e20*/  ISETP.LT.OR P2, PT, R200, 0x69, P2 ;  /* 0x00000069c800780c */ /* 0x000fc80001741670 */
[----:B------:R-:W-:Y:S02]  /*12e30*/  FSEL R142, R142, -INF , !P2 ;  /* 0xff8000008e8e7808 */ /* 0x000fe40005000000 */
[----:B------:R-:W-:-:S04]  /*12e40*/  LOP3.LUT P2, RZ, R16, 0x100, RZ, 0xc0, !PT ;  /* 0x0000010010ff7812 */ /* 0x000fc8000784c0ff */
[----:B------:R-:W-:Y:S02]  /*12e50*/  ISETP.GT.AND P2, PT, R20, 0x69, !P2 ;  /* 0x000000691400780c */ /* 0x000fe40005744270 */
[----:B0-----:R-:W-:Y:S02]  /*12e60*/  FMNMX.FTZ R8, R15, R8, !PT ;  /* 0x000000080f087209 */ /* 0x001fe40007810000 */
[----:B------:R-:W-:-:S03]  /*12e70*/  ISETP.LT.OR P2, PT, R200, 0x6a, P2 ;  /* 0x0000006ac800780c */ /* 0x000fc60001741670 */
[----:B------:R-:W-:Y:S01]  /*12e80*/  FFMA.FTZ R13, R8, R13, -8 ;  /* 0xc1000000080d7423 */ /* 0x000fe2000001000d */
        /* <DEDUP_REMOVED lines=159> */
[----:B------:R-:W-:Y:S01]  /*13880*/  MUFU.EX2 R176, R176 ;  /* 0x000000b000b07308 */ /* 0x000fe20000000800 */
[----:B------:R-:W-:Y:S02]  /*13890*/  FSEL R140, R135, -INF , !P3 ;  /* 0xff800000878c7808 */ /* 0x000fe40005800000 */
[----:B------:R-:W-:-:S04]  /*138a0*/  FMNMX.FTZ R141, R134, R141, !PT ;  /* 0x0000008d868d7209 */ /* 0x000fc80007810000 */
[----:B------:R-:W-:Y:S01]  /*138b0*/  FMNMX.FTZ R189, R140, R141, !PT ;  /* 0x0000008d8cbd7209 */ /* 0x000fe20007810000 */
[----:B------:R-:W-:Y:S04]  /*138c0*/  MUFU.EX2 R135, R193 ;  /* 0x000000c100877308 */ /* 0x000fe80000000800 */
[----:B------:R-:W0:Y:S04]  /*138d0*/  SHFL.BFLY PT, R192, R189, 0x2, 0x1f ;  /* 0x0c401f00bdc07f89 */ /* 0x000e2800000e0000 */
[----:B------:R1:W-:Y:S08]  /*138e0*/  MUFU.EX2 R141, R196 ;  /* 0x000000c4008d7308 */ /* 0x0003f00000000800 */
[----:B------:R-:W-:Y:S01]  /*138f0*/  MUFU.EX2 R177, R177 ;  /* 0x000000b100b17308 */ /* 0x000fe20000000800 */
[----:B-1----:R-:W-:-:S05]  /*13900*/  FSEL R196, R8, RZ, P2 ;  /* 0x000000ff08c47208 */ /* 0x002fca0001000000 */
[----:B------:R-:W-:Y:S02]  /*13910*/  FADD.FTZ R196, -R196, R3 ;  /* 0x00000003c4c47221 */ /* 0x000fe40000010100 */
[----:B------:R-:W-:Y:S02]  /*13920*/  MUFU.EX2 R180, R180 ;  /* 0x000000b400b47308 */ /* 0x000fe40000000800 */
[----:B------:R-:W-:Y:S01]  /*13930*/  FMUL.FTZ R3, R196, UR40 ;  /* 0x00000028c4037c20 */ /* 0x000fe20008410000 */
[----:B0-----:R-:W-:-:S05]  /*13940*/  FMNMX.FTZ R192, R189, R192, !PT ;  /* 0x000000c0bdc07209 */ /* 0x001fca0007810000 */
[----:B------:R-:W0:Y:S01]  /*13950*/  MUFU.EX2 R3, R3 ;  /* 0x0000000300037308 */ /* 0x000e220000000800 */
        /* <DEDUP_REMOVED lines=14> */
[----:B------:R-:W-:Y:S01]  /*13a40*/  FMUL.FTZ R0, R193, UR40 ;  /* 0x00000028c1007c20 */ /* 0x000fe20008410000 */
[--C-:B------:R-:W-:Y:S01]  /*13a50*/  FFMA.FTZ R187, R190, UR40, -R149.reuse ;  /* 0x00000028bebb7c23 */ /* 0x100fe20008010895 */
[----:B------:R-:W-:-:S01]  /*13a60*/  FFMA.FTZ R190, R191, UR40, -R149 ;  /* 0x00000028bfbe7c23 */ /* 0x000fc20008010895 */
[--C-:B------:R-:W-:Y:S01]  /*13a70*/  FFMA.FTZ R189, R194, UR40, -R149.reuse ;  /* 0x00000028c2bd7c23 */ /* 0x100fe20008010895 */
[----:B------:R-:W-:Y:S01]  /*13a80*/  MUFU.EX2 R9, R9 ;  /* 0x0000000900097308 */ /* 0x000fe20000000800 */
[----:B------:R-:W-:-:S01]  /*13a90*/  FFMA.FTZ R194, R195, UR40, -R149 ;  /* 0x00000028c3c27c23 */ /* 0x000fc20008010895 */
[----:B------:R-:W-:Y:S01]  /*13aa0*/  FFMA.FTZ R191, R198, UR40, -R149 ;  /* 0x00000028c6bf7c23 */ /* 0x000fe20008010895 */
[----:B0-----:R-:W-:-:S01]  /*13ab0*/  FFMA.FTZ R198, R3, R7, R14 ;  /* 0x0000000703c67223 */ /* 0x001fc2000001000e */
        /* <DEDUP_REMOVED lines=42> */
[----:B------:R-:W-:Y:S01]  /*13d60*/  FADD.FTZ R7, R21, R6 ;  /* 0x0000000615077221 */ /* 0x000fe20000010000 */
[----:B------:R-:W-:-:S01]  /*13d70*/  FFMA.FTZ R134, R134, UR40, -R149 ;  /* 0x0000002886867c23 */ /* 0x000fc20008010895 */
[----:B------:R-:W2:Y:S01]  /*13d80*/  MUFU.EX2 R194, R194 ;  /* 0x000000c200c27308 */ /* 0x000ea20000000800 */
[----:B0-----:R-:W-:-:S01]  /*13d90*/  FADD.FTZ R198, R190, R193 ;  /* 0x000000c1bec67221 */ /* 0x001fc20000010000 */
[----:B------:R-:W-:Y:S01]  /*13da0*/  FADD.FTZ R6, R186, R7 ;  /* 0x00000007ba067221 */ /* 0x000fe20000010000 */
[----:B------:R-:W-:-:S03]  /*13db0*/  FFMA.FTZ R149, R140, UR40, -R149 ;  /* 0x000000288c957c23 */ /* 0x000fc60008010895 */
        /* <DEDUP_REMOVED lines=125> */
.L_x_1444:
        /* <DEDUP_REMOVED lines=147> */
[----:B------:R-:W-:Y:S01]  /*14ec0*/  IMAD.MOV.U32 R0, RZ, RZ, R13 ;  /* 0x000000ffff007224 */ /* 0x000fe200078e000d */
[----:B------:R-:W-:Y:S01]  /*14ed0*/  UMOV UR54, UR59 ;  /* 0x0000003b00367c82 */ /* 0x000fe20008000000 */
[----:B------:R-:W-:Y:S01]  /*14ee0*/  IMAD.MOV.U32 R3, RZ, RZ, R8 ;  /* 0x000000ffff037224 */ /* 0x000fe200078e0008 */
[----:B------:R-:W-:-:S06]  /*14ef0*/  UMOV UR50, UR58 ;  /* 0x0000003a00327c82 */ /* 0x000fcc0008000000 */
.L_x_1427:
        /* <DEDUP_REMOVED lines=16> */
.L_x_1447:
[----:B------:R-:W-:-:S13]  /*15000*/  ISETP.NE.AND P2, PT, R5, 0x1, PT ;  /* 0x000000010500780c */ /* 0x000fda0003f45270 */
[----:B------:R-:W0:Y:S02]  /*15010*/  @P2 LDC.64 R8, c[0x0][0x9e8] ;  /* 0x00027a00ff082b82 */ /* 0x000e240000000a00 */
[----:B0-----:R-:W-:-:S05]  /*15020*/  @P2 IMAD.HI.U32 R8, R220, R8, RZ ;  /* 0x00000008dc082227 */ /* 0x001fca00078e00ff */
[----:B------:R-:W-:-:S07]  /*15030*/  @P2 SHF.R.U32.HI R220, RZ, R9, R8 ;  /* 0x00000009ffdc2219 */ /* 0x000fce0000011608 */
.L_x_1448:
[----:B------:R-:W-:-:S05]  /*15040*/  IMAD R220, R220, R5, RZ ;  /* 0x00000005dcdc7224 */ /* 0x000fca00078e02ff */
[----:B------:R-:W-:-:S13]  /*15050*/  R2UR UR7, R220 ;  /* 0x00000000dc0772ca */ /* 0x000fda00000e0000 */
[----:B------:R-:W-:-:S04]  /*15060*/  UISETP.LT.AND UP0, UPT, UR6, UR7, UPT ;  /* 0x000000070600728c */ /* 0x000fc8000bf01270 */
[----:B------:R-:W-:-:S12]  /*15070*/  USEL UR6, UR6, UR7, !UP0 ;  /* 0x0000000706067287 */ /* 0x000fd8000c000000 */
.L_x_1446:
        /* <DEDUP_REMOVED lines=12> */
.L_x_1459:
[----:B------:R-:W-:Y:S01]  /*15140*/  ISETP.NE.AND P2, PT, RZ, UR45, PT ;  /* 0x0000002dff007c0c */ /* 0x000fe2000bf45270 */
[----:B------:R-:W-:-:S04]  /*15150*/  UISETP.NE.AND UP0, UPT, UR56, 0x1, UPT ;  /* 0x000000013800788c */ /* 0x000fc8000bf05270 */
[----:B------:R-:W-:-:S04]  /*15160*/  USEL UR50, URZ, 0x1, UP0 ;  /* 0x000000013f327887 */ /* 0x000fc80008000000 */
[----:B------:R-:W-:-:S04]  /*15170*/  ULOP3.LUT UR50, UR57, UR50, URZ, 0x3c, !UPT ;  /* 0x0000003239327292 */ /* 0x000fc8000f8e3c3f */
[----:B------:R-:W-:Y:S08]  /*15180*/  @P2 BRA `(.L_x_1450) ;  /* 0x0000000000382947 */ /* 0x000ff00003800000 */
[----:B------:R-:W-:Y:S05]  /*15190*/  @!P0 BRA `(.L_x_1451) ;  /* 0x0000000000048947 */ /* 0x000fea0003800000 */
[----:B------:R-:W-:Y:S01]  /*151a0*/  BPT.TRAP 0x1 ;  /* 0x000000040000795c */ /* 0x000fe20000300000 */
.L_x_1451:
        /* <DEDUP_REMOVED lines=9> */
.L_x_1452:
[----:B-1----:R-:W-:Y:S05]  /*15240*/  @P3 BRA `(.L_x_1450) ;  /* 0x0000000000083947 */ /* 0x002fea0003800000 */
[----:B------:R-:W1:Y:S02]  /*15250*/  SYNCS.PHASECHK.TRANS64.TRYWAIT P3, [UR6+0x33430], R0 ;  /* 0x03343000ff0075a7 */ /* 0x000e640008060146 */
[----:B-1----:R-:W-:Y:S05]  /*15260*/  @!P3 BRA `(.L_x_1453) ;  /* 0x000001300064b947 */ /* 0x002fea0003800000 */
.L_x_1450:
        /* <DEDUP_REMOVED lines=191> */
.L_x_1455:
[----:B------:R-:W-:Y:S01]  /*15e60*/  ULEA UR6, UR56, UR38, 0x3 ;  /* 0x0000002638067291 */ /* 0x000fe2000f8e183f */
[----:B------:R-:W-:-:S05]  /*15e70*/  IMAD.U32 R0, RZ, RZ, UR57 ;  /* 0x00000039ff007e24 */ /* 0x000fca000f8e00ff */
[----:B------:R-:W-:-:S04]  /*15e80*/  SHF.L.U32 R0, R0, 0x1f, RZ ;  /* 0x0000001f00007819 */ /* 0x000fc800000006ff */
[----:B------:R0:W1:Y:S01]  /*15e90*/  SYNCS.PHASECHK.TRANS64.TRYWAIT P2, [UR6+0x33450], R0 ;  /* 0x03345000ff0075a7 */ /* 0x0000620008040146 */
[----:B------:R-:W-:Y:S05]  /*15ea0*/  @!P0 BRA `(.L_x_1456) ;  /* 0x0000000000048947 */ /* 0x000fea0003800000 */
[----:B------:R-:W-:Y:S01]  /*15eb0*/  BPT.TRAP 0x1 ;  /* 0x000000040000795c */ /* 0x000fe20000300000 */
.L_x_1456:
[----:B-1----:R-:W-:Y:S05]  /*15ec0*/  @P2 BRA `(.L_x_1454) ;  /* 0x0000000000082947 */ /* 0x002fea0003800000 */
[----:B------:R-:W1:Y:S02]  /*15ed0*/  SYNCS.PHASECHK.TRANS64.TRYWAIT P2, [UR6+0x33450], R0 ;  /* 0x03345000ff0075a7 */ /* 0x000e640008040146 */
[----:B-1----:R-:W-:Y:S05]  /*15ee0*/  @!P2 BRA `(.L_x_1457) ;  /* 0x00000124005ca947 */ /* 0x002fea0003800000 */
.L_x_1454:
        /* <DEDUP_REMOVED lines=95> */
[----:B0-----:R-:W-:-:S02]  /*164e0*/  FMNMX.FTZ R12, R11, R0, !PT ;  /* 0x000000000b0c7209 */ /* 0x001fc40007810000 */
[----:B-1----:R-:W-:Y:S01]  /*164f0*/  FMNMX.FTZ R13, R10, R3, !PT ;  /* 0x000000030a0d7209 */ /* 0x002fe20007810000 */
[----:B------:R-:W-:Y:S02]  /*16500*/  IMAD.U32 R10, RZ, RZ, UR40 ;  /* 0x00000028ff0a7e24 */ /* 0x000fe4000f8e00ff */
[----:B------:R-:W0:Y:S04]  /*16510*/  SHFL.BFLY PT, R3, R12, 0x1, 0x1f ;  /* 0x0c201f000c037f89 */ /* 0x000e2800000e0000 */
[----:B------:R-:W1:Y:S01]  /*16520*/  SHFL.BFLY PT, R0, R13, 0x1, 0x1f ;  /* 0x0c201f000d007f89 */ /* 0x000e6200000e0000 */
[----:B0-----:R-:W-:Y:S02]  /*16530*/  FMNMX.FTZ R3, R12, R3, !PT ;  /* 0x000000030c037209 */ /* 0x001fe40007810000 */
[----:B-1----:R-:W-:-:S03]  /*16540*/  FMNMX.FTZ R0, R13, R0, !PT ;  /* 0x000000000d007209 */ /* 0x002fc60007810000 */
        /* <DEDUP_REMOVED lines=10> */
[--C-:B------:R-:W-:Y:S01]  /*165f0*/  FFMA.FTZ R177, R180, UR40, -R10.reuse ;  /* 0x00000028b4b17c23 */ /* 0x100fe2000801080a */
[----:B------:R-:W-:Y:S01]  /*16600*/  QGMMA.64x192x32.F32.E4M3.E4M3 R24, R212, gdesc[UR4], R24, gsb0 ;  /* 0x02e00004d4187df3 */ /* 0x000fe20008000818 */
[----:B------:R-:W-:Y:S01]  /*16610*/  UIADD3 UR6, UR10, 0x300, URZ ;  /* 0x000003000a067890 */ /* 0x000fe2000fffe03f */
[----:B------:R-:W-:Y:S01]  /*16620*/  FFMA.FTZ R180, R181, UR40, -R10 ;  /* 0x00000028b5b47c23 */ /* 0x000fe2000801080a */
[----:B------:R-:W-:Y:S01]  /*16630*/  UMOV UR7, 0xc0000010 ;  /* 0xc000001000077882 */ /* 0x000fe20000000000 */
[----:B------:R-:W-:-:S02]  /*16640*/  IMAD.U32 R181, RZ, RZ, UR40 ;  /* 0x00000028ffb57e24 */ /* 0x000fc4000f8e00ff */
        /* <DEDUP_REMOVED lines=81> */
[----:B------:R-:W-:-:S02]  /*16b60*/  IMAD.U32 R195, RZ, RZ, UR54 ;  /* 0x00000036ffc37e24 */ /* 0x000fc4000f8e00ff */
[----:B------:R-:W-:-:S01]  /*16b70*/  FFMA.FTZ R131, R131, UR40, -R10 ;  /* 0x0000002883837c23 */ /* 0x000fc2000801080a */
[----:B------:R-:W1:Y:S01]  /*16b80*/  MUFU.EX2 R13, R13 ;  /* 0x0000000d000d7308 */ /* 0x000e620000000800 */
[----:B0-----:R-:W-:-:S01]  /*16b90*/  FADD.FTZ R194, R12, R7 ;  /* 0x000000070cc27221 */ /* 0x001fc20000010000 */
[--C-:B------:R-:W-:Y:S01]  /*16ba0*/  FFMA.FTZ R134, R134, UR40, -R10.reuse ;  /* 0x0000002886867c23 */ /* 0x100fe2000801080a */
[----:B------:R-:W-:-:S01]  /*16bb0*/  FFMA.FTZ R135, R135, UR40, -R10 ;  /* 0x0000002887877c23 */ /* 0x000fc2000801080a */
[----:B------:R-:W-:-:S04]  /*16bc0*/  IADD3 R193, -R220, 0xb, RZ ;  /* 0x0000000bdcc17810 */ /* 0x000fc80007ffe1ff */
        /* <DEDUP_REMOVED lines=132> */
[----:B------:R-:W0:Y:S01]  /*17410*/  MUFU.EX2 R122, R122 ;  /* 0x0000007a007a7308 */ /* 0x000e220000000800 */
[----:B--2---:R-:W-:-:S03]  /*17420*/  FADD.FTZ R191, R151, R194 ;  /* 0x000000c297bf7221 */ /* 0x004fc60000010000 */
[----:B------:R-:W-:-:S04]  /*17430*/  @!P1 PRMT R6, RZ, 0x654, R6 ;  /* 0x00000654ff069816 */ /* 0x000fc80000000006 */
        /* <DEDUP_REMOVED lines=14> */
[----:B------:R-:W-:Y:S01]  /*17520*/  MUFU.EX2 R128, R128 ;  /* 0x0000008000807308 */ /* 0x000fe20000000800 */
[----:B-1----:R-:W-:-:S01]  /*17530*/  FADD.FTZ R7, R125, R10 ;  /* 0x0000000a7d077221 */ /* 0x002fc20000010000 */
[----:B------:R-:W-:Y:S01]  /*17540*/  QGMMA.64x192x32.F32.E4M3.E4M3 R24, R200, gdesc[UR4], R24, gsb0 ;  /* 0x02e00004c8187df3 */ /* 0x000fe20008000818 */
[----:B0-----:R-:W-:-:S05]  /*17550*/  FADD.FTZ R191, R127, R194 ;  /* 0x000000c27fbf7221 */ /* 0x001fca0000010000 */
[----:B------:R-:W0:Y:S08]  /*17560*/  MUFU.EX2 R130, R130 ;  /* 0x0000008200827308 */ /* 0x000e300000000800 */
[----:B------:R-:W-:Y:S08]  /*17570*/  MUFU.EX2 R129, R129 ;  /* 0x0000008100817308 */ /* 0x000ff00000000800 */
[----:B------:R-:W1:Y:S01]  /*17580*/  MUFU.EX2 R131, R131 ;  /* 0x0000008300837308 */ /* 0x000e620000000800 */
[----:B0-----:R-:W-:-:S07]  /*17590*/  FADD.FTZ R10, R130, R191 ;  /* 0x000000bf820a7221 */ /* 0x001fce0000010000 */
[----:B------:R-:W-:Y:S08]  /*175a0*/  MUFU.EX2 R132, R132 ;  /* 0x0000008400847308 */ /* 0x000ff00000000800 */
[----:B------:R-:W0:Y:S01]  /*175b0*/  MUFU.EX2 R134, R134 ;  /* 0x0000008600867308 */ /* 0x000e220000000800 */
[----:B-1----:R-:W-:-:S07]  /*175c0*/  FADD.FTZ R191, R131, R10 ;  /* 0x0000000a83bf7221 */ /* 0x002fce0000010000 */
[----:B------:R-:W1:Y:S08]  /*175d0*/  MUFU.EX2 R133, R133 ;  /* 0x0000008500857308 */ /* 0x000e700000000800 */
[----:B------:R-:W2:Y:S01]  /*175e0*/  MUFU.EX2 R135, R135 ;  /* 0x0000008700877308 */ /* 0x000ea20000000800 */
[----:B0-----:R-:W-:-:S01]  /*175f0*/  FADD.FTZ R10, R134, R191 ;  /* 0x000000bf860a7221 */ /* 0x001fc20000010000 */
[----:B------:R-:W-:-:S02]  /*17600*/  WARPGROUP.DEPBAR.LE gsb0, 0x0 ;  /* 0x00008000000079c5 */ /* 0x000fc40000010000 */
[----:B------:R0:W-:Y:S06]  /*17610*/  BAR.ARV R193, 0x100 ;  /* 0x000400c10000751d */ /* 0x0001ec0000002000 */
[----:B------:R3:W-:Y:S02]  /*17620*/  @!P1 SYNCS.ARRIVE.TRANS64.RED.A1T0 RZ, [R6+URZ], RZ ;  /* 0x000000ff06ff99a7 */ /* 0x0007e4000810043f */
[----:B---3--:R-:W-:-:S04]  /*17630*/  FADD.FTZ R6, R128, R7 ;  /* 0x0000000780067221 */ /* 0x008fc80000010000 */
[----:B------:R-:W-:-:S04]  /*17640*/  FADD.FTZ R7, R129, R6 ;  /* 0x0000000681077221 */ /* 0x000fc80000010000 */
[----:B------:R-:W-:-:S04]  /*17650*/  FADD.FTZ R6, R132, R7 ;  /* 0x0000000784067221 */ /* 0x000fc80000010000 */
[----:B-1----:R-:W-:Y:S01]  /*17660*/  FADD.FTZ R7, R133, R6 ;  /* 0x0000000685077221 */ /* 0x002fe20000010000 */
[----:B--2---:R-:W-:-:S01]  /*17670*/  FADD.FTZ R6, R135, R10 ;  /* 0x0000000a87067221 */ /* 0x004fc20000010000 */
[----:B0-----:R-:W-:Y:S06]  /*17680*/  @!P0 BRA `(.L_x_1458) ;  /* 0x0000000000048947 */ /* 0x001fec0003800000 */
[----:B------:R-:W-:Y:S01]  /*17690*/  BPT.TRAP 0x1 ;  /* 0x000000040000795c */ /* 0x000fe20000300000 */
.L_x_1458:
        /* <DEDUP_REMOVED lines=147> */
.L_x_1449:
[----:B------:R-:W-:-:S13]  /*17fd0*/  ISETP.GE.AND P2, PT, R4, UR41, PT ;  /* 0x0000002904007c0c */ /* 0x000fda000bf46270 */
[----:B------:R-:W-:Y:S05]  /*17fe0*/  @!P2 BRA `(.L_x_1460) ;  /* 0x0000004800f0a947 */ /* 0x000fea0003800000 */
[----:B------:R-:W-:Y:S01]  /*17ff0*/  IMAD R11, R225, 0x80, R229 ;  /* 0x00000080e10b7824 */ /* 0x000fe200078e02e5 */
[----:B------:R-:W-:Y:S01]  /*18000*/  UMOV UR58, UR54 ;  /* 0x00000036003a7c82 */ /* 0x000fe20008000000 */
[----:B------:R-:W-:Y:S01]  /*18010*/  IMAD.MOV.U32 R12, RZ, RZ, R0 ;  /* 0x000000ffff0c7224 */ /* 0x000fe200078e0000 */
[----:B------:R-:W-:Y:S01]  /*18020*/  UMOV UR59, UR50 ;  /* 0x00000032003b7c82 */ /* 0x000fe20008000000 */
[----:B------:R-:W-:Y:S01]  /*18030*/  VIADD R11, R11, 0x8 ;  /* 0x000000080b0b7836 */ /* 0x000fe20000000000 */
[----:B------:R-:W-:Y:S01]  /*18040*/  ULDC UR54, c[0x0][0x9e4] ;  /* 0x0002790000367ab9 */ /* 0x000fe20000000800 */
[----:B------:R-:W-:Y:S01]  /*18050*/  IMAD.MOV.U32 R10, RZ, RZ, R3 ;  /* 0x000000ffff0a7224 */ /* 0x000fe200078e0003 */
[----:B------:R-:W-:Y:S01]  /*18060*/  ULDC UR56, c[0x0][0x9dc] ;  /* 0x0002770000387ab9 */ /* 0x000fe20000000800 */
[----:B------:R-:W-:Y:S01]  /*18070*/  ULDC UR55, c[0x0][0x9e0] ;  /* 0x0002780000377ab9 */ /* 0x000fe20000000800 */
[----:B------:R-:W-:-:S07]  /*18080*/  IADD3 R11, R11, R22, -R23 ;  /* 0x000000160b0b7210 */ /* 0x000fce0007ffe817 */
.L_x_1478:
[----:B------:R-:W-:Y:S01]  /*18090*/  ISETP.NE.AND P2, PT, RZ, UR45, PT ;  /* 0x0000002dff007c0c */ /* 0x000fe2000bf45270 */
[----:B------:R-:W-:-:S04]  /*180a0*/  UISETP.NE.AND UP0, UPT, UR58, 0x1, UPT ;  /* 0x000000013a00788c */ /* 0x000fc8000bf05270 */
[----:B------:R-:W-:-:S04]  /*180b0*/  USEL UR50, URZ, 0x1, UP0 ;  /* 0x000000013f327887 */ /* 0x000fc80008000000 */
[----:B------:R-:W-:-:S04]  /*180c0*/  ULOP3.LUT UR50, UR59, UR50, URZ, 0x3c, !UPT ;  /* 0x000000323b327292 */ /* 0x000fc8000f8e3c3f */
[----:B------:R-:W-:Y:S08]  /*180d0*/  @P2 BRA `(.L_x_1461) ;  /* 0x0000000000382947 */ /* 0x000ff00003800000 */
[----:B------:R-:W-:Y:S05]  /*180e0*/  @!P0 BRA `(.L_x_1462) ;  /* 0x0000000000048947 */ /* 0x000fea0003800000 */
[----:B------:R-:W-:Y:S01]  /*180f0*/  BPT.TRAP 0x1 ;  /* 0x000000040000795c */ /* 0x000fe20000300000 */
.L_x_1462:
        /* <DEDUP_REMOVED lines=9> */
.L_x_1463:
[----:B-1----:R-:W-:Y:S05]  /*18190*/  @P3 BRA `(.L_x_1461) ;  /* 0x0000000000083947 */ /* 0x002fea0003800000 */
[----:B------:R-:W1:Y:S02]  /*181a0*/  SYNCS.PHASECHK.TRANS64.TRYWAIT P3, [UR6+0x33430], R0 ;  /* 0x03343000ff0075a7 */ /* 0x000e640008060146 */
[----:B-1----:R-:W-:Y:S05]  /*181b0*/  @!P3 BRA `(.L_x_1464) ;  /* 0x0000010000c0b947 */ /* 0x002fea0003800000 */
.L_x_1461:
        /* <DEDUP_REMOVED lines=191> */
.L_x_1466:
[----:B------:R-:W-:Y:S01]  /*18db0*/  ULEA UR6, UR58, UR38, 0x3 ;  /* 0x000000263a067291 */ /* 0x000fe2000f8e183f */
[----:B------:R-:W-:-:S05]  /*18dc0*/  IMAD.U32 R0, RZ, RZ, UR59 ;  /* 0x0000003bff007e24 */ /* 0x000fca000f8e00ff */
[----:B------:R-:W-:-:S04]  /*18dd0*/  SHF.L.U32 R0, R0, 0x1f, RZ ;  /* 0x0000001f00007819 */ /* 0x000fc800000006ff */
[----:B------:R0:W1:Y:S01]  /*18de0*/  SYNCS.PHASECHK.TRANS64.TRYWAIT P2, [UR6+0x33450], R0 ;  /* 0x03345000ff0075a7 */ /* 0x0000620008040146 */
[----:B------:R-:W-:Y:S05]  /*18df0*/  @!P0 BRA `(.L_x_1467) ;  /* 0x0000000000048947 */ /* 0x000fea0003800000 */
[----:B------:R-:W-:Y:S01]  /*18e00*/  BPT.TRAP 0x1 ;  /* 0x000000040000795c */ /* 0x000fe20000300000 */
.L_x_1467:
[----:B-1----:R-:W-:Y:S05]  /*18e10*/  @P2 BRA `(.L_x_1465) ;  /* 0x0000000000082947 */ /* 0x002fea0003800000 */
[----:B------:R-:W1:Y:S02]  /*18e20*/  SYNCS.PHASECHK.TRANS64.TRYWAIT P2, [UR6+0x33450], R0 ;  /* 0x03345000ff0075a7 */ /* 0x000e640008040146 */
[----:B-1----:R-:W-:Y:S05]  /*18e30*/  @!P2 BRA `(.L_x_1468) ;  /* 0x000000f400b8a947 */ /* 0x002fea0003800000 */
.L_x_1465:
[----:B------:R-:W-:Y:S01]  /*18e40*/  UIADD3 UR6, UR38, 0x200, URZ ;  /* 0x0000020026067890 */ /* 0x000fe2000fffe03f */
[----:B------:R-:W-:Y:S01]  /*18e50*/  WARPGROUP.ARRIVE ;  /* 0x00000000000079c5 */ /* 0x000fe20000000000 */
[----:B------:R-:W-:-:S05]  /*18e60*/  UMOV UR7, 0xc0000010 ;  /* 0xc000001000077882 */ /* 0x000fca0000000000 */
[----:B-1----:R-:W1:Y:S01]  /*18e70*/  S2R R3, SR_TID.X ;  /* 0x0000000000037919 */ /* 0x002e620000002100 */
[----:B------:R-:W-:Y:S01]  /*18e80*/  USHF.R.U32.HI UR6, URZ, 0x4, UR6 ;  /* 0x000000043f067899 */ /* 0x000fe20008011606 */
[----:B------:R-:W-:Y:S01]  /*18e90*/  IMAD R15, R4, -0xa0, RZ ;  /* 0xffffff60040f7824 */ /* 0x000fe200078e02ff */
[----:B------:R-:W-:Y:S01]  /*18ea0*/  ISETP.GE.AND P2, PT, R5, 0x1, PT ;  /* 0x000000010500780c */ /* 0x000fe20003f46270 */
[----:B0-----:R-:W-:Y:S01]  /*18eb0*/  IMAD.U32 R0, RZ, RZ, UR57 ;  /* 0x00000039ff007e24 */ /* 0x001fe2000f8e00ff */
[----:B------:R-:W-:Y:S02]  /*18ec0*/  ULOP3.LUT UR6, UR6, 0x3fff, URZ, 0xc0, !UPT ;  /* 0x00003fff06067892 */ /* 0x000fe4000f8ec03f */
[----:B------:R-:W-:Y:S02]  /*18ed0*/  IADD3 R8, R15, 0x1, R22 ;  /* 0x000000010f087810 */ /* 0x000fe40007ffe016 */
[----:B------:R-:W-:Y:S01]  /*18ee0*/  ULOP3.LUT UR6, UR6, 0x10000, URZ, 0xfc, !UPT ;  /* 0x0001000006067892 */ /* 0x000fe2000f8efc3f */
[----:B------:R-:W-:-:S03]  /*18ef0*/  @!P1 LEA R0, R0, UR38, 0x3 ;  /* 0x0000002600009c11 */ /* 0x000fc6000f8e18ff */
[----:B------:R-:W-:Y:S02]  /*18f00*/  UIMAD UR10, UR58, 0x780, UR6 ;  /* 0x000007803a0a78a4 */ /* 0x000fe4000f8e0206 */
[----:B------:R-:W-:-:S05]  /*18f10*/  @!P1 VIADD R0, R0, 0x33440 ;  /* 0x0003344000009836 */ /* 0x000fca0000000000 */
[----:B------:R-:W-:Y:S01]  /*18f20*/  UMOV UR6, UR10 ;  /* 0x0000000a00067c82 */ /* 0x000fe20008000000 */
[----:B------:R-:W-:Y:S01]  /*18f30*/  @!P1 PRMT R0, RZ, 0x654, R0 ;  /* 0x00000654ff009816 */ /* 0x000fe20000000000 */
[----:B------:R-:W-:Y:S01]  /*18f40*/  QGMMA.64x192x32.F32.E4M3.E4M3 R24, R216, gdesc[UR4], R24, gsb0 ;  /* 0x02e00004d8187df3 */ /* 0x000fe20008000818 */
[----:B------:R-:W-:Y:S01]  /*18f50*/  UIADD3 UR6, UR10, 0x180, URZ ;  /* 0x000001800a067890 */ /* 0x000fe2000fffe03f */
[----:B------:R-:W-:Y:S01]  /*18f60*/  UMOV UR7, 0xc0000010 ;  /* 0xc000001000077882 */ /* 0x000fe20000000000 */
[----:B-1----:R-:W-:-:S04]  /*18f70*/  SHF.R.U32.HI R3, RZ, 0x7, R3 ;  /* 0x00000007ff037819 */ /* 0x002fc80000011603 */
[----:B------:R-:W-:Y:S01]  /*18f80*/  IADD3 R9, -R3, 0xb, RZ ;  /* 0x0000000b03097810 */ /* 0x000fe20007ffe1ff */
[----:B------:R-:W-:-:S04]  /*18f90*/  IMAD.IADD R3, R8, 0x1, -R23 ;  /* 0x0000000108037824 */ /* 0x000fc800078e0a17 */
[----:B------:R-:W-:Y:S02]  /*18fa0*/  IMAD R20, R222, -0x2, R3 ;  /* 0xfffffffede147824 */ /* 0x000fe400078e0203 */
[----:B------:R-:W-:Y:S01]  /*18fb0*/  IMAD R3, R225, 0x80, R229 ;  /* 0x00000080e1037824 */ /* 0x000fe200078e02e5 */
        /* <DEDUP_REMOVED lines=20> */
[C---:B------:R-:W-:Y:S01]  /*19100*/  VIADD R200, R20.reuse, UR55 ;  /* 0x0000003714c87c36 */ /* 0x040fe20008000000 */
[----:B------:R0:W-:Y:S06]  /*19110*/  BAR.ARV R9, 0x100 ;  /* 0x000400090000751d */ /* 0x0001ec0000002000 */
[----:B------:R-:W-:Y:S01]  /*19120*/  VIADD R20, R20, UR6 ;  /* 0x0000000614147c36 */ /* 0x000fe20008000000 */
[----:B------:R1:W-:Y:S01]  /*19130*/  @!P1 SYNCS.ARRIVE.TRANS64.RED.A1T0 RZ, [R0+URZ], RZ ;  /* 0x000000ff00ff99a7 */ /* 0x0003e2000810043f */
[----:B------:R-:W-:-:S02]  /*19140*/  IMAD.IADD R14, R3, 0x1, R200 ;  /* 0x00000001030e7824 */ /* 0x000fc400078e02c8 */
[----:B------:R-:W-:Y:S02]  /*19150*/  IMAD.IADD R13, R3, 0x1, R20 ;  /* 0x00000001030d7824 */ /* 0x000fe400078e0214 */
[----:B-1----:R-:W-:Y:S01]  /*19160*/  IMAD R0, R222, -0x2, R15 ;  /* 0xfffffffede007824 */ /* 0x002fe200078e020f */
[----:B0-----:R-:W-:Y:S06]  /*19170*/  @!P2 BRA `(.L_x_1469) ;  /* 0x000000000058a947 */ /* 0x001fec0003800000 */
[----:B------:R-:W-:Y:S01]  /*19180*/  IADD3 R19, R3, R22, -R23 ;  /* 0x0000001603137210 */ /* 0x000fe20007ffe817 */
[----:B------:R-:W-:Y:S03]  /*19190*/  BSSY B0, `(.L_x_1470) ;  /* 0x0000011000007945 */ /* 0x000fe60003800000 */
        /* <DEDUP_REMOVED lines=10> */
.L_x_1471:
[----:B------:R-:W-:Y:S01]  /*19240*/  IMAD.U32 R21, RZ, RZ, UR54 ;  /* 0x00000036ff157e24 */ /* 0x000fe2000f8e00ff */
[----:B------:R-:W-:-:S04]  /*19250*/  IADD3 R19, R3, R22, -R23 ;  /* 0x0000001603137210 */ /* 0x000fc80007ffe817 */
[----:B------:R-:W-:-:S13]  /*19260*/  ISETP.NE.AND P2, PT, R21, 0x1, PT ;  /* 0x000000011500780c */ /* 0x000fda0003f45270 */
[----:B------:R-:W0:Y:S02]  /*19270*/  @P2 LDC.64 R8, c[0x0][0x9e8] ;  /* 0x00027a00ff082b82 */ /* 0x000e240000000a00 */
[----:B0-----:R-:W-:-:S05]  /*19280*/  @P2 IMAD.HI.U32 R8, R19, R8, RZ ;  /* 0x0000000813082227 */ /* 0x001fca00078e00ff */
[----:B------:R-:W-:-:S07]  /*19290*/  @P2 SHF.R.U32.HI R19, RZ, R9, R8 ;  /* 0x00000009ff132219 */ /* 0x000fce0000011608 */
.L_x_1472:
[----:B------:R-:W-:Y:S05]  /*192a0*/  BSYNC B0 ;  /* 0x0000000000007941 */ /* 0x000fea0003800000 */
.L_x_1470:
[----:B------:R-:W-:-:S05]  /*192b0*/  IMAD R19, R19, R21, R0 ;  /* 0x0000001513137224 */ /* 0x000fca00078e0200 */
[----:B------:R-:W-:Y:S02]  /*192c0*/  VIADDMNMX R14, R19, R21, R14, PT ;  /* 0x00000015130e7246 */ /* 0x000fe4000380010e */
[----:B------:R-:W-:-:S07]  /*192d0*/  VIMNMX R13, R13, R19, !PT ;  /* 0x000000130d0d7248 */ /* 0x000fce0007fe0100 */
.L_x_1469:
[C---:B------:R-:W-:Y:S02]  /*192e0*/  ISETP.GE.AND P2, PT, R15.reuse, 0x2, PT ;  /* 0x000000020f00780c */ /* 0x040fe40003f46270 */
[----:B------:R-:W-:Y:S02]  /*192f0*/  LOP3.LUT R16, R16, 0xdfffffff, RZ, 0xc0, !PT ;  /* 0xdfffffff10107812 */ /* 0x000fe400078ec0ff */
[C---:B------:R-:W-:Y:S02]  /*19300*/  ISETP.GE.AND P3, PT, R15.reuse, 0x9, PT ;  /* 0x000000090f00780c */ /* 0x040fe40003f66270 */
[----:B------:R-:W-:Y:S02]  /*19310*/  LOP3.LUT R2, R2, 0xfffffffe, RZ, 0xc0, !PT ;  /* 0xfffffffe02027812 */ /* 0x000fe400078ec0ff */
[----:B------:R-:W-:Y:S02]  /*19320*/  ISETP.GE.AND P4, PT, R15, 0x22, PT ;  /* 0x000000220f00780c */ /* 0x000fe40003f86270 */
[----:B------:R-:W-:-:S02]  /*19330*/  IADD3 R200, R200, 0x8, R3 ;  /* 0x00000008c8c87810 */ /* 0x000fc40007ffe003 */
[----:B------:R-:W-:Y:S02]  /*19340*/  IADD3 R20, R20, 0x8, R3 ;  /* 0x0000000814147810 */ /* 0x000fe40007ffe003 */
[----:B------:R-:W-:Y:S02]  /*19350*/  @P2 LOP3.LUT R16, R16, 0x20000000, RZ, 0xfc, !PT ;  /* 0x2000000010102812 */ /* 0x000fe400078efcff */
[----:B------:R-:W-:Y:S02]  /*19360*/  ISETP.GT.AND P2, PT, R13, 0x1, !P2 ;  /* 0x000000010d00780c */ /* 0x000fe40005744270 */
[----:B------:R-:W-:Y:S02]  /*19370*/  LOP3.LUT R16, R16, 0xbfffffff, RZ, 0xc0, !PT ;  /* 0xbfffffff10107812 */ /* 0x000fe400078ec0ff */
[----:B------:R-:W-:Y:S02]  /*19380*/  ISETP.LT.OR P2, PT, R14, 0x2, P2 ;  /* 0x000000020e00780c */ /* 0x000fe40001741670 */
[----:B------:R-:W-:-:S02]  /*19390*/  @P3 LOP3.LUT R16, R16, 0x40000000, RZ, 0xfc, !PT ;  /* 0x4000000010103812 */ /* 0x000fc400078efcff */
[----:B------:R-:W-:Y:S02]  /*193a0*/  FSEL R185, R185, -INF , !P2 ;  /* 0xff800000b9b97808 */ /* 0x000fe40005000000 */
[----:B------:R-:W-:Y:S02]  /*193b0*/  ISETP.GT.AND P2, PT, R13, 0x8, !P3 ;  /* 0x000000080d00780c */ /* 0x000fe40005f44270 */
[----:B------:R-:W-:Y:S02]  /*193c0*/  ISETP.GE.AND P3, PT, R15, 0xa, PT ;  /* 0x0000000a0f00780c */ /* 0x000fe40003f66270 */
[----:B------:R-:W-:Y:S02]  /*193d0*/  ISETP.LT.OR P2, PT, R14, 0x9, P2 ;  /* 0x000000090e00780c */ /* 0x000fe40001741670 */
[----:B------:R-:W-:Y:S02]  /*193e0*/  LOP3.LUT R16, R16, 0x7fffffff, RZ, 0xc0, !PT ;  /* 0x7fffffff10107812 */ /* 0x000fe400078ec0ff */
[----:B------:R-:W-:-:S02]  /*193f0*/  FSEL R188, R188, -INF , !P2 ;  /* 0xff800000bcbc7808 */ /* 0x000fc40005000000 */
[----:B------:R-:W-:-:S04]  /*19400*/  ISETP.GT.AND P2, PT, R13, 0x9, !P3 ;  /* 0x000000090d00780c */ /* 0x000fc80005f44270 */
[----:B------:R-:W-:Y:S02]  /*19410*/  ISETP.LT.OR P2, PT, R14, 0xa, P2 ;  /* 0x0000000a0e00780c */ /* 0x000fe40001741670 */
[----:B------:R-:W-:Y:S02]  /*19420*/  @P3 LOP3.LUT R16, R16, 0x80000000, RZ, 0xfc, !PT ;  /* 0x8000000010103812 */ /* 0x000fe400078efcff */
[----:B------:R-:W-:Y:S02]  /*19430*/  ISETP.GE.AND P3, PT, R15, 0x11, PT ;  /* 0x000000110f00780c */ /* 0x000fe40003f66270 */
[----:B------:R-:W-:Y:S02]  /*19440*/  FSEL R189, R189, -INF , !P2 ;  /* 0xff800000bdbd7808 */ /* 0x000fe40005000000 */
[----:B------:R-:W-:Y:S02]  /*19450*/  ISETP.GT.AND P2, PT, R13, 0x10, !P3 ;  /* 0x000000100d00780c */ /* 0x000fe40005f44270 */
[----:B------:R-:W-:-:S02]  /*19460*/  LOP3.LUT R16, R16, 0xfffffffd, RZ, 0xc0, !PT ;  /* 0xfffffffd10107812 */ /* 0x000fc400078ec0ff */
[----:B------:R-:W-:Y:S02]  /*19470*/  ISETP.LT.OR P2, PT, R14, 0x11, P2 ;  /* 0x000000110e00780c */ /* 0x000fe40001741670 */
[----:B------:R-:W-:Y:S02]  /*19480*/  @P4 LOP3.LUT R16, R16, 0x2, RZ, 0xfc, !PT ;  /* 0x0000000210104812 */ /* 0x000fe400078efcff */
[----:B------:R-:W-:Y:S02]  /*19490*/  FSEL R192, R192, -INF , !P2 ;  /* 0xff800000c0c07808 */ /* 0x000fe40005000000 */
[----:B------:R-:W-:Y:S02]  /*194a0*/  @P3 LOP3.LUT R2, R2, 0x1, RZ, 0xfc, !PT ;  /* 0x0000000102023812 */ /* 0x000fe400078efcff */
[----:B------:R-:W-:Y:S02]  /*194b0*/  ISETP.GE.AND P3, PT, R15, 0x12, PT ;  /* 0x000000120f00780c */ /* 0x000fe40003f66270 */
[----:B------:R-:W-:-:S02]  /*194c0*/  LOP3.LUT R2, R2, 0xfffffff7, RZ, 0xc0, !PT ;  /* 0xfffffff702027812 */ /* 0x000fc400078ec0ff */
[----:B------:R-:W-:Y:S02]  /*194d0*/  ISETP.GT.AND P2, PT, R13, 0x11, !P3 ;  /* 0x000000110d00780c */ /* 0x000fe40005f44270 */
[----:B------:R-:W-:Y:S02]  /*194e0*/  LOP3.LUT R16, R16, 0xfffffffb, RZ, 0xc0, !PT ;  /* 0xfffffffb10107812 */ /* 0x000fe400078ec0ff */
[----:B------:R-:W-:-:S04]  /*194f0*/  ISETP.LT.OR P2, PT, R14, 0x12, P2 ;  /* 0x000000120e00780c */ /* 0x000fc80001741670 */
[----:B------:R-:W-:Y:S02]  /*19500*/  FSEL R193, R193, -INF , !P2 ;  /* 0xff800000c1c17808 */ /* 0x000fe40005000000 */
[----:B------:R-:W-:Y:S02]  /*19510*/  @P3 LOP3.LUT R2, R2, 0x8, RZ, 0xfc, !PT ;  /* 0x0000000802023812 */ /* 0x000fe400078efcff */
[----:B------:R-:W-:Y:S02]  /*19520*/  ISETP.GE.AND P3, PT, R15, 0x19, PT ;  /* 0x000000190f00780c */ /* 0x000fe40003f66270 */
[----:B------:R-:W-:Y:S02]  /*19530*/  LOP3.LUT R2, R2, 0xfffffffb, RZ, 0xc0, !PT ;  /* 0xfffffffb02027812 */ /* 0x000fe400078ec0ff */
[----:B------:R-:W-:-:S04]  /*19540*/  ISETP.GT.AND P2, PT, R13, 0x18, !P3 ;  /* 0x000000180d00780c */ /* 0x000fc80005f44270 */
        /* <DEDUP_REMOVED lines=201> */
[----:B------:R-:W-:-:S03]  /*1a1e0*/  VIADD R3, R3, 0x8 ;  /* 0x0000000803037836 */ /* 0x000fc60000000000 */
[----:B------:R-:W-:Y:S02]  /*1a1f0*/  ISETP.NE.AND P6, PT, R13, 0x1, PT ;  /* 0x000000010d00780c */ /* 0x000fe40003fc5270 */
[----:B------:R-:W-:-:S04]  /*1a200*/  IADD3 R3, R3, R22, -R23 ;  /* 0x0000001603037210 */ /* 0x000fc80007ffe817 */
[----:B------:R-:W-:-:S07]  /*1a210*/  LOP3.LUT R3, RZ, R3, RZ, 0x33, !PT ;  /* 0x00000003ff037212 */ /* 0x000fce00078e33ff */
[----:B------:R-:W0:Y:S02]  /*1a220*/  @P6 LDC.64 R8, c[0x0][0x9e8] ;  /* 0x00027a00ff086b82 */ /* 0x000e240000000a00 */
[----:B0-----:R-:W-:-:S05]  /*1a230*/  @P6 IMAD.HI.U32 R8, R3, R8, RZ ;  /* 0x0000000803086227 */ /* 0x001fca00078e00ff */
[----:B------:R-:W-:-:S04]  /*1a240*/  @P6 SHF.R.U32.HI R3, RZ, R9, R8 ;  /* 0x00000009ff036219 */ /* 0x000fc80000011608 */
[----:B------:R-:W-:Y:S01]  /*1a250*/  LOP3.LUT R3, RZ, R3, RZ, 0x33, !PT ;  /* 0x00000003ff037212 */ /* 0x000fe200078e33ff */
[----:B------:R-:W-:Y:S06]  /*1a260*/  BRA `(.L_x_1476) ;  /* 0x0000000000187947 */ /* 0x000fec0003800000 */
.L_x_1475:
[----:B------:R-:W-:Y:S02]  /*1a270*/  IMAD.U32 R13, RZ, RZ, UR54 ;  /* 0x00000036ff0d7e24 */ /* 0x000fe4000f8e00ff */
[----:B------:R-:W-:-:S03]  /*1a280*/  IMAD.MOV.U32 R3, RZ, RZ, R11 ;  /* 0x000000ffff037224 */ /* 0x000fc600078e000b */
[----:B------:R-:W-:-:S13]  /*1a290*/  ISETP.NE.AND P6, PT, R13, 0x1, PT ;  /* 0x000000010d00780c */ /* 0x000fda0003fc5270 */
[----:B------:R-:W0:Y:S02]  /*1a2a0*/  @P6 LDC.64 R8, c[0x0][0x9e8] ;  /* 0x00027a00ff086b82 */ /* 0x000e240000000a00 */
[----:B0-----:R-:W-:-:S05]  /*1a2b0*/  @P6 IMAD.HI.U32 R8, R11, R8, RZ ;  /* 0x000000080b086227 */ /* 0x001fca00078e00ff */
[----:B------:R-:W-:-:S07]  /*1a2c0*/  @P6 SHF.R.U32.HI R3, RZ, R9, R8 ;  /* 0x00000009ff036219 */ /* 0x000fce0000011608 */
.L_x_1476:
[----:B------:R-:W-:Y:S05]  /*1a2d0*/  BSYNC B0 ;  /* 0x0000000000007941 */ /* 0x000fea0003800000 */
.L_x_1474:
[----:B------:R-:W-:-:S05]  /*1a2e0*/  IMAD R3, R3, R13, R0 ;  /* 0x0000000d03037224 */ /* 0x000fca00078e0200 */
[----:B------:R-:W-:Y:S02]  /*1a2f0*/  VIADDMNMX R200, R3, R13, R200, PT ;  /* 0x0000000d03c87246 */ /* 0x000fe400038001c8 */
[----:B------:R-:W-:-:S07]  /*1a300*/  VIMNMX R20, R20, R3, !PT ;  /* 0x0000000314147248 */ /* 0x000fce0007fe0100 */
.L_x_1473:
[----:B------:R-:W-:Y:S02]  /*1a310*/  ISETP.GT.AND P2, PT, R20, 0x20, !P2 ;  /* 0x000000201400780c */ /* 0x000fe40005744270 */
        /* <DEDUP_REMOVED lines=110> */
[C---:B------:R-:W-:Y:S02]  /*1aa00*/  ISETP.LT.OR P2, PT, R200.reuse, 0x61, P2 ;  /* 0x00000061c800780c */ /* 0x040fe40001741670 */
[----:B------:R-:W-:Y:S02]  /*1aa10*/  ISETP.LT.OR P4, PT, R200, 0x92, P4 ;  /* 0x00000092c800780c */ /* 0x000fe40002781670 */
[----:B------:R-:W-:Y:S02]  /*1aa20*/  FSEL R138, R138, -INF , !P2 ;  /* 0xff8000008a8a7808 */ /* 0x000fe40005000000 */
[----:B------:R-:W-:-:S02]  /*1aa30*/  LOP3.LUT P2, RZ, R16, 0x400, RZ, 0xc0, !PT ;  /* 0x0000040010ff7812 */ /* 0x000fc4000784c0ff */
[C---:B------:R-:W-:Y:S02]  /*1aa40*/  ISETP.GT.AND P5, PT, R20.reuse, 0x98, !P5 ;  /* 0x000000981400780c */ /* 0x040fe40006fa4270 */
[----:B------:R-:W-:Y:S02]  /*1aa50*/  ISETP.GT.AND P2, PT, R20, 0x61, !P2 ;  /* 0x000000611400780c */ /* 0x000fe40005744270 */
[----:B0-----:R-:W-:Y:S02]  /*1aa60*/  FMNMX.FTZ R13, R8, R3, !PT ;  /* 0x00000003080d7209 */ /* 0x001fe40007810000 */
[----:B------:R-:W-:Y:S02]  /*1aa70*/  ISETP.LT.OR P2, PT, R200, 0x62, P2 ;  /* 0x00000062c800780c */ /* 0x000fe40001741670 */
[----:B------:R-:W-:Y:S01]  /*1aa80*/  FSEL R131, R131, -INF , !P4 ;  /* 0xff80000083837808 */ /* 0x000fe20006000000 */
[----:B------:R-:W0:Y:S01]  /*1aa90*/  SHFL.BFLY PT, R0, R13, 0x1, 0x1f ;  /* 0x0c201f000d007f89 */ /* 0x000e2200000e0000 */
[----:B------:R-:W-:-:S02]  /*1aaa0*/  FSEL R139, R139, -INF , !P2 ;  /* 0xff8000008b8b7808 */ /* 0x000fc40005000000 */
[----:B------:R-:W-:Y:S02]  /*1aab0*/  LOP3.LUT P2, RZ, R16, 0x200, RZ, 0xc0, !PT ;  /* 0x0000020010ff7812 */ /* 0x000fe4000784c0ff */
[----:B------:R-:W-:Y:S02]  /*1aac0*/  ISETP.LT.OR P5, PT, R200, 0x99, P5 ;  /* 0x00000099c800780c */ /* 0x000fe40002fa1670 */
[----:B------:R-:W-:Y:S02]  /*1aad0*/  ISETP.GT.AND P2, PT, R20, 0x68, !P2 ;  /* 0x000000681400780c */ /* 0x000fe40005744270 */
[----:B------:R-:W-:Y:S02]  /*1aae0*/  FSEL R134, R134, -INF , !P5 ;  /* 0xff80000086867808 */ /* 0x000fe40006800000 */
[----:B------:R-:W-:-:S04]  /*1aaf0*/  ISETP.LT.OR P2, PT, R200, 0x69, P2 ;  /* 0x00000069c800780c */ /* 0x000fc80001741670 */
[----:B------:R-:W-:Y:S02]  /*1ab00*/  FSEL R142, R142, -INF , !P2 ;  /* 0xff8000008e8e7808 */ /* 0x000fe40005000000 */
[----:B------:R-:W-:-:S04]  /*1ab10*/  LOP3.LUT P2, RZ, R16, 0x100, RZ, 0xc0, !PT ;  /* 0x0000010010ff7812 */ /* 0x000fc8000784c0ff */
[----:B------:R-:W-:Y:S02]  /*1ab20*/  ISETP.GT.AND P2, PT, R20, 0x69, !P2 ;  /* 0x000000691400780c */ /* 0x000fe40005744270 */
[----:B0-----:R-:W-:Y:S01]  /*1ab30*/  FMNMX.FTZ R3, R13, R0, !PT ;  /* 0x000000000d037209 */ /* 0x001fe20007810000 */
[----:B------:R-:W-:Y:S01]  /*1ab40*/  IMAD.U32 R0, RZ, RZ, UR40 ;  /* 0x00000028ff007e24 */ /* 0x000fe2000f8e00ff */
        /* <DEDUP_REMOVED lines=127> */
[----:B------:R-:W-:Y:S01]  /*1b340*/  FMNMX.FTZ R185, R183, R188, !PT ;  /* 0x000000bcb7b97209 */ /* 0x000fe20007810000 */
[----:B0-----:R-:W-:-:S03]  /*1b350*/  IMAD.U32 R189, RZ, RZ, UR40 ;  /* 0x00000028ffbd7e24 */ /* 0x001fc6000f8e00ff */
        /* <DEDUP_REMOVED lines=32> */
[----:B------:R-:W-:Y:S02]  /*1b560*/  FMNMX.FTZ R141, R131, R140, !PT ;  /* 0x0000008c838d7209 */ /* 0x000fe40007810000 */
[----:B------:R-:W-:Y:S02]  /*1b570*/  FSEL R140, R135, -INF , !P3 ;  /* 0xff800000878c7808 */ /* 0x000fe40005800000 */
[----:B------:R-:W-:-:S03]  /*1b580*/  FMNMX.FTZ R141, R134, R141, !PT ;  /* 0x0000008d868d7209 */ /* 0x000fc60007810000 */
[----:B------:R-:W-:Y:S01]  /*1b590*/  MUFU.EX2 R135, R192 ;  /* 0x000000c000877308 */ /* 0x000fe20000000800 */
[----:B------:R-:W-:-:S05]  /*1b5a0*/  FMNMX.FTZ R185, R140, R141, !PT ;  /* 0x0000008d8cb97209 */ /* 0x000fca0007810000 */
[----:B------:R-:W0:Y:S02]  /*1b5b0*/  SHFL.BFLY PT, R188, R185, 0x2, 0x1f ;  /* 0x0c401f00b9bc7f89 */ /* 0x000e2400000e0000 */
[----:B------:R-:W-:Y:S08]  /*1b5c0*/  MUFU.EX2 R141, R193 ;  /* 0x000000c1008d7308 */ /* 0x000ff00000000800 */
[----:B------:R-:W-:Y:S08]  /*1b5d0*/  MUFU.EX2 R176, R176 ;  /* 0x000000b000b07308 */ /* 0x000ff00000000800 */
[----:B------:R-:W-:Y:S01]  /*1b5e0*/  MUFU.EX2 R177, R177 ;  /* 0x000000b100b17308 */ /* 0x000fe20000000800 */
[----:B0-----:R-:W-:Y:S01]  /*1b5f0*/  FMNMX.FTZ R188, R185, R188, !PT ;  /* 0x000000bcb9bc7209 */ /* 0x001fe20007810000 */
[----:B------:R-:W-:Y:S01]  /*1b600*/  FFMA.FTZ R185, R133, UR40, -R0 ;  /* 0x0000002885b97c23 */ /* 0x000fe20008010800 */
[----:B------:R-:W-:-:S05]  /*1b610*/  FSEL R133, R3, RZ, P2 ;  /* 0x000000ff03857208 */ /* 0x000fca0001000000 */
[----:B------:R-:W-:Y:S01]  /*1b620*/  MUFU.EX2 R180, R180 ;  /* 0x000000b400b47308 */ /* 0x000fe20000000800 */
[----:B------:R-:W0:Y:S01]  /*1b630*/  SHFL.BFLY PT, R149, R188, 0x1, 0x1f ;  /* 0x0c201f00bc957f89 */ /* 0x000e2200000e0000 */
[----:B------:R-:W-:-:S04]  /*1b640*/  FADD.FTZ R133, -R133, R10 ;  /* 0x0000000a85857221 */ /* 0x000fc80000010100 */
[----:B------:R-:W-:Y:S02]  /*1b650*/  FMUL.FTZ R133, R133, UR40 ;  /* 0x0000002885857c20 */ /* 0x000fe40008410000 */
[----:B------:R-:W-:Y:S08]  /*1b660*/  MUFU.EX2 R181, R181 ;  /* 0x000000b500b57308 */ /* 0x000ff00000000800 */
[----:B------:R-:W1:Y:S08]  /*1b670*/  MUFU.EX2 R133, R133 ;  /* 0x0000008500857308 */ /* 0x000e700000000800 */
[----:B------:R-:W-:Y:S01]  /*1b680*/  MUFU.EX2 R152, R152 ;  /* 0x0000009800987308 */ /* 0x000fe20000000800 */
[----:B0-----:R-:W-:-:S04]  /*1b690*/  FMNMX.FTZ R0, R188, R149, !PT ;  /* 0x00000095bc007209 */ /* 0x001fc80007810000 */
[C---:B------:R-:W-:Y:S01]  /*1b6a0*/  FSETP.NEU.FTZ.AND P2, PT, R0.reuse, -INF , PT ;  /* 0xff8000000000780b */ /* 0x040fe20003f5d000 */
[----:B------:R-:W-:-:S02]  /*1b6b0*/  FFMA.FTZ R10, R0, R189, -8 ;  /* 0xc1000000000a7423 */ /* 0x000fc400000100bd */
[----:B------:R-:W-:Y:S01]  /*1b6c0*/  MUFU.EX2 R149, R185 ;  /* 0x000000b900957308 */ /* 0x000fe20000000800 */
[----:B-1----:R-:W-:-:S02]  /*1b6d0*/  FFMA.FTZ R196, R133, R7, R8 ;  /* 0x0000000785c47223 */ /* 0x002fc40000010008 */
[----:B------:R-:W-:-:S05]  /*1b6e0*/  FSEL R10, R10, RZ, P2 ;  /* 0x000000ff0a0a7208 */ /* 0x000fca0001000000 */
[--C-:B------:R-:W-:Y:S01]  /*1b6f0*/  FFMA.FTZ R193, R190, UR40, -R10.reuse ;  /* 0x00000028bec17c23 */ /* 0x100fe2000801080a */
[----:B------:R-:W-:-:S01]  /*1b700*/  FFMA.FTZ R190, R191, UR40, -R10 ;  /* 0x00000028bfbe7c23 */ /* 0x000fc2000801080a */
[----:B------:R-:W-:Y:S01]  /*1b710*/  FSEL R191, R0, RZ, P2 ;  /* 0x000000ff00bf7208 */ /* 0x000fe20001000000 */
[----:B------:R-:W-:-:S01]  /*1b720*/  FFMA.FTZ R9, R9, UR40, -R10 ;  /* 0x0000002809097c23 */ /* 0x000fc2000801080a */
[----:B------:R0:W-:Y:S01]  /*1b730*/  MUFU.EX2 R185, R193 ;  /* 0x000000c100b97308 */ /* 0x0001e20000000800 */
[----:B------:R-:W-:-:S01]  /*1b740*/  FFMA.FTZ R188, R187, UR40, -R10 ;  /* 0x00000028bbbc7c23 */ /* 0x000fc2000801080a */
[----:B------:R-:W-:Y:S01]  /*1b750*/  FFMA.FTZ R187, R194, UR40, -R10 ;  /* 0x00000028c2bb7c23 */ /* 0x000fe2000801080a */
[----:B------:R-:W-:-:S01]  /*1b760*/  FADD.FTZ R191, -R191, R12 ;  /* 0x0000000cbfbf7221 */ /* 0x000fc20000010100 */
[--C-:B------:R-:W-:Y:S01]  /*1b770*/  FFMA.FTZ R192, R195, UR40, -R10.reuse ;  /* 0x00000028c3c07c23 */ /* 0x100fe2000801080a */
[----:B------:R-:W-:-:S01]  /*1b780*/  FFMA.FTZ R189, R198, UR40, -R10 ;  /* 0x00000028c6bd7c23 */ /* 0x000fc2000801080a */
[--C-:B------:R-:W-:Y:S01]  /*1b790*/  FFMA.FTZ R194, R199, UR40, -R10.reuse ;  /* 0x00000028c7c27c23 */ /* 0x100fe2000801080a */
[----:B------:R-:W-:-:S01]  /*1b7a0*/  FFMA.FTZ R170, R170, UR40, -R10 ;  /* 0x00000028aaaa7c23 */ /* 0x000fc2000801080a */
[----:B------:R-:W-:Y:S01]  /*1b7b0*/  MUFU.EX2 R9, R9 ;  /* 0x0000000900097308 */ /* 0x000fe20000000800 */
[----:B0-----:R-:W-:-:S01]  /*1b7c0*/  FFMA.FTZ R193, R158, UR40, -R10 ;  /* 0x000000289ec17c23 */ /* 0x001fc2000801080a */
[----:B------:R-:W-:Y:S01]  /*1b7d0*/  FMUL.FTZ R158, R191, UR40 ;  /* 0x00000028bf9e7c20 */ /* 0x000fe20008410000 */
[----:B------:R-:W-:-:S01]  /*1b7e0*/  FADD.FTZ R191, R13, R196 ;  /* 0x000000c40dbf7221 */ /* 0x000fc20000010000 */
[--C-:B------:R-:W-:Y:S01]  /*1b7f0*/  FFMA.FTZ R171, R171, UR40, -R10.reuse ;  /* 0x00000028abab7c23 */ /* 0x100fe2000801080a */
[----:B------:R-:W-:-:S01]  /*1b800*/  FFMA.FTZ R174, R174, UR40, -R10 ;  /* 0x00000028aeae7c23 */ /* 0x000fc2000801080a */
[----:B------:R-:W-:Y:S01]  /*1b810*/  FFMA.FTZ R175, R175, UR40, -R10 ;  /* 0x00000028afaf7c23 */ /* 0x000fe2000801080a */
[----:B------:R-:W-:-:S01]  /*1b820*/  FADD.FTZ R196, R14, R191 ;  /* 0x000000bf0ec47221 */ /* 0x000fc20000010000 */
[----:B------:R-:W0:Y:S01]  /*1b830*/  MUFU.EX2 R158, R158 ;  /* 0x0000009e009e7308 */ /* 0x000e220000000800 */
[----:B------:R-:W-:-:S01]  /*1b840*/  FFMA.FTZ R178, R178, UR40, -R10 ;  /* 0x00000028b2b27c23 */ /* 0x000fc2000801080a */
[----:B------:R-:W-:Y:S01]  /*1b850*/  FFMA.FTZ R179, R179, UR40, -R10 ;  /* 0x00000028b3b37c23 */ /* 0x000fe2000801080a */
[----:B------:R-:W-:-:S01]  /*1b860*/  FADD.FTZ R196, R15, R196 ;  /* 0x000000c40fc47221 */ /* 0x000fc20000010000 */
        /* <DEDUP_REMOVED lines=24> */
[----:B------:R-:W-:Y:S01]  /*1b9f0*/  FFMA.FTZ R126, R126, UR40, -R10 ;  /* 0x000000287e7e7c23 */ /* 0x000fe2000801080a */
[----:B------:R-:W-:-:S01]  /*1ba00*/  FADD.FTZ R7, R185, R6 ;  /* 0x00000006b9077221 */ /* 0x000fc20000010000 */
[--C-:B------:R-:W-:Y:S01]  /*1ba10*/  FFMA.FTZ R127, R127, UR40, -R10.reuse ;  /* 0x000000287f7f7c23 */ /* 0x100fe2000801080a */
[----:B------:R-:W-:-:S01]  /*1ba20*/  FFMA.FTZ R130, R130, UR40, -R10 ;  /* 0x0000002882827c23 */ /* 0x000fc2000801080a */
[----:B------:R-:W1:Y:S01]  /*1ba30*/  MUFU.EX2 R192, R192 ;  /* 0x000000c000c07308 */ /* 0x000e620000000800 */
[----:B--2---:R-:W-:-:S01]  /*1ba40*/  FADD.FTZ R6, R190, R7 ;  /* 0x00000007be067221 */ /* 0x004fc20000010000 */
[----:B------:R-:W-:Y:S01]  /*1ba50*/  FADD.FTZ R7, R19, R196 ;  /* 0x000000c413077221 */ /* 0x000fe20000010000 */
[----:B------:R-:W-:-:S01]  /*1ba60*/  FFMA.FTZ R131, R131, UR40, -R10 ;  /* 0x0000002883837c23 */ /* 0x000fc2000801080a */
[----:B------:R-:W-:-:S04]  /*1ba70*/  FFMA.FTZ R134, R134, UR40, -R10 ;  /* 0x0000002886867c23 */ /* 0x000fc8000801080a */
        /* <DEDUP_REMOVED lines=74> */
[----:B0-----:R-:W-:-:S01]  /*1bf20*/  FADD.FTZ R191, R139, R196 ;  /* 0x000000c48bbf7221 */ /* 0x001fc20000010000 */
[----:B------:R-:W-:-:S06]  /*1bf30*/  FADD.FTZ R6, R135, R6 ;  /* 0x0000000687067221 */ /* 0x000fcc0000010000 */
        /* <DEDUP_REMOVED lines=21> */
[----:B------:R-:W-:-:S06]  /*1c090*/  FFMA.FTZ R191, R140, UR40, -R10 ;  /* 0x000000288cbf7c23 */ /* 0x000fcc000801080a */
        /* <DEDUP_REMOVED lines=23> */
[----:B-1----:R-:W-:-:S04]  /*1c210*/  FADD.FTZ R6, R132, R7 ;  /* 0x0000000784067221 */ /* 0x002fc80000010000 */
[----:B------:R-:W-:Y:S01]  /*1c220*/  FADD.FTZ R7, R149, R6 ;  /* 0x0000000695077221 */ /* 0x000fe20000010000 */
[----:B--2---:R-:W-:-:S04]  /*1c230*/  FADD.FTZ R10, R134, R193 ;  /* 0x000000c1860a7221 */ /* 0x004fc80000010000 */
[----:B0-----:R-:W-:Y:S01]  /*1c240*/  FADD.FTZ R6, R191, R10 ;  /* 0x0000000abf067221 */ /* 0x001fe20000010000 */
[----:B------:R-:W-:Y:S06]  /*1c250*/  @!P0 BRA `(.L_x_1477) ;  /* 0x0000000000048947 */ /* 0x000fec0003800000 */
[----:B------:R-:W-:Y:S01]  /*1c260*/  BPT.TRAP 0x1 ;  /* 0x000000040000795c */ /* 0x000fe20000300000 */
.L_x_1477:
        /* <DEDUP_REMOVED lines=148> */
.L_x_1460:
[----:B------:R-:W-:Y:S06]  /*1cbb0*/  BAR.ARV 0x8, 0x120 ;  /* 0x0204800000007b1d */ /* 0x000fec0000002000 */
[----:B------:R-:W-:Y:S05]  /*1cbc0*/  @!P0 BRA `(.L_x_1479) ;  /* 0x0000000000048947 */ /* 0x000fea0003800000 */
[----:B------:R-:W-:Y:S01]  /*1cbd0*/  BPT.TRAP 0x1 ;  /* 0x000000040000795c */ /* 0x000fe20000300000 */
.L_x_1479:
[----:B------:R-:W-:Y:S01]  /*1cbe0*/  ULEA UR14, UR54, UR38, 0x3 ;  /* 0x00000026360e7291 */ /* 0x000fe2000f8e183f */
[----:B------:R-:W-:-:S05]  /*1cbf0*/  IMAD.U32 R4, RZ, RZ, UR50 ;  /* 0x00000032ff047e24 */ /* 0x000fca000f8e00ff */
[----:B------:R-:W-:-:S04]  /*1cc00*/  SHF.L.U32 R4, R4, 0x1f, RZ ;  /* 0x0000001f04047819 */ /* 0x000fc800000006ff */
[----:B------:R0:W1:Y:S01]  /*1cc10*/  SYNCS.PHASECHK.TRANS64.TRYWAIT P1, [UR14+0x33450], R4 ;  /* 0x03345004ff0075a7 */ /* 0x000062000802014e */
[----:B------:R-:W-:Y:S05]  /*1cc20*/  @!P0 BRA `(.L_x_1480) ;  /* 0x0000000000048947 */ /* 0x000fea0003800000 */
[----:B------:R-:W-:Y:S01]  /*1cc30*/  BPT.TRAP 0x1 ;  /* 0x000000040000795c */ /* 0x000fe20000300000 */
.L_x_1480:
[----:B-1----:R-:W-:Y:S05]  /*1cc40*/  @P1 BRA `(.L_x_1481) ;  /* 0x0000000000081947 */ /* 0x002fea0003800000 */
[----:B------:R-:W1:Y:S02]  /*1cc50*/  SYNCS.PHASECHK.TRANS64.TRYWAIT P1, [UR14+0x33450], R4 ;  /* 0x03345004ff0075a7 */ /* 0x000e64000802014e */
[----:B-1----:R-:W-:Y:S05]  /*1cc60*/  @!P1 BRA `(.L_x_1482) ;  /* 0x000000b800449947 */ /* 0x002fea0003800000 */
.L_x_1481:
        /* <DEDUP_REMOVED lines=11> */
[----:B------:R-:W-:-:S04]  /*1cd20*/  PLOP3.LUT P1, PT, PT, PT, UP0, 0x80, 0x0 ;  /* 0x000000000000781c */ /* 0x000fc80003f2f008 */
[----:B------:R-:W-:Y:S02]  /*1cd30*/  @UP0 USHF.R.S32.HI UR9, URZ, 0x1f, UR49 ;  /* 0x0000001f3f090899 */ /* 0x000fe40008011431 */
[----:B------:R-:W-:Y:S01]  /*1cd40*/  UMOV UR6, UR8 ;  /* 0x0000000800067c82 */ /* 0x000fe20008000000 */
[----:B------:R-:W-:Y:S01]  /*1cd50*/  @UP0 ULDC.64 UR10, c[0x0][0x9c8] ;  /* 0x00027200000a0ab9 */ /* 0x000fe20000000a00 */
[----:B------:R-:W-:Y:S01]  /*1cd60*/  QGMMA.64x192x32.F32.E4M3.E4M3 R24, R216, gdesc[UR4], R24, gsb0 ;  /* 0x02e00004d8187df3 */ /* 0x000fe20008000818 */
[----:B------:R-:W-:Y:S01]  /*1cd70*/  UIADD3 UR6, UR8, 0x180, URZ ;  /* 0x0000018008067890 */ /* 0x000fe2000fffe03f */
[----:B------:R-:W-:Y:S01]  /*1cd80*/  UMOV UR7, 0xc0000010 ;  /* 0xc000001000077882 */ /* 0x000fe20000000000 */
[----:B------:R-:W-:Y:S01]  /*1cd90*/  @UP0 UIMAD UR9, UR9, UR10, URZ ;  /* 0x0000000a090902a4 */ /* 0x000fe2000f8e023f */
[----:B------:R-:W-:Y:S01]  /*1cda0*/  @UP0 ULDC.64 UR12, c[0x0][0x9d0] ;  /* 0x00027400000c0ab9 */ /* 0x000fe20000000a00 */
[----:B------:R-:W-:Y:S02]  /*1cdb0*/  WARPGROUP.DEPBAR.LE gsb0, 0x0 ;  /* 0x00008000000079c5 */ /* 0x000fe40000010000 */
[----:B------:R-:W-:-:S13]  /*1cdc0*/  WARPGROUP.ARRIVE ;  /* 0x00000000000079c5 */ /* 0x000fda0000000000 */
[----:B------:R-:W-:Y:S01]  /*1cdd0*/  QGMMA.64x192x32.F32.E4M3.E4M3 R24, R212, gdesc[UR4], R24, gsb0 ;  /* 0x02e00004d4187df3 */ /* 0x000fe20008000818 */
[----:B------:R-:W-:Y:S01]  /*1cde0*/  UIADD3 UR6, UR8, 0x300, URZ ;  /* 0x0000030008067890 */ /* 0x000fe2000fffe03f */
[----:B------:R-:W-:Y:S01]  /*1cdf0*/  UMOV UR7, 0xc0000010 ;  /* 0xc000001000077882 */ /* 0x000fe20000000000 */
[----:B------:R-:W-:Y:S02]  /*1ce00*/  WARPGROUP.DEPBAR.LE gsb0, 0x0 ;  /* 0x00008000000079c5 */ /* 0x000fe40000010000 */
[----:B------:R-:W-:-:S15]  /*1ce10*/  WARPGROUP.ARRIVE ;  /* 0x00000000000079c5 */ /* 0x000fde0000000000 */
[----:B------:R-:W-:Y:S01]  /*1ce20*/  QGMMA.64x192x32.F32.E4M3.E4M3 R24, R208, gdesc[UR4], R24, gsb0 ;  /* 0x02e00004d0187df3 */ /* 0x000fe20008000818 */
[----:B------:R-:W-:Y:S02]  /*1ce30*/  @UP0 UIMAD.WIDE.U32 UR6, UR49, UR10, URZ ;  /* 0x0000000a310602a5 */ /* 0x000fe4000f8e003f */
[----:B------:R-:W-:Y:S02]  /*1ce40*/  @UP0 UIMAD UR10, UR49, UR11, UR9 ;  /* 0x0000000b310a02a4 */ /* 0x000fe4000f8e0209 */
[----:B------:R-:W-:Y:S02]  /*1ce50*/  @UP0 USHF.R.S32.HI UR9, URZ, 0x1f, UR46 ;  /* 0x0000001f3f090899 */ /* 0x000fe4000801142e */
[----:B------:R-:W-:Y:S02]  /*1ce60*/  @UP0 UIADD3 UR7, UR7, UR10, URZ ;  /* 0x0000000a07070290 */ /* 0x000fe4000fffe03f */
[----:B------:R-:W-:Y:S02]  /*1ce70*/  @UP0 UIMAD UR9, UR9, UR12, URZ ;  /* 0x0000000c090902a4 */ /* 0x000fe4000f8e023f */
[----:B------:R-:W-:-:S02]  /*1ce80*/  @UP0 UIMAD.WIDE.U32 UR6, UR46, UR12, UR6 ;  /* 0x0000000c2e0602a5 */ /* 0x000fc4000f8e0006 */
[----:B------:R-:W-:Y:S02]  /*1ce90*/  @UP0 UIMAD UR9, UR46, UR13, UR9 ;  /* 0x0000000d2e0902a4 */ /* 0x000fe4000f8e0209 */
[----:B------:R-:W-:Y:S02]  /*1cea0*/  @UP0 ULEA UR4, UP1, UR6, UR4, 0x2 ;  /* 0x0000000406040291 */ /* 0x000fe4000f82103f */
[----:B------:R-:W-:-:S04]  /*1ceb0*/  @UP0 UIADD3 UR7, UR7, UR9, URZ ;  /* 0x0000000907070290 */ /* 0x000fc8000fffe03f */
[----:B------:R-:W-:Y:S01]  /*1cec0*/  @UP0 ULEA.HI.X UR5, UR6, UR5, UR7, 0x2, UP1 ;  /* 0x0000000506050291 */ /* 0x000fe200088f1407 */
[----:B01----:R-:W-:-:S05]  /*1ced0*/  IMAD.U32 R4, RZ, RZ, UR4 ;  /* 0x00000004ff047e24 */ /* 0x003fca000f8e00ff */
        /* <DEDUP_REMOVED lines=49> */
.L_x_1483:
        /* <DEDUP_REMOVED lines=106> */
.L_x_1375:
[----:B------:R-:W0:Y:S08]  /*1d890*/  S2UR UR37, SR_CgaCtaId ;  /* 0x00000000002579c3 */ /* 0x000e300000008800 */
[----:B------:R-:W-:Y:S06]  /*1d8a0*/  BAR.SYNC.DEFER_BLOCKING 0x5, 0x180 ;  /* 0x0146000000007b1d */ /* 0x000fec0000010000 */
[----:B------:R-:W-:Y:S01]  /*1d8b0*/  UMOV UR38, 0x400 ;  /* 0x0000040000267882 */ /* 0x000fe20000000000 */
[----:B------:R-:W-:Y:S01]  /*1d8c0*/  BSSY B0, `(.L_x_1484) ;  /* 0x00002e5000007945 */ /* 0x000fe20003800000 */
[----:B0-----:R-:W-:-:S09]  /*1d8d0*/  ULEA UR38, UR37, UR38, 0x18 ;  /* 0x0000002625267291 */ /* 0x001fd2000f8ec03f */
[----:B------:R-:W0:Y:S02]  /*1d8e0*/  LDS.128 R224, [UR38+0x334d0] ;  /* 0x0334d026ffe07984 */ /* 0x000e240008000c00 */
[----:B0-----:R-:W-:Y:S02]  /*1d8f0*/  R2UR UR46, R226 ;  /* 0x00000000e22e72ca */ /* 0x001fe400000e0000 */
[----:B------:R-:W-:Y:S01]  /*1d900*/  R2UR UR49, R227 ;  /* 0x00000000e33172ca */ /* 0x000fe200000e0000 */
[----:B------:R-:W-:Y:S06]  /*1d910*/  BAR.ARV 0x4, 0x180 ;  /* 0x0106000000007b1d */ /* 0x000fec0000002000 */
[----:B------:R-:W-:Y:S08]  /*1d920*/  @P0 BRA `(.L_x_1485) ;  /* 0x0000002000a40947 */ /* 0x000ff00003800000 */
[----:B------:R-:W0:Y:S01]  /*1d930*/  S2R R19, SR_TID.X ;  /* 0x0000000000137919 */ /* 0x000e220000002100 */
[----:B------:R-:W-:Y:S01]  /*1d940*/  ULDC.64 UR4, c[0x4][0x38] ;  /* 0x01000e0000047ab9 */ /* 0x000fe20000000a00 */
[----:B------:R-:W2:Y:S01]  /*1d950*/  LDL R22, [R1+0x2f0] ;  /* 0x0002f00001167983 */ /* 0x000ea20000100800 */
[----:B0-----:R-:W-:-:S05]  /*1d960*/  IMAD.SHL.U32 R6, R19, 0x4, RZ ;  /* 0x0000000413067824 */ /* 0x001fca00078e00ff */
[----:B------:R-:W-:-:S04]  /*1d970*/  LOP3.LUT R6, R6, 0xc, RZ, 0xc0, !PT ;  /* 0x0000000c06067812 */ /* 0x000fc800078ec0ff */
[----:B------:R-:W-:-:S05]  /*1d980*/  IADD3 R6, P0, R6, UR4, RZ ;  /* 0x0000000406067c10 */ /* 0x000fca000ff1e0ff */
[----:B------:R-:W-:-:S05]  /*1d990*/  IMAD.X R7, RZ, RZ, UR5, P0 ;  /* 0x00000005ff077e24 */ /* 0x000fca00080e06ff */
[----:B------:R0:W3:Y:S01]  /*1d9a0*/  LDG.E.CONSTANT R10, desc[UR52][R6.64] ;  /* 0x00000034060a7981 */ /* 0x0000e2000c1e9900 */
[----:B------:R-:W1:Y:S01]  /*1d9b0*/  S2UR UR6, SR_SWINHI ;  /* 0x00000000000679c3 */ /* 0x000e620000002f00 */
[----:B------:R-:W-:Y:S02]  /*1d9c0*/  F2FP.BF16.F32.PACK_AB R85, R85, R112 ;  /* 0x000000705555723e */ /* 0x000fe400000010ff */
[----:B------:R-:W-:Y:S02]  /*1d9d0*/  F2FP.BF16.F32.PACK_AB R36, R36, R113 ;  /* 0x000000712424723e */ /* 0x000fe400000010ff */
[----:B------:R-:W-:Y:S02]  /*1d9e0*/  F2FP.BF16.F32.PACK_AB R37, R37, R72 ;  /* 0x000000482525723e */ /* 0x000fe400000010ff */
[----:B------:R-:W-:Y:S02]  /*1d9f0*/  F2FP.BF16.F32.PACK_AB R60, R60, R73 ;  /* 0x000000493c3c723e */ /* 0x000fe400000010ff */
[----:B0-----:R-:W-:-:S02]  /*1da00*/  LOP3.LUT P0, R6, R19, 0x3, RZ, 0xc0, !PT ;  /* 0x0000000313067812 */ /* 0x001fc4000780c0ff */
[----:B------:R-:W-:Y:S02]  /*1da10*/  F2FP.BF16.F32.PACK_AB R20, R20, R89 ;  /* 0x000000591414723e */ /* 0x000fe400000010ff */
[----:B------:R-:W-:Y:S02]  /*1da20*/  ISETP.EQ.OR P0, PT, R6, 0x3, !P0 ;  /* 0x000000030600780c */ /* 0x000fe40004702670 */
[----:B------:R-:W-:Y:S02]  /*1da30*/  F2FP.BF16.F32.PACK_AB R8, R77, R8 ;  /* 0x000000084d08723e */ /* 0x000fe400000010ff */
[----:B------:R-:W-:Y:S02]  /*1da40*/  SEL R89, R85, R36, P0 ;  /* 0x0000002455597207 */ /* 0x000fe40000000000 */
[----:B------:R-:W-:Y:S02]  /*1da50*/  SEL R75, R37, R60, P0 ;  /* 0x0000003c254b7207 */ /* 0x000fe40000000000 */
[----:B------:R-:W-:-:S02]  /*1da60*/  F2FP.BF16.F32.PACK_AB R11, R11, R24 ;  /* 0x000000180b0b723e */ /* 0x000fc400000010ff */
[----:B------:R-:W-:Y:S01]  /*1da70*/  F2FP.BF16.F32.PACK_AB R12, R12, R25 ;  /* 0x000000190c0c723e */ /* 0x000fe200000010ff */
[----:B------:R-:W-:Y:S01]  /*1da80*/  UMOV UR4, UR38 ;  /* 0x0000002600047c82 */ /* 0x000fe20008000000 */
[----:B-1----:R-:W-:Y:S01]  /*1da90*/  UMOV UR5, UR6 ;  /* 0x0000000600057c82 */ /* 0x002fe20008000000 */
[----:B------:R-:W-:Y:S01]  /*1daa0*/  F2FP.BF16.F32.PACK_AB R130, R127, R130 ;  /* 0x000000827f82723e */ /* 0x000fe200000010ff */
[----:B------:R-:W-:Y:S01]  /*1dab0*/  IMAD.U32 R6, RZ, RZ, UR4 ;  /* 0x00000004ff067e24 */ /* 0x000fe2000f8e00ff */
[----:B------:R-:W-:Y:S01]  /*1dac0*/  F2FP.BF16.F32.PACK_AB R9, R126, R9 ;  /* 0x000000097e09723e */ /* 0x000fe200000010ff */
[----:B------:R-:W-:Y:S01]  /*1dad0*/  IMAD.U32 R7, RZ, RZ, UR5 ;  /* 0x00000005ff077e24 */ /* 0x000fe2000f8e00ff */
[----:B------:R-:W-:Y:S01]  /*1dae0*/  SEL R77, R60, R37, P0 ;  /* 0x000000253c4d7207 */ /* 0x000fe20000000000 */
[----:B------:R-:W-:Y:S01]  /*1daf0*/  ULDC.64 UR4, c[0x0][0xbd8] ;  /* 0x0002f60000047ab9 */ /* 0x000fe20000000a00 */
[----:B------:R-:W-:Y:S02]  /*1db00*/  SEL R85, R36, R85, P0 ;  /* 0x0000005524557207 */ /* 0x000fe40000000000 */
[----:B------:R-:W-:-:S02]  /*1db10*/  F2FP.BF16.F32.PACK_AB R3, R14, R3 ;  /* 0x000000030e03723e */ /* 0x000fc400000010ff */
[----:B------:R-:W-:Y:S02]  /*1db20*/  F2FP.BF16.F32.PACK_AB R0, R53, R0 ;  /* 0x000000003500723e */ /* 0x000fe400000010ff */
[----:B------:R-:W-:Y:S02]  /*1db30*/  F2FP.BF16.F32.PACK_AB R42, R87, R42 ;  /* 0x0000002a572a723e */ /* 0x000fe400000010ff */
[----:B------:R-:W-:Y:S02]  /*1db40*/  SEL R87, R8, R3, P0 ;  /* 0x0000000308577207 */ /* 0x000fe40000000000 */
[----:B------:R-:W-:Y:S02]  /*1db50*/  SEL R19, R11, R12, P0 ;  /* 0x0000000c0b137207 */ /* 0x000fe40000000000 */
        /* <DEDUP_REMOVED lines=21> */
[----:B------:R-:W-:Y:S02]  /*1dcb0*/  F2FP.BF16.F32.PACK_AB R108, R108, R121 ;  /* 0x000000796c6c723e */ /* 0x000fe400000010ff */
[----:B------:R-:W-:Y:S02]  /*1dcc0*/  SEL R71, R29, R68, P0 ;  /* 0x000000441d477207 */ /* 0x000fe40000000000 */
[----:B------:R-:W-:Y:S02]  /*1dcd0*/  SEL R73, R68, R29, P0 ;  /* 0x0000001d44497207 */ /* 0x000fe40000000000 */
[----:B------:R-:W-:Y:S02]  /*1dce0*/  F2FP.BF16.F32.PACK_AB R69, R69, R96 ;  /* 0x000000604545723e */ /* 0x000fe400000010ff */
[----:B------:R-:W-:-:S02]  /*1dcf0*/  F2FP.BF16.F32.PACK_AB R28, R28, R97 ;  /* 0x000000611c1c723e */ /* 0x000fc400000010ff */
[----:B------:R-:W-:Y:S02]  /*1dd00*/  SEL R121, R27, R26, P0 ;  /* 0x0000001a1b797207 */ /* 0x000fe40000000000 */
[----:B------:R-:W-:Y:S02]  /*1dd10*/  SEL R123, R26, R27, P0 ;  /* 0x0000001b1a7b7207 */ /* 0x000fe40000000000 */
[----:B------:R-:W-:Y:S02]  /*1dd20*/  F2FP.BF16.F32.PACK_AB R39, R94, R39 ;  /* 0x000000275e27723e */ /* 0x000fe400000010ff */
[----:B------:R-:W-:Y:S02]  /*1dd30*/  F2FP.BF16.F32.PACK_AB R38, R95, R38 ;  /* 0x000000265f26723e */ /* 0x000fe400000010ff */
[----:B------:R-:W-:Y:S02]  /*1dd40*/  F2FP.BF16.F32.PACK_AB R120, R120, R41 ;  /* 0x000000297878723e */ /* 0x000fe400000010ff */
[----:B------:R-:W-:-:S02]  /*1dd50*/  F2FP.BF16.F32.PACK_AB R92, R92, R109 ;  /* 0x0000006d5c5c723e */ /* 0x000fc400000010ff */
[----:B------:R-:W-:Y:S02]  /*1dd60*/  SEL R83, R69, R28, P0 ;  /* 0x0000001c45537207 */ /* 0x000fe40000000000 */
[----:B------:R-:W-:Y:S02]  /*1dd70*/  SEL R41, R13, R124, P0 ;  /* 0x0000007c0d297207 */ /* 0x000fe40000000000 */
[----:B------:R-:W-:Y:S02]  /*1dd80*/  SEL R47, R124, R13, P0 ;  /* 0x0000000d7c2f7207 */ /* 0x000fe40000000000 */
[----:B------:R-:W-:Y:S02]  /*1dd90*/  SEL R69, R28, R69, P0 ;  /* 0x000000451c457207 */ /* 0x000fe40000000000 */
[----:B------:R-:W-:Y:S02]  /*1dda0*/  SEL R109, R39, R38, P0 ;  /* 0x00000026276d7207 */ /* 0x000fe40000000000 */
[----:B------:R-:W-:-:S02]  /*1ddb0*/  SEL R39, R38, R39, P0 ;  /* 0x0000002726277207 */ /* 0x000fc40000000000 */
[----:B------:R-:W-:Y:S02]  /*1ddc0*/  F2FP.BF16.F32.PACK_AB R61, R61, R88 ;  /* 0x000000583d3d723e */ /* 0x000fe400000010ff */
[----:B------:R-:W-:Y:S02]  /*1ddd0*/  F2FP.BF16.F32.PACK_AB R15, R15, R40 ;  /* 0x000000280f0f723e */ /* 0x000fe400000010ff */
[----:B------:R-:W-:Y:S02]  /*1dde0*/  F2FP.BF16.F32.PACK_AB R21, R21, R56 ;  /* 0x000000381515723e */ /* 0x000fe400000010ff */
[----:B------:R-:W-:Y:S02]  /*1ddf0*/  F2FP.BF16.F32.PACK_AB R129, R129, R132 ;  /* 0x000000848181723e */ /* 0x000fe400000010ff */
[----:B------:R-:W-:Y:S02]  /*1de00*/  F2FP.BF16.F32.PACK_AB R44, R44, R81 ;  /* 0x000000512c2c723e */ /* 0x000fe400000010ff */
[----:B------:R-:W-:-:S02]  /*1de10*/  F2FP.BF16.F32.PACK_AB R125, R125, R128 ;  /* 0x000000807d7d723e */ /* 0x000fc400000010ff */
[----:B------:R-:W-:Y:S02]  /*1de20*/  SEL R81, R61, R20, P0 ;  /* 0x000000143d517207 */ /* 0x000fe40000000000 */
[----:B------:R-:W-:Y:S02]  /*1de30*/  F2FP.BF16.F32.PACK_AB R117, R100, R117 ;  /* 0x000000756475723e */ /* 0x000fe400000010ff */
[----:B------:R-:W-:Y:S02]  /*1de40*/  SEL R61, R20, R61, P0 ;  /* 0x0000003d143d7207 */ /* 0x000fe40000000000 */
[----:B------:R-:W-:Y:S02]  /*1de50*/  F2FP.BF16.F32.PACK_AB R101, R84, R101 ;  /* 0x000000655465723e */ /* 0x000fe400000010ff */
[----:B------:R-:W-:Y:S02]  /*1de60*/  SEL R49, R15, R120, P0 ;  /* 0x000000780f317207 */ /* 0x000fe40000000000 */
[----:B------:R-:W-:-:S02]  /*1de70*/  SEL R53, R120, R15, P0 ;  /* 0x0000000f78357207 */ /* 0x000fc40000000000 */
[----:B------:R-:W-:Y:S02]  /*1de80*/  SEL R65, R21, R122, P0 ;  /* 0x0000007a15417207 */ /* 0x000fe40000000000 */
[----:B------:R-:W-:Y:S02]  /*1de90*/  SEL R67, R122, R21, P0 ;  /* 0x000000157a437207 */ /* 0x000fe40000000000 */
[----:B------:R-:W-:Y:S02]  /*1dea0*/  F2FP.BF16.F32.PACK_AB R62, R62, R93 ;  /* 0x0000005d3e3e723e */ /* 0x000fe400000010ff */
[----:B------:R-:W-:Y:S02]  /*1deb0*/  F2FP.BF16.F32.PACK_AB R63, R63, R76 ;  /* 0x0000004c3f3f723e */ /* 0x000fe400000010ff */
[----:B------:R-:W-:Y:S02]  /*1dec0*/  SEL R91, R129, R130, P0 ;  /* 0x00000082815b7207 */ /* 0x000fe40000000000 */
[----:B------:R-:W-:-:S02]  /*1ded0*/  F2FP.BF16.F32.PACK_AB R55, R70, R55 ;  /* 0x000000374637723e */ /* 0x000fc400000010ff */
[----:B------:R-:W-:Y:S02]  /*1dee0*/  SEL R129, R130, R129, P0 ;  /* 0x0000008182817207 */ /* 0x000fe40000000000 */
[----:B------:R-:W-:Y:S02]  /*1def0*/  SEL R93, R125, R116, P0 ;  /* 0x000000747d5d7207 */ /* 0x000fe40000000000 */
[----:B------:R-:W-:Y:S02]  /*1df00*/  F2FP.BF16.F32.PACK_AB R51, R78, R51 ;  /* 0x000000334e33723e */ /* 0x000fe400000010ff */
[----:B------:R-:W-:Y:S02]  /*1df10*/  F2FP.BF16.F32.PACK_AB R54, R79, R54 ;  /* 0x000000364f36723e */ /* 0x000fe400000010ff */
[----:B------:R-:W-:Y:S02]  /*1df20*/  SEL R125, R116, R125, P0 ;  /* 0x0000007d747d7207 */ /* 0x000fe40000000000 */
[----:B------:R-:W-:-:S02]  /*1df30*/  SEL R95, R108, R117, P0 ;  /* 0x000000756c5f7207 */ /* 0x000fc40000000000 */
[----:B------:R-:W-:Y:S02]  /*1df40*/  F2FP.BF16.F32.PACK_AB R45, R45, R80 ;  /* 0x000000502d2d723e */ /* 0x000fe400000010ff */
        /* <DEDUP_REMOVED lines=10> */
[----:B------:R-:W-:-:S02]  /*1dff0*/  SEL R51, R54, R51, P0 ;  /* 0x0000003336337207 */ /* 0x000fc40000000000 */
[----:B------:R-:W-:Y:S02]  /*1e000*/  SEL R107, R43, R42, P0 ;  /* 0x0000002a2b6b7207 */ /* 0x000fe40000000000 */
[----:B------:R-:W-:Y:S02]  /*1e010*/  SEL R45, R44, R45, P0 ;  /* 0x0000002d2c2d7207 */ /* 0x000fe40000000000 */
[----:B------:R-:W-:Y:S01]  /*1e020*/  SEL R43, R42, R43, P0 ;  /* 0x0000002b2a2b7207 */ /* 0x000fe20000000000 */
[----:B--2---:R-:W-:-:S03]  /*1e030*/  IMAD.WIDE R36, R22, 0x2, R6 ;  /* 0x0000000216247825 */ /* 0x004fc600078e0206 */
[C---:B------:R-:W-:Y:S02]  /*1e040*/  IADD3 R131, P1, R36.reuse, 0x40, RZ ;  /* 0x0000004024837810 */ /* 0x040fe40007f3e0ff */
[C---:B------:R-:W-:Y:S02]  /*1e050*/  IADD3 R133, P3, R36.reuse, 0x60, RZ ;  /* 0x0000006024857810 */ /* 0x040fe40007f7e0ff */
[----:B------:R-:W-:Y:S02]  /*1e060*/  IADD3 R127, P2, R36, 0x20, RZ ;  /* 0x00000020247f7810 */ /* 0x000fe40007f5e0ff */
[----:B------:R-:W-:Y:S02]  /*1e070*/  LOP3.LUT R8, R131, 0x380, RZ, 0xc0, !PT ;  /* 0x0000038083087812 */ /* 0x000fe400078ec0ff */
[----:B------:R-:W-:Y:S02]  /*1e080*/  LOP3.LUT R12, R133, 0x380, RZ, 0xc0, !PT ;  /* 0x00000380850c7812 */ /* 0x000fe400078ec0ff */
[----:B------:R-:W-:Y:S01]  /*1e090*/  LOP3.LUT R0, R127, 0x380, RZ, 0xc0, !PT ;  /* 0x000003807f007812 */ /* 0x000fe200078ec0ff */
[----:B------:R-:W-:Y:S01]  /*1e0a0*/  IMAD.X R35, RZ, RZ, R37, P2 ;  /* 0x000000ffff237224 */ /* 0x000fe200010e0625 */
[----:B------:R-:W-:-:S02]  /*1e0b0*/  SHF.R.U64 R8, R8, 0x3, RZ ;  /* 0x0000000308087819 */ /* 0x000fc400000012ff */
[----:B------:R-:W-:Y:S02]  /*1e0c0*/  IADD3 R137, P4, R36, 0x4020, RZ ;  /* 0x0000402024897810 */ /* 0x000fe40007f9e0ff */
[----:B------:R-:W-:Y:S02]  /*1e0d0*/  SHF.R.U64 R12, R12, 0x3, RZ ;  /* 0x000000030c0c7819 */ /* 0x000fe400000012ff */
[----:B------:R-:W-:Y:S02]  /*1e0e0*/  IADD3 R139, P2, R36, 0x4040, RZ ;  /* 0x00004040248b7810 */ /* 0x000fe40007f5e0ff */
[----:B------:R-:W-:Y:S02]  /*1e0f0*/  SHF.R.U64 R0, R0, 0x3, RZ ;  /* 0x0000000300007819 */ /* 0x000fe400000012ff */
[----:B------:R-:W-:Y:S02]  /*1e100*/  IADD3 R135, P5, R36, 0x4000, RZ ;  /* 0x0000400024877810 */ /* 0x000fe40007fbe0ff */
[----:B------:R-:W-:-:S02]  /*1e110*/  LOP3.LUT R32, R8, R131, RZ, 0x3c, !PT ;  /* 0x0000008308207212 */ /* 0x000fc400078e3cff */
[----:B------:R-:W-:Y:S02]  /*1e120*/  LOP3.LUT R30, R12, R133, RZ, 0x3c, !PT ;  /* 0x000000850c1e7212 */ /* 0x000fe400078e3cff */
[----:B------:R-:W-:Y:S02]  /*1e130*/  LOP3.LUT R8, R137, 0x380, RZ, 0xc0, !PT ;  /* 0x0000038089087812 */ /* 0x000fe400078ec0ff */
[----:B------:R-:W-:Y:S02]  /*1e140*/  LOP3.LUT R34, R0, R127, RZ, 0x3c, !PT ;  /* 0x0000007f00227212 */ /* 0x000fe400078e3cff */
[----:B------:R-:W-:Y:S01]  /*1e150*/  LOP3.LUT R12, R139, 0x380, RZ, 0xc0, !PT ;  /* 0x000003808b0c7812 */ /* 0x000fe200078ec0ff */
[--C-:B------:R-:W-:Y:S01]  /*1e160*/  IMAD.X R33, RZ, RZ, R37.reuse, P1 ;  /* 0x000000ffff217224 */ /* 0x100fe200008e0625 */
[----:B------:R-:W-:Y:S01]  /*1e170*/  LOP3.LUT R0, R135, 0x380, RZ, 0xc0, !PT ;  /* 0x0000038087007812 */ /* 0x000fe200078ec0ff */
[--C-:B------:R-:W-:Y:S01]  /*1e180*/  IMAD.X R29, RZ, RZ, R37.reuse, P5 ;  /* 0x000000ffff1d7224 */ /* 0x100fe200028e0625 */
[----:B------:R-:W-:Y:S01]  /*1e190*/  IADD3 R141, P1, R36, 0x4060, RZ ;  /* 0x00004060248d7810 */ /* 0x000fe20007f3e0ff */
[--C-:B------:R-:W-:Y:S01]  /*1e1a0*/  IMAD.X R27, RZ, RZ, R37.reuse, P4 ;  /* 0x000000ffff1b7224 */ /* 0x100fe200020e0625 */
[----:B------:R-:W-:Y:S01]  /*1e1b0*/  SHF.R.U64 R8, R8, 0x3, RZ ;  /* 0x0000000308087819 */ /* 0x000fe200000012ff */
[--C-:B------:R-:W-:Y:S01]  /*1e1c0*/  IMAD.X R31, RZ, RZ, R37.reuse, P3 ;  /* 0x000000ffff1f7224 */ /* 0x100fe200018e0625 */
[----:B------:R-:W-:Y:S01]  /*1e1d0*/  IADD3 R145, P5, R36, 0x8020, RZ ;  /* 0x0000802024917810 */ /* 0x000fe20007fbe0ff */
[----:B------:R-:W-:Y:S01]  /*1e1e0*/  IMAD.X R23, RZ, RZ, R37, P2 ;  /* 0x000000ffff177224 */ /* 0x000fe200010e0625 */
[----:B------:R-:W-:-:S02]  /*1e1f0*/  SHF.R.U64 R12, R12, 0x3, RZ ;  /* 0x000000030c0c7819 */ /* 0x000fc400000012ff */
[----:B------:R-:W-:Y:S02]  /*1e200*/  IADD3 R147, P4, R36, 0x8040, RZ ;  /* 0x0000804024937810 */ /* 0x000fe40007f9e0ff */
[----:B------:R-:W-:Y:S02]  /*1e210*/  SHF.R.U64 R0, R0, 0x3, RZ ;  /* 0x0000000300007819 */ /* 0x000fe400000012ff */
[C---:B------:R-:W-:Y:S02]  /*1e220*/  IADD3 R143, P3, R36.reuse, 0x8000, RZ ;  /* 0x00008000248f7810 */ /* 0x040fe40007f7e0ff */
[----:B------:R-:W-:Y:S02]  /*1e230*/  IADD3 R149, P2, R36, 0x8060, RZ ;  /* 0x0000806024957810 */ /* 0x000fe40007f5e0ff */
[----:B------:R-:W-:Y:S02]  /*1e240*/  LOP3.LUT R14, R141, 0x380, RZ, 0xc0, !PT ;  /* 0x000003808d0e7812 */ /* 0x000fe400078ec0ff */
[----:B------:R-:W-:-:S02]  /*1e250*/  LOP3.LUT R26, R8, R137, RZ, 0x3c, !PT ;  /* 0x00000089081a7212 */ /* 0x000fc400078e3cff */
[----:B------:R-:W-:Y:S02]  /*1e260*/  LOP3.LUT R22, R12, R139, RZ, 0x3c, !PT ;  /* 0x0000008b0c167212 */ /* 0x000fe400078e3cff */
[----:B------:R-:W-:Y:S02]  /*1e270*/  LOP3.LUT R8, R145, 0x380, RZ, 0xc0, !PT ;  /* 0x0000038091087812 */ /* 0x000fe400078ec0ff */
[----:B------:R-:W-:Y:S02]  /*1e280*/  LOP3.LUT R13, R36, 0x380, RZ, 0xc0, !PT ;  /* 0x00000380240d7812 */ /* 0x000fe400078ec0ff */
[----:B------:R-:W-:Y:S02]  /*1e290*/  LOP3.LUT R28, R0, R135, RZ, 0x3c, !PT ;  /* 0x00000087001c7212 */ /* 0x000fe400078e3cff */
[----:B------:R-:W-:Y:S02]  /*1e2a0*/  LOP3.LUT R12, R147, 0x380, RZ, 0xc0, !PT ;  /* 0x00000380930c7812 */ /* 0x000fe400078ec0ff */
[----:B------:R-:W-:-:S02]  /*1e2b0*/  LOP3.LUT R0, R143, 0x380, RZ, 0xc0, !PT ;  /* 0x000003808f007812 */ /* 0x000fc400078ec0ff */
[----:B------:R-:W-:Y:S02]  /*1e2c0*/  LOP3.LUT R38, R149, 0x380, RZ, 0xc0, !PT ;  /* 0x0000038095267812 */ /* 0x000fe400078ec0ff */
[----:B------:R-:W-:Y:S02]  /*1e2d0*/  SHF.R.U64 R14, R14, 0x3, RZ ;  /* 0x000000030e0e7819 */ /* 0x000fe400000012ff */
[----:B------:R-:W-:Y:S02]  /*1e2e0*/  SHF.R.U64 R8, R8, 0x3, RZ ;  /* 0x0000000308087819 */ /* 0x000fe400000012ff */
[----:B------:R-:W-:Y:S02]  /*1e2f0*/  SHF.R.U64 R13, R13, 0x3, RZ ;  /* 0x000000030d0d7819 */ /* 0x000fe400000012ff */
[----:B------:R-:W-:Y:S02]  /*1e300*/  SHF.R.U64 R12, R12, 0x3, RZ ;  /* 0x000000030c0c7819 */ /* 0x000fe400000012ff */
[----:B------:R-:W-:-:S02]  /*1e310*/  SHF.R.U64 R0, R0, 0x3, RZ ;  /* 0x0000000300007819 */ /* 0x000fc400000012ff */
[----:B------:R-:W-:Y:S02]  /*1e320*/  SHF.R.U64 R38, R38, 0x3, RZ ;  /* 0x0000000326267819 */ /* 0x000fe400000012ff */
[----:B------:R-:W-:Y:S02]  /*1e330*/  LOP3.LUT R24, R14, R141, RZ, 0x3c, !PT ;  /* 0x0000008d0e187212 */ /* 0x000fe400078e3cff */
[----:B------:R-:W-:Y:S02]  /*1e340*/  LOP3.LUT R14, R8, R145, RZ, 0x3c, !PT ;  /* 0x00000091080e7212 */ /* 0x000fe400078e3cff */
        /* <DEDUP_REMOVED lines=8> */
[----:B---3--:R-:W-:Y:S01]  /*1e3d0*/  LOP3.LUT R0, R10, 0x2, RZ, 0x3c, !PT ;  /* 0x000000020a007812 */ /* 0x008fe200078e3cff */
[----:B------:R-:W-:Y:S01]  /*1e3e0*/  IMAD.X R9, RZ, RZ, R37, P4 ;  /* 0x000000ffff097224 */ /* 0x000fe200020e0625 */
[----:B------:R-:W-:Y:S01]  /*1e3f0*/  MOV R84, R36 ;  /* 0x0000002400547202 */ /* 0x000fe20000000f00 */
[----:B------:R-:W-:Y:S01]  /*1e400*/  SHFL.IDX PT, R19, R19, R10, 0x1c1f ;  /* 0x001c1f0a13137589 */ /* 0x000fe200000e0000 */
[----:B------:R-:W-:-:S02]  /*1e410*/  MOV R37, R12 ;  /* 0x0000000c00257202 */ /* 0x000fc40000000f00 */
[----:B------:R-:W-:Y:S01]  /*1e420*/  MOV R68, R20 ;  /* 0x0000001400447202 */ /* 0x000fe20000000f00 */
[----:B------:R-:W0:Y:S01]  /*1e430*/  SHFL.IDX PT, R12, R11, R0, 0x1c1f ;  /* 0x001c1f000b0c7589 */ /* 0x000e2200000e0000 */
[----:B------:R-:W-:Y:S02]  /*1e440*/  MOV R66, R14 ;  /* 0x0000000e00427202 */ /* 0x000fe40000000f00 */
[----:B------:R-:W-:Y:S01]  /*1e450*/  MOV R72, R22 ;  /* 0x0000001600487202 */ /* 0x000fe20000000f00 */
[----:B------:R-:W-:Y:S01]  /*1e460*/  SHFL.IDX PT, R41, R41, R10, 0x1c1f ;  /* 0x001c1f0a29297589 */ /* 0x000fe200000e0000 */
[----:B------:R-:W-:Y:S02]  /*1e470*/  MOV R70, R24 ;  /* 0x0000001800467202 */ /* 0x000fe40000000f00 */
[----:B------:R-:W-:Y:S01]  /*1e480*/  MOV R76, R28 ;  /* 0x0000001c004c7202 */ /* 0x000fe20000000f00 */
[----:B------:R-:W-:Y:S01]  /*1e490*/  SHFL.IDX PT, R91, R91, R10, 0x1c1f ;  /* 0x001c1f0a5b5b7589 */ /* 0x000fe200000e0000 */
[----:B------:R-:W-:-:S03]  /*1e4a0*/  MOV R74, R26 ;  /* 0x0000001a004a7202 */ /* 0x000fc60000000f00 */
[----:B------:R-:W-:Y:S01]  /*1e4b0*/  SHFL.IDX PT, R14, R47, R0, 0x1c1f ;  /* 0x001c1f002f0e7589 */ /* 0x000fe200000e0000 */
[----:B------:R-:W-:-:S03]  /*1e4c0*/  MOV R80, R32 ;  /* 0x0000002000507202 */ /* 0x000fc60000000f00 */
[----:B------:R-:W1:Y:S01]  /*1e4d0*/  SHFL.IDX PT, R20, R129, R0, 0x1c1f ;  /* 0x001c1f0081147589 */ /* 0x000e6200000e0000 */
[----:B------:R-:W-:-:S03]  /*1e4e0*/  MOV R78, R30 ;  /* 0x0000001e004e7202 */ /* 0x000fc60000000f00 */
[----:B------:R-:W-:Y:S01]  /*1e4f0*/  SHFL.IDX PT, R49, R49, R10, 0x1c1f ;  /* 0x001c1f0a31317589 */ /* 0x000fe200000e0000 */
[----:B------:R-:W-:-:S03]  /*1e500*/  MOV R82, R34 ;  /* 0x0000002200527202 */ /* 0x000fc60000000f00 */
[----:B------:R-:W-:Y:S04]  /*1e510*/  SHFL.IDX PT, R93, R93, R10, 0x1c1f ;  /* 0x001c1f0a5d5d7589 */ /* 0x000fe800000e0000 */
[----:B------:R-:W-:Y:S04]  /*1e520*/  SHFL.IDX PT, R22, R53, R0, 0x1c1f ;  /* 0x001c1f0035167589 */ /* 0x000fe800000e0000 */
[----:B------:R-:W2:Y:S04]  /*1e530*/  SHFL.IDX PT, R24, R125, R0, 0x1c1f ;  /* 0x001c1f007d187589 */ /* 0x000ea800000e0000 */
[----:B------:R-:W-:Y:S04]  /*1e540*/  SHFL.IDX PT, R57, R57, R10, 0x1c1f ;  /* 0x001c1f0a39397589 */ /* 0x000fe800000e0000 */
[----:B------:R-:W-:Y:S04]  /*1e550*/  SHFL.IDX PT, R95, R95, R10, 0x1c1f ;  /* 0x001c1f0a5f5f7589 */ /* 0x000fe800000e0000 */
[----:B------:R-:W-:Y:S04]  /*1e560*/  SHFL.IDX PT, R26, R59, R0, 0x1c1f ;  /* 0x001c1f003b1a7589 */ /* 0x000fe800000e0000 */
[----:B------:R-:W3:Y:S04]  /*1e570*/  SHFL.IDX PT, R28, R117, R0, 0x1c1f ;  /* 0x001c1f00751c7589 */ /* 0x000ee800000e0000 */
[----:B------:R-:W-:Y:S04]  /*1e580*/  SHFL.IDX PT, R65, R65, R10, 0x1c1f ;  /* 0x001c1f0a41417589 */ /* 0x000fe800000e0000 */
[----:B------:R-:W-:Y:S04]  /*1e590*/  SHFL.IDX PT, R97, R97, R10, 0x1c1f ;  /* 0x001c1f0a61617589 */ /* 0x000fe800000e0000 */
[----:B------:R-:W-:Y:S04]  /*1e5a0*/  SHFL.IDX PT, R30, R67, R0, 0x1c1f ;  /* 0x001c1f00431e7589 */ /* 0x000fe800000e0000 */
[----:B------:R-:W4:Y:S04]  /*1e5b0*/  SHFL.IDX PT, R32, R101, R0, 0x1c1f ;  /* 0x001c1f0065207589 */ /* 0x000f2800000e0000 */
[----:B------:R-:W-:Y:S04]  /*1e5c0*/  SHFL.IDX PT, R71, R71, R10, 0x1c1f ;  /* 0x001c1f0a47477589 */ /* 0x000fe800000e0000 */
[----:B------:R-:W-:Y:S04]  /*1e5d0*/  SHFL.IDX PT, R99, R99, R10, 0x1c1f ;  /* 0x001c1f0a63637589 */ /* 0x000fe800000e0000 */
[----:B------:R-:W-:Y:S04]  /*1e5e0*/  SHFL.IDX PT, R34, R73, R0, 0x1c1f ;  /* 0x001c1f0049227589 */ /* 0x000fe800000e0000 */
[----:B------:R-:W4:Y:S04]  /*1e5f0*/  SHFL.IDX PT, R48, R63, R0, 0x1c1f ;  /* 0x001c1f003f307589 */ /* 0x000f2800000e0000 */
[----:B------:R-:W-:Y:S04]  /*1e600*/  SHFL.IDX PT, R103, R103, R10, 0x1c1f ;  /* 0x001c1f0a67677589 */ /* 0x000fe800000e0000 */
[----:B------:R-:W4:Y:S04]  /*1e610*/  SHFL.IDX PT, R50, R55, R0, 0x1c1f ;  /* 0x001c1f0037327589 */ /* 0x000f2800000e0000 */
        /* <DEDUP_REMOVED lines=9> */
[----:B------:R-:W4:Y:S04]  /*1e6b0*/  SHFL.IDX PT, R40, R61, R0, 0x1c1f ;  /* 0x001c1f003d287589 */ /* 0x000f2800000e0000 */
        /* <DEDUP_REMOVED lines=11> */
[----:B------:R-:W-:Y:S04]  /*1e770*/  SHFL.IDX PT, R60, R119, R0, 0x1c1f ;  /* 0x001c1f00773c7589 */ /* 0x000fe800000e0000 */
[----:B------:R2:W-:Y:S04]  /*1e780*/  SHFL.IDX PT, R121, R121, R10, 0x1c1f ;  /* 0x001c1f0a79797589 */ /* 0x0005e800000e0000 */
[----:B------:R-:W4:Y:S01]  /*1e790*/  SHFL.IDX PT, R62, R123, R0, 0x1c1f ;  /* 0x001c1f007b3e7589 */ /* 0x000f2200000e0000 */
[----:B------:R-:W-:-:S02]  /*1e7a0*/  MOV R64, R8 ;  /* 0x0000000800407202 */ /* 0x000fc40000000f00 */
[----:B0-----:R-:W-:Y:S02]  /*1e7b0*/  SEL R8, R19, R12, P0 ;  /* 0x0000000c13087207 */ /* 0x001fe40000000000 */
[----:B-1----:R-:W-:Y:S02]  /*1e7c0*/  SEL R9, R91, R20, P0 ;  /* 0x000000145b097207 */ /* 0x002fe40000000000 */
[----:B--2---:R-:W-:Y:S02]  /*1e7d0*/  SEL R10, R12, R19, P0 ;  /* 0x000000130c0a7207 */ /* 0x004fe40000000000 */
[----:B------:R-:W-:Y:S01]  /*1e7e0*/  SEL R11, R20, R91, P0 ;  /* 0x0000005b140b7207 */ /* 0x000fe20000000000 */
[----:B------:R-:W-:Y:S01]  /*1e7f0*/  BAR.SYNC.DEFER_BLOCKING 0x1, 0x100 ;  /* 0x0044000000007b1d */ /* 0x000fe20000010000 */
[----:B------:R-:W-:Y:S02]  /*1e800*/  SEL R12, R41, R14, P0 ;  /* 0x0000000e290c7207 */ /* 0x000fe40000000000 */
[----:B------:R-:W-:-:S02]  /*1e810*/  SEL R14, R14, R41, P0 ;  /* 0x000000290e0e7207 */ /* 0x000fc40000000000 */
[----:B------:R-:W-:Y:S02]  /*1e820*/  SEL R13, R93, R24, P0 ;  /* 0x000000185d0d7207 */ /* 0x000fe40000000000 */
[----:B------:R-:W-:Y:S02]  /*1e830*/  SEL R15, R24, R93, P0 ;  /* 0x0000005d180f7207 */ /* 0x000fe40000000000 */
[----:B------:R-:W-:Y:S02]  /*1e840*/  SEL R20, R49, R22, P0 ;  /* 0x0000001631147207 */ /* 0x000fe40000000000 */
[----:B------:R-:W-:Y:S02]  /*1e850*/  SEL R22, R22, R49, P0 ;  /* 0x0000003116167207 */ /* 0x000fe40000000000 */
[----:B---3--:R-:W-:Y:S02]  /*1e860*/  SEL R21, R95, R28, P0 ;  /* 0x0000001c5f157207 */ /* 0x008fe40000000000 */
[----:B------:R-:W-:-:S02]  /*1e870*/  SEL R23, R28, R95, P0 ;  /* 0x0000005f1c177207 */ /* 0x000fc40000000000 */
[----:B------:R-:W-:Y:S02]  /*1e880*/  SEL R24, R57, R26, P0 ;  /* 0x0000001a39187207 */ /* 0x000fe40000000000 */
[----:B------:R-:W-:Y:S02]  /*1e890*/  SEL R26, R26, R57, P0 ;  /* 0x000000391a1a7207 */ /* 0x000fe40000000000 */
[----:B----4-:R-:W-:Y:S02]  /*1e8a0*/  SEL R25, R97, R32, P0 ;  /* 0x0000002061197207 */ /* 0x010fe40000000000 */
[----:B------:R-:W-:Y:S02]  /*1e8b0*/  SEL R27, R32, R97, P0 ;  /* 0x00000061201b7207 */ /* 0x000fe40000000000 */
[----:B------:R-:W-:Y:S01]  /*1e8c0*/  SEL R28, R65, R30, P0 ;  /* 0x0000001e411c7207 */ /* 0x000fe20000000000 */
[----:B------:R0:W-:Y:S01]  /*1e8d0*/  STSM.16.M88.4 [R84], R8 ;  /* 0x0000000854007844 */ /* 0x0001e20000000200 */
[----:B------:R-:W-:-:S02]  /*1e8e0*/  SEL R30, R30, R65, P0 ;  /* 0x000000411e1e7207 */ /* 0x000fc40000000000 */
[----:B------:R-:W-:Y:S02]  /*1e8f0*/  SEL R29, R99, R48, P0 ;  /* 0x00000030631d7207 */ /* 0x000fe40000000000 */
[----:B------:R-:W-:Y:S02]  /*1e900*/  SEL R31, R48, R99, P0 ;  /* 0x00000063301f7207 */ /* 0x000fe40000000000 */
[----:B------:R-:W-:Y:S01]  /*1e910*/  SEL R32, R71, R34, P0 ;  /* 0x0000002247207207 */ /* 0x000fe20000000000 */
[----:B------:R1:W-:Y:S01]  /*1e920*/  STSM.16.M88.4 [R82], R12 ;  /* 0x0000000c52007844 */ /* 0x0003e20000000200 */
[----:B------:R-:W-:Y:S02]  /*1e930*/  SEL R34, R34, R71, P0 ;  /* 0x0000004722227207 */ /* 0x000fe40000000000 */
[----:B------:R-:W-:Y:S02]  /*1e940*/  SEL R33, R103, R50, P0 ;  /* 0x0000003267217207 */ /* 0x000fe40000000000 */
[----:B------:R-:W-:Y:S01]  /*1e950*/  SEL R35, R50, R103, P0 ;  /* 0x0000006732237207 */ /* 0x000fe20000000000 */
[----:B------:R2:W-:Y:S01]  /*1e960*/  STSM.16.M88.4 [R80], R20 ;  /* 0x0000001450007844 */ /* 0x0005e20000000200 */
[----:B0-----:R-:W-:-:S02]  /*1e970*/  SEL R8, R75, R36, P0 ;  /* 0x000000244b087207 */ /* 0x001fc40000000000 */
[----:B------:R-:W-:Y:S02]  /*1e980*/  SEL R10, R36, R75, P0 ;  /* 0x0000004b240a7207 */ /* 0x000fe40000000000 */
[----:B------:R-:W-:Y:S02]  /*1e990*/  SEL R9, R105, R52, P0 ;  /* 0x0000003469097207 */ /* 0x000fe40000000000 */
[----:B------:R-:W-:Y:S01]  /*1e9a0*/  SEL R11, R52, R105, P0 ;  /* 0x00000069340b7207 */ /* 0x000fe20000000000 */
[----:B------:R-:W-:Y:S01]  /*1e9b0*/  STSM.16.M88.4 [R78], R24 ;  /* 0x000000184e007844 */ /* 0x000fe20000000200 */
[----:B-1----:R-:W-:Y:S01]  /*1e9c0*/  SEL R12, R79, R38, P0 ;  /* 0x000000264f0c7207 */ /* 0x002fe20000000000 */
[----:B------:R-:W-:Y:S01]  /*1e9d0*/  UISETP.NE.U32.AND UP0, UPT, UR4, URZ, UPT ;  /* 0x0000003f0400728c */ /* 0x000fe2000bf05070 */
[----:B------:R-:W-:Y:S02]  /*1e9e0*/  SEL R14, R38, R79, P0 ;  /* 0x0000004f260e7207 */ /* 0x000fe40000000000 */
[----:B------:R-:W-:-:S02]  /*1e9f0*/  SEL R13, R107, R54, P0 ;  /* 0x000000366b0d7207 */ /* 0x000fc40000000000 */
[----:B------:R-:W-:Y:S01]  /*1ea00*/  SEL R15, R54, R107, P0 ;  /* 0x0000006b360f7207 */ /* 0x000fe20000000000 */
[----:B------:R-:W-:Y:S01]  /*1ea10*/  STSM.16.M88.4 [R76], R28 ;  /* 0x0000001c4c007844 */ /* 0x000fe20000000200 */
[----:B--2---:R-:W-:Y:S01]  /*1ea20*/  SEL R20, R81, R40, P0 ;  /* 0x0000002851147207 */ /* 0x004fe20000000000 */
[----:B------:R-:W-:Y:S01]  /*1ea30*/  UISETP.NE.AND.EX UP0, UPT, UR5, URZ, UPT, UP0 ;  /* 0x0000003f0500728c */ /* 0x000fe2000bf05300 */
[----:B------:R-:W-:Y:S01]  /*1ea40*/  SEL R22, R40, R81, P0 ;  /* 0x0000005128167207 */ /* 0x000fe20000000000 */
[----:B------:R-:W-:Y:S01]  /*1ea50*/  STSM.16.M88.4 [R74], R32 ;  /* 0x000000204a007844 */ /* 0x000fe20000000200 */
[----:B------:R-:W-:Y:S01]  /*1ea60*/  SEL R21, R109, R56, P0 ;  /* 0x000000386d157207 */ /* 0x000fe20000000000 */
[----:B------:R-:W-:Y:S01]  /*1ea70*/  ULDC.64 UR4, c[0x0][0xbd8] ;  /* 0x0002f60000047ab9 */ /* 0x000fe20000000a00 */
[----:B------:R-:W-:Y:S01]  /*1ea80*/  SEL R23, R56, R109, P0 ;  /* 0x0000006d38177207 */ /* 0x000fe20000000000 */
[----:B------:R-:W-:Y:S01]  /*1ea90*/  STSM.16.M88.4 [R72], R8 ;  /* 0x0000000848007844 */ /* 0x000fe20000000200 */
[----:B------:R-:W-:-:S02]  /*1eaa0*/  SEL R40, R83, R42, P0 ;  /* 0x0000002a53287207 */ /* 0x000fc40000000000 */
[----:B------:R-:W-:Y:S01]  /*1eab0*/  SEL R42, R42, R83, P0 ;  /* 0x000000532a2a7207 */ /* 0x000fe20000000000 */
[----:B------:R0:W-:Y:S01]  /*1eac0*/  STSM.16.M88.4 [R70], R12 ;  /* 0x0000000c46007844 */ /* 0x0001e20000000200 */
[----:B------:R-:W-:Y:S02]  /*1ead0*/  SEL R41, R111, R58, P0 ;  /* 0x0000003a6f297207 */ /* 0x000fe40000000000 */
[----:B------:R-:W-:Y:S01]  /*1eae0*/  SEL R43, R58, R111, P0 ;  /* 0x0000006f3a2b7207 */ /* 0x000fe20000000000 */
[----:B------:R-:W-:Y:S01]  /*1eaf0*/  UIMAD.WIDE UR4, UR39, 0x4, UR4 ;  /* 0x00000004270478a5 */ /* 0x000fe2000f8e0204 */
[----:B------:R-:W-:Y:S02]  /*1eb00*/  SEL R45, R121, R62, P0 ;  /* 0x0000003e792d7207 */ /* 0x000fe40000000000 */
[----:B------:R-:W-:Y:S01]  /*1eb10*/  SEL R47, R62, R121, P0 ;  /* 0x000000793e2f7207 */ /* 0x000fe20000000000 */
[----:B------:R-:W-:Y:S01]  /*1eb20*/  STSM.16.M88.4 [R68], R20 ;  /* 0x0000001444007844 */ /* 0x000fe20000000200 */
[----:B0-----:R-:W-:-:S02]  /*1eb30*/  SEL R12, R87, R44, P0 ;  /* 0x0000002c570c7207 */ /* 0x001fc40000000000 */
[----:B------:R-:W-:Y:S02]  /*1eb40*/  SEL R14, R44, R87, P0 ;  /* 0x000000572c0e7207 */ /* 0x000fe40000000000 */
[----:B------:R-:W-:Y:S02]  /*1eb50*/  SEL R13, R115, R60, P0 ;  /* 0x0000003c730d7207 */ /* 0x000fe40000000000 */
[----:B------:R-:W-:Y:S02]  /*1eb60*/  SEL R15, R60, R115, P0 ;  /* 0x000000733c0f7207 */ /* 0x000fe40000000000 */
[----:B------:R-:W-:Y:S02]  /*1eb70*/  SEL R44, R89, R46, P0 ;  /* 0x0000002e592c7207 */ /* 0x000fe40000000000 */
[----:B------:R-:W-:Y:S01]  /*1eb80*/  SEL R46, R46, R89, P0 ;  /* 0x000000592e2e7207 */ /* 0x000fe20000000000 */
[----:B------:R-:W-:Y:S01]  /*1eb90*/  STSM.16.M88.4 [R66], R40 ;  /* 0x0000002842007844 */ /* 0x000fe20000000200 */
[----:B------:R-:W-:-:S03]  /*1eba0*/  IMAD.U32 R8, RZ, RZ, UR4 ;  /* 0x00000004ff087e24 */ /* 0x000fc6000f8e00ff */
[----:B------:R0:W-:Y:S01]  /*1ebb0*/  STSM.16.M88.4 [R64], R12 ;  /* 0x0000000c40007844 */ /* 0x0001e20000000200 */
[----:B------:R-:W-:Y:S01]  /*1ebc0*/  IMAD.U32 R9, RZ, RZ, UR5 ;  /* 0x00000005ff097e24 */ /* 0x000fe2000f8e00ff */
[----:B------:R-:W-:Y:S02]  /*1ebd0*/  ULDC.64 UR4, c[0x0][0xbe0] ;  /* 0x0002f80000047ab9 */ /* 0x000fe40000000a00 */
[----:B------:R1:W-:Y:S01]  /*1ebe0*/  STSM.16.M88.4 [R37], R44 ;  /* 0x0000002c25007844 */ /* 0x0003e20000000200 */
[----:B------:R-:W-:Y:S01]  /*1ebf0*/  UISETP.NE.U32.AND UP1, UPT, UR4, URZ, UPT ;  /* 0x0000003f0400728c */ /* 0x000fe2000bf25070 */
[----:B------:R-:W2:Y:S03]  /*1ec00*/  LDC R3, c[0x0][0xa88] ;  /* 0x0002a200ff037b82 */ /* 0x000ea60000000800 */
[----:B------:R-:W-:-:S05]  /*1ec10*/  UISETP.NE.AND.EX UP1, UPT, UR5, URZ, UPT, UP1 ;  /* 0x0000003f0500728c */ /* 0x000fca000bf25310 */
[----:B------:R-:W-:Y:S01]  /*1ec20*/  BAR.SYNC.DEFER_BLOCKING 0x1, 0x100 ;  /* 0x0044000000007b1d */ /* 0x000fe20000010000 */
[----:B------:R-:W-:Y:S02]  /*1ec30*/  PLOP3.LUT P1, PT, PT, PT, UP0, 0x80, 0x0 ;  /* 0x000000000000781c */ /* 0x000fe40003f2f008 */
[----:B------:R-:W-:-:S03]  /*1ec40*/  PLOP3.LUT P0, PT, PT, PT, UP1, 0x80, 0x0 ;  /* 0x000000000000781c */ /* 0x000fc60003f0f018 */
[----:B------:R-:W-:Y:S02]  /*1ec50*/  @UP1 ULDC.64 UR6, c[0x0][0xbe0] ;  /* 0x0002f80000061ab9 */ /* 0x000fe40000000a00 */
[----:B------:R-:W-:-:S06]  /*1ec60*/  @UP1 UIMAD.WIDE UR6, UR39, 0x4, UR6 ;  /* 0x00000004270618a5 */ /* 0x000fcc000f8e0206 */
[----:B------:R-:W-:Y:S02]  /*1ec70*/  IMAD.U32 R10, RZ, RZ, UR6 ;  /* 0x00000006ff0a7e24 */ /* 0x000fe4000f8e00ff */
[----:B------:R-:W-:Y:S01]  /*1ec80*/  IMAD.U32 R11, RZ, RZ, UR7 ;  /* 0x00000007ff0b7e24 */ /* 0x000fe2000f8e00ff */
[----:B------:R-:W3:Y:S04]  /*1ec90*/  @P1 LDG.E R0, desc[UR52][R8.64] ;  /* 0x0000003408001981 */ /* 0x000ee8000c1e1900 */
[----:B--2---:R1:W5:Y:S01]  /*1eca0*/  @P0 LDG.E R3, desc[UR52][R10.64] ;  /* 0x000000340a030981 */ /* 0x004362000c1e1900 */
[----:B------:R-:W-:Y:S01]  /*1ecb0*/  UMOV UR4, URZ ;  /* 0x0000003f00047c82 */ /* 0x000fe20008000000 */
[----:B0-----:R-:W-:Y:S01]  /*1ecc0*/  IMAD R13, R230, 0x40, R228 ;  /* 0x00000040e60d7824 */ /* 0x001fe200078e02e4 */
[----:B---3--:R-:W-:Y:S01]  /*1ecd0*/  @P1 R2UR UR4, R0 ;  /* 0x00000000000412ca */ /* 0x008fe200000e0000 */
[----:B-1----:R-:W-:-:S14]  /*1ece0*/  @P0 BRA `(.L_x_1486) ;  /* 0x0000000000100947 */ /* 0x002fdc0003800000 */
[----:B------:R-:W-:Y:S05]  /*1ecf0*/  @!P1 BRA `(.L_x_1486) ;  /* 0x00000000000c9947 */ /* 0x000fea0003800000 */
[----:B------:R-:W2:Y:S04]  /*1ed00*/  LDG.E R0, desc[UR52][R8.64] ;  /* 0x0000003408007981 */ /* 0x000ea8000c1e1900 */
[----:B-----5:R-:W2:Y:S02]  /*1ed10*/  LDG.E R3, desc[UR52][R8.64+0x4] ;  /* 0x0000043408037981 */ /* 0x020ea4000c1e1900 */
[----:B--2---:R-:W-:-:S07]  /*1ed20*/  IMAD.IADD R3, R3, 0x1, -R0 ;  /* 0x0000000103037824 */ /* 0x004fce00078e0a00 */
.L_x_1486:
[----:B------:R-:W2:Y:S01]  /*1ed30*/  LDL R14, [R1+0x2e8] ;  /* 0x0002e800010e7983 */ /* 0x000ea20000100800 */
[----:B------:R-:W-:Y:S01]  /*1ed40*/  USHF.R.S32.HI UR9, URZ, 0x1f, UR42 ;  /* 0x0000001f3f097899 */ /* 0x000fe2000801142a */
[----:B------:R-:W-:Y:S01]  /*1ed50*/  IMAD.WIDE R6, R13, 0x2, R6 ;  /* 0x000000020d067825 */ /* 0x000fe200078e0206 */
[----:B------:R-:W-:Y:S01]  /*1ed60*/  ULDC.64 UR10, c[0x0][0xb70] ;  /* 0x0002dc00000a7ab9 */ /* 0x000fe20000000a00 */
[----:B------:R-:W-:Y:S02]  /*1ed70*/  USHF.R.S32.HI UR5, URZ, 0x1f, UR4 ;  /* 0x0000001f3f057899 */ /* 0x000fe40008011404 */
[----:B------:R-:W-:Y:S01]  /*1ed80*/  UIMAD UR8, UR9, UR10, URZ ;  /* 0x0000000a090872a4 */ /* 0x000fe2000f8e023f */
[----:B------:R-:W-:Y:S01]  /*1ed90*/  IADD3 R9, P5, R6, 0x2000, RZ ;  /* 0x0000200006097810 */ /* 0x000fe20007fbe0ff */
[----:B------:R-:W-:Y:S01]  /*1eda0*/  USHF.R.S32.HI UR12, URZ, 0x1f, UR39 ;  /* 0x0000001f3f0c7899 */ /* 0x000fe20008011427 */
[----:B------:R-:W-:Y:S01]  /*1edb0*/  IMAD R10, R236, 0x80, R229 ;  /* 0x00000080ec0a7824 */ /* 0x000fe200078e02e5 */
[----:B------:R-:W-:Y:S01]  /*1edc0*/  UIMAD.WIDE.U32 UR6, UR42, UR10, UR4 ;  /* 0x0000000a2a0672a5 */ /* 0x000fe2000f8e0004 */
[----:B------:R-:W-:Y:S01]  /*1edd0*/  LOP3.LUT R8, R9, 0x380, RZ, 0xc0, !PT ;  /* 0x0000038009087812 */ /* 0x000fe200078ec0ff */
[----:B------:R-:W-:Y:S01]  /*1ede0*/  UIMAD UR8, UR42, UR11, UR8 ;  /* 0x0000000b2a0872a4 */ /* 0x000fe2000f8e0208 */
[----:B------:R-:W-:Y:S01]  /*1edf0*/  IADD3 R21, P2, R6, 0x1000, RZ ;  /* 0x0000100006157810 */ /* 0x000fe20007f5e0ff */
[----:B------:R-:W-:Y:S01]  /*1ee00*/  USEL UR12, UR12, URZ, !UP0 ;  /* 0x0000003f0c0c7287 */ /* 0x000fe2000c000000 */
[----:B------:R-:W-:Y:S01]  /*1ee10*/  SHF.R.U64 R8, R8, 0x3, RZ ;  /* 0x0000000308087819 */ /* 0x000fe200000012ff */
[----:B------:R-:W-:Y:S01]  /*1ee20*/  ULDC.64 UR10, c[0x0][0xb78] ;  /* 0x0002de00000a7ab9 */ /* 0x000fe20000000a00 */
[----:B------:R-:W-:Y:S01]  /*1ee30*/  UIADD3 UR7, UR7, UR8, URZ ;  /* 0x0000000807077290 */ /* 0x000fe2000fffe03f */
[----:B------:R-:W-:Y:S01]  /*1ee40*/  SHF.R.S32.HI R0, RZ, 0x1f, R10 ;  /* 0x0000001fff007819 */ /* 0x000fe2000001140a */
[----:B------:R-:W-:Y:S01]  /*1ee50*/  USEL UR13, UR39, URZ, !UP0 ;  /* 0x0000003f270d7287 */ /* 0x000fe2000c000000 */
[----:B------:R-:W-:Y:S01]  /*1ee60*/  LOP3.LUT R8, R8, R9, RZ, 0x3c, !PT ;  /* 0x0000000908087212 */ /* 0x000fe200078e3cff */
[----:B------:R-:W-:Y:S01]  /*1ee70*/  UIMAD UR8, UR12, UR10, URZ ;  /* 0x0000000a0c0872a4 */ /* 0x000fe2000f8e023f */
[----:B------:R-:W-:Y:S01]  /*1ee80*/  LOP3.LUT R20, R21, 0x380, RZ, 0xc0, !PT ;  /* 0x0000038015147812 */ /* 0x000fe200078ec0ff */
[----:B------:R-:W-:Y:S01]  /*1ee90*/  UIMAD.WIDE.U32 UR6, UR13, UR10, UR6 ;  /* 0x0000000a0d0672a5 */ /* 0x000fe2000f8e0006 */
[----:B------:R-:W-:Y:S01]  /*1eea0*/  IADD3 R37, P0, R6, 0x5000, RZ ;  /* 0x0000500006257810 */ /* 0x000fe20007f1e0ff */
[----:B------:R-:W-:Y:S01]  /*1eeb0*/  UIMAD UR8, UR13, UR11, UR8 ;  /* 0x0000000b0d0872a4 */ /* 0x000fe2000f8e0208 */
[----:B------:R-:W-:-:S02]  /*1eec0*/  SHF.R.U64 R20, R20, 0x3, RZ ;  /* 0x0000000314147819 */ /* 0x000fc400000012ff */
[----:B------:R-:W-:Y:S02]  /*1eed0*/  IADD3 R13, P4, R6, 0x3000, RZ ;  /* 0x00003000060d7810 */ /* 0x000fe40007f9e0ff */
[----:B------:R-:W-:Y:S01]  /*1eee0*/  IADD3 R9, P1, R10, UR6, RZ ;  /* 0x000000060a097c10 */ /* 0x000fe2000ff3e0ff */
[----:B------:R-:W-:Y:S01]  /*1eef0*/  IMAD.U32 R11, RZ, RZ, UR8 ;  /* 0x00000008ff0b7e24 */ /* 0x000fe2000f8e00ff */
[----:B------:R-:W-:Y:S01]  /*1ef00*/  LOP3.LUT R20, R20, R21, RZ, 0x3c, !PT ;  /* 0x0000001514147212 */ /* 0x000fe200078e3cff */
[----:B------:R-:W-:Y:S01]  /*1ef10*/  IMAD.X R21, RZ, RZ, R7, P2 ;  /* 0x000000ffff157224 */ /* 0x000fe200010e0607 */
[----:B------:R-:W-:Y:S02]  /*1ef20*/  IADD3 R49, P3, R6, 0x4000, RZ ;  /* 0x0000400006317810 */ /* 0x000fe40007f7e0ff */
[----:B------:R-:W-:Y:S01]  /*1ef30*/  IADD3.X R0, R0, UR7, R11, P1, !PT ;  /* 0x0000000700007c10 */ /* 0x000fe20008ffe40b */
[----:B------:R-:W-:Y:S01]  /*1ef40*/  ULDC.64 UR6, c[0x0][0xb40] ;  /* 0x0002d00000067ab9 */ /* 0x000fe20000000a00 */
[----:B------:R-:W-:-:S02]  /*1ef50*/  IADD3 R25, P2, R6, 0x7000, RZ ;  /* 0x0000700006197810 */ /* 0x000fc40007f5e0ff */
[----:B------:R-:W-:Y:S02]  /*1ef60*/  LEA R42, P1, R9, UR6, 0x2 ;  /* 0x00000006092a7c11 */ /* 0x000fe4000f8210ff */
[----:B------:R-:W-:Y:S02]  /*1ef70*/  LOP3.LUT R36, R37, 0x380, RZ, 0xc0, !PT ;  /* 0x0000038025247812 */ /* 0x000fe400078ec0ff */
[----:B------:R-:W-:Y:S01]  /*1ef80*/  LEA.HI.X R43, R9, UR7, R0, 0x2, P1 ;  /* 0x00000007092b7c11 */ /* 0x000fe200088f1400 */
[----:B------:R-:W-:Y:S01]  /*1ef90*/  IMAD.X R9, RZ, RZ, R7, P5 ;  /* 0x000000ffff097224 */ /* 0x000fe200028e0607 */
[----:B------:R-:W-:Y:S01]  /*1efa0*/  IADD3 R33, P1, R6, 0x6000, RZ ;  /* 0x0000600006217810 */ /* 0x000fe20007f3e0ff */
[----:B------:R-:W-:Y:S01]  /*1efb0*/  VIADD R0, R10, 0x8 ;  /* 0x000000080a007836 */ /* 0x000fe20000000000 */
[----:B------:R-:W-:Y:S01]  /*1efc0*/  LOP3.LUT R12, R13, 0x380, RZ, 0xc0, !PT ;  /* 0x000003800d0c7812 */ /* 0x000fe200078ec0ff */
[----:B------:R-:W-:Y:S01]  /*1efd0*/  ULDC.64 UR6, c[0x0][0xaa0] ;  /* 0x0002a80000067ab9 */ /* 0x000fe20000000a00 */
[----:B------:R-:W-:-:S02]  /*1efe0*/  LOP3.LUT R48, R49, 0x380, RZ, 0xc0, !PT ;  /* 0x0000038031307812 */ /* 0x000fc400078ec0ff */
[----:B------:R-:W-:Y:S02]  /*1eff0*/  LOP3.LUT R24, R25, 0x380, RZ, 0xc0, !PT ;  /* 0x0000038019187812 */ /* 0x000fe400078ec0ff */
[----:B------:R-:W-:Y:S02]  /*1f000*/  SHF.R.U64 R36, R36, 0x3, RZ ;  /* 0x0000000324247819 */ /* 0x000fe400000012ff */
[----:B------:R-:W-:Y:S02]  /*1f010*/  LOP3.LUT R32, R33, 0x380, RZ, 0xc0, !PT ;  /* 0x0000038021207812 */ /* 0x000fe400078ec0ff */
[----:B------:R-:W-:Y:S02]  /*1f020*/  SHF.R.U64 R12, R12, 0x3, RZ ;  /* 0x000000030c0c7819 */ /* 0x000fe400000012ff */
[----:B------:R-:W-:Y:S02]  /*1f030*/  SHF.R.U64 R48, R48, 0x3, RZ ;  /* 0x0000000330307819 */ /* 0x000fe400000012ff */
[----:B------:R-:W-:-:S02]  /*1f040*/  SHF.R.U64 R24, R24, 0x3, RZ ;  /* 0x0000000318187819 */ /* 0x000fc400000012ff */
[----:B------:R-:W-:Y:S01]  /*1f050*/  LOP3.LUT R36, R36, R37, RZ, 0x3c, !PT ;  /* 0x0000002524247212 */ /* 0x000fe200078e3cff */
[--C-:B------:R-:W-:Y:S01]  /*1f060*/  IMAD.X R37, RZ, RZ, R7.reuse, P0 ;  /* 0x000000ffff257224 */ /* 0x100fe200000e0607 */
[----:B------:R-:W-:Y:S02]  /*1f070*/  SHF.R.U64 R32, R32, 0x3, RZ ;  /* 0x0000000320207819 */ /* 0x000fe400000012ff */
[----:B------:R-:W-:Y:S01]  /*1f080*/  LOP3.LUT R12, R12, R13, RZ, 0x3c, !PT ;  /* 0x0000000d0c0c7212 */ /* 0x000fe200078e3cff */
[--C-:B------:R-:W-:Y:S01]  /*1f090*/  IMAD.X R13, RZ, RZ, R7.reuse, P4 ;  /* 0x000000ffff0d7224 */ /* 0x100fe200020e0607 */
[----:B------:R-:W-:Y:S01]  /*1f0a0*/  LOP3.LUT R48, R48, R49, RZ, 0x3c, !PT ;  /* 0x0000003130307212 */ /* 0x000fe200078e3cff */
[----:B------:R-:W-:Y:S01]  /*1f0b0*/  IMAD.X R49, RZ, RZ, R7, P3 ;  /* 0x000000ffff317224 */ /* 0x000fe200018e0607 */
[C---:B------:R-:W-:Y:S02]  /*1f0c0*/  IADD3 R53, P5, R6.reuse, 0x8000, RZ ;  /* 0x0000800006357810 */ /* 0x040fe40007fbe0ff */
[----:B------:R-:W-:-:S02]  /*1f0d0*/  IADD3 R45, P4, R6, 0x9000, RZ ;  /* 0x00009000062d7810 */ /* 0x000fc40007f9e0ff */
[----:B------:R-:W-:Y:S01]  /*1f0e0*/  LOP3.LUT R24, R24, R25, RZ, 0x3c, !PT ;  /* 0x0000001918187212 */ /* 0x000fe200078e3cff */
[--C-:B------:R-:W-:Y:S01]  /*1f0f0*/  IMAD.X R25, RZ, RZ, R7.reuse, P2 ;  /* 0x000000ffff197224 */ /* 0x100fe200010e0607 */
[----:B------:R-:W-:Y:S02]  /*1f100*/  IADD3 R41, P3, R6, 0xa000, RZ ;  /* 0x0000a00006297810 */ /* 0x000fe40007f7e0ff */
[----:B------:R-:W-:Y:S01]  /*1f110*/  LOP3.LUT R32, R32, R33, RZ, 0x3c, !PT ;  /* 0x0000002120207212 */ /* 0x000fe200078e3cff */
[----:B------:R-:W-:Y:S01]  /*1f120*/  IMAD.X R33, RZ, RZ, R7, P1 ;  /* 0x000000ffff217224 */ /* 0x000fe200008e0607 */
[----:B------:R-:W-:Y:S02]  /*1f130*/  IADD3 R11, P2, R6, 0xb000, RZ ;  /* 0x0000b000060b7810 */ /* 0x000fe40007f5e0ff */
[----:B------:R-:W-:Y:S02]  /*1f140*/  LOP3.LUT R52, R53, 0x380, RZ, 0xc0, !PT ;  /* 0x0000038035347812 */ /* 0x000fe400078ec0ff */
[----:B------:R-:W-:-:S02]  /*1f150*/  LOP3.LUT R44, R45, 0x380, RZ, 0xc0, !PT ;  /* 0x000003802d2c7812 */ /* 0x000fc400078ec0ff */
[----:B------:R-:W-:Y:S01]  /*1f160*/  LOP3.LUT R15, R6, 0x380, RZ, 0xc0, !PT ;  /* 0x00000380060f7812 */ /* 0x000fe200078ec0ff */
[----:B------:R-:W-:Y:S01]  /*1f170*/  UIMAD UR5, UR5, UR6, URZ ;  /* 0x00000006050572a4 */ /* 0x000fe2000f8e023f */
[----:B------:R-:W-:Y:S01]  /*1f180*/  LOP3.LUT R40, R41, 0x380, RZ, 0xc0, !PT ;  /* 0x0000038029287812 */ /* 0x000fe200078ec0ff */
[----:B------:R-:W-:Y:S01]  /*1f190*/  IMAD.X R57, RZ, RZ, R7, P2 ;  /* 0x000000ffff397224 */ /* 0x000fe200010e0607 */
        /* <DEDUP_REMOVED lines=9> */
[----:B------:R-:W-:Y:S01]  /*1f230*/  IMAD.X R41, RZ, RZ, R7, P3 ;  /* 0x000000ffff297224 */ /* 0x000fe200018e0607 */
[----:B------:R-:W-:Y:S01]  /*1f240*/  LOP3.LUT R6, R15, R6, RZ, 0x3c, !PT ;  /* 0x000000060f067212 */ /* 0x000fe200078e3cff */
[----:B------:R-:W-:Y:S01]  /*1f250*/  IMAD.U32 R19, RZ, RZ, UR6 ;  /* 0x00000006ff137e24 */ /* 0x000fe2000f8e00ff */
[--C-:B------:R-:W-:Y:S01]  /*1f260*/  SHF.R.S32.HI R59, RZ, 0x1f, R228.reuse ;  /* 0x0000001fff3b7819 */ /* 0x100fe200000114e4 */
[----:B------:R-:W-:Y:S01]  /*1f270*/  IMAD.MOV.U32 R58, RZ, RZ, R228 ;  /* 0x000000ffff3a7224 */ /* 0x000fe200078e00e4 */
[----:B------:R-:W-:-:S03]  /*1f280*/  UIMAD UR5, UR4, UR7, UR5 ;  /* 0x00000007040572a4 */ /* 0x000fc6000f8e0205 */
[----:B------:R-:W-:Y:S01]  /*1f290*/  IMAD.WIDE.U32 R58, R19, UR4, R58 ;  /* 0x00000004133a7c25 */ /* 0x000fe2000f8e003a */
[----:B------:R-:W-:Y:S02]  /*1f2a0*/  ULDC.64 UR6, c[0x0][0xae0] ;  /* 0x0002b80000067ab9 */ /* 0x000fe40000000a00 */
[----:B------:R-:W-:Y:S01]  /*1f2b0*/  UIMAD UR4, UR9, UR6, URZ ;  /* 0x00000006090472a4 */ /* 0x000fe2000f8e023f */
[----:B------:R-:W-:-:S03]  /*1f2c0*/  VIADD R59, R59, UR5 ;  /* 0x000000053b3b7c36 */ /* 0x000fc60008000000 */
[----:B------:R-:W-:Y:S01]  /*1f2d0*/  UIMAD UR4, UR42, UR7, UR4 ;  /* 0x000000072a0472a4 */ /* 0x000fe2000f8e0204 */
[----:B-----5:R-:W-:Y:S02]  /*1f2e0*/  IMAD R60, R236, -0x80, R3 ;  /* 0xffffff80ec3c7824 */ /* 0x020fe400078e0203 */
[----:B------:R-:W-:-:S03]  /*1f2f0*/  VIADD R19, R230, 0x60 ;  /* 0x00000060e6137836 */ /* 0x000fc60000000000 */
[-C--:B------:R-:W-:Y:S02]  /*1f300*/  ISETP.GE.AND P3, PT, R230, R60.reuse, PT ;  /* 0x0000003ce600720c */ /* 0x080fe40003f66270 */
[----:B------:R-:W-:Y:S02]  /*1f310*/  ISETP.GE.AND P2, PT, R19, R60, PT ;  /* 0x0000003c1300720c */ /* 0x000fe40003f46270 */
[----:B------:R-:W-:Y:S01]  /*1f320*/  SHF.R.S32.HI R231, RZ, 0x1f, R230 ;  /* 0x0000001fffe77819 */ /* 0x000fe200000114e6 */
[----:B------:R-:W-:Y:S01]  /*1f330*/  BSSY B1, `(.L_x_1487) ;  /* 0x0000040000017945 */ /* 0x000fe20003800000 */
[----:B--2---:R-:W-:-:S04]  /*1f340*/  LOP3.LUT P0, RZ, R14, 0x3, RZ, 0xc0, !PT ;  /* 0x000000030eff7812 */ /* 0x004fc8000780c0ff */
[-C--:B------:R-:W-:Y:S02]  /*1f350*/  ISETP.GE.OR P1, PT, R10, R3.reuse, P0 ;  /* 0x000000030a00720c */ /* 0x080fe40000726670 */
[----:B------:R-:W-:Y:S02]  /*1f360*/  ISETP.GE.OR P0, PT, R0, R3, P0 ;  /* 0x000000030000720c */ /* 0x000fe40000706670 */
[----:B------:R-:W-:-:S04]  /*1f370*/  LOP3.LUT R0, R11, 0x380, RZ, 0xc0, !PT ;  /* 0x000003800b007812 */ /* 0x000fc800078ec0ff */
[----:B------:R-:W-:-:S04]  /*1f380*/  SHF.R.U64 R0, R0, 0x3, RZ ;  /* 0x0000000300007819 */ /* 0x000fc800000012ff */
[----:B------:R-:W-:Y:S01]  /*1f390*/  LOP3.LUT R56, R0, R11, RZ, 0x3c, !PT ;  /* 0x0000000b00387212 */ /* 0x000fe200078e3cff */
[----:B------:R-:W-:Y:S04]  /*1f3a0*/  @!P1 STG.E desc[UR52][R42.64], R5 ;  /* 0x000000052a009986 */ /* 0x000fe8000c101934 */
        /* <DEDUP_REMOVED lines=13> */
[----:B------:R-:W-:-:S02]  /*1f480*/  VIADD R0, R230, 0x20 ;  /* 0x00000020e6007836 */ /* 0x000fc40000000000 */
[----:B------:R-:W-:Y:S01]  /*1f490*/  VIADD R3, R230, 0x40 ;  /* 0x00000040e6037836 */ /* 0x000fe20000000000 */
[----:B------:R-:W-:Y:S01]  /*1f4a0*/  @!PT LDS RZ, [RZ] ;  /* 0x00000000fffff984 */ /* 0x000fe20000000800 */
[----:B------:R-:W-:Y:S01]  /*1f4b0*/  @!PT LDS RZ, [RZ] ;  /* 0x00000000fffff984 */ /* 0x000fe20000000800 */
[----:B------:R-:W-:Y:S01]  /*1f4c0*/  @!PT LDS RZ, [RZ] ;  /* 0x00000000fffff984 */ /* 0x000fe20000000800 */
[----:B------:R-:W-:Y:S01]  /*1f4d0*/  @!PT LDS RZ, [RZ] ;  /* 0x00000000fffff984 */ /* 0x000fe20000000800 */
[----:B------:R1:W-:Y:S06]  /*1f4e0*/  MEMBAR.ALL.CTA ;  /* 0x0000000000007992 */ /* 0x0003ec0000008000 */
[----:B-1----:R-:W1:Y:S01]  /*1f4f0*/  FENCE.VIEW.ASYNC.S ;  /* 0x00000000000073c6 */ /* 0x002e620000000000 */
[-C--:B------:R-:W-:Y:S02]  /*1f500*/  ISETP.GE.AND P0, PT, R0, R60.reuse, PT ;  /* 0x0000003c0000720c */ /* 0x080fe40003f06270 */
[----:B------:R-:W-:Y:S01]  /*1f510*/  ISETP.GE.AND P1, PT, R3, R60, PT ;  /* 0x0000003c0300720c */ /* 0x000fe20003f26270 */
[----:B0-----:R-:W-:Y:S01]  /*1f520*/  IMAD.U32 R57, RZ, RZ, UR6 ;  /* 0x00000006ff397e24 */ /* 0x001fe2000f8e00ff */
[----:B------:R-:W-:-:S02]  /*1f530*/  ULDC.64 UR6, c[0x0][0xae8] ;  /* 0x0002ba0000067ab9 */ /* 0x000fc40000000a00 */
[----:B------:R-:W-:Y:S01]  /*1f540*/  UIMAD UR5, UR12, UR6, URZ ;  /* 0x000000060c0572a4 */ /* 0x000fe2000f8e023f */
[----:B------:R-:W-:-:S03]  /*1f550*/  IMAD.WIDE.U32 R56, R57, UR42, R58 ;  /* 0x0000002a39387c25 */ /* 0x000fc6000f8e003a */
[----:B------:R-:W-:Y:S01]  /*1f560*/  UIMAD UR5, UR13, UR7, UR5 ;  /* 0x000000070d0572a4 */ /* 0x000fe2000f8e0205 */
[----:B------:R-:W-:Y:S01]  /*1f570*/  VIADD R57, R57, UR4 ;  /* 0x0000000439397c36 */ /* 0x000fe20008000000 */
[----:B------:R-:W-:Y:S01]  /*1f580*/  UIADD3 UR4, UR38, 0x33420, URZ ;  /* 0x0003342026047890 */ /* 0x000fe2000fffe03f */
[----:B------:R-:W-:Y:S02]  /*1f590*/  IMAD.U32 R61, RZ, RZ, UR6 ;  /* 0x00000006ff3d7e24 */ /* 0x000fe4000f8e00ff */
[----:B------:R-:W-:Y:S01]  /*1f5a0*/  IMAD.WIDE R58, R236, 0x80, R230 ;  /* 0x00000080ec3a7825 */ /* 0x000fe200078e02e6 */
[----:B------:R-:W-:-:S03]  /*1f5b0*/  UPRMT UR4, URZ, 0x654, UR4 ;  /* 0x000006543f047896 */ /* 0x000fc60008000004 */
[----:B------:R-:W-:-:S04]  /*1f5c0*/  IMAD.WIDE.U32 R60, R61, UR13, R56 ;  /* 0x0000000d3d3c7c25 */ /* 0x000fc8000f8e0038 */
[----:B------:R-:W-:Y:S02]  /*1f5d0*/  VIADD R19, R61, UR5 ;  /* 0x000000053d137c36 */ /* 0x000fe40008000000 */
[----:B-1----:R-:W-:Y:S01]  /*1f5e0*/  SYNCS.ARRIVE.TRANS64.RED.A1T0 RZ, [UR4], RZ ;  /* 0x000000ffffff79a7 */ /* 0x002fe20008100404 */
[----:B------:R-:W-:Y:S05]  /*1f5f0*/  @P3 BRA `(.L_x_1488) ;  /* 0x00000000004c3947 */ /* 0x000fea0003800000 */
[----:B------:R-:W-:Y:S01]  /*1f600*/  ULDC.64 UR4, c[0x0][0xad8] ;  /* 0x0002b60000047ab9 */ /* 0x000fe20000000a00 */
[----:B------:R-:W-:Y:S01]  /*1f610*/  IMAD.MOV.U32 R56, RZ, RZ, R60 ;  /* 0x000000ffff387224 */ /* 0x000fe200078e003c */
[----:B------:R-:W-:Y:S01]  /*1f620*/  ULDC.64 UR6, c[0x0][0xa80] ;  /* 0x0002a00000067ab9 */ /* 0x000fe20000000a00 */
[----:B------:R-:W-:Y:S02]  /*1f630*/  IMAD R3, R59, UR4, RZ ;  /* 0x000000043b037c24 */ /* 0x000fe4000f8e02ff */
[----:B------:R-:W-:Y:S02]  /*1f640*/  IMAD.MOV.U32 R57, RZ, RZ, R19 ;  /* 0x000000ffff397224 */ /* 0x000fe400078e0013 */
[C---:B------:R-:W-:Y:S02]  /*1f650*/  IMAD R3, R58.reuse, UR5, R3 ;  /* 0x000000053a037c24 */ /* 0x040fe4000f8e0203 */
[----:B------:R-:W-:Y:S01]  /*1f660*/  IMAD.WIDE.U32 R56, R58, UR4, R56 ;  /* 0x000000043a387c25 */ /* 0x000fe2000f8e0038 */
[----:B------:R-:W-:-:S02]  /*1f670*/  ULDC UR4, c[0x0][0xa8c] ;  /* 0x0002a30000047ab9 */ /* 0x000fc40000000800 */
[----:B------:R-:W-:Y:S01]  /*1f680*/  ISETP.GE.AND P4, PT, R228, UR4, PT ;  /* 0x00000004e4007c0c */ /* 0x000fe2000bf86270 */
[----:B------:R-:W-:Y:S01]  /*1f690*/  IMAD.IADD R3, R57, 0x1, R3 ;  /* 0x0000000139037824 */ /* 0x000fe200078e0203 */
[----:B------:R-:W-:Y:S01]  /*1f6a0*/  LEA R62, P5, R56, UR6, 0x1 ;  /* 0x00000006383e7c11 */ /* 0x000fe2000f8a08ff */
[C---:B------:R-:W-:Y:S02]  /*1f6b0*/  VIADD R0, R228.reuse, 0x40 ;  /* 0x00000040e4007836 */ /* 0x040fe40000000000 */
[----:B------:R-:W-:Y:S01]  /*1f6c0*/  VIADD R57, R228, 0x80 ;  /* 0x00000080e4397836 */ /* 0x000fe20000000000 */
[----:B------:R-:W-:Y:S02]  /*1f6d0*/  LEA.HI.X R63, R56, UR7, R3, 0x1, P5 ;  /* 0x00000007383f7c11 */ /* 0x000fe4000a8f0c03 */
[----:B------:R-:W-:Y:S02]  /*1f6e0*/  ISETP.GE.AND P3, PT, R0, UR4, PT ;  /* 0x0000000400007c0c */ /* 0x000fe4000bf66270 */
[----:B------:R-:W-:-:S03]  /*1f6f0*/  ISETP.GE.AND P5, PT, R57, UR4, PT ;  /* 0x0000000439007c0c */ /* 0x000fc6000bfa6270 */
[----:B-----5:R0:W-:Y:S08]  /*1f700*/  @!P4 STG.E.128 desc[UR52][R62.64], R28 ;  /* 0x0000001c3e00c986 */ /* 0x0201f0000c101d34 */
[----:B------:R0:W-:Y:S04]  /*1f710*/  @!P3 STG.E.128 desc[UR52][R62.64+0x80], R48 ;  /* 0x000080303e00b986 */ /* 0x0001e8000c101d34 */
[----:B------:R0:W-:Y:S02]  /*1f720*/  @!P5 STG.E.128 desc[UR52][R62.64+0x100], R52 ;  /* 0x000100343e00d986 */ /* 0x0001e4000c101d34 */
.L_x_1488:
[----:B------:R-:W-:Y:S05]  /*1f730*/  BSYNC B1 ;  /* 0x0000000000017941 */ /* 0x000fea0003800000 */
.L_x_1487:
[----:B------:R-:W-:Y:S04]  /*1f740*/  BSSY B1, `(.L_x_1489) ;  /* 0x0000017000017945 */ /* 0x000fe80003800000 */
[----:B------:R-:W-:Y:S05]  /*1f750*/  @P0 BRA `(.L_x_1490) ;  /* 0x0000000000540947 */ /* 0x000fea0003800000 */
[----:B------:R-:W-:Y:S01]  /*1f760*/  IADD3 R3, P0, R58, 0x20, RZ ;  /* 0x000000203a037810 */ /* 0x000fe20007f1e0ff */
[C---:B0----5:R-:W-:Y:S01]  /*1f770*/  VIADD R28, R228.reuse, 0x40 ;  /* 0x00000040e41c7836 */ /* 0x061fe20000000000 */
        /* <DEDUP_REMOVED lines=19> */
.L_x_1490:
[----:B------:R-:W-:Y:S05]  /*1f8b0*/  BSYNC B1 ;  /* 0x0000000000017941 */ /* 0x000fea0003800000 */
.L_x_1489:
[----:B------:R-:W-:Y:S04]  /*1f8c0*/  BSSY B1, `(.L_x_1491) ;  /* 0x0000017000017945 */ /* 0x000fe80003800000 */
[----:B------:R-:W-:Y:S05]  /*1f8d0*/  @P1 BRA `(.L_x_1492) ;  /* 0x0000000000541947 */ /* 0x000fea0003800000 */
[----:B------:R-:W-:Y:S01]  /*1f8e0*/  IADD3 R3, P0, R58, 0x40, RZ ;  /* 0x000000403a037810 */ /* 0x000fe20007f1e0ff */
[C---:B-1---5:R-:W-:Y:S01]  /*1f8f0*/  VIADD R20, R228.reuse, 0x40 ;  /* 0x00000040e4147836 */ /* 0x062fe20000000000 */
        /* <DEDUP_REMOVED lines=19> */
.L_x_1492:
[----:B------:R-:W-:Y:S05]  /*1fa30*/  BSYNC B1 ;  /* 0x0000000000017941 */ /* 0x000fea0003800000 */
.L_x_1491:
[----:B------:R-:W-:Y:S05]  /*1fa40*/  @P2 BRA `(.L_x_1493) ;  /* 0x0000000c00302947 */ /* 0x000fea0003800000 */
[----:B------:R-:W-:Y:S01]  /*1fa50*/  IADD3 R3, P0, R58, 0x60, RZ ;  /* 0x000000603a037810 */ /* 0x000fe20007f1e0ff */
[----:B------:R-:W-:Y:S01]  /*1fa60*/  ULDC.64 UR4, c[0x0][0xad8] ;  /* 0x0002b60000047ab9 */ /* 0x000fe20000000a00 */
[----:B--2--5:R-:W-:Y:S01]  /*1fa70*/  IMAD.MOV.U32 R8, RZ, RZ, R60 ;  /* 0x000000ffff087224 */ /* 0x024fe200078e003c */
[----:B------:R-:W-:Y:S01]  /*1fa80*/  ULDC.64 UR6, c[0x0][0xa80] ;  /* 0x0002a00000067ab9 */ /* 0x000fe20000000a00 */
[----:B------:R-:W-:Y:S02]  /*1fa90*/  IMAD.MOV.U32 R9, RZ, RZ, R19 ;  /* 0x000000ffff097224 */ /* 0x000fe400078e0013 */
[----:B------:R-:W-:Y:S02]  /*1faa0*/  IMAD.X R58, RZ, RZ, R59, P0 ;  /* 0x000000ffff3a7224 */ /* 0x000fe400000e063b */
[----:B------:R-:W-:Y:S02]  /*1fab0*/  VIADD R0, R228, 0x40 ;  /* 0x00000040e4007836 */ /* 0x000fe40000000000 */
[----:B------:R-:W-:-:S02]  /*1fac0*/  IMAD R58, R58, UR4, RZ ;  /* 0x000000043a3a7c24 */ /* 0x000fc4000f8e02ff */
[C---:B------:R-:W-:Y:S01]  /*1fad0*/  IMAD.WIDE.U32 R8, R3.reuse, UR4, R8 ;  /* 0x0000000403087c25 */ /* 0x040fe2000f8e0008 */
[----:B------:R-:W-:Y:S02]  /*1fae0*/  ULDC UR4, c[0x0][0xa8c] ;  /* 0x0002a30000047ab9 */ /* 0x000fe40000000800 */
        /* <DEDUP_REMOVED lines=13> */
.L_x_1485:
        /* <DEDUP_REMOVED lines=27> */
.L_x_1494:
[----:B------:R-:W-:Y:S01]  /*1fd70*/  USHF.R.S32.HI UR4, URZ, 0x1f, UR39 ;  /* 0x0000001f3f047899 */ /* 0x000fe20008011427 */
[----:B------:R-:W-:Y:S01]  /*1fd80*/  BSSY B1, `(.L_x_1495) ;  /* 0x000001e000017945 */ /* 0x000fe20003800000 */
[----:B------:R-:W-:Y:S01]  /*1fd90*/  USEL UR8, UR39, URZ, !UP0 ;  /* 0x0000003f27087287 */ /* 0x000fe2000c000000 */
[----:B------:R-:W-:Y:S01]  /*1fda0*/  SHF.R.S32.HI R11, RZ, 0x1f, R228 ;  /* 0x0000001fff0b7819 */ /* 0x000fe200000114e4 */
[----:B------:R-:W-:Y:S01]  /*1fdb0*/  USEL UR7, UR4, URZ, !UP0 ;  /* 0x0000003f04077287 */ /* 0x000fe2000c000000 */
[----:B-----5:R-:W-:Y:S01]  /*1fdc0*/  SHF.R.S32.HI R8, RZ, 0x1f, R9 ;  /* 0x0000001fff087819 */ /* 0x020fe20000011409 */
[----:B------:R-:W-:Y:S10]  /*1fdd0*/  @P0 BRA `(.L_x_1496) ;  /* 0x0000000000600947 */ /* 0x000ff40003800000 */
[----:B------:R-:W0:Y:S02]  /*1fde0*/  S2R R0, SR_TID.X ;  /* 0x0000000000007919 */ /* 0x000e240000002100 */
[----:B0-----:R-:W-:-:S04]  /*1fdf0*/  IMAD R0, R236, 0x80, R0 ;  /* 0x00000080ec007824 */ /* 0x001fc800078e0200 */
[----:B------:R-:W-:-:S05]  /*1fe00*/  VIADD R0, R0, 0xffffff80 ;  /* 0xffffff8000007836 */ /* 0x000fca0000000000 */
[----:B------:R-:W-:-:S13]  /*1fe10*/  ISETP.GE.AND P0, PT, R0, R3, PT ;  /* 0x000000030000720c */ /* 0x000fda0003f06270 */
[----:B------:R-:W-:Y:S05]  /*1fe20*/  @P0 BRA `(.L_x_1496) ;  /* 0x00000000004c0947 */ /* 0x000fea0003800000 */
[C---:B-1----:R-:W-:Y:S01]  /*1fe30*/  IADD3 R4, P0, R0.reuse, R9, RZ ;  /* 0x0000000900047210 */ /* 0x042fe20007f1e0ff */
        /* <DEDUP_REMOVED lines=18> */
.L_x_1496:
[----:B------:R-:W-:Y:S05]  /*1ff60*/  BSYNC B1 ;  /* 0x0000000000017941 */ /* 0x000fea0003800000 */
.L_x_1495:
[----:B------:R-:W-:Y:S01]  /*1ff70*/  ULDC.64 UR4, c[0x0][0xaa0] ;  /* 0x0002a80000047ab9 */ /* 0x000fe20000000a00 */
[----:B-1----:R-:W-:Y:S01]  /*1ff80*/  IMAD.MOV.U32 R4, RZ, RZ, R228 ;  /* 0x000000ffff047224 */ /* 0x002fe200078e00e4 */
        /* <DEDUP_REMOVED lines=11> */
[----:B------:R-:W-:Y:S01]  /*20040*/  IMAD R13, R236, -0x80, R3 ;  /* 0xffffff80ec0d7824 */ /* 0x000fe200078e0203 */
[----:B------:R-:W-:Y:S01]  /*20050*/  SHF.R.S32.HI R9, RZ, 0x1f, R230 ;  /* 0x0000001fff097819 */ /* 0x000fe200000114e6 */
[----:B------:R-:W-:-:S03]  /*20060*/  IMAD.WIDE.U32 R4, R7, UR42, R4 ;  /* 0x0000002a07047c25 */ /* 0x000fc6000f8e0004 */
[CC--:B------:R-:W-:Y:S01]  /*20070*/  ISETP.GE.AND P1, PT, R230.reuse, R13.reuse, PT ;  /* 0x0000000de600720c */ /* 0x0c0fe20003f26270 */
[----:B------:R-:W-:Y:S01]  /*20080*/  VIADD R5, R5, UR4 ;  /* 0x0000000405057c36 */ /* 0x000fe20008000000 */
[----:B------:R-:W-:Y:S01]  /*20090*/  UIMAD UR4, UR7, UR10, URZ ;  /* 0x0000000a070472a4 */ /* 0x000fe2000f8e023f */
[C---:B------:R-:W-:Y:S02]  /*200a0*/  VIADD R6, R230.reuse, 0x40 ;  /* 0x00000040e6067836 */ /* 0x040fe40000000000 */
[----:B------:R-:W-:Y:S01]  /*200b0*/  IMAD.U32 R7, RZ, RZ, UR10 ;  /* 0x0000000aff077e24 */ /* 0x000fe2000f8e00ff */
[----:B------:R-:W-:Y:S01]  /*200c0*/  UIMAD UR4, UR8, UR11, UR4 ;  /* 0x0000000b080472a4 */ /* 0x000fe2000f8e0204 */
[----:B------:R-:W-:Y:S01]  /*200d0*/  VIADD R0, R230, 0x20 ;  /* 0x00000020e6007836 */ /* 0x000fe20000000000 */
[----:B------:R-:W-:Y:S01]  /*200e0*/  ISETP.GE.AND P0, PT, R6, R13, PT ;  /* 0x0000000d0600720c */ /* 0x000fe20003f06270 */
[----:B------:R-:W-:-:S03]  /*200f0*/  IMAD.WIDE.U32 R6, R7, UR8, R4 ;  /* 0x0000000807067c25 */ /* 0x000fc6000f8e0004 */
[----:B------:R-:W-:Y:S01]  /*20100*/  ISETP.GE.AND P2, PT, R0, R13, PT ;  /* 0x0000000d0000720c */ /* 0x000fe20003f46270 */
[----:B------:R-:W-:Y:S02]  /*20110*/  IMAD.MOV.U32 R8, RZ, RZ, R230 ;  /* 0x000000ffff087224 */ /* 0x000fe400078e00e6 */
[----:B------:R-:W-:Y:S02]  /*20120*/  VIADD R11, R7, UR4 ;  /* 0x00000004070b7c36 */ /* 0x000fe40008000000 */
[----:B------:R-:W-:-:S04]  /*20130*/  IMAD.WIDE R8, R236, 0x80, R8 ;  /* 0x00000080ec087825 */ /* 0x000fc800078e0208 */
[----:B------:R-:W-:Y:S01]  /*20140*/  VIADD R0, R230, 0x60 ;  /* 0x00000060e6007836 */ /* 0x000fe20000000000 */
[----:B------:R-:W-:Y:S06]  /*20150*/  @P1 BRA `(.L_x_1498) ;  /* 0x00000000004c1947 */ /* 0x000fec0003800000 */
        /* <DEDUP_REMOVED lines=19> */
.L_x_1498:
[----:B------:R-:W-:Y:S05]  /*20290*/  BSYNC B1 ;  /* 0x0000000000017941 */ /* 0x000fea0003800000 */
.L_x_1497:
[----:B------:R-:W-:Y:S01]  /*202a0*/  BSSY B1, `(.L_x_1499) ;  /* 0x0000018000017945 */ /* 0x000fe20003800000 */
[----:B------:R-:W-:-:S03]  /*202b0*/  ISETP.GE.AND P1, PT, R0, R13, PT ;  /* 0x0000000d0000720c */ /* 0x000fc60003f26270 */
[----:B------:R-:W-:Y:S10]  /*202c0*/  @P2 BRA `(.L_x_1500) ;  /* 0x0000000000542947 */ /* 0x000ff40003800000 */
        /* <DEDUP_REMOVED lines=21> */
.L_x_1500:
[----:B------:R-:W-:Y:S05]  /*20420*/  BSYNC B1 ;  /* 0x0000000000017941 */ /* 0x000fea0003800000 */
.L_x_1499:
        /* <DEDUP_REMOVED lines=23> */
.L_x_1502:
[----:B------:R-:W-:Y:S05]  /*205a0*/  BSYNC B1 ;  /* 0x0000000000017941 */ /* 0x000fea0003800000 */
.L_x_1501:
        /* <DEDUP_REMOVED lines=22> */
.L_x_1493:
[----:B------:R-:W-:Y:S05]  /*20710*/  BSYNC B0 ;  /* 0x0000000000007941 */ /* 0x000fea0003800000 */
.L_x_1484:
[----:B------:R-:W-:Y:S02]  /*20720*/  ULDC UR4, c[0x0][0xc14] ;  /* 0x0003050000047ab9 */ /* 0x000fe40000000800 */
[----:B------:R-:W-:-:S06]  /*20730*/  UISETP.GE.AND UP0, UPT, UR49, UR4, UPT ;  /* 0x000000043100728c */ /* 0x000fcc000bf06270 */
[----:B------:R-:W-:-:S13]  /*20740*/  PLOP3.LUT P0, PT, PT, PT, UP0, 0x80, 0x0 ;  /* 0x000000000000781c */ /* 0x000fda0003f0f008 */
[----:B------:R-:W-:Y:S05]  /*20750*/  @!P0 BRA `(.L_x_1503) ;  /* 0xfffffe0800a08947 */ /* 0x000fea000383ffff */
[----:B------:R-:W-:Y:S05]  /*20760*/  EXIT ;  /* 0x000000000000794d */ /* 0x000fea0003800000 */
.L_x_1345:
        /* <DEDUP_REMOVED lines=14> */
[----:B0-----:R0:W-:Y:S01]  /*20850*/  STL.128 [R1+0x2d0], R4 ;  /* 0x0002d00401007387 */ /* 0x0011e20000100c00 */
[----:B------:R-:W-:Y:S06]  /*20860*/  BAR.ARV 0x4, 0x180 ;  /* 0x0106000000007b1d */ /* 0x000fec0000002000 */
[----:B------:R-:W-:Y:S05]  /*20870*/  BRA `(.L_x_1505) ;  /* 0x0000000800ac7947 */ /* 0x000fea0003800000 */
.L_x_1504:
[----:B------:R-:W0:Y:S01]  /*20880*/  S2R R0, SR_TID.X ;  /* 0x0000000000007919 */ /* 0x000e220000002100 */
        /* <DEDUP_REMOVED lines=30> */
[----:B------:R-:W-:-:S03]  /*20a70*/  IMAD.MOV.U32 R4, RZ, RZ, RZ ;  /* 0x000000ffff047224 */ /* 0x000fc600078e00ff */
        /* <DEDUP_REMOVED lines=10> */
.L_x_1510:
[----:B------:R-:W-:Y:S01]  /*20b20*/  IMAD.U32 R2, RZ, RZ, UR7 ;  /* 0x00000007ff027e24 */ /* 0x000fe2000f8e00ff */
[----:B------:R-:W-:-:S04]  /*20b30*/  UIADD3 UR4, UR4, 0x1f, URZ ;  /* 0x0000001f04047890 */ /* 0x000fc8000fffe03f */
[----:B------:R1:W-:Y:S02]  /*20b40*/  STL [R1+0x2dc], R2 ;  /* 0x0002dc0201007387 */ /* 0x0003e40000100800 */
[----:B0-----:R-:W-:-:S13]  /*20b50*/  ISETP.LE.AND P6, PT, R6, UR4, PT ;  /* 0x0000000406007c0c */ /* 0x001fda000bfc3270 */
[----:B-1----:R-:W-:Y:S05]  /*20b60*/  @P6 BRA `(.L_x_1507) ;  /* 0x0000000400b86947 */ /* 0x002fea0003800000 */
[----:B------:R-:W-:Y:S01]  /*20b70*/  VIADD R9, R0, UR4 ;  /* 0x0000000400097c36 */ /* 0x000fe20008000000 */
[----:B------:R-:W-:Y:S01]  /*20b80*/  BSSY B0, `(.L_x_1508) ;  /* 0x0000007000007945 */ /* 0x000fe20003800000 */
[----:B------:R-:W-:-:S03]  /*20b90*/  IMAD.MOV.U32 R5, RZ, RZ, RZ ;  /* 0x000000ffff057224 */ /* 0x000fc600078e00ff */
[----:B------:R-:W-:-:S13]  /*20ba0*/  ISETP.GE.OR P6, PT, R9, R6, !P0 ;  /* 0x000000060900720c */ /* 0x000fda00047c6670 */
[----:B------:R-:W-:Y:S05]  /*20bb0*/  @P6 BRA `(.L_x_1509) ;  /* 0x00000000000c6947 */ /* 0x000fea0003800000 */
[----:B------:R-:W0:Y:S02]  /*20bc0*/  LDC.64 R2, c[0x0][0xc58] ;  /* 0x00031600ff027b82 */ /* 0x000e240000000a00 */
[----:B0-----:R-:W-:-:S05]  /*20bd0*/  IMAD.WIDE R2, R9, 0x4, R2 ;  /* 0x0000000409027825 */ /* 0x001fca00078e0202 */
[----:B------:R0:W5:Y:S02]  /*20be0*/  LDG.E R5, desc[UR52][R2.64] ;  /* 0x0000003402057981 */ /* 0x000164000c1e1900 */
.L_x_1509:
[----:B------:R-:W-:Y:S05]  /*20bf0*/  BSYNC B0 ;  /* 0x0000000000007941 */ /* 0x000fea0003800000 */
.L_x_1508:
        /* <DEDUP_REMOVED lines=15> */
[----:B------:R-:W0:Y:S02]  /*20cf0*/  SHFL.IDX PT, R2, R10, 0x1f, 0x1f ;  /* 0x03e01f000a027f89 */ /* 0x000e2400000e0000 */
[----:B0-----:R-:W-:-:S04]  /*20d00*/  IMAD R2, R2, UR5, RZ ;  /* 0x0000000502027c24 */ /* 0x001fc8000f8e02ff */
[----:B------:R-:W-:-:S05]  /*20d10*/  IMAD.IADD R7, R2, 0x1, R7 ;  /* 0x0000000102077824 */ /* 0x000fca00078e0207 */
[----:B------:R-:W-:-:S13]  /*20d20*/  ISETP.GT.AND P6, PT, R7, UR6, PT ;  /* 0x0000000607007c0c */ /* 0x000fda000bfc4270 */
[----:B------:R-:W-:Y:S05]  /*20d30*/  @!P6 BRA `(.L_x_1510) ;  /* 0xfffffffc0078e947 */ /* 0x000fea000383ffff */
[----:B------:R-:W-:-:S07]  /*20d40*/  IMAD.MOV.U32 R6, RZ, RZ, R10 ;  /* 0x000000ffff067224 */ /* 0x000fce00078e000a */
.L_x_1506:
[----:B------:R-:W-:-:S04]  /*20d50*/  IMAD.IADD R7, R7, 0x1, -R2 ;  /* 0x0000000107077824 */ /* 0x000fc800078e0a02 */
[----:B------:R-:W-:-:S05]  /*20d60*/  IMAD R2, R6, UR5, R7 ;  /* 0x0000000506027c24 */ /* 0x000fca000f8e0207 */
[----:B------:R-:W-:Y:S02]  /*20d70*/  ISETP.GT.AND P0, PT, R2, UR6, PT ;  /* 0x0000000602007c0c */ /* 0x000fe4000bf04270 */
[----:B------:R-:W0:Y:S11]  /*20d80*/  LDC.64 R2, c[0x0][0xc68] ;  /* 0x00031a00ff027b82 */ /* 0x000e360000000a00 */
[----:B------:R-:W-:-:S04]  /*20d90*/  VOTE.ANY R12, PT, !P0 ;  /* 0x00000000000c7806 */ /* 0x000fc800040e0100 */
[----:B------:R-:W1:Y:S02]  /*20da0*/  POPC R8, R12 ;  /* 0x0000000c00087309 */ /* 0x000e640000000000 */
[----:B-1----:R-:W-:-:S04]  /*20db0*/  VIADD R9, R8, UR4 ;  /* 0x0000000408097c36 */ /* 0x002fc80008000000 */
[----:B0-----:R-:W-:Y:S01]  /*20dc0*/  IMAD.WIDE R2, R9, 0x4, R2 ;  /* 0x0000000409027825 */ /* 0x001fe200078e0202 */
[----:B------:R-:W0:Y:S04]  /*20dd0*/  SHFL.IDX PT, R5, R5, R8, 0x1f ;  /* 0x00001f0805057589 */ /* 0x000e2800000e0000 */
[----:B------:R-:W0:Y:S04]  /*20de0*/  LDG.E R10, desc[UR52][R2.64] ;  /* 0x00000034020a7981 */ /* 0x000e28000c1e1900 */
[----:B------:R0:W-:Y:S01]  /*20df0*/  STL [R1+0x2dc], R9 ;  /* 0x0002dc0901007387 */ /* 0x0001e20000100800 */
[----:B------:R-:W-:Y:S01]  /*20e00*/  ISETP.NE.AND P0, PT, R12, RZ, PT ;  /* 0x000000ff0c00720c */ /* 0x000fe20003f05270 */
[----:B0-----:R-:W-:-:S05]  /*20e10*/  IMAD R9, R5, R10, RZ ;  /* 0x0000000a05097224 */ /* 0x001fca00078e02ff */
[----:B------:R-:W-:-:S04]  /*20e20*/  IABS R11, R9 ;  /* 0x00000009000b7213 */ /* 0x000fc80000000000 */
[----:B------:R-:W0:Y:S08]  /*20e30*/  I2F.RP R13, R11 ;  /* 0x0000000b000d7306 */ /* 0x000e300000209400 */
[----:B0-----:R-:W0:Y:S02]  /*20e40*/  MUFU.RCP R13, R13 ;  /* 0x0000000d000d7308 */ /* 0x001e240000001000 */
[----:B0-----:R-:W-:-:S06]  /*20e50*/  VIADD R14, R13, 0xffffffe ;  /* 0x0ffffffe0d0e7836 */ /* 0x001fcc0000000000 */
[----:B------:R0:W1:Y:S01]  /*20e60*/  F2I.FTZ.U32.TRUNC.NTZ R3, R14 ;  /* 0x0000000e00037305 */ /* 0x000062000021f000 */
[----:B------:R-:W-:Y:S05]  /*20e70*/  @!P0 BRA `(.L_x_1511) ;  /* 0x0000000000088947 */ /* 0x000fea0003800000 */
[----:B------:R-:W-:-:S05]  /*20e80*/  VIADD R13, R8, 0xffffffff ;  /* 0xffffffff080d7836 */ /* 0x000fca0000000000 */
[----:B------:R2:W3:Y:S02]  /*20e90*/  SHFL.IDX PT, R4, R6, R13, 0x1f ;  /* 0x00001f0d06047589 */ /* 0x0004e400000e0000 */
.L_x_1511:
[----:B-1----:R-:W-:Y:S01]  /*20ea0*/  IMAD.MOV R2, RZ, RZ, -R3 ;  /* 0x000000ffff027224 */ /* 0x002fe200078e0a03 */
[----:B--2---:R-:W-:Y:S01]  /*20eb0*/  IABS R6, R9 ;  /* 0x0000000900067213 */ /* 0x004fe20000000000 */
[----:B---3--:R-:W-:Y:S02]  /*20ec0*/  IMAD R4, R4, UR5, R7 ;  /* 0x0000000504047c24 */ /* 0x008fe4000f8e0207 */
[----:B------:R-:W-:Y:S02]  /*20ed0*/  IMAD R7, R2, R11, RZ ;  /* 0x0000000b02077224 */ /* 0x000fe400078e02ff */
[----:B------:R-:W-:Y:S01]  /*20ee0*/  IMAD.MOV.U32 R2, RZ, RZ, RZ ;  /* 0x000000ffff027224 */ /* 0x000fe200078e00ff */
[----:B------:R1:W-:Y:S01]  /*20ef0*/  STL [R1+0x2d0], R4 ;  /* 0x0002d00401007387 */ /* 0x0003e20000100800 */
[----:B------:R-:W-:Y:S02]  /*20f00*/  IMAD.MOV R6, RZ, RZ, -R6 ;  /* 0x000000ffff067224 */ /* 0x000fe400078e0a06 */
[----:B------:R-:W-:Y:S01]  /*20f10*/  IMAD.HI.U32 R3, R3, R7, R2 ;  /* 0x0000000703037227 */ /* 0x000fe200078e0002 */
[----:B------:R-:W-:-:S04]  /*20f20*/  IADD3 R2, -R4, UR6, RZ ;  /* 0x0000000604027c10 */ /* 0x000fc8000fffe1ff */
[----:B-1----:R-:W-:-:S05]  /*20f30*/  IABS R4, R2 ;  /* 0x0000000200047213 */ /* 0x002fca0000000000 */
[----:B------:R-:W-:Y:S01]  /*20f40*/  IMAD.HI.U32 R7, R3, R4, RZ ;  /* 0x0000000403077227 */ /* 0x000fe200078e00ff */
[----:B------:R-:W-:-:S03]  /*20f50*/  LOP3.LUT R3, R2, R9, RZ, 0x3c, !PT ;  /* 0x0000000902037212 */ /* 0x000fc600078e3cff */
[----:B------:R-:W-:Y:S01]  /*20f60*/  IMAD R4, R7, R6, R4 ;  /* 0x0000000607047224 */ /* 0x000fe200078e0204 */
[----:B------:R-:W-:-:S04]  /*20f70*/  ISETP.GE.AND P2, PT, R3, RZ, PT ;  /* 0x000000ff0300720c */ /* 0x000fc80003f46270 */
[----:B------:R-:W-:-:S13]  /*20f80*/  ISETP.GT.U32.AND P1, PT, R11, R4, PT ;  /* 0x000000040b00720c */ /* 0x000fda0003f24070 */
        /* <DEDUP_REMOVED lines=9> */
[----:B------:R-:W-:Y:S02]  /*21020*/  IMAD.MOV R3, RZ, RZ, -R4 ;  /* 0x000000ffff037224 */ /* 0x000fe400078e0a04 */
[----:B------:R-:W-:Y:S02]  /*21030*/  IMAD R9, R9, R7, R2 ;  /* 0x0000000709097224 */ /* 0x000fe400078e0202 */
[----:B------:R-:W-:Y:S01]  /*21040*/  IMAD.MOV.U32 R2, RZ, RZ, RZ ;  /* 0x000000ffff027224 */ /* 0x000fe200078e00ff */
[----:B------:R-:W-:-:S04]  /*21050*/  VIADDMNMX R10, R3, UR5, R10, PT ;  /* 0x00000005030a7c46 */ /* 0x000fc8000b80010a */
[----:B------:R-:W-:-:S04]  /*21060*/  IABS R6, R10 ;  /* 0x0000000a00067213 */ /* 0x000fc80000000000 */
[----:B------:R-:W1:Y:S08]  /*21070*/  I2F.RP R8, R6 ;  /* 0x0000000600087306 */ /* 0x000e700000209400 */
[----:B-1----:R-:W1:Y:S02]  /*21080*/  MUFU.RCP R8, R8 ;  /* 0x0000000800087308 */ /* 0x002e640000001000 */
[----:B-1----:R-:W-:Y:S01]  /*21090*/  VIADD R3, R8, 0xffffffe ;  /* 0x0ffffffe08037836 */ /* 0x002fe20000000000 */
[----:B------:R-:W-:-:S05]  /*210a0*/  IABS R8, R10 ;  /* 0x0000000a00087213 */ /* 0x000fca0000000000 */
[----:B------:R-:W1:Y:S02]  /*210b0*/  F2I.FTZ.U32.TRUNC.NTZ R3, R3 ;  /* 0x0000000300037305 */ /* 0x000e64000021f000 */
[----:B-1----:R-:W-:-:S04]  /*210c0*/  IMAD.MOV R7, RZ, RZ, -R3 ;  /* 0x000000ffff077224 */ /* 0x002fc800078e0a03 */
[----:B------:R-:W-:-:S04]  /*210d0*/  IMAD R7, R7, R6, RZ ;  /* 0x0000000607077224 */ /* 0x000fc800078e02ff */
[----:B------:R-:W-:Y:S01]  /*210e0*/  IMAD.HI.U32 R2, R3, R7, R2 ;  /* 0x0000000703027227 */ /* 0x000fe200078e0002 */
        /* <DEDUP_REMOVED lines=9> */
[C---:B------:R-:W-:Y:S01]  /*21180*/  LOP3.LUT R3, R9.reuse, R10, RZ, 0x3c, !PT ;  /* 0x0000000a09037212 */ /* 0x040fe200078e3cff */
[----:B------:R-:W-:-:S03]  /*21190*/  IMAD.IADD R9, R9, 0x1, R4 ;  /* 0x0000000109097824 */ /* 0x000fc600078e0204 */
[----:B------:R-:W-:-:S07]  /*211a0*/  ISETP.GE.AND P2, PT, R3, RZ, PT ;  /* 0x000000ff0300720c */ /* 0x000fce0003f46270 */
[----:B------:R-:W-:-:S06]  /*211b0*/  @P0 VIADD R2, R2, 0x1 ;  /* 0x0000000102020836 */ /* 0x000fcc0000000000 */
[----:B------:R-:W-:Y:S01]  /*211c0*/  @!P2 IMAD.MOV R2, RZ, RZ, -R2 ;  /* 0x000000ffff02a224 */ /* 0x000fe200078e0a02 */
[----:B------:R-:W-:Y:S01]  /*211d0*/  @!P1 LOP3.LUT R2, RZ, R10, RZ, 0x33, !PT ;  /* 0x0000000aff029212 */ /* 0x000fe200078e33ff */
[----:B------:R-:W-:-:S04]  /*211e0*/  IMAD.MOV R10, RZ, RZ, -R10 ;  /* 0x000000ffff0a7224 */ /* 0x000fc800078e0a0a */
[----:B------:R-:W-:Y:S01]  /*211f0*/  IMAD R3, R2, R10, R9 ;  /* 0x0000000a02037224 */ /* 0x000fe200078e0209 */
[----:B------:R-:W-:-:S04]  /*21200*/  LOP3.LUT R2, RZ, R2, RZ, 0x33, !PT ;  /* 0x00000002ff027212 */ /* 0x000fc800078e33ff */
[----:B------:R1:W-:Y:S01]  /*21210*/  STL [R1+0x2d8], R3 ;  /* 0x0002d80301007387 */ /* 0x0003e20000100800 */
[----:B------:R-:W-:-:S05]  /*21220*/  IMAD.IADD R2, R5, 0x1, R2 ;  /* 0x0000000105027824 */ /* 0x000fca00078e0202 */
[----:B------:R1:W-:Y:S01]  /*21230*/  STL [R1+0x2d4], R2 ;  /* 0x0002d40201007387 */ /* 0x0003e20000100800 */
[----:B------:R-:W-:Y:S05]  /*21240*/  BRA `(.L_x_1512) ;  /* 0x0000000000107947 */ /* 0x000fea0003800000 */
.L_x_1507:
[----:B------:R-:W-:Y:S01]  /*21250*/  IMAD.U32 R2, RZ, RZ, UR6 ;  /* 0x00000006ff027e24 */ /* 0x000fe2000f8e00ff */
[----:B------:R0:W-:Y:S04]  /*21260*/  STL [R1+0x2d4], RZ ;  /* 0x0002d4ff01007387 */ /* 0x0001e80000100800 */
[----:B------:R0:W-:Y:S04]  /*21270*/  STL [R1+0x2d8], RZ ;  /* 0x0002d8ff01007387 */ /* 0x0001e80000100800 */
[----:B------:R0:W-:Y:S02]  /*21280*/  STL [R1+0x2d0], R2 ;  /* 0x0002d00201007387 */ /* 0x0001e40000100800 */
.L_x_1512:
[----:B------:R-:W2:Y:S04]  /*21290*/  LDL R4, [R1+0x2d0] ;  /* 0x0002d00001047983 */ /* 0x000ea80000100800 */
[----:B------:R-:W2:Y:S04]  /*212a0*/  LDL R5, [R1+0x2d4] ;  /* 0x0002d40001057983 */ /* 0x000ea80000100800 */
[----:B------:R-:W2:Y:S04]  /*212b0*/  LDL R6, [R1+0x2d8] ;  /* 0x0002d80001067983 */ /* 0x000ea80000100800 */
[----:B------:R-:W2:Y:S01]  /*212c0*/  LDL R7, [R1+0x2dc] ;  /* 0x0002dc0001077983 */ /* 0x000ea20000100800 */
[----:B------:R-:W-:-:S13]  /*212d0*/  ISETP.NE.AND P0, PT, R0, RZ, PT ;  /* 0x000000ff0000720c */ /* 0x000fda0003f05270 */
[----:B-1----:R-:W1:Y:S01]  /*212e0*/  @!P0 S2R R3, SR_CgaCtaId ;  /* 0x0000000000038919 */ /* 0x002e620000008800 */
[----:B------:R-:W-:-:S04]  /*212f0*/  @!P0 MOV R0, 0x400 ;  /* 0x0000040000008802 */ /* 0x000fc80000000f00 */
[----:B-1----:R-:W-:-:S05]  /*21300*/  @!P0 LEA R0, R3, R0, 0x18 ;  /* 0x0000000003008211 */ /* 0x002fca00078ec0ff */
[----:B--2---:R1:W-:Y:S01]  /*21310*/  @!P0 STS.128 [R0+0x334d0], R4 ;  /* 0x0334d00400008388 */ /* 0x0043e20000000c00 */
[----:B------:R-:W-:Y:S06]  /*21320*/  BAR.ARV 0x5, 0x180 ;  /* 0x0146000000007b1d */ /* 0x000fec0000002000 */
.L_x_1505:
[----:B-1----:R-:W2:Y:S01]  /*21330*/  LDL R0, [R1+0x2dc] ;  /* 0x0002dc0001007983 */ /* 0x002ea20000100800 */
[----:B------:R-:W-:Y:S01]  /*21340*/  ULDC UR4, c[0x0][0xc14] ;  /* 0x0003050000047ab9 */ /* 0x000fe20000000800 */
[----:B------:R-:W-:Y:S02]  /*21350*/  IMAD.MOV.U32 R19, RZ, RZ, 0x1 ;  /* 0x00000001ff137424 */ /* 0x000fe400078e00ff */
[----:B------:R1:W-:Y:S01]  /*21360*/  STL [R1+0x300], RZ ;  /* 0x000300ff01007387 */ /* 0x0003e20000100800 */
[----:B------:R-:W-:Y:S01]  /*21370*/  IMAD.MOV.U32 R17, RZ, RZ, RZ ;  /* 0x000000ffff117224 */ /* 0x000fe200078e00ff */
[----:B--2---:R-:W-:-:S13]  /*21380*/  ISETP.GE.AND P0, PT, R0, UR4, PT ;  /* 0x0000000400007c0c */ /* 0x004fda000bf06270 */
[----:B-1----:R-:W-:Y:S05]  /*21390*/  @P0 BRA `(.L_x_1513) ;  /* 0x0000006400640947 */ /* 0x002fea0003800000 */
[----:B------:R-:W1:Y:S01]  /*213a0*/  S2R R0, SR_TID.X ;  /* 0x0000000000007919 */ /* 0x000e620000002100 */
[----:B------:R-:W-:Y:S01]  /*213b0*/  BSSY B7, `(.L_x_1513) ;  /* 0x0000657000077945 */ /* 0x000fe20003800000 */
[----:B------:R-:W-:Y:S01]  /*213c0*/  IMAD.MOV.U32 R18, RZ, RZ, RZ ;  /* 0x000000ffff127224 */ /* 0x000fe200078e00ff */
[----:B------:R-:W-:Y:S01]  /*213d0*/  ULDC.64 UR40, c[0x0][0x198] ;  /* 0x0000660000287ab9 */ /* 0x000fe20000000a00 */
[----:B0-----:R-:W0:Y:S01]  /*213e0*/  S2R R6, SR_TID.X ;  /* 0x0000000000067919 */ /* 0x001e220000002100 */
[----:B------:R-:W-:Y:S01]  /*213f0*/  IMAD.MOV.U32 R17, RZ, RZ, RZ ;  /* 0x000000ffff117224 */ /* 0x000fe200078e00ff */
[----:B------:R-:W-:Y:S01]  /*21400*/  ULOP3.LUT UR37, UR36, 0x1, URZ, 0xfc, !UPT ;  /* 0x0000000124257892 */ /* 0x000fe2000f8efc3f */
[----:B------:R-:W-:Y:S01]  /*21410*/  IMAD.MOV.U32 R19, RZ, RZ, 0x1 ;  /* 0x00000001ff137424 */ /* 0x000fe200078e00ff */
[----:B------:R-:W-:Y:S01]  /*21420*/  STL [R1+0x300], RZ ;  /* 0x000300ff01007387 */ /* 0x000fe20000100800 */
[----:B------:R-:W-:Y:S01]  /*21430*/  ULOP3.LUT UR39, UR36, 0x2, URZ, 0xfc, !UPT ;  /* 0x0000000224277892 */ /* 0x000fe2000f8efc3f */
[----:B------:R-:W-:Y:S01]  /*21440*/  ULDC UR38, c[0x0][0xc] ;  /* 0x0000030000267ab9 */ /* 0x000fe20000000800 */
        /* <DEDUP_REMOVED lines=19> */
[----:B------:R0:W-:Y:S02]  /*21580*/  STL [R1+0x2ec], R0 ;  /* 0x0002ec0001007387 */ /* 0x0001e40000100800 */
[----:B0-----:R-:W-:-:S05]  /*21590*/  IMAD.MOV.U32 R0, RZ, RZ, 0x1 ;  /* 0x00000001ff007424 */ /* 0x001fca00078e00ff */
[----:B------:R0:W-:Y:S02]  /*215a0*/  STL [R1+0x2e0], R0 ;  /* 0x0002e00001007387 */ /* 0x0001e40000100800 */
.L_x_1640:
[----:B------:R-:W2:Y:S01]  /*215b0*/  LDL R14, [R1+0x2dc] ;  /* 0x0002dc00010e7983 */ /* 0x000ea20000100800 */
[----:B------:R-:W-:Y:S05]  /*215c0*/  YIELD ;  /* 0x0000000000007946 */ /* 0x000fea0003800000 */
[----:B------:R-:W-:Y:S01]  /*215d0*/  ULDC.64 UR4, c[0x0][0xa28] ;  /* 0x00028a0000047ab9 */ /* 0x000fe20000000a00 */
[----:B------:R-:W-:Y:S01]  /*215e0*/  IMAD.MOV.U32 R8, RZ, RZ, RZ ;  /* 0x000000ffff087224 */ /* 0x000fe200078e00ff */
[----:B------:R-:W-:Y:S01]  /*215f0*/  ISETP.NE.U32.AND P0, PT, RZ, UR4, PT ;  /* 0x00000004ff007c0c */ /* 0x000fe2000bf05070 */
[----:B------:R-:W1:Y:S01]  /*21600*/  LDC.64 R10, c[0x0][0xa00] ;  /* 0x00028000ff0a7b82 */ /* 0x000e620000000a00 */
[----:B0-----:R-:W-:Y:S01]  /*21610*/  IMAD.MOV.U32 R0, RZ, RZ, RZ ;  /* 0x000000ffff007224 */ /* 0x001fe200078e00ff */
[----:B------:R-:W-:Y:S01]  /*21620*/  ULDC.64 UR6, c[0x0][0xa08] ;  /* 0x0002820000067ab9 */ /* 0x000fe20000000a00 */
[----:B------:R-:W-:Y:S01]  /*21630*/  ISETP.NE.AND.EX P0, PT, RZ, UR5, PT, P0 ;  /* 0x00000005ff007c0c */ /* 0x000fe2000bf05300 */
[----:B------:R-:W-:Y:S01]  /*21640*/  ULDC.64 UR4, c[0x0][0xa18] ;  /* 0x0002860000047ab9 */ /* 0x000fe20000000a00 */
[----:B------:R-:W-:-:S03]  /*21650*/  ULDC.64 UR8, c[0x0][0xa10] ;  /* 0x0002840000087ab9 */ /* 0x000fc60000000a00 */
[----:B------:R-:W0:Y:S08]  /*21660*/  LDC.64 R4, c[0x0][0xa08] ;  /* 0x00028200ff047b82 */ /* 0x000e300000000a00 */
[----:B------:R-:W2:Y:S02]  /*21670*/  @P0 LDC.64 R2, c[0x0][0xa28] ;  /* 0x00028a00ff020b82 */ /* 0x000ea40000000a00 */
[----:B--2---:R-:W-:-:S05]  /*21680*/  @P0 IMAD.WIDE R2, R14, 0x4, R2 ;  /* 0x000000040e020825 */ /* 0x004fca00078e0202 */
[----:B------:R2:W5:Y:S01]  /*21690*/  @P0 LDG.E R8, desc[UR52][R2.64] ;  /* 0x0000003402080981 */ /* 0x000562000c1e1900 */
[----:B------:R-:W-:Y:S01]  /*216a0*/  ISETP.NE.U32.AND P0, PT, RZ, UR4, PT ;  /* 0x00000004ff007c0c */ /* 0x000fe2000bf05070 */
[----:B-1----:R-:W-:Y:S01]  /*216b0*/  IMAD.WIDE R10, R14, 0x4, R10 ;  /* 0x000000040e0a7825 */ /* 0x002fe200078e020a */
[----:B------:R-:W-:Y:S02]  /*216c0*/  ISETP.NE.U32.AND P2, PT, RZ, UR6, PT ;  /* 0x00000006ff007c0c */ /* 0x000fe4000bf45070 */
[----:B------:R-:W-:Y:S01]  /*216d0*/  ISETP.NE.AND.EX P0, PT, RZ, UR5, PT, P0 ;  /* 0x00000005ff007c0c */ /* 0x000fe2000bf05300 */
[----:B------:R-:W-:Y:S01]  /*216e0*/  ULDC.64 UR4, c[0x0][0xa00] ;  /* 0x0002800000047ab9 */ /* 0x000fe20000000a00 */
[----:B------:R-:W-:Y:S01]  /*216f0*/  ISETP.NE.U32.AND P4, PT, RZ, UR8, PT ;  /* 0x00000008ff007c0c */ /* 0x000fe2000bf85070 */
[----:B------:R-:W-:Y:S01]  /*21700*/  IMAD.MOV.U32 R7, RZ, RZ, RZ ;  /* 0x000000ffff077224 */ /* 0x000fe200078e00ff */
[----:B------:R-:W-:Y:S01]  /*21710*/  ISETP.NE.U32.AND P1, PT, RZ, UR4, PT ;  /* 0x00000004ff007c0c */ /* 0x000fe2000bf25070 */
[----:B--2---:R-:W1:Y:S01]  /*21720*/  LDC.64 R2, c[0x0][0xa10] ;  /* 0x00028400ff027b82 */ /* 0x004e620000000a00 */
[----:B------:R-:W-:-:S02]  /*21730*/  IMAD.MOV.U32 R21, RZ, RZ, RZ ;  /* 0x000000ffff157224 */ /* 0x000fc400078e00ff */
[----:B------:R-:W-:Y:S01]  /*21740*/  ISETP.NE.AND.EX P3, PT, RZ, UR5, PT, P1 ;  /* 0x00000005ff007c0c */ /* 0x000fe2000bf65310 */
[----:B0-----:R-:W-:Y:S01]  /*21750*/  IMAD.WIDE R4, R14, 0x4, R4 ;  /* 0x000000040e047825 */ /* 0x001fe200078e0204 */
[----:B------:R-:W-:Y:S02]  /*21760*/  ISETP.NE.AND.EX P1, PT, RZ, UR7, PT, P2 ;  /* 0x00000007ff007c0c */ /* 0x000fe4000bf25320 */
[----:B------:R-:W-:Y:S01]  /*21770*/  ISETP.NE.AND.EX P2, PT, RZ, UR9, PT, P4 ;  /* 0x00000009ff007c0c */ /* 0x000fe2000bf45340 */
[----:B------:R-:W0:Y:S08]  /*21780*/  @P0 LDC.64 R12, c[0x0][0xa18] ;  /* 0x00028600ff0c0b82 */ /* 0x000e300000000a00 */
[----:B------:R-:W2:Y:S01]  /*21790*/  @P3 LDG.E R0, desc[UR52][R10.64] ;  /* 0x000000340a003981 */ /* 0x000ea2000c1e1900 */
[----:B------:R-:W-:-:S03]  /*217a0*/  ULDC UR4, c[0x0][0x288] ;  /* 0x0000a20000047ab9 */ /* 0x000fc60000000800 */
[----:B------:R3:W5:Y:S01]  /*217b0*/  @P1 LDG.E R7, desc[UR52][R4.64] ;  /* 0x0000003404071981 */ /* 0x000762000c1e1900 */
[----:B-1----:R-:W-:-:S05]  /*217c0*/  IMAD.WIDE R2, R14, 0x4, R2 ;  /* 0x000000040e027825 */ /* 0x002fca00078e0202 */
[----:B------:R3:W5:Y:S01]  /*217d0*/  @P2 LDG.E R21, desc[UR52][R2.64] ;  /* 0x0000003402152981 */ /* 0x000762000c1e1900 */
[----:B0-----:R-:W-:-:S03]  /*217e0*/  @P0 IMAD.WIDE R12, R14, 0x4, R12 ;  /* 0x000000040e0c0825 */ /* 0x001fc600078e020c */
[----:B--2---:R0:W-:Y:S02]  /*217f0*/  STL [R1+0x2fc], R0 ;  /* 0x0002fc0001007387 */ /* 0x0041e40000100800 */
[----:B0-----:R-:W-:Y:S01]  /*21800*/  IMAD.U32 R0, RZ, RZ, UR4 ;  /* 0x00000004ff007e24 */ /* 0x001fe2000f8e00ff */
[----:B------:R-:W-:-:S05]  /*21810*/  ULDC.64 UR4, c[0x0][0x3f8] ;  /* 0x0000fe0000047ab9 */ /* 0x000fca0000000a00 */
[----:B------:R3:W5:Y:S01]  /*21820*/  @P0 LDG.E R0, desc[UR52][R12.64] ;  /* 0x000000340c000981 */ /* 0x000762000c1e1900 */
[----:B------:R-:W-:-:S03]  /*21830*/  UISETP.NE.U32.AND UP0, UPT, UR4, URZ, UPT ;  /* 0x0000003f0400728c */ /* 0x000fc6000bf05070 */
[----:B------:R-:W-:Y:S01]  /*21840*/  ULDC UR4, c[0x0][0x404] ;  /* 0x0001010000047ab9 */ /* 0x000fe20000000800 */
[----:B------:R-:W-:-:S03]  /*21850*/  UISETP.NE.AND.EX UP0, UPT, UR5, URZ, UPT, UP0 ;  /* 0x0000003f0500728c */ /* 0x000fc6000bf05300 */
[----:B------:R-:W-:Y:S01]  /*21860*/  ULDC UR5, c[0x0][0x2e0] ;  /* 0x0000b80000057ab9 */ /* 0x000fe20000000800 */
[----:B------:R-:W-:-:S04]  /*21870*/  USEL UR4, UR4, 0x1, UP0 ;  /* 0x0000000104047887 */ /* 0x000fc80008000000 */
[----:B------:R-:W-:-:S03]  /*21880*/  UIMAD UR4, UR4, UR5, URZ ;  /* 0x00000005040472a4 */ /* 0x000fc6000f8e023f */
[----:B------:R-:W-:Y:S02]  /*21890*/  ULDC UR5, c[0x0][0x338] ;  /* 0x0000ce0000057ab9 */ /* 0x000fe40000000800 */
[----:B------:R-:W-:Y:S02]  /*218a0*/  IMAD.U32 R9, RZ, RZ, UR5 ;  /* 0x00000005ff097e24 */ /* 0x000fe4000f8e00ff */
[----:B------:R-:W-:Y:S01]  /*218b0*/  IMAD.U32 R6, RZ, RZ, UR4 ;  /* 0x00000004ff067e24 */ /* 0x000fe2000f8e00ff */
[----:B---3--:R-:W-:Y:S06]  /*218c0*/  @P0 BRA `(.L_x_1514) ;  /* 0x0000000000100947 */ /* 0x008fec0003800000 */
[----:B------:R-:W-:Y:S05]  /*218d0*/  @!P3 BRA `(.L_x_1514) ;  /* 0x00000000000cb947 */ /* 0x000fea0003800000 */
[----:B------:R-:W2:Y:S04]  /*218e0*/  LDG.E R12, desc[UR52][R10.64] ;  /* 0x000000340a0c7981 */ /* 0x000ea8000c1e1900 */
[----:B-----5:R-:W2:Y:S02]  /*218f0*/  LDG.E R0, desc[UR52][R10.64+0x4] ;  /* 0x000004340a007981 */ /* 0x020ea4000c1e1900 */
[----:B--2---:R-:W-:-:S07]  /*21900*/  IMAD.IADD R0, R0, 0x1, -R12 ;  /* 0x0000000100007824 */ /* 0x004fce00078e0a0c */
.L_x_1514:
[----:B-----5:R-:W-:Y:S01]  /*21910*/  IMAD.IADD R7, R7, 0x1, R8 ;  /* 0x0000000107077824 */ /* 0x020fe200078e0208 */
[----:B------:R-:W-:Y:S02]  /*21920*/  ULDC.64 UR4, c[0x0][0xa20] ;  /* 0x0002880000047ab9 */ /* 0x000fe40000000a00 */
[----:B------:R-:W-:Y:S02]  /*21930*/  ISETP.NE.U32.AND P0, PT, RZ, UR4, PT ;  /* 0x00000004ff007c0c */ /* 0x000fe4000bf05070 */
[----:B------:R0:W-:Y:S02]  /*21940*/  STL [R1+0x2e8], R7 ;  /* 0x0002e80701007387 */ /* 0x0001e40000100800 */
[----:B------:R-:W-:-:S13]  /*21950*/  ISETP.NE.AND.EX P0, PT, RZ, UR5, PT, P0 ;  /* 0x00000005ff007c0c */ /* 0x000fda000bf05300 */
[----:B0-----:R-:W-:Y:S05]  /*21960*/  @!P0 BRA `(.L_x_1515) ;  /* 0x0000000000108947 */ /* 0x001fea0003800000 */
[----:B------:R-:W0:Y:S02]  /*21970*/  LDC.64 R6, c[0x0][0xa20] ;  /* 0x00028800ff067b82 */ /* 0x000e240000000a00 */
[----:B0-----:R-:W-:-:S06]  /*21980*/  IMAD.WIDE R6, R14, 0x4, R6 ;  /* 0x000000040e067825 */ /* 0x001fcc00078e0206 */
[----:B------:R0:W5:Y:S01]  /*21990*/  LDG.E R6, desc[UR52][R6.64] ;  /* 0x0000003406067981 */ /* 0x000162000c1e1900 */
[----:B------:R-:W-:Y:S05]  /*219a0*/  BRA `(.L_x_1516) ;  /* 0x0000000000107947 */ /* 0x000fea0003800000 */
.L_x_1515:
[----:B------:R-:W-:Y:S05]  /*219b0*/  @!P1 BRA `(.L_x_1516) ;  /* 0x00000000000c9947 */ /* 0x000fea0003800000 */
[----:B------:R-:W2:Y:S04]  /*219c0*/  LDG.E R6, desc[UR52][R4.64] ;  /* 0x0000003404067981 */ /* 0x000ea8000c1e1900 */
[----:B------:R-:W2:Y:S02]  /*219d0*/  LDG.E R4, desc[UR52][R4.64+0x4] ;  /* 0x0000043404047981 */ /* 0x000ea4000c1e1900 */
[----:B--2---:R-:W-:-:S07]  /*219e0*/  IMAD.IADD R6, R4, 0x1, -R6 ;  /* 0x0000000104067824 */ /* 0x004fce00078e0a06 */
.L_x_1516:
[----:B------:R-:W2:Y:S04]  /*219f0*/  @P2 LDG.E R4, desc[UR52][R2.64] ;  /* 0x0000003402042981 */ /* 0x000ea8000c1e1900 */
[----:B------:R-:W3:Y:S04]  /*21a00*/  LDL R11, [R1+0x2d4] ;  /* 0x0002d400010b7983 */ /* 0x000ee80000100800 */
[----:B------:R-:W2:Y:S01]  /*21a10*/  @P2 LDG.E R2, desc[UR52][R2.64+0x4] ;  /* 0x0000043402022981 */ /* 0x000ea2000c1e1900 */
[----:B-----5:R-:W-:Y:S02]  /*21a20*/  IMAD.IADD R8, R6, 0x1, -R8 ;  /* 0x0000000106087824 */ /* 0x020fe400078e0a08 */
[----:B--2---:R-:W-:-:S04]  /*21a30*/  @P2 IMAD.IADD R9, R2, 0x1, -R4 ;  /* 0x0000000102092824 */ /* 0x004fc800078e0a04 */
[----:B------:R-:W-:-:S04]  /*21a40*/  IMAD.IADD R6, R8, 0x1, R9 ;  /* 0x0000000108067824 */ /* 0x000fc800078e0209 */
[----:B------:R-:W-:-:S04]  /*21a50*/  VIADD R2, R6, 0x9f ;  /* 0x0000009f06027836 */ /* 0x000fc80000000000 */
[----:B------:R-:W-:-:S05]  /*21a60*/  IMAD.HI R2, R2, 0x66666667, RZ ;  /* 0x6666666702027827 */ /* 0x000fca00078e02ff */
[----:B------:R-:W-:-:S04]  /*21a70*/  SHF.R.U32.HI R3, RZ, 0x1f, R2 ;  /* 0x0000001fff037819 */ /* 0x000fc80000011602 */
[----:B------:R-:W-:Y:S02]  /*21a80*/  LEA.HI.SX32 R10, R2, R3, 0x1a ;  /* 0x00000003020a7211 */ /* 0x000fe400078fd2ff */
[----:B------:R-:W1:Y:S03]  /*21a90*/  LDC.64 R2, c[0x0][0x9e0] ;  /* 0x00027800ff027b82 */ /* 0x000e660000000a00 */
[----:B------:R2:W-:Y:S01]  /*21aa0*/  STL [R1+0x2e4], R10 ;  /* 0x0002e40a01007387 */ /* 0x0005e20000100800 */
[----:B---3--:R-:W-:-:S04]  /*21ab0*/  LEA R20, R11, 0x80, 0x7 ;  /* 0x000000800b147811 */ /* 0x008fc800078e38ff */
[----:B------:R-:W-:Y:S02]  /*21ac0*/  IADD3 R20, R6, R20, -R0 ;  /* 0x0000001406147210 */ /* 0x000fe40007ffe800 */
[----:B-1----:R-:W-:-:S03]  /*21ad0*/  ISETP.GE.AND P1, PT, R3, 0x1, PT ;  /* 0x000000010300780c */ /* 0x002fc60003f26270 */
[----:B------:R-:W-:-:S10]  /*21ae0*/  IMAD.IADD R2, R20, 0x1, R2 ;  /* 0x0000000114027824 */ /* 0x000fd400078e0202 */
[----:B--2---:R-:W-:Y:S05]  /*21af0*/  @!P1 BRA `(.L_x_1517) ;  /* 0x0000000000489947 */ /* 0x004fea0003800000 */
[C---:B------:R-:W-:Y:S01]  /*21b00*/  ISETP.GT.AND P0, PT, R20.reuse, RZ, PT ;  /* 0x000000ff1400720c */ /* 0x040fe20003f04270 */
[----:B------:R-:W-:Y:S01]  /*21b10*/  BSSY B0, `(.L_x_1518) ;  /* 0x000000e000007945 */ /* 0x000fe20003800000 */
[----:B0-----:R-:W-:-:S11]  /*21b20*/  VIADD R7, R20, 0xffffffff ;  /* 0xffffffff14077836 */ /* 0x001fd60000000000 */
        /* <DEDUP_REMOVED lines=8> */
.L_x_1519:
[----:B------:R-:W-:-:S13]  /*21bb0*/  ISETP.NE.AND P0, PT, R3, 0x1, PT ;  /* 0x000000010300780c */ /* 0x000fda0003f05270 */
[----:B------:R-:W0:Y:S02]  /*21bc0*/  @P0 LDC.64 R4, c[0x0][0x9e8] ;  /* 0x00027a00ff040b82 */ /* 0x000e240000000a00 */
[----:B0-----:R-:W-:-:S05]  /*21bd0*/  @P0 IMAD.HI.U32 R4, R7, R4, RZ ;  /* 0x0000000407040227 */ /* 0x001fca00078e00ff */
[----:B------:R-:W-:-:S07]  /*21be0*/  @P0 SHF.R.U32.HI R7, RZ, R5, R4 ;  /* 0x00000005ff070219 */ /* 0x000fce0000011604 */
.L_x_1520:
[----:B------:R-:W-:Y:S05]  /*21bf0*/  BSYNC B0 ;  /* 0x0000000000007941 */ /* 0x000fea0003800000 */
.L_x_1518:
[----:B------:R-:W-:-:S05]  /*21c00*/  IMAD R7, R7, R3, R3 ;  /* 0x0000000307077224 */ /* 0x000fca00078e0203 */
[----:B------:R-:W-:-:S07]  /*21c10*/  VIMNMX R2, R2, R7, PT ;  /* 0x0000000702027248 */ /* 0x000fce0003fe0100 */
.L_x_1517:
[----:B------:R-:W-:Y:S01]  /*21c20*/  IMAD R0, R11, 0x80, -R0 ;  /* 0x000000800b007824 */ /* 0x000fe200078e0a00 */
[----:B------:R-:W-:-:S03]  /*21c30*/  ULDC UR4, c[0x0][0x9dc] ;  /* 0x0002770000047ab9 */ /* 0x000fc60000000800 */
[----:B------:R-:W-:-:S04]  /*21c40*/  IMAD.IADD R4, R6, 0x1, R0 ;  /* 0x0000000106047824 */ /* 0x000fc800078e0200 */
[----:B------:R-:W-:Y:S01]  /*21c50*/  VIADD R0, R4, -UR4 ;  /* 0x8000000404007c36 */ /* 0x000fe20008000000 */
[----:B------:R-:W-:Y:S06]  /*21c60*/  @!P1 BRA `(.L_x_1521) ;  /* 0x0000000000489947 */ /* 0x000fec0003800000 */
[----:B------:R-:W-:Y:S01]  /*21c70*/  ISETP.GT.AND P0, PT, R4, -0x1, PT ;  /* 0xffffffff0400780c */ /* 0x000fe20003f04270 */
[----:B------:R-:W-:-:S12]  /*21c80*/  BSSY B0, `(.L_x_1522) ;  /* 0x000000e000007945 */ /* 0x000fd80003800000 */
[----:B------:R-:W-:Y:S05]  /*21c90*/  @P0 BRA `(.L_x_1523) ;  /* 0x00000000001c0947 */ /* 0x000fea0003800000 */
[----:B------:R-:W-:Y:S02]  /*21ca0*/  ISETP.NE.AND P0, PT, R3, 0x1, PT ;  /* 0x000000010300780c */ /* 0x000fe40003f05270 */
[----:B------:R-:W-:-:S11]  /*21cb0*/  LOP3.LUT R5, RZ, R4, RZ, 0x33, !PT ;  /* 0x00000004ff057212 */ /* 0x000fd600078e33ff */
[----:B0-----:R-:W0:Y:S02]  /*21cc0*/  @P0 LDC.64 R6, c[0x0][0x9e8] ;  /* 0x00027a00ff060b82 */ /* 0x001e240000000a00 */
[----:B0-----:R-:W-:-:S05]  /*21cd0*/  @P0 IMAD.HI.U32 R6, R5, R6, RZ ;  /* 0x0000000605060227 */ /* 0x001fca00078e00ff */
[----:B------:R-:W-:-:S04]  /*21ce0*/  @P0 SHF.R.U32.HI R5, RZ, R7, R6 ;  /* 0x00000007ff050219 */ /* 0x000fc80000011606 */
[----:B------:R-:W-:Y:S01]  /*21cf0*/  LOP3.LUT R5, RZ, R5, RZ, 0x33, !PT ;  /* 0x00000005ff057212 */ /* 0x000fe200078e33ff */
[----:B------:R-:W-:Y:S06]  /*21d00*/  BRA `(.L_x_1524) ;  /* 0x0000000000147947 */ /* 0x000fec0003800000 */
.L_x_1523:
[----:B------:R-:W-:Y:S01]  /*21d10*/  ISETP.NE.AND P0, PT, R3, 0x1, PT ;  /* 0x000000010300780c */ /* 0x000fe20003f05270 */
[----:B------:R-:W-:-:S12]  /*21d20*/  IMAD.MOV.U32 R5, RZ, RZ, R4 ;  /* 0x000000ffff057224 */ /* 0x000fd800078e0004 */
[----:B0-----:R-:W0:Y:S02]  /*21d30*/  @P0 LDC.64 R6, c[0x0][0x9e8] ;  /* 0x00027a00ff060b82 */ /* 0x001e240000000a00 */
[----:B0-----:R-:W-:-:S05]  /*21d40*/  @P0 IMAD.HI.U32 R6, R4, R6, RZ ;  /* 0x0000000604060227 */ /* 0x001fca00078e00ff */
[----:B------:R-:W-:-:S07]  /*21d50*/  @P0 SHF.R.U32.HI R5, RZ, R7, R6 ;  /* 0x00000007ff050219 */ /* 0x000fce0000011606 */
.L_x_1524:
[----:B------:R-:W-:Y:S05]  /*21d60*/  BSYNC B0 ;  /* 0x0000000000007941 */ /* 0x000fea0003800000 */
.L_x_1522:
[----:B------:R-:W-:-:S05]  /*21d70*/  IMAD R3, R5, R3, RZ ;  /* 0x0000000305037224 */ /* 0x000fca00078e02ff */
[----:B------:R-:W-:-:S07]  /*21d80*/  VIMNMX R0, R0, R3, !PT ;  /* 0x0000000300007248 */ /* 0x000fce0007fe0100 */
.L_x_1521:
[----:B------:R-:W-:Y:S01]  /*21d90*/  VIADD R2, R2, 0x9f ;  /* 0x0000009f02027836 */ /* 0x000fe20000000000 */
[----:B------:R-:W-:Y:S01]  /*21da0*/  BSSY B0, `(.L_x_1525) ;  /* 0x000016f000007945 */ /* 0x000fe20003800000 */
[----:B------:R-:W-:-:S04]  /*21db0*/  IMAD.HI R0, R0, 0x66666667, RZ ;  /* 0x6666666700007827 */ /* 0x000fc800078e02ff */
[----:B------:R-:W-:-:S05]  /*21dc0*/  IMAD.HI R2, R2, 0x66666667, RZ ;  /* 0x6666666702027827 */ /* 0x000fca00078e02ff */
[----:B------:R-:W-:-:S04]  /*21dd0*/  SHF.R.U32.HI R3, RZ, 0x1f, R2 ;  /* 0x0000001fff037819 */ /* 0x000fc80000011602 */
[----:B------:R-:W-:Y:S02]  /*21de0*/  LEA.HI.SX32 R3, R2, R3, 0x1a ;  /* 0x0000000302037211 */ /* 0x000fe400078fd2ff */
[----:B------:R-:W-:-:S04]  /*21df0*/  SHF.R.U32.HI R2, RZ, 0x1f, R0 ;  /* 0x0000001fff027819 */ /* 0x000fc80000011600 */
[----:B------:R-:W-:Y:S02]  /*21e00*/  LEA.HI.SX32 R2, R0, R2, 0x1a ;  /* 0x0000000200027211 */ /* 0x000fe400078fd2ff */
[----:B------:R-:W-:Y:S02]  /*21e10*/  VIMNMX R0, R10, R3, PT ;  /* 0x000000030a007248 */ /* 0x000fe40003fe0100 */
[----:B------:R-:W-:-:S05]  /*21e20*/  VIMNMX R2, RZ, R2, !PT ;  /* 0x00000002ff027248 */ /* 0x000fca0007fe0100 */
[--C-:B------:R-:W-:Y:S02]  /*21e30*/  IMAD R2, R2, 0xa0, -R8.reuse ;  /* 0x000000a002027824 */ /* 0x100fe400078e0a08 */
[----:B------:R-:W-:-:S03]  /*21e40*/  IMAD R8, R0, 0xa0, -R8 ;  /* 0x000000a000087824 */ /* 0x000fc600078e0a08 */
[----:B------:R-:W-:Y:S02]  /*21e50*/  VIMNMX R0, RZ, R2, !PT ;  /* 0x00000002ff007248 */ /* 0x000fe40007fe0100 */
[----:B------:R-:W-:-:S03]  /*21e60*/  VIMNMX R9, R8, R9, PT ;  /* 0x0000000908097248 */ /* 0x000fc60003fe0100 */
[----:B------:R-:W-:Y:S01]  /*21e70*/  IMAD.WIDE.U32 R2, R0, -0x33333333, RZ ;  /* 0xcccccccd00027825 */ /* 0x000fe200078e00ff */
[----:B------:R-:W-:-:S04]  /*21e80*/  ISETP.GT.AND P0, PT, R9, R0, PT ;  /* 0x000000000900720c */ /* 0x000fc80003f04270 */
[----:B------:R-:W-:-:S05]  /*21e90*/  SHF.R.U32.HI R3, RZ, 0x7, R3 ;  /* 0x00000007ff037819 */ /* 0x000fca0000011603 */
[----:B------:R-:W-:-:S04]  /*21ea0*/  IMAD.MOV.U32 R5, RZ, RZ, R3 ;  /* 0x000000ffff057224 */ /* 0x000fc800078e0003 */
[----:B------:R-:W-:-:S04]  /*21eb0*/  @P0 VIADD R0, R9, 0x9f ;  /* 0x0000009f09000836 */ /* 0x000fc80000000000 */
[----:B------:R-:W-:-:S05]  /*21ec0*/  @P0 IMAD.HI R0, R0, 0x66666667, RZ ;  /* 0x6666666700000827 */ /* 0x000fca00078e02ff */
[----:B------:R-:W-:-:S04]  /*21ed0*/  @P0 SHF.R.U32.HI R2, RZ, 0x1f, R0 ;  /* 0x0000001fff020819 */ /* 0x000fc80000011600 */
[----:B------:R-:W-:Y:S02]  /*21ee0*/  @P0 LEA.HI.SX32 R5, R0, R2, 0x1a ;  /* 0x0000000200050211 */ /* 0x000fe400078fd2ff */
[----:B------:R-:W-:Y:S02]  /*21ef0*/  PLOP3.LUT P0, PT, PT, PT, PT, 0x80, 0x0 ;  /* 0x000000000000781c */ /* 0x000fe40003f0f070 */
[----:B------:R-:W-:-:S13]  /*21f00*/  ISETP.GT.AND P1, PT, R5, R3, PT ;  /* 0x000000030500720c */ /* 0x000fda0003f24270 */
[----:B------:R-:W-:Y:S05]  /*21f10*/  @!P1 BRA `(.L_x_1526) ;  /* 0x00000014005c9947 */ /* 0x000fea0003800000 */
[----:B0-----:R-:W2:Y:S01]  /*21f20*/  LDL R7, [R1+0x2d8] ;  /* 0x0002d80001077983 */ /* 0x001ea20000100800 */
[----:B------:R-:W0:Y:S01]  /*21f30*/  LDC R0, c[0x0][0x428] ;  /* 0x00010a00ff007b82 */ /* 0x000e220000000800 */
[----:B------:R-:W-:Y:S01]  /*21f40*/  UMOV UR4, 0xffffffff ;  /* 0xffffffff00047882 */ /* 0x000fe20000000000 */
[----:B0-----:R-:W-:-:S13]  /*21f50*/  ISETP.NE.AND P0, PT, R0, 0x1, PT ;  /* 0x000000010000780c */ /* 0x001fda0003f05270 */
[----:B------:R-:W2:Y:S08]  /*21f60*/  @P0 LDC R0, c[0x0][0x42c] ;  /* 0x00010b00ff000b82 */ /* 0x000eb00000000800 */
[----:B------:R-:W0:Y:S01]  /*21f70*/  @P0 LDC R6, c[0x0][0x430] ;  /* 0x00010c00ff060b82 */ /* 0x000e220000000800 */
[----:B--2---:R-:W-:-:S04]  /*21f80*/  @P0 IMAD.HI.U32 R0, R7, R0, RZ ;  /* 0x0000000007000227 */ /* 0x004fc800078e00ff */
[----:B------:R-:W-:Y:S01]  /*21f90*/  IMAD.MOV.U32 R2, RZ, RZ, R7 ;  /* 0x000000ffff027224 */ /* 0x000fe200078e0007 */
[----:B0-----:R-:W-:Y:S02]  /*21fa0*/  @P0 SHF.R.U32.HI R2, RZ, R6, R0 ;  /* 0x00000006ff020219 */ /* 0x001fe40000011600 */
[----:B------:R-:W-:Y:S01]  /*21fb0*/  SEL R0, R14, RZ, !P2 ;  /* 0x000000ff0e007207 */ /* 0x000fe20005000000 */
[----:B------:R-:W-:Y:S06]  /*21fc0*/  BRA.DIV UR4, `(.L_x_1527) ;  /* 0x0000006604847947 */ /* 0x000fec000b800000 */
[----:B------:R-:W0:Y:S02]  /*21fd0*/  S2R R6, SR_TID.X ;  /* 0x0000000000067919 */ /* 0x000e240000002100 */
[----:B0-----:R-:W-:-:S04]  /*21fe0*/  SHF.R.U32.HI R6, RZ, 0x5, R6 ;  /* 0x00000005ff067819 */ /* 0x001fc80000011606 */
[----:B------:R-:W-:-:S05]  /*21ff0*/  LOP3.LUT R6, R6, 0x3, RZ, 0xc0, !PT ;  /* 0x0000000306067812 */ /* 0x000fca00078ec0ff */
[----:B------:R0:W1:Y:S02]  /*22000*/  SHFL.IDX PT, R14, R6, RZ, 0x1f ;  /* 0x00001fff060e7589 */ /* 0x00006400000e0000 */
.L_x_1684:
[----:B-1----:R-:W-:Y:S02]  /*22010*/  ISETP.NE.AND P0, PT, R14, RZ, PT ;  /* 0x000000ff0e00720c */ /* 0x002fe40003f05270 */
[----:B------:R-:W-:-:S11]  /*22020*/  PLOP3.LUT P6, PT, PT, PT, PT, 0x8, 0x0 ;  /* 0x000000000000781c */ /* 0x000fd60003fce170 */
[----:B------:R-:W-:Y:S05]  /*22030*/  @P0 BRA `(.L_x_1528) ;  /* 0x00000000000c0947 */ /* 0x000fea0003800000 */
[----:B------:R-:W-:-:S03]  /*22040*/  UMOV UR4, 0xffffffff ;  /* 0xffffffff00047882 */ /* 0x000fc60000000000 */
[----:B------:R-:W-:Y:S05]  /*22050*/  BRA.DIV UR4, `(.L_x_1529) ;  /* 0x0000006604947947 */ /* 0x000fea000b800000 */
[----:B------:R-:W-:-:S13]  /*22060*/  ELECT P6, URZ, PT ;  /* 0x00000000003f782f */ /* 0x000fda00038c0000 */
.L_x_1528:
        /* <DEDUP_REMOVED lines=12> */
.L_x_1687:
[----:B------:R-:W-:Y:S05]  /*22130*/  BSYNC B1 ;  /* 0x0000000000017941 */ /* 0x000fea0003800000 */
.L_x_1530:
[----:B------:R-:W-:Y:S04]  /*22140*/  BSSY B1, `(.L_x_1532) ;  /* 0x000008e000017945 */ /* 0x000fe80003800000 */
[----:B------:R-:W-:Y:S05]  /*22150*/  @!P6 BRA `(.L_x_1533) ;  /* 0x000000080030e947 */ /* 0x000fea0003800000 */
[----:B------:R-:W2:Y:S01]  /*22160*/  LDL R8, [R1+0x2e0] ;  /* 0x0002e00001087983 */ /* 0x000ea20000100800 */
[----:B------:R-:W-:Y:S01]  /*22170*/  IMAD R9, R18, 0x8, R12 ;  /* 0x0000000812097824 */ /* 0x000fe200078e020c */
[----:B------:R-:W1:Y:S01]  /*22180*/  S2R R7, SR_TID.X ;  /* 0x0000000000077919 */ /* 0x000e620000002100 */
[----:B------:R-:W-:Y:S01]  /*22190*/  BSSY B2, `(.L_x_1534) ;  /* 0x0000006000027945 */ /* 0x000fe20003800000 */
[----:B-1----:R-:W-:-:S04]  /*221a0*/  LOP3.LUT R7, R7, 0x7f, RZ, 0xc0, !PT ;  /* 0x0000007f07077812 */ /* 0x002fc800078ec0ff */
[----:B------:R-:W-:Y:S02]  /*221b0*/  ISETP.NE.AND P1, PT, R7, RZ, PT ;  /* 0x000000ff0700720c */ /* 0x000fe40003f25270 */
[----:B--2---:R-:W-:-:S04]  /*221c0*/  SHF.L.U32 R11, R8, 0x1f, RZ ;  /* 0x0000001f080b7819 */ /* 0x004fc800000006ff */
[----:B------:R-:W1:Y:S02]  /*221d0*/  SYNCS.PHASECHK.TRANS64.TRYWAIT P0, [R9+URZ+0x334a0], R11 ;  /* 0x0334a00b090075a7 */ /* 0x000e64000800017f */
[----:B-1----:R-:W-:Y:S05]  /*221e0*/  @!P0 BRA `(.L_x_1535) ;  /* 0x0000006400648947 */ /* 0x002fea0003800000 */
.L_x_1688:
[----:B------:R-:W-:Y:S05]  /*221f0*/  BSYNC B2 ;  /* 0x0000000000027941 */ /* 0x000fea0003800000 */
.L_x_1534:
        /* <DEDUP_REMOVED lines=9> */
.L_x_1537:
[----:B------:R-:W-:Y:S05]  /*22290*/  BSYNC B2 ;  /* 0x0000000000027941 */ /* 0x000fea0003800000 */
.L_x_1536:
[----:B0-----:R-:W-:Y:S01]  /*222a0*/  IMAD.MOV.U32 R6, RZ, RZ, RZ ;  /* 0x000000ffff067224 */ /* 0x001fe200078e00ff */
[----:B------:R-:W-:Y:S01]  /*222b0*/  UIADD3 UR4, UP0, UR40, 0x570, URZ ;  /* 0x0000057028047890 */ /* 0x000fe2000ff1e03f */
[----:B------:R-:W-:Y:S01]  /*222c0*/  IMAD R7, R5, 0xa0, R21 ;  /* 0x000000a005077824 */ /* 0x000fe200078e0215 */
[----:B------:R-:W-:Y:S01]  /*222d0*/  PLOP3.LUT P0, PT, PT, PT, PT, 0x80, 0x0 ;  /* 0x000000000000781c */ /* 0x000fe20003f0f070 */
[----:B------:R-:W-:Y:S01]  /*222e0*/  IMAD R10, R18, 0x7800, R12 ;  /* 0x00007800120a7824 */ /* 0x000fe200078e020c */
[----:B------:R-:W-:Y:S01]  /*222f0*/  R2UR UR10, R6 ;  /* 0x00000000060a72ca */ /* 0x000fe200000e0000 */
[----:B------:R-:W-:Y:S01]  /*22300*/  VIADD R7, R7, 0xffffff60 ;  /* 0xffffff6007077836 */ /* 0x000fe20000000000 */
[----:B------:R-:W-:Y:S01]  /*22310*/  UIADD3.X UR5, URZ, UR41, URZ, UP0, !UPT ;  /* 0x000000293f057290 */ /* 0x000fe200087fe43f */
[----:B------:R-:W-:Y:S01]  /*22320*/  VIADD R6, R9, 0x33490 ;  /* 0x0003349009067836 */ /* 0x000fe20000000000 */
[----:B------:R-:W-:Y:S01]  /*22330*/  UMOV UR6, 0x0 ;  /* 0x0000000000067882 */ /* 0x000fe20000000000 */
[----:B------:R-:W-:Y:S01]  /*22340*/  VIADD R8, R10, 0x24200 ;  /* 0x000242000a087836 */ /* 0x000fe20000000000 */
[----:B------:R-:W-:-:S09]  /*22350*/  UMOV UR7, 0x12f00000 ;  /* 0x12f0000000077882 */ /* 0x000fd20000000000 */
.L_x_1538:
        /* <DEDUP_REMOVED lines=13> */
[----:B------:R-:W-:Y:S02]  /*22430*/  UMOV UR7, 0x12f00000 ;  /* 0x12f0000000077882 */ /* 0x000fe40000000000 */
[----:B------:R-:W-:Y:S01]  /*22440*/  R2UR UR10, R8 ;  /* 0x00000000080a72ca */ /* 0x000fe200000e0000 */
[----:B------:R-:W-:-:S14]  /*22450*/  VIADD R8, R10, 0x26a00 ;  /* 0x00026a000a087836 */ /* 0x000fdc0000000000 */
.L_x_1539:
        /* <DEDUP_REMOVED lines=16> */
.L_x_1540:
        /* <DEDUP_REMOVED lines=13> */
.L_x_1689:
[----:B------:R-:W-:Y:S05]  /*22630*/  BSYNC B2 ;  /* 0x0000000000027941 */ /* 0x000fea0003800000 */
.L_x_1541:
[----:B------:R-:W-:Y:S01]  /*22640*/  BSSY B2, `(.L_x_1543) ;  /* 0x000000b000027945 */ /* 0x000fe20003800000 */
[----:B------:R-:W-:Y:S02]  /*22650*/  IMAD.MOV.U32 R14, RZ, RZ, 0x0 ;  /* 0x00000000ff0e7424 */ /* 0x000fe400078e00ff */
[----:B------:R-:W-:Y:S01]  /*22660*/  IMAD.MOV.U32 R15, RZ, RZ, 0x12f00000 ;  /* 0x12f00000ff0f7424 */ /* 0x000fe200078e00ff */
[----:B------:R-:W-:Y:S06]  /*22670*/  @P1 BRA `(.L_x_1544) ;  /* 0x00000000001c1947 */ /* 0x000fec0003800000 */
[----:B------:R-:W2:Y:S02]  /*22680*/  S2R R6, SR_TID.X ;  /* 0x0000000000067919 */ /* 0x000ea40000002100 */
[----:B--2---:R-:W-:Y:S01]  /*22690*/  LOP3.LUT R8, R6, 0x1f, RZ, 0xc0, !PT ;  /* 0x0000001f06087812 */ /* 0x004fe200078ec0ff */
[----:B------:R-:W-:-:S03]  /*226a0*/  IMAD.MOV.U32 R6, RZ, RZ, 0x7800 ;  /* 0x00007800ff067424 */ /* 0x000fc600078e00ff */
[----:B------:R-:W-:Y:S01]  /*226b0*/  ISETP.NE.AND P0, PT, R8, RZ, PT ;  /* 0x000000ff0800720c */ /* 0x000fe20003f05270 */
[----:B------:R2:W-:-:S12]  /*226c0*/  SYNCS.ARRIVE.TRANS64 RZ, [R9+URZ+0x334b0], R6 ;  /* 0x0334b00609ff79a7 */ /* 0x0005d8000800003f */
[----:B--2---:R-:W-:Y:S05]  /*226d0*/  @!P0 BRA `(.L_x_1544) ;  /* 0x0000000000048947 */ /* 0x004fea0003800000 */
[----:B------:R-:W-:Y:S01]  /*226e0*/  BPT.TRAP 0x1 ;  /* 0x000000040000795c */ /* 0x000fe20000300000 */
.L_x_1544:
[----:B------:R-:W-:Y:S05]  /*226f0*/  BSYNC B2 ;  /* 0x0000000000027941 */ /* 0x000fea0003800000 */
.L_x_1543:
[----:B------:R-:W-:Y:S01]  /*22700*/  R2UR UR6, R14 ;  /* 0x000000000e0672ca */ /* 0x000fe200000e0000 */
[----:B------:R-:W-:Y:S01]  /*22710*/  IMAD.MOV.U32 R6, RZ, RZ, RZ ;  /* 0x000000ffff067224 */ /* 0x000fe200078e00ff */
[----:B------:R-:W-:Y:S01]  /*22720*/  R2UR UR7, R15 ;  /* 0x000000000f0772ca */ /* 0x000fe200000e0000 */
[----:B------:R-:W-:Y:S01]  /*22730*/  UIADD3 UR4, UP0, UR40, 0x670, URZ ;  /* 0x0000067028047890 */ /* 0x000fe2000ff1e03f */
[----:B------:R-:W-:Y:S01]  /*22740*/  PLOP3.LUT P0, PT, PT, PT, PT, 0x80, 0x0 ;  /* 0x000000000000781c */ /* 0x000fe20003f0f070 */
[----:B01----:R-:W-:Y:S01]  /*22750*/  VIADD R9, R9, 0x334b0 ;  /* 0x000334b009097836 */ /* 0x003fe20000000000 */
[----:B------:R-:W-:Y:S01]  /*22760*/  R2UR UR10, R6 ;  /* 0x00000000060a72ca */ /* 0x000fe200000e0000 */
[----:B------:R-:W-:Y:S01]  /*22770*/  VIADD R6, R10, 0xf200 ;  /* 0x0000f2000a067836 */ /* 0x000fe20000000000 */
[----:B------:R-:W-:-:S13]  /*22780*/  UIADD3.X UR5, URZ, UR41, URZ, UP0, !UPT ;  /* 0x000000293f057290 */ /* 0x000fda00087fe43f */
.L_x_1545:
        /* <DEDUP_REMOVED lines=11> */
[----:B------:R-:W-:Y:S01]  /*22840*/  R2UR UR6, R14 ;  /* 0x000000000e0672ca */ /* 0x000fe200000e0000 */
[----:B------:R-:W-:Y:S01]  /*22850*/  VIADD R6, R10, 0x11a00 ;  /* 0x00011a000a067836 */ /* 0x000fe20000000000 */
[----:B------:R-:W-:Y:S02]  /*22860*/  R2UR UR7, R15 ;  /* 0x000000000f0772ca */ /* 0x000fe400000e0000 */
[----:B------:R-:W-:Y:S02]  /*22870*/  R2UR UR10, R8 ;  /* 0x00000000080a72ca */ /* 0x000fe400000e0000 */
[----:B------:R-:W-:-:S13]  /*22880*/  PLOP3.LUT P0, PT, PT, PT, PT, 0x80, 0x0 ;  /* 0x000000000000781c */ /* 0x000fda0003f0f070 */
.L_x_1546:
        /* <DEDUP_REMOVED lines=15> */
.L_x_1547:
        /* <DEDUP_REMOVED lines=10> */
.L_x_1533:
[----:B------:R-:W-:Y:S05]  /*22a20*/  BSYNC B1 ;  /* 0x0000000000017941 */ /* 0x000fea0003800000 */
.L_x_1532:
[----:B------:R-:W2:Y:S01]  /*22a30*/  LDL.LU R8, [R1+0x2e0] ;  /* 0x0002e00001087983 */ /* 0x000ea20000300800 */
[----:B------:R-:W-:Y:S01]  /*22a40*/  VIADD R18, R18, 0x1 ;  /* 0x0000000112127836 */ /* 0x000fe20000000000 */
[----:B------:R-:W-:-:S04]  /*22a50*/  PLOP3.LUT P0, PT, PT, PT, PT, 0x8, 0x0 ;  /* 0x000000000000781c */ /* 0x000fc80003f0e170 */
[----:B------:R-:W-:-:S04]  /*22a60*/  ISETP.NE.AND P1, PT, R18, 0x2, PT ;  /* 0x000000021200780c */ /* 0x000fc80003f25270 */
[----:B0-----:R-:W-:Y:S02]  /*22a70*/  SEL R6, RZ, 0x1, P1 ;  /* 0x00000001ff067807 */ /* 0x001fe40000800000 */
[----:B------:R-:W-:Y:S02]  /*22a80*/  SEL R18, R18, RZ, P1 ;  /* 0x000000ff12127207 */ /* 0x000fe40000800000 */
[----:B--2---:R-:W-:Y:S01]  /*22a90*/  LOP3.LUT R8, R8, R6, RZ, 0x3c, !PT ;  /* 0x0000000608087212 */ /* 0x004fe200078e3cff */
[----:B------:R-:W-:-:S04]  /*22aa0*/  VIADD R6, R5, 0xfffffffe ;  /* 0xfffffffe05067836 */ /* 0x000fc80000000000 */
[----:B------:R1:W-:Y:S01]  /*22ab0*/  STL [R1+0x2e0], R8 ;  /* 0x0002e00801007387 */ /* 0x0003e20000100800 */
[----:B------:R-:W-:-:S13]  /*22ac0*/  ISETP.GE.AND P2, PT, R6, R3, PT ;  /* 0x000000030600720c */ /* 0x000fda0003f46270 */
[----:B-1----:R-:W-:Y:S05]  /*22ad0*/  @!P2 BRA `(.L_x_1526) ;  /* 0x00000008006ca947 */ /* 0x002fea0003800000 */
[C---:B------:R-:W-:Y:S02]  /*22ae0*/  IMAD R9, R5.reuse, 0xa0, R21 ;  /* 0x000000a005097824 */ /* 0x040fe400078e0215 */
[----:B------:R-:W-:Y:S02]  /*22af0*/  VIADD R10, R5, 0xffffffff ;  /* 0xffffffff050a7836 */ /* 0x000fe40000000000 */
[----:B------:R-:W-:-:S07]  /*22b00*/  VIADD R9, R9, 0xfffffec0 ;  /* 0xfffffec009097836 */ /* 0x000fce0000000000 */
.L_x_1564:
[----:B------:R-:W-:Y:S05]  /*22b10*/  YIELD ;  /* 0x0000000000007946 */ /* 0x000fea0003800000 */
[----:B------:R-:W-:Y:S04]  /*22b20*/  BSSY B1, `(.L_x_1548) ;  /* 0x000008b000017945 */ /* 0x000fe80003800000 */
[----:B-1----:R-:W-:Y:S05]  /*22b30*/  @!P6 BRA `(.L_x_1549) ;  /* 0x000000080024e947 */ /* 0x002fea0003800000 */
[----:B------:R-:W2:Y:S01]  /*22b40*/  LDL R6, [R1+0x2e0] ;  /* 0x0002e00001067983 */ /* 0x000ea20000100800 */
[----:B------:R-:W-:Y:S01]  /*22b50*/  IMAD R8, R18, 0x8, R12 ;  /* 0x0000000812087824 */ /* 0x000fe200078e020c */
[----:B------:R-:W0:Y:S01]  /*22b60*/  S2R R5, SR_TID.X ;  /* 0x0000000000057919 */ /* 0x000e220000002100 */
[----:B------:R-:W-:Y:S01]  /*22b70*/  BSSY B2, `(.L_x_1550) ;  /* 0x0000006000027945 */ /* 0x000fe20003800000 */
[----:B0-----:R-:W-:-:S04]  /*22b80*/  LOP3.LUT R5, R5, 0x7f, RZ, 0xc0, !PT ;  /* 0x0000007f05057812 */ /* 0x001fc800078ec0ff */
[----:B------:R-:W-:Y:S02]  /*22b90*/  ISETP.NE.AND P2, PT, R5, RZ, PT ;  /* 0x000000ff0500720c */ /* 0x000fe40003f45270 */
[----:B--2---:R-:W-:-:S04]  /*22ba0*/  SHF.L.U32 R7, R6, 0x1f, RZ ;  /* 0x0000001f06077819 */ /* 0x004fc800000006ff */
[----:B------:R-:W0:Y:S02]  /*22bb0*/  SYNCS.PHASECHK.TRANS64.TRYWAIT P1, [R8+URZ+0x334a0], R7 ;  /* 0x0334a007080075a7 */ /* 0x000e24000802017f */
[----:B0-----:R-:W-:Y:S05]  /*22bc0*/  @!P1 BRA `(.L_x_1551) ;  /* 0x0000005c00149947 */ /* 0x001fea0003800000 */
.L_x_1690:
[----:B------:R-:W-:Y:S05]  /*22bd0*/  BSYNC B2 ;  /* 0x0000000000027941 */ /* 0x000fea0003800000 */
.L_x_1550:
        /* <DEDUP_REMOVED lines=9> */
.L_x_1553:
[----:B------:R-:W-:Y:S05]  /*22c70*/  BSYNC B2 ;  /* 0x0000000000027941 */ /* 0x000fea0003800000 */
.L_x_1552:
[----:B------:R-:W-:Y:S01]  /*22c80*/  IMAD.MOV.U32 R13, RZ, RZ, RZ ;  /* 0x000000ffff0d7224 */ /* 0x000fe200078e00ff */
[----:B------:R-:W-:Y:S01]  /*22c90*/  UIADD3 UR4, UP0, UR40, 0x570, URZ ;  /* 0x0000057028047890 */ /* 0x000fe2000ff1e03f */
[----:B------:R-:W-:Y:S01]  /*22ca0*/  IMAD R6, R18, 0x7800, R12 ;  /* 0x0000780012067824 */ /* 0x000fe200078e020c */
[----:B------:R-:W-:Y:S01]  /*22cb0*/  PLOP3.LUT P1, PT, PT, PT, PT, 0x80, 0x0 ;  /* 0x000000000000781c */ /* 0x000fe20003f2f070 */
[----:B------:R-:W-:Y:S01]  /*22cc0*/  VIADD R5, R8, 0x33490 ;  /* 0x0003349008057836 */ /* 0x000fe20000000000 */
[----:B------:R-:W-:Y:S01]  /*22cd0*/  R2UR UR10, R13 ;  /* 0x000000000d0a72ca */ /* 0x000fe200000e0000 */
[----:B------:R-:W-:Y:S01]  /*22ce0*/  VIADD R11, R6, 0x24200 ;  /* 0x00024200060b7836 */ /* 0x000fe20000000000 */
[----:B------:R-:W-:Y:S01]  /*22cf0*/  UIADD3.X UR5, URZ, UR41, URZ, UP0, !UPT ;  /* 0x000000293f057290 */ /* 0x000fe200087fe43f */
[----:B------:R-:W-:Y:S01]  /*22d00*/  UMOV UR6, 0x0 ;  /* 0x0000000000067882 */ /* 0x000fe20000000000 */
[----:B------:R-:W-:-:S11]  /*22d10*/  UMOV UR7, 0x12f00000 ;  /* 0x12f0000000077882 */ /* 0x000fd60000000000 */
.L_x_1554:
        /* <DEDUP_REMOVED lines=13> */
[----:B------:R-:W-:Y:S02]  /*22df0*/  UMOV UR7, 0x12f00000 ;  /* 0x12f0000000077882 */ /* 0x000fe40000000000 */
[----:B------:R-:W-:Y:S01]  /*22e00*/  R2UR UR10, R11 ;  /* 0x000000000b0a72ca */ /* 0x000fe200000e0000 */
[----:B------:R-:W-:-:S14]  /*22e10*/  VIADD R11, R6, 0x26a00 ;  /* 0x00026a00060b7836 */ /* 0x000fdc0000000000 */
.L_x_1555:
        /* <DEDUP_REMOVED lines=16> */
.L_x_1556:
        /* <DEDUP_REMOVED lines=13> */
.L_x_1691:
[----:B------:R-:W-:Y:S05]  /*22ff0*/  BSYNC B2 ;  /* 0x0000000000027941 */ /* 0x000fea0003800000 */
.L_x_1557:
        /* <DEDUP_REMOVED lines=11> */
.L_x_1560:
[----:B------:R-:W-:Y:S05]  /*230b0*/  BSYNC B2 ;  /* 0x0000000000027941 */ /* 0x000fea0003800000 */
.L_x_1559:
        /* <DEDUP_REMOVED lines=8> */
.L_x_1561:
        /* <DEDUP_REMOVED lines=16> */
.L_x_1562:
        /* <DEDUP_REMOVED lines=15> */
.L_x_1563:
        /* <DEDUP_REMOVED lines=10> */
.L_x_1549:
[----:B------:R-:W-:Y:S05]  /*233d0*/  BSYNC B1 ;  /* 0x0000000000017941 */ /* 0x000fea0003800000 */
.L_x_1548:
[----:B------:R-:W2:Y:S01]  /*233e0*/  LDL.LU R7, [R1+0x2e0] ;  /* 0x0002e00001077983 */ /* 0x000ea20000300800 */
[----:B------:R-:W-:Y:S02]  /*233f0*/  VIADD R18, R18, 0x1 ;  /* 0x0000000112127836 */ /* 0x000fe40000000000 */
[----:B------:R-:W-:Y:S02]  /*23400*/  VIADD R10, R10, 0xffffffff ;  /* 0xffffffff0a0a7836 */ /* 0x000fe40000000000 */
[----:B------:R-:W-:Y:S01]  /*23410*/  VIADD R9, R9, 0xffffff60 ;  /* 0xffffff6009097836 */ /* 0x000fe20000000000 */
[----:B------:R-:W-:Y:S02]  /*23420*/  ISETP.NE.AND P1, PT, R18, 0x2, PT ;  /* 0x000000021200780c */ /* 0x000fe40003f25270 */
[----:B------:R-:W-:Y:S02]  /*23430*/  ISETP.GT.AND P2, PT, R10, R3, PT ;  /* 0x000000030a00720c */ /* 0x000fe40003f44270 */
[----:B------:R-:W-:-:S02]  /*23440*/  SEL R5, RZ, 0x1, P1 ;  /* 0x00000001ff057807 */ /* 0x000fc40000800000 */
[----:B------:R-:W-:Y:S02]  /*23450*/  SEL R18, R18, RZ, P1 ;  /* 0x000000ff12127207 */ /* 0x000fe40000800000 */
[----:B--2---:R-:W-:-:S05]  /*23460*/  LOP3.LUT R7, R7, R5, RZ, 0x3c, !PT ;  /* 0x0000000507077212 */ /* 0x004fca00078e3cff */
[----:B------:R1:W-:Y:S02]  /*23470*/  STL [R1+0x2e0], R7 ;  /* 0x0002e00701007387 */ /* 0x0003e40000100800 */
[----:B------:R-:W-:Y:S05]  /*23480*/  @P2 BRA `(.L_x_1564) ;  /* 0xfffffff400a02947 */ /* 0x000fea000383ffff */
.L_x_1526:
[----:B------:R-:W-:Y:S05]  /*23490*/  BSYNC B0 ;  /* 0x0000000000007941 */ /* 0x000fea0003800000 */
.L_x_1525:
[----:B------:R-:W2:Y:S01]  /*234a0*/  LDC.64 R2, c[0x0][0x9e0] ;  /* 0x00027800ff027b82 */ /* 0x000ea20000000a00 */
[----:B------:R-:W-:Y:S07]  /*234b0*/  @!P0 WARPSYNC.ALL ;  /* 0x0000000000008948 */ /* 0x000fee0003800000 */
[----:B------:R-:W-:Y:S01]  /*234c0*/  @!P0 BAR.SYNC.DEFER_BLOCKING 0xc, 0x180 ;  /* 0x0306000000008b1d */ /* 0x000fe20000010000 */
[----:B--2---:R-:W-:Y:S01]  /*234d0*/  ISETP.GE.AND P0, PT, R3, 0x1, PT ;  /* 0x000000010300780c */ /* 0x004fe20003f06270 */
[----:B------:R-:W-:-:S12]  /*234e0*/  IMAD.IADD R2, R20, 0x1, R2 ;  /* 0x0000000114027824 */ /* 0x000fd800078e0202 */
[----:B------:R-:W-:Y:S05]  /*234f0*/  @!P0 BRA `(.L_x_1565) ;  /* 0x0000000000488947 */ /* 0x000fea0003800000 */
[C---:B------:R-:W-:Y:S01]  /*23500*/  ISETP.GT.AND P1, PT, R20.reuse, RZ, PT ;  /* 0x000000ff1400720c */ /* 0x040fe20003f24270 */
[----:B------:R-:W-:Y:S01]  /*23510*/  BSSY B0, `(.L_x_1566) ;  /* 0x000000e000007945 */ /* 0x000fe20003800000 */
[----:B------:R-:W-:-:S11]  /*23520*/  VIADD R0, R20, 0xffffffff ;  /* 0xffffffff14007836 */ /* 0x000fd60000000000 */
[----:B------:R-:W-:Y:S05]  /*23530*/  @P1 BRA `(.L_x_1567) ;  /* 0x00000000001c1947 */ /* 0x000fea0003800000 */
[----:B------:R-:W-:Y:S01]  /*23540*/  ISETP.NE.AND P1, PT, R3, 0x1, PT ;  /* 0x000000010300780c */ /* 0x000fe20003f25270 */
[----:B------:R-:W-:-:S12]  /*23550*/  IMAD.MOV R0, RZ, RZ, -R20 ;  /* 0x000000ffff007224 */ /* 0x000fd800078e0a14 */
[----:B01----:R-:W0:Y:S02]  /*23560*/  @P1 LDC.64 R6, c[0x0][0x9e8] ;  /* 0x00027a00ff061b82 */ /* 0x003e240000000a00 */
[----:B0-----:R-:W-:-:S05]  /*23570*/  @P1 IMAD.HI.U32 R6, R0, R6, RZ ;  /* 0x0000000600061227 */ /* 0x001fca00078e00ff */
[----:B------:R-:W-:-:S04]  /*23580*/  @P1 SHF.R.U32.HI R0, RZ, R7, R6 ;  /* 0x00000007ff001219 */ /* 0x000fc80000011606 */
[----:B------:R-:W-:Y:S01]  /*23590*/  LOP3.LUT R0, RZ, R0, RZ, 0x33, !PT ;  /* 0x00000000ff007212 */ /* 0x000fe200078e33ff */
[----:B------:R-:W-:Y:S06]  /*235a0*/  BRA `(.L_x_1568) ;  /* 0x0000000000107947 */ /* 0x000fec0003800000 */
.L_x_1567:
[----:B------:R-:W-:-:S13]  /*235b0*/  ISETP.NE.AND P1, PT, R3, 0x1, PT ;  /* 0x000000010300780c */ /* 0x000fda0003f25270 */
[----:B01----:R-:W0:Y:S02]  /*235c0*/  @P1 LDC.64 R6, c[0x0][0x9e8] ;  /* 0x00027a00ff061b82 */ /* 0x003e240000000a00 */
[----:B0-----:R-:W-:-:S05]  /*235d0*/  @P1 IMAD.HI.U32 R6, R0, R6, RZ ;  /* 0x0000000600061227 */ /* 0x001fca00078e00ff */
[----:B------:R-:W-:-:S07]  /*235e0*/  @P1 SHF.R.U32.HI R0, RZ, R7, R6 ;  /* 0x00000007ff001219 */ /* 0x000fce0000011606 */
.L_x_1568:
[----:B------:R-:W-:Y:S05]  /*235f0*/  BSYNC B0 ;  /* 0x0000000000007941 */ /* 0x000fea0003800000 */
.L_x_1566:
[----:B------:R-:W-:-:S05]  /*23600*/  IMAD R0, R0, R3, R3 ;  /* 0x0000000300007224 */ /* 0x000fca00078e0203 */
[----:B------:R-:W-:-:S07]  /*23610*/  VIMNMX R2, R2, R0, PT ;  /* 0x0000000002027248 */ /* 0x000fce0003fe0100 */
.L_x_1565:
[----:B------:R-:W2:Y:S01]  /*23620*/  LDL.LU R5, [R1+0x2e4] ;  /* 0x0002e40001057983 */ /* 0x000ea20000300800 */
[----:B------:R-:W-:Y:S01]  /*23630*/  VIADD R0, R2, 0x9f ;  /* 0x0000009f02007836 */ /* 0x000fe20000000000 */
[----:B------:R-:W-:-:S03]  /*23640*/  ULDC UR4, c[0x0][0x9dc] ;  /* 0x0002770000047ab9 */ /* 0x000fc60000000800 */
[----:B------:R-:W-:-:S05]  /*23650*/  IMAD.HI R0, R0, 0x66666667, RZ ;  /* 0x6666666700007827 */ /* 0x000fca00078e02ff */
[----:B------:R-:W-:-:S04]  /*23660*/  SHF.R.U32.HI R2, RZ, 0x1f, R0 ;  /* 0x0000001fff027819 */ /* 0x000fc80000011600 */
[----:B------:R-:W-:Y:S01]  /*23670*/  LEA.HI.SX32 R2, R0, R2, 0x1a ;  /* 0x0000000200027211 */ /* 0x000fe200078fd2ff */
[----:B------:R-:W-:-:S03]  /*23680*/  VIADD R0, R4, -UR4 ;  /* 0x8000000404007c36 */ /* 0x000fc60008000000 */
[----:B--2---:R-:W-:-:S05]  /*23690*/  VIMNMX R5, R5, R2, PT ;  /* 0x0000000205057248 */ /* 0x004fca0003fe0100 */
[----:B------:R2:W-:Y:S01]  /*236a0*/  STL [R1+0x2f8], R5 ;  /* 0x0002f80501007387 */ /* 0x0005e20000100800 */
[----:B------:R-:W-:Y:S05]  /*236b0*/  @!P0 BRA `(.L_x_1569) ;  /* 0x0000000000448947 */ /* 0x000fea0003800000 */
[----:B------:R-:W-:Y:S01]  /*236c0*/  ISETP.GT.AND P0, PT, R4, -0x1, PT ;  /* 0xffffffff0400780c */ /* 0x000fe20003f04270 */
[----:B------:R-:W-:-:S12]  /*236d0*/  BSSY B0, `(.L_x_1570) ;  /* 0x000000d000007945 */ /* 0x000fd80003800000 */
[----:B------:R-:W-:Y:S05]  /*236e0*/  @P0 BRA `(.L_x_1571) ;  /* 0x00000000001c0947 */ /* 0x000fea0003800000 */
[----:B------:R-:W-:Y:S02]  /*236f0*/  ISETP.NE.AND P0, PT, R3, 0x1, PT ;  /* 0x000000010300780c */ /* 0x000fe40003f05270 */
[----:B------:R-:W-:-:S11]  /*23700*/  LOP3.LUT R4, RZ, R4, RZ, 0x33, !PT ;  /* 0x00000004ff047212 */ /* 0x000fd600078e33ff */
[----:B01----:R-:W0:Y:S02]  /*23710*/  @P0 LDC.64 R6, c[0x0][0x9e8] ;  /* 0x00027a00ff060b82 */ /* 0x003e240000000a00 */
[----:B0-----:R-:W-:-:S05]  /*23720*/  @P0 IMAD.HI.U32 R6, R4, R6, RZ ;  /* 0x0000000604060227 */ /* 0x001fca00078e00ff */
[----:B------:R-:W-:-:S04]  /*23730*/  @P0 SHF.R.U32.HI R4, RZ, R7, R6 ;  /* 0x00000007ff040219 */ /* 0x000fc80000011606 */
[----:B------:R-:W-:Y:S01]  /*23740*/  LOP3.LUT R4, RZ, R4, RZ, 0x33, !PT ;  /* 0x00000004ff047212 */ /* 0x000fe200078e33ff */
[----:B------:R-:W-:Y:S06]  /*23750*/  BRA `(.L_x_1572) ;  /* 0x0000000000107947 */ /* 0x000fec0003800000 */
.L_x_1571:
[----:B------:R-:W-:-:S13]  /*23760*/  ISETP.NE.AND P0, PT, R3, 0x1, PT ;  /* 0x000000010300780c */ /* 0x000fda0003f05270 */
[----:B01----:R-:W0:Y:S02]  /*23770*/  @P0 LDC.64 R6, c[0x0][0x9e8] ;  /* 0x00027a00ff060b82 */ /* 0x003e240000000a00 */
[----:B0-----:R-:W-:-:S05]  /*23780*/  @P0 IMAD.HI.U32 R6, R4, R6, RZ ;  /* 0x0000000604060227 */ /* 0x001fca00078e00ff */
[----:B------:R-:W-:-:S07]  /*23790*/  @P0 SHF.R.U32.HI R4, RZ, R7, R6 ;  /* 0x00000007ff040219 */ /* 0x000fce0000011606 */
.L_x_1572:
[----:B------:R-:W-:Y:S05]  /*237a0*/  BSYNC B0 ;  /* 0x0000000000007941 */ /* 0x000fea0003800000 */
.L_x_1570:
[----:B------:R-:W-:-:S05]  /*237b0*/  IMAD R3, R4, R3, RZ ;  /* 0x0000000304037224 */ /* 0x000fca00078e02ff */
[----:B------:R-:W-:-:S07]  /*237c0*/  VIMNMX R0, R0, R3, !PT ;  /* 0x0000000300007248 */ /* 0x000fce0007fe0100 */
.L_x_1569:
[----:B------:R-:W-:Y:S01]  /*237d0*/  IMAD.HI R0, R0, 0x66666667, RZ ;  /* 0x6666666700007827 */ /* 0x000fe200078e02ff */
[----:B------:R-:W-:Y:S04]  /*237e0*/  BSSY B6, `(.L_x_1573) ;  /* 0x000033e000067945 */ /* 0x000fe80003800000 */
[----:B------:R-:W-:-:S04]  /*237f0*/  SHF.R.U32.HI R3, RZ, 0x1f, R0 ;  /* 0x0000001fff037819 */ /* 0x000fc80000011600 */
[----:B------:R-:W-:-:S04]  /*23800*/  LEA.HI.SX32 R3, R0, R3, 0x1a ;  /* 0x0000000300037211 */ /* 0x000fc800078fd2ff */
[----:B------:R-:W-:-:S04]  /*23810*/  VIMNMX R2, RZ, R3, !PT ;  /* 0x00000003ff027248 */ /* 0x000fc80007fe0100 */
[----:B------:R-:W-:Y:S01]  /*23820*/  ISETP.GT.AND P0, PT, R5, R2, PT ;  /* 0x000000020500720c */ /* 0x000fe20003f04270 */
[----:B------:R3:W-:-:S12]  /*23830*/  STL [R1+0x2e4], R2 ;  /* 0x0002e40201007387 */ /* 0x0007d80000100800 */
[----:B---3--:R-:W-:Y:S05]  /*23840*/  @P0 BRA `(.L_x_1574) ;  /* 0x0000000000480947 */ /* 0x008fea0003800000 */
[----:B------:R-:W3:Y:S02]  /*23850*/  S2R R2, SR_TID.X ;  /* 0x0000000000027919 */ /* 0x000ee40000002100 */
[----:B---3--:R-:W-:-:S04]  /*23860*/  LOP3.LUT R2, R2, 0x7f, RZ, 0xc0, !PT ;  /* 0x0000007f02027812 */ /* 0x008fc800078ec0ff */
[----:B------:R-:W-:-:S13]  /*23870*/  ISETP.NE.AND P0, PT, R2, RZ, PT ;  /* 0x000000ff0200720c */ /* 0x000fda0003f05270 */
[----:B------:R-:W-:Y:S05]  /*23880*/  @P0 BRA `(.L_x_1575) ;  /* 0x0000003000cc0947 */ /* 0x000fea0003800000 */
[----:B--2---:R-:W2:Y:S01]  /*23890*/  S2R R5, SR_LANEID ;  /* 0x0000000000057919 */ /* 0x004ea20000000000 */
[----:B------:R-:W-:Y:S01]  /*238a0*/  VOTEU.ANY UR4, UPT, PT ;  /* 0x0000000000047886 */ /* 0x000fe200038e0100 */
[----:B------:R-:W3:Y:S01]  /*238b0*/  LDC.64 R2, c[0x0][0xc38] ;  /* 0x00030e00ff027b82 */ /* 0x000ee20000000a00 */
[----:B------:R-:W2:Y:S02]  /*238c0*/  FLO.U32 R0, UR4 ;  /* 0x0000000400007d00 */ /* 0x000ea400080e0000 */
[----:B--2---:R-:W-:-:S06]  /*238d0*/  ISETP.EQ.U32.AND P0, PT, R0, R5, PT ;  /* 0x000000050000720c */ /* 0x004fcc0003f02070 */
[----:B------:R-:W3:Y:S07]  /*238e0*/  POPC R5, UR4 ;  /* 0x0000000400057d09 */ /* 0x000eee0008000000 */
[----:B---3--:R-:W2:Y:S01]  /*238f0*/  @P0 ATOMG.E.ADD.STRONG.GPU PT, R3, desc[UR52][R2.64], R5 ;  /* 0x00000005020309a8 */ /* 0x008ea200081ee1f4 */
[----:B------:R-:W3:Y:S02]  /*23900*/  S2R R4, SR_LTMASK ;  /* 0x0000000000047919 */ /* 0x000ee40000003900 */
[----:B---3--:R-:W-:-:S04]  /*23910*/  LOP3.LUT R4, R4, UR4, RZ, 0xc0, !PT ;  /* 0x0000000404047c12 */ /* 0x008fc8000f8ec0ff */
[----:B01----:R-:W0:Y:S01]  /*23920*/  POPC R7, R4 ;  /* 0x0000000400077309 */ /* 0x003e220000000000 */
[----:B--2---:R-:W0:Y:S02]  /*23930*/  SHFL.IDX PT, R0, R3, R0, 0x1f ;  /* 0x00001f0003007589 */ /* 0x004e2400000e0000 */
[----:B0-----:R-:W-:-:S05]  /*23940*/  IADD3 R0, R0, UR38, R7 ;  /* 0x0000002600007c10 */ /* 0x001fca000fffe007 */
[----:B------:R3:W-:Y:S01]  /*23950*/  STL [R1+0x2d0], R0 ;  /* 0x0002d00001007387 */ /* 0x0007e20000100800 */
[----:B------:R-:W-:Y:S05]  /*23960*/  BRA `(.L_x_1575) ;  /* 0x0000003000947947 */ /* 0x000fea0003800000 */
.L_x_1574:
[----:B------:R-:W3:Y:S01]  /*23970*/  S2R R3, SR_CgaCtaId ;  /* 0x0000000000037919 */ /* 0x000ee20000008800 */
[----:B------:R-:W-:-:S04]  /*23980*/  MOV R0, 0x400 ;  /* 0x0000040000007802 */ /* 0x000fc80000000f00 */
[----:B---3--:R-:W-:-:S05]  /*23990*/  LEA R2, R3, R0, 0x18 ;  /* 0x0000000003027211 */ /* 0x008fca00078ec0ff */
[----:B------:R3:W-:Y:S01]  /*239a0*/  STL [R1+0x2f4], R2 ;  /* 0x0002f40201007387 */ /* 0x0007e20000100800 */
[----:B------:R-:W-:-:S05]  /*239b0*/  VIADD R0, R2, 0x24200 ;  /* 0x0002420002007836 */ /* 0x000fca0000000000 */
[----:B------:R-:W-:-:S13]  /*239c0*/  LOP3.LUT P0, RZ, R0, 0x1bf, RZ, 0xc0, !PT ;  /* 0x000001bf00ff7812 */ /* 0x000fda000780c0ff */
[----:B---3--:R-:W-:Y:S05]  /*239d0*/  @!P0 BRA `(.L_x_1576) ;  /* 0x0000000000408947 */ /* 0x008fea0003800000 */
[----:B------:R-:W-:Y:S01]  /*239e0*/  MOV R2, 0x0 ;  /* 0x0000000000027802 */ /* 0x000fe20000000f00 */
[----:B------:R-:W-:Y:S01]  /*239f0*/  ULDC.64 UR6, c[0x4][0x98] ;  /* 0x0100260000067ab9 */ /* 0x000fe20000000a00 */
[----:B------:R-:W-:Y:S01]  /*23a00*/  ULDC.64 UR8, c[0x4][0xa0] ;  /* 0x0100280000087ab9 */ /* 0x000fe20000000a00 */
[----:B------:R-:W-:Y:S01]  /*23a10*/  ULDC.64 UR4, c[0x4][0x8] ;  /* 0x0100020000047ab9 */ /* 0x000fe20000000a00 */
[----:B------:R-:W-:Y:S02]  /*23a20*/  IMAD.U32 R4, RZ, RZ, UR6 ;  /* 0x00000006ff047e24 */ /* 0x000fe4000f8e00ff */
[----:B------:R-:W3:Y:S01]  /*23a30*/  LDC.64 R2, c[0x4][R2] ;  /* 0x0100000002027b82 */ /* 0x000ee20000000a00 */
[----:B--2---:R-:W-:Y:S02]  /*23a40*/  IMAD.U32 R5, RZ, RZ, UR7 ;  /* 0x00000007ff057e24 */ /* 0x004fe4000f8e00ff */
[----:B------:R-:W-:Y:S02]  /*23a50*/  IMAD.U32 R6, RZ, RZ, UR8 ;  /* 0x00000008ff067e24 */ /* 0x000fe4000f8e00ff */
[----:B01----:R-:W-:-:S02]  /*23a60*/  IMAD.U32 R7, RZ, RZ, UR9 ;  /* 0x00000009ff077e24 */ /* 0x003fc4000f8e00ff */
[----:B------:R-:W-:Y:S02]  /*23a70*/  IMAD.U32 R10, RZ, RZ, UR4 ;  /* 0x00000004ff0a7e24 */ /* 0x000fe4000f8e00ff */
[----:B------:R-:W-:Y:S02]  /*23a80*/  IMAD.U32 R11, RZ, RZ, UR5 ;  /* 0x00000005ff0b7e24 */ /* 0x000fe4000f8e00ff */
[----:B------:R-:W-:Y:S02]  /*23a90*/  IMAD.MOV.U32 R8, RZ, RZ, 0x70 ;  /* 0x00000070ff087424 */ /* 0x000fe400078e00ff */
[----:B------:R-:W-:Y:S02]  /*23aa0*/  IMAD.MOV.U32 R12, RZ, RZ, 0x1 ;  /* 0x00000001ff0c7424 */ /* 0x000fe400078e00ff */
[----:B------:R-:W-:-:S07]  /*23ab0*/  IMAD.MOV.U32 R13, RZ, RZ, RZ ;  /* 0x000000ffff0d7224 */ /* 0x000fce00078e00ff */
[----:B------:R-:W-:-:S07]  /*23ac0*/  LEPC R20, `(.L_x_1576) ;  /* 0x000000001014794e */ /* 0x000fce0000000000 */
[----:B---3--:R-:W-:Y:S05]  /*23ad0*/  CALL.ABS.NOINC R2 ;  /* 0x0000000002007343 */ /* 0x008fea0003c00000 */
.L_x_1576:
[----:B------:R-:W3:Y:S01]  /*23ae0*/  LDL R2, [R1+0x2f4] ;  /* 0x0002f40001027983 */ /* 0x000ee20000100800 */
[----:B------:R-:W-:Y:S01]  /*23af0*/  LOP3.LUT R16, R16, 0xfffffffe, RZ, 0xc0, !PT ;  /* 0xfffffffe10107812 */ /* 0x000fe200078ec0ff */
[----:B---3--:R-:W-:-:S05]  /*23b00*/  VIADD R0, R2, 0xf200 ;  /* 0x0000f20002007836 */ /* 0x008fca0000000000 */
[----:B------:R3:W-:Y:S01]  /*23b10*/  STL [R1+0x304], R0 ;  /* 0x0003040001007387 */ /* 0x0007e20000100800 */
[----:B------:R-:W-:-:S13]  /*23b20*/  LOP3.LUT P0, RZ, R0, 0x1bf, RZ, 0xc0, !PT ;  /* 0x000001bf00ff7812 */ /* 0x000fda000780c0ff */
[----:B------:R-:W-:Y:S01]  /*23b30*/  @P0 LOP3.LUT R16, R16, 0x1, RZ, 0xfc, !PT ;  /* 0x0000000110100812 */ /* 0x000fe200078efcff */
[----:B---3--:R-:W-:Y:S06]  /*23b40*/  @!P0 BRA `(.L_x_1577) ;  /* 0x0000000000408947 */ /* 0x008fec0003800000 */
        /* <DEDUP_REMOVED lines=16> */
.L_x_1577:
[----:B------:R-:W3:Y:S02]  /*23c50*/  LDL R2, [R1+0x2f4] ;  /* 0x0002f40001027983 */ /* 0x000ee40000100800 */
[----:B---3--:R-:W-:-:S05]  /*23c60*/  VIADD R0, R2, 0x200 ;  /* 0x0000020002007836 */ /* 0x008fca0000000000 */
[----:B------:R-:W-:-:S13]  /*23c70*/  LOP3.LUT P0, RZ, R0, 0x9f, RZ, 0xc0, !PT ;  /* 0x0000009f00ff7812 */ /* 0x000fda000780c0ff */
[----:B------:R-:W-:Y:S05]  /*23c80*/  @!P0 BRA `(.L_x_1578) ;  /* 0x0000000000408947 */ /* 0x000fea0003800000 */
        /* <DEDUP_REMOVED lines=16> */
.L_x_1578:
[----:B------:R-:W3:Y:S02]  /*23d90*/  LDL.LU R2, [R1+0x304] ;  /* 0x0003040001027983 */ /* 0x000ee40000300800 */
[----:B---3--:R-:W-:-:S13]  /*23da0*/  LOP3.LUT P6, RZ, R2, 0x1bf, RZ, 0xc0, !PT ;  /* 0x000001bf02ff7812 */ /* 0x008fda00078cc0ff */
        /* <DEDUP_REMOVED lines=17> */
.L_x_1579:
[----:B------:R-:W3:Y:S01]  /*23ec0*/  LDL.LU R3, [R1+0x2fc] ;  /* 0x0002fc0001037983 */ /* 0x000ee20000300800 */
[----:B------:R-:W4:Y:S01]  /*23ed0*/  LDC R0, c[0x0][0x428] ;  /* 0x00010a00ff007b82 */ /* 0x000f220000000800 */
[----:B------:R-:W-:Y:S02]  /*23ee0*/  ULDC.64 UR4, c[0x0][0x9f8] ;  /* 0x00027e0000047ab9 */ /* 0x000fe40000000a00 */
[----:B------:R-:W3:Y:S04]  /*23ef0*/  LDL.LU R2, [R1+0x2d4] ;  /* 0x0002d40001027983 */ /* 0x000ee80000300800 */
[----:B------:R-:W3:Y:S04]  /*23f00*/  LDL R6, [R1+0x2d8] ;  /* 0x0002d80001067983 */ /* 0x000ee80000100800 */
[----:B--2---:R-:W2:Y:S01]  /*23f10*/  LDL R5, [R1+0x2dc] ;  /* 0x0002dc0001057983 */ /* 0x004ea20000100800 */
[----:B----4-:R-:W-:Y:S01]  /*23f20*/  ISETP.NE.AND P0, PT, R0, 0x1, PT ;  /* 0x000000010000780c */ /* 0x010fe20003f05270 */
[----:B---3--:R-:W-:-:S12]  /*23f30*/  IMAD R4, R2, 0x80, R3 ;  /* 0x0000008002047824 */ /* 0x008fd800078e0203 */
[----:B------:R-:W3:Y:S01]  /*23f40*/  @P0 LDC R3, c[0x0][0x42c] ;  /* 0x00010b00ff030b82 */ /* 0x000ee20000000800 */
[----:B------:R-:W-:Y:S02]  /*23f50*/  IMAD.MOV.U32 R0, RZ, RZ, R6 ;  /* 0x000000ffff007224 */ /* 0x000fe400078e0006 */
[----:B--2---:R-:W-:-:S05]  /*23f60*/  IMAD.MOV.U32 R20, RZ, RZ, R5 ;  /* 0x000000ffff147224 */ /* 0x004fca00078e0005 */
[----:B------:R-:W2:Y:S01]  /*23f70*/  @P0 LDC R2, c[0x0][0x430] ;  /* 0x00010c00ff020b82 */ /* 0x000ea20000000800 */
[----:B---3--:R-:W-:Y:S02]  /*23f80*/  @P0 IMAD.HI.U32 R3, R6, R3, RZ ;  /* 0x0000000306030227 */ /* 0x008fe400078e00ff */
[----:B------:R-:W3:Y:S03]  /*23f90*/  S2R R6, SR_TID.X ;  /* 0x0000000000067919 */ /* 0x000ee60000002100 */
[----:B--2---:R-:W-:Y:S02]  /*23fa0*/  @P0 SHF.R.U32.HI R0, RZ, R2, R3 ;  /* 0x00000002ff000219 */ /* 0x004fe40000011603 */
[----:B------:R-:W-:-:S04]  /*23fb0*/  ISETP.NE.U32.AND P0, PT, RZ, UR4, PT ;  /* 0x00000004ff007c0c */ /* 0x000fc8000bf05070 */
[----:B------:R-:W-:Y:S01]  /*23fc0*/  ISETP.NE.AND.EX P0, PT, RZ, UR5, PT, P0 ;  /* 0x00000005ff007c0c */ /* 0x000fe2000bf05300 */
[----:B------:R-:W-:-:S12]  /*23fd0*/  ULDC.64 UR4, c[0x0][0xa00] ;  /* 0x0002800000047ab9 */ /* 0x000fd80000000a00 */
[----:B------:R-:W2:Y:S01]  /*23fe0*/  @P0 LDC.64 R2, c[0x0][0x9f8] ;  /* 0x00027e00ff020b82 */ /* 0x000ea20000000a00 */
[----:B---3--:R-:W-:-:S04]  /*23ff0*/  LOP3.LUT R6, R6, 0x7f, RZ, 0xc0, !PT ;  /* 0x0000007f06067812 */ /* 0x008fc800078ec0ff */
[----:B------:R-:W-:Y:S01]  /*24000*/  ISETP.NE.AND P1, PT, R6, RZ, PT ;  /* 0x000000ff0600720c */ /* 0x000fe20003f25270 */
[----:B--2---:R-:W-:-:S12]  /*24010*/  @P0 IMAD.WIDE R2, R5, 0x4, R2 ;  /* 0x0000000405020825 */ /* 0x004fd800078e0202 */
[----:B------:R-:W-:Y:S01]  /*24020*/  VOTEU.ALL UP1, P1 ;  /* 0x00000000003f7886 */ /* 0x000fe20000820000 */
[----:B------:R2:W5:Y:S01]  /*24030*/  @P0 LDG.E R20, desc[UR52][R2.64] ;  /* 0x0000003402140981 */ /* 0x000562000c1e1900 */
[----:B------:R-:W-:-:S03]  /*24040*/  ISETP.NE.U32.AND P0, PT, RZ, UR4, PT ;  /* 0x00000004ff007c0c */ /* 0x000fc6000bf05070 */
[----:B------:R-:W-:Y:S01]  /*24050*/  @!UP1 UIADD3 UR8, UP0, UR40, 0x270, URZ ;  /* 0x0000027028089890 */ /* 0x000fe2000ff1e03f */
[----:B------:R-:W-:Y:S02]  /*24060*/  PLOP3.LUT P3, PT, P1, PT, PT, 0x8, 0x0 ;  /* 0x000000000000781c */ /* 0x000fe40000f6e170 */
[----:B------:R-:W-:Y:S01]  /*24070*/  ISETP.NE.AND.EX P2, PT, RZ, UR5, PT, P0 ;  /* 0x00000005ff007c0c */ /* 0x000fe2000bf45300 */
[----:B------:R-:W-:-:S03]  /*24080*/  @!UP1 UIADD3.X UR9, URZ, UR41, URZ, UP0, !UPT ;  /* 0x000000293f099290 */ /* 0x000fc600087fe43f */
[----:B------:R-:W-:Y:S01]  /*24090*/  VOTEU.ALL UP0, P1 ;  /* 0x00000000003f7886 */ /* 0x000fe20000800000 */
[----:B--2---:R-:W-:-:S08]  /*240a0*/  SEL R3, R5, RZ, !P2 ;  /* 0x000000ff05037207 */ /* 0x004fd00005000000 */
.L_x_1580:
[----:B------:R-:W2:Y:S01]  /*240b0*/  LDL R2, [R1+0x2d8] ;  /* 0x0002d80001027983 */ /* 0x000ea20000100800 */
[----:B------:R-:W-:Y:S02]  /*240c0*/  PLOP3.LUT P0, PT, P0, P3, PT, 0xa2, 0x0 ;  /* 0x000000000000781c */ /* 0x000fe40000707472 */
[----:B------:R-:W-:Y:S01]  /*240d0*/  @P3 R2UR P0, UR7, R3 ;  /* 0x00000000030732ca */ /* 0x000fe20000000000 */
[----:B------:R-:W-:-:S07]  /*240e0*/  UMOV UR4, URZ ;  /* 0x0000003f00047c82 */ /* 0x000fce0008000000 */
[----:B------:R-:W-:Y:S02]  /*240f0*/  PLOP3.LUT P0, PT, P0, P3, PT, 0xa2, 0x0 ;  /* 0x000000000000781c */ /* 0x000fe40000707472 */
[----:B--2---:R-:W-:-:S08]  /*24100*/  @P3 R2UR.OR P0, UR6, R2 ;  /* 0x00000000020632ca */ /* 0x004fd00000100000 */
[----:B------:R-:W-:Y:S02]  /*24110*/  PLOP3.LUT P0, PT, P0, P3, PT, 0xa2, 0x0 ;  /* 0x000000000000781c */ /* 0x000fe40000707472 */
[----:B------:R-:W-:-:S08]  /*24120*/  @P3 R2UR.OR P0, UR5, R4 ;  /* 0x00000000040532ca */ /* 0x000fd00000100000 */
[----:B------:R-:W-:-:S05]  /*24130*/  @P3 PLOP3.LUT P3, PT, P0, PT, PT, 0x80, 0x0 ;  /* 0x000000000000381c */ /* 0x000fca000076f070 */
[----:B------:R2:W-:Y:S08]  /*24140*/  @!UP0 UTMAPF.L2.4D [UR4], [UR8] ;  /* 0x00000004080085b8 */ /* 0x0005f00008018000 */
[----:B--2---:R-:W-:Y:S05]  /*24150*/  @P3 BRA.U.ANY `(.L_x_1580) ;  /* 0xfffffffd00d43947 */ /* 0x004fea000393ffff */
[----:B------:R-:W-:Y:S01]  /*24160*/  PLOP3.LUT P2, PT, P1, PT, PT, 0x8, 0x0 ;  /* 0x000000000000781c */ /* 0x000fe20000f4e170 */
[----:B------:R-:W-:Y:S01]  /*24170*/  VOTEU.ALL UP0, P1 ;  /* 0x00000000003f7886 */ /* 0x000fe20000800000 */
[----:B------:R-:W-:-:S11]  /*24180*/  UMOV UR4, 0x40 ;  /* 0x0000004000047882 */ /* 0x000fd60000000000 */
.L_x_1581:
[----:B------:R-:W2:Y:S01]  /*24190*/  LDL R2, [R1+0x2d8] ;  /* 0x0002d80001027983 */ /* 0x000ea20000100800 */
[----:B------:R-:W-:Y:S02]  /*241a0*/  PLOP3.LUT P0, PT, P0, P2, PT, 0xa2, 0x0 ;  /* 0x000000000000781c */ /* 0x000fe40000705472 */
[----:B------:R-:W-:-:S08]  /*241b0*/  @P2 R2UR P0, UR7, R3 ;  /* 0x00000000030722ca */ /* 0x000fd00000000000 */
        /* <DEDUP_REMOVED lines=10> */
.L_x_1582:
        /* <DEDUP_REMOVED lines=10> */
[----:B01----:R-:W0:Y:S01]  /*24300*/  LDC.64 R6, c[0x0][0x3f8] ;  /* 0x0000fe00ff067b82 */ /* 0x003e220000000a00 */
        /* <DEDUP_REMOVED lines=11> */
.L_x_1694:
[----:B-1----:R-:W-:Y:S02]  /*243c0*/  ISETP.NE.AND P0, PT, R14, RZ, PT ;  /* 0x000000ff0e00720c */ /* 0x002fe40003f05270 */
[----:B------:R-:W-:-:S11]  /*243d0*/  PLOP3.LUT P6, PT, PT, PT, PT, 0x8, 0x0 ;  /* 0x000000000000781c */ /* 0x000fd60003fce170 */
[----:B------:R-:W-:Y:S05]  /*243e0*/  @P0 BRA `(.L_x_1584) ;  /* 0x00000008004c0947 */ /* 0x000fea0003800000 */
[----:B------:R-:W-:-:S03]  /*243f0*/  UMOV UR4, 0xffffffff ;  /* 0xffffffff00047882 */ /* 0x000fc60000000000 */
[----:B------:R-:W-:Y:S05]  /*24400*/  BRA.DIV UR4, `(.L_x_1585) ;  /* 0x0000004604607947 */ /* 0x000fea000b800000 */
[----:B------:R-:W-:-:S13]  /*24410*/  ELECT P6, URZ, PT ;  /* 0x00000000003f782f */ /* 0x000fda00038c0000 */
.L_x_1697:
[----:B------:R-:W-:Y:S05]  /*24420*/  @!P6 BRA `(.L_x_1586) ;  /* 0x0000000400a0e947 */ /* 0x000fea0003800000 */
[----:B0-----:R-:W2:Y:S01]  /*24430*/  LDL R5, [R1+0x2f8] ;  /* 0x0002f80001057983 */ /* 0x001ea20000100800 */
[----:B------:R-:W-:-:S04]  /*24440*/  ISETP.NE.U32.AND P0, PT, R6, RZ, PT ;  /* 0x000000ff0600720c */ /* 0x000fc80003f05070 */
[----:B------:R-:W-:Y:S01]  /*24450*/  ISETP.NE.AND.EX P0, PT, R7, RZ, PT, P0 ;  /* 0x000000ff0700720c */ /* 0x000fe20003f05300 */
[----:B--2---:R-:W-:-:S12]  /*24460*/  VIADD R5, R5, 0xffffffff ;  /* 0xffffffff05057836 */ /* 0x004fd80000000000 */
        /* <DEDUP_REMOVED lines=19> */
.L_x_1587:
[----:B------:R-:W1:Y:S01]  /*245a0*/  S2R R8, SR_CgaCtaId ;  /* 0x0000000000087919 */ /* 0x000e620000008800 */
[----:B0-----:R-:W-:Y:S01]  /*245b0*/  MOV R6, 0x400 ;  /* 0x0000040000067802 */ /* 0x001fe20000000f00 */
[----:B------:R-:W0:Y:S03]  /*245c0*/  S2R R7, SR_TID.X ;  /* 0x0000000000077919 */ /* 0x000e260000002100 */
[----:B-1----:R-:W-:Y:S02]  /*245d0*/  LEA R6, R8, R6, 0x18 ;  /* 0x0000000608067211 */ /* 0x002fe400078ec0ff */
[----:B------:R-:W-:Y:S02]  /*245e0*/  SHF.L.U32 R8, R19, 0x1f, RZ ;  /* 0x0000001f13087819 */ /* 0x000fe400000006ff */
[----:B0-----:R-:W-:Y:S01]  /*245f0*/  LOP3.LUT R7, R7, 0x7f, RZ, 0xc0, !PT ;  /* 0x0000007f07077812 */ /* 0x001fe200078ec0ff */
[----:B------:R-:W-:-:S03]  /*24600*/  IMAD R6, R17, 0x8, R6 ;  /* 0x0000000811067824 */ /* 0x000fc600078e0206 */
[----:B------:R-:W-:Y:S01]  /*24610*/  ISETP.NE.AND P0, PT, R7, RZ, PT ;  /* 0x000000ff0700720c */ /* 0x000fe20003f05270 */
[----:B------:R-:W0:Y:S02]  /*24620*/  SYNCS.PHASECHK.TRANS64.TRYWAIT P2, [R6+URZ+0x33480], R8 ;  /* 0x03348008060075a7 */ /* 0x000e24000804017f */
[----:B0-----:R-:W-:Y:S10]  /*24630*/  @!P2 BRA `(.L_x_1588) ;  /* 0x0000004000f4a947 */ /* 0x001ff40003800000 */
.L_x_1698:
        /* <DEDUP_REMOVED lines=8> */
.L_x_1589:
[----:B------:R-:W2:Y:S01]  /*246c0*/  LDL R9, [R1+0x2e8] ;  /* 0x0002e80001097983 */ /* 0x000ea20000100800 */
[----:B------:R-:W-:Y:S01]  /*246d0*/  MOV R7, 0x400 ;  /* 0x0000040000077802 */ /* 0x000fe20000000f00 */
[----:B------:R-:W1:Y:S01]  /*246e0*/  S2R R10, SR_CgaCtaId ;  /* 0x00000000000a7919 */ /* 0x000e620000008800 */
[----:B------:R-:W-:Y:S01]  /*246f0*/  R2UR UR9, R6 ;  /* 0x00000000060972ca */ /* 0x000fe200000e0000 */
[----:B------:R-:W-:Y:S01]  /*24700*/  UIADD3 UR4, UP0, UR40, 0x470, URZ ;  /* 0x0000047028047890 */ /* 0x000fe2000ff1e03f */
[----:B------:R-:W-:Y:S02]  /*24710*/  R2UR UR12, R0 ;  /* 0x00000000000c72ca */ /* 0x000fe400000e0000 */
[----:B-----5:R-:W-:Y:S01]  /*24720*/  R2UR UR13, R2 ;  /* 0x00000000020d72ca */ /* 0x020fe200000e0000 */
[----:B------:R-:W-:Y:S01]  /*24730*/  UIADD3.X UR5, URZ, UR41, URZ, UP0, !UPT ;  /* 0x000000293f057290 */ /* 0x000fe200087fe43f */
[----:B-1----:R-:W-:-:S05]  /*24740*/  LEA R7, R10, R7, 0x18 ;  /* 0x000000070a077211 */ /* 0x002fca00078ec0ff */
[----:B------:R-:W-:-:S05]  /*24750*/  IMAD R7, R17, 0x7800, R7 ;  /* 0x0000780011077824 */ /* 0x000fca00078e0207 */
[----:B------:R-:W-:Y:S01]  /*24760*/  R2UR UR15, R7 ;  /* 0x00000000070f72ca */ /* 0x000fe200000e0000 */
[----:B------:R-:W-:Y:S01]  /*24770*/  UIADD3 UR9, UR9, 0x33470, URZ ;  /* 0x0003347009097890 */ /* 0x000fe2000fffe03f */
[----:B------:R-:W-:Y:S01]  /*24780*/  UMOV UR10, URZ ;  /* 0x0000003f000a7c82 */ /* 0x000fe20008000000 */
[----:B------:R-:W-:Y:S01]  /*24790*/  UMOV UR6, 0x0 ;  /* 0x0000000000067882 */ /* 0x000fe20000000000 */
[----:B------:R-:W-:-:S09]  /*247a0*/  UMOV UR7, 0x14f00000 ;  /* 0x14f0000000077882 */ /* 0x000fd20000000000 */
[----:B------:R-:W-:Y:S02]  /*247b0*/  UIADD3 UR8, UR15, 0xf200, URZ ;  /* 0x0000f2000f087890 */ /* 0x000fe4000fffe03f */
[----:B------:R-:W-:Y:S02]  /*247c0*/  UIADD3 UR14, UR15, 0x11a00, URZ ;  /* 0x00011a000f0e7890 */ /* 0x000fe4000fffe03f */
[----:B------:R-:W-:Y:S01]  /*247d0*/  UIADD3 UR15, UR15, 0x14200, URZ ;  /* 0x000142000f0f7890 */ /* 0x000fe2000fffe03f */
[----:B------:R-:W-:Y:S01]  /*247e0*/  UMOV UR16, 0x40 ;  /* 0x0000004000107882 */ /* 0x000fe20000000000 */
        /* <DEDUP_REMOVED lines=12> */
.L_x_1699:
        /* <DEDUP_REMOVED lines=8> */
.L_x_1591:
        /* <DEDUP_REMOVED lines=24> */
.L_x_1586:
[----:B01----:R-:W2:Y:S01]  /*24ab0*/  LDL.LU R6, [R1+0x2d8] ;  /* 0x0002d80001067983 */ /* 0x003ea20000300800 */
[----:B------:R-:W-:Y:S01]  /*24ac0*/  MOV R7, 0x400 ;  /* 0x0000040000077802 */ /* 0x000fe20000000f00 */
[----:B------:R-:W0:Y:S01]  /*24ad0*/  S2R R8, SR_CgaCtaId ;  /* 0x0000000000087919 */ /* 0x000e220000008800 */
[----:B------:R-:W-:Y:S05]  /*24ae0*/  WARPSYNC.ALL ;  /* 0x0000000000007948 */ /* 0x000fea0003800000 */
[----:B------:R-:W-:-:S13]  /*24af0*/  ELECT P0, URZ, PT ;  /* 0x00000000003f782f */ /* 0x000fda0003800000 */
[----:B------:R-:W-:Y:S01]  /*24b00*/  @P0 R2UR UR13, R3 ;  /* 0x00000000030d02ca */ /* 0x000fe200000e0000 */
[----:B------:R-:W-:Y:S01]  /*24b10*/  UIADD3 UR4, UP0, UR40, 0x270, URZ ;  /* 0x0000027028047890 */ /* 0x000fe2000ff1e03f */
[----:B------:R-:W-:-:S03]  /*24b20*/  @P0 R2UR UR11, R4 ;  /* 0x00000000040b02ca */ /* 0x000fc600000e0000 */
[----:B------:R-:W-:Y:S01]  /*24b30*/  UIADD3.X UR5, URZ, UR41, URZ, UP0, !UPT ;  /* 0x000000293f057290 */ /* 0x000fe200087fe43f */
[----:B0-----:R-:W-:-:S04]  /*24b40*/  LEA R7, R8, R7, 0x18 ;  /* 0x0000000708077211 */ /* 0x001fc800078ec0ff */
[----:B------:R-:W-:Y:S01]  /*24b50*/  R2UR UR24, R7 ;  /* 0x00000000071872ca */ /* 0x000fe200000e0000 */
[----:B------:R-:W-:Y:S01]  /*24b60*/  @P0 IMAD.MOV.U32 R5, RZ, RZ, 0x6000 ;  /* 0x00006000ff050424 */ /* 0x000fe200078e00ff */
[----:B------:R-:W-:Y:S01]  /*24b70*/  BAR.SYNC.DEFER_BLOCKING 0x8, 0x120 ;  /* 0x0204800000007b1d */ /* 0x000fe20000010000 */
[----:B------:R-:W-:-:S10]  /*24b80*/  @P0 R2UR UR21, R3 ;  /* 0x00000000031502ca */ /* 0x000fd400000e0000 */
[----:B------:R-:W-:Y:S02]  /*24b90*/  UIADD3 UR8, UR24, 0x1e200, URZ ;  /* 0x0001e20018087890 */ /* 0x000fe4000fffe03f */
[----:B------:R-:W-:Y:S01]  /*24ba0*/  UIADD3 UR9, UR24, 0x33400, URZ ;  /* 0x0003340018097890 */ /* 0x000fe2000fffe03f */
[----:B------:R-:W-:Y:S01]  /*24bb0*/  UMOV UR6, 0x0 ;  /* 0x0000000000067882 */ /* 0x000fe20000000000 */
[----:B------:R-:W-:Y:S01]  /*24bc0*/  UMOV UR7, 0x12f00000 ;  /* 0x12f0000000077882 */ /* 0x000fe20000000000 */
[----:B------:R-:W-:Y:S01]  /*24bd0*/  UMOV UR10, URZ ;  /* 0x0000003f000a7c82 */ /* 0x000fe20008000000 */
[----:B------:R-:W-:Y:S01]  /*24be0*/  @P0 R2UR UR19, R4 ;  /* 0x00000000041302ca */ /* 0x000fe200000e0000 */
[----:B------:R-:W-:Y:S01]  /*24bf0*/  UIADD3 UR16, UR24, 0x20200, URZ ;  /* 0x0002020018107890 */ /* 0x000fe2000fffe03f */
[----:B------:R1:W-:Y:S01]  /*24c00*/  @P0 SYNCS.ARRIVE.TRANS64 RZ, [R7+URZ+0x33400], R5 ;  /* 0x0334000507ff09a7 */ /* 0x0003e2000800003f */
[----:B------:R-:W-:Y:S01]  /*24c10*/  UMOV UR14, 0x0 ;  /* 0x00000000000e7882 */ /* 0x000fe20000000000 */
[----:B------:R-:W-:Y:S01]  /*24c20*/  UMOV UR15, 0x12f00000 ;  /* 0x12f00000000f7882 */ /* 0x000fe20000000000 */
[----:B------:R-:W-:Y:S01]  /*24c30*/  UMOV UR18, 0x40 ;  /* 0x0000004000127882 */ /* 0x000fe20000000000 */
[----:B------:R-:W-:Y:S01]  /*24c40*/  UMOV UR17, UR9 ;  /* 0x0000000900117c82 */ /* 0x000fe20008000000 */
[----:B------:R-:W-:Y:S01]  /*24c50*/  UMOV UR22, 0x0 ;  /* 0x0000000000167882 */ /* 0x000fe20000000000 */
[----:B------:R-:W-:Y:S01]  /*24c60*/  UMOV UR23, 0x12f00000 ;  /* 0x12f0000000177882 */ /* 0x000fe20000000000 */
[----:B--2---:R-:W-:-:S02]  /*24c70*/  @P0 R2UR UR12, R6 ;  /* 0x00000000060c02ca */ /* 0x004fc400000e0000 */
[----:B------:R-:W-:-:S11]  /*24c80*/  @P0 R2UR UR20, R6 ;  /* 0x00000000061402ca */ /* 0x000fd600000e0000 */
[----:B------:R0:W-:Y:S02]  /*24c90*/  UTMALDG.4D [UR8], [UR4], desc[UR6] ;  /* 0x00000608040075b4 */ /* 0x0001e40008019000 */
[----:B------:R1:W-:Y:S01]  /*24ca0*/  UTMALDG.4D [UR16], [UR4], desc[UR14] ;  /* 0x00000e10040075b4 */ /* 0x0003e20008019000 */
[----:B0-----:R-:W-:Y:S02]  /*24cb0*/  @P0 R2UR UR13, R3 ;  /* 0x00000000030d02ca */ /* 0x001fe400000e0000 */
[----:B------:R-:W-:Y:S02]  /*24cc0*/  @P0 R2UR UR12, R6 ;  /* 0x00000000060c02ca */ /* 0x000fe400000e0000 */
[----:B------:R-:W-:Y:S01]  /*24cd0*/  @P0 R2UR UR11, R4 ;  /* 0x00000000040b02ca */ /* 0x000fe200000e0000 */
[----:B------:R-:W-:Y:S01]  /*24ce0*/  UIADD3 UR8, UR24, 0x22200, URZ ;  /* 0x0002220018087890 */ /* 0x000fe2000fffe03f */
[----:B------:R-:W-:-:S11]  /*24cf0*/  UMOV UR10, 0x80 ;  /* 0x00000080000a7882 */ /* 0x000fd60000000000 */
[----:B------:R1:W-:Y:S02]  /*24d00*/  UTMALDG.4D [UR8], [UR4], desc[UR22] ;  /* 0x00001608040075b4 */ /* 0x0003e40008019000 */
[----:B-1----:R-:W-:Y:S01]  /*24d10*/  NOP ;  /* 0x0000000000007918 */ /* 0x002fe20000000000 */
.L_x_1584:
[----:B------:R-:W2:Y:S01]  /*24d20*/  LDL.LU R6, [R1+0x300] ;  /* 0x0003000001067983 */ /* 0x000ea20000300800 */
[----:B------:R-:W-:Y:S01]  /*24d30*/  MOV R4, 0x400 ;  /* 0x0000040000047802 */ /* 0x000fe20000000f00 */
[----:B------:R-:W-:Y:S01]  /*24d40*/  BSSY B0, `(.L_x_1592) ;  /* 0x000000b000007945 */ /* 0x000fe20003800000 */
[----:B0-----:R-:W0:Y:S02]  /*24d50*/  S2R R5, SR_CgaCtaId ;  /* 0x0000000000057919 */ /* 0x001e240000008800 */
[----:B0-----:R-:W-:Y:S01]  /*24d60*/  LEA R4, R5, R4, 0x18 ;  /* 0x0000000405047211 */ /* 0x001fe200078ec0ff */
[----:B--2---:R-:W-:-:S05]  /*24d70*/  VIADD R6, R6, 0x1 ;  /* 0x0000000106067836 */ /* 0x004fca0000000000 */
[----:B------:R-:W-:Y:S01]  /*24d80*/  LEA.HI R3, R6, R6, RZ, 0x1 ;  /* 0x0000000606037211 */ /* 0x000fe200078f08ff */
[----:B------:R0:W-:Y:S03]  /*24d90*/  STL [R1+0x300], R6 ;  /* 0x0003000601007387 */ /* 0x0001e60000100800 */
[----:B------:R-:W-:-:S05]  /*24da0*/  LOP3.LUT R3, R3, 0xfffffffe, RZ, 0xc0, !PT ;  /* 0xfffffffe03037812 */ /* 0x000fca00078ec0ff */
[----:B------:R-:W-:-:S05]  /*24db0*/  IMAD.IADD R3, R6, 0x1, -R3 ;  /* 0x0000000106037824 */ /* 0x000fca00078e0a03 */
[----:B------:R-:W-:-:S04]  /*24dc0*/  SHF.L.U32 R3, R3, 0x1f, RZ ;  /* 0x0000001f03037819 */ /* 0x000fc800000006ff */
[----:B------:R-:W1:Y:S02]  /*24dd0*/  SYNCS.PHASECHK.TRANS64.TRYWAIT P0, [R4+URZ+0x33420], R3 ;  /* 0x03342003040075a7 */ /* 0x000e64000800017f */
[----:B01----:R-:W-:Y:S05]  /*24de0*/  @!P0 BRA `(.L_x_1593) ;  /* 0x0000003c00308947 */ /* 0x003fea0003800000 */
.L_x_1700:
[----:B------:R-:W-:Y:S05]  /*24df0*/  BSYNC B0 ;  /* 0x0000000000007941 */ /* 0x000fea0003800000 */
.L_x_1592:
[----:B------:R-:W2:Y:S04]  /*24e00*/  LDL.LU R5, [R1+0x2f8] ;  /* 0x0002f80001057983 */ /* 0x000ea80000300800 */
[----:B0-----:R-:W3:Y:S01]  /*24e10*/  LDL R4, [R1+0x2e4] ;  /* 0x0002e40001047983 */ /* 0x001ee20000100800 */
[----:B--2---:R-:W-:-:S05]  /*24e20*/  VIADD R12, R5, 0xfffffffe ;  /* 0xfffffffe050c7836 */ /* 0x004fca0000000000 */
[----:B---3--:R-:W-:-:S13]  /*24e30*/  ISETP.GE.AND P0, PT, R12, R4, PT ;  /* 0x000000040c00720c */ /* 0x008fda0003f06270 */
[----:B------:R-:W-:Y:S05]  /*24e40*/  @!P0 BRA `(.L_x_1594) ;  /* 0x0000001000ec8947 */ /* 0x000fea0003800000 */
[----:B------:R-:W-:Y:S02]  /*24e50*/  IMAD.MOV.U32 R6, RZ, RZ, R17 ;  /* 0x000000ffff067224 */ /* 0x000fe400078e0011 */
[----:B------:R-:W-:-:S07]  /*24e60*/  IMAD.MOV.U32 R7, RZ, RZ, R19 ;  /* 0x000000ffff077224 */ /* 0x000fce00078e0013 */
.L_x_1618:
[----:B------:R-:W-:Y:S01]  /*24e70*/  VIADD R17, R6, 0x1 ;  /* 0x0000000106117836 */ /* 0x000fe20000000000 */
[----:B------:R-:W-:Y:S05]  /*24e80*/  YIELD ;  /* 0x0000000000007946 */ /* 0x000fea0003800000 */
[----:B------:R-:W-:Y:S01]  /*24e90*/  ISETP.NE.AND P0, PT, R17, 0x2, PT ;  /* 0x000000021100780c */ /* 0x000fe20003f05270 */
[----:B------:R-:W-:Y:S03]  /*24ea0*/  BSSY B0, `(.L_x_1595) ;  /* 0x00000aa000007945 */ /* 0x000fe60003800000 */
[----:B------:R-:W-:-:S02]  /*24eb0*/  SEL R19, RZ, 0x1, P0 ;  /* 0x00000001ff137807 */ /* 0x000fc40000000000 */
[----:B------:R-:W-:Y:S02]  /*24ec0*/  SEL R17, R17, RZ, P0 ;  /* 0x000000ff11117207 */ /* 0x000fe40000000000 */
[----:B------:R-:W-:Y:S01]  /*24ed0*/  LOP3.LUT R19, R7, R19, RZ, 0x3c, !PT ;  /* 0x0000001307137212 */ /* 0x000fe200078e3cff */
[----:B0-----:R-:W-:Y:S06]  /*24ee0*/  @!P6 BRA `(.L_x_1596) ;  /* 0x000000080094e947 */ /* 0x001fec0003800000 */
        /* <DEDUP_REMOVED lines=11> */
[----:B------:R-:W-:Y:S01]  /*24fa0*/  @P0 SHF.R.U32.HI R2, RZ, R3, R4 ;  /* 0x00000003ff020219 */ /* 0x000fe20000011604 */
[----:B------:R-:W-:-:S03]  /*24fb0*/  IMAD R4, R21, UR6, RZ ;  /* 0x0000000615047c24 */ /* 0x000fc6000f8e02ff */
[--C-:B------:R-:W-:Y:S01]  /*24fc0*/  SHF.R.S32.HI R3, RZ, 0x1f, R2.reuse ;  /* 0x0000001fff037819 */ /* 0x100fe20000011402 */
[----:B------:R-:W-:Y:S02]  /*24fd0*/  IMAD.MOV R8, RZ, RZ, -R2 ;  /* 0x000000ffff087224 */ /* 0x000fe400078e0a02 */
[C---:B------:R-:W-:Y:S02]  /*24fe0*/  IMAD R4, R20.reuse, UR7, R4 ;  /* 0x0000000714047c24 */ /* 0x040fe4000f8e0204 */
[----:B------:R-:W-:-:S04]  /*24ff0*/  IMAD.WIDE.U32 R2, R20, UR6, R2 ;  /* 0x0000000614027c25 */ /* 0x000fc8000f8e0002 */
[----:B------:R-:W-:Y:S01]  /*25000*/  IMAD.IADD R3, R4, 0x1, R3 ;  /* 0x0000000104037824 */ /* 0x000fe200078e0203 */
[----:B------:R-:W-:Y:S01]  /*25010*/  LEA R4, P0, R2, UR4, 0x2 ;  /* 0x0000000402047c11 */ /* 0x000fe2000f8010ff */
[----:B------:R-:W-:-:S03]  /*25020*/  IMAD R8, R5, R8, R12 ;  /* 0x0000000805087224 */ /* 0x000fc600078e020c */
[----:B------:R-:W-:-:S05]  /*25030*/  LEA.HI.X R5, R2, UR5, R3, 0x2, P0 ;  /* 0x0000000502057c11 */ /* 0x000fca00080f1403 */
[----:B------:R0:W5:Y:S04]  /*25040*/  LDG.E R2, desc[UR52][R4.64] ;  /* 0x0000003404027981 */ /* 0x000168000c1e1900 */
.L_x_1597:
[----:B0-----:R-:W0:Y:S01]  /*25050*/  S2R R5, SR_CgaCtaId ;  /* 0x0000000000057919 */ /* 0x001e220000008800 */
[----:B------:R-:W-:Y:S01]  /*25060*/  MOV R4, 0x400 ;  /* 0x0000040000047802 */ /* 0x000fe20000000f00 */
[----:B------:R-:W-:Y:S01]  /*25070*/  BSSY B1, `(.L_x_1598) ;  /* 0x0000009000017945 */ /* 0x000fe20003800000 */
[----:B------:R-:W1:Y:S02]  /*25080*/  S2R R3, SR_TID.X ;  /* 0x0000000000037919 */ /* 0x000e640000002100 */
[----:B0-----:R-:W-:Y:S02]  /*25090*/  LEA R4, R5, R4, 0x18 ;  /* 0x0000000405047211 */ /* 0x001fe400078ec0ff */
[----:B-1----:R-:W-:-:S03]  /*250a0*/  LOP3.LUT R3, R3, 0x7f, RZ, 0xc0, !PT ;  /* 0x0000007f03037812 */ /* 0x002fc600078ec0ff */
[----:B------:R-:W-:Y:S01]  /*250b0*/  IMAD R5, R17, 0x8, R4 ;  /* 0x0000000811057824 */ /* 0x000fe200078e0204 */
[----:B------:R-:W-:Y:S02]  /*250c0*/  SHF.L.U32 R4, R19, 0x1f, RZ ;  /* 0x0000001f13047819 */ /* 0x000fe400000006ff */
[----:B------:R-:W-:Y:S02]  /*250d0*/  ISETP.NE.AND P2, PT, R3, RZ, PT ;  /* 0x000000ff0300720c */ /* 0x000fe40003f45270 */
[----:B------:R-:W0:Y:S02]  /*250e0*/  SYNCS.PHASECHK.TRANS64.TRYWAIT P0, [R5+URZ+0x33480], R4 ;  /* 0x03348004050075a7 */ /* 0x000e24000800017f */
[----:B0-----:R-:W-:Y:S09]  /*250f0*/  @!P0 BRA `(.L_x_1599) ;  /* 0x00000038008c8947 */ /* 0x001ff20003800000 */
.L_x_1701:
[----:B------:R-:W-:Y:S05]  /*25100*/  BSYNC B1 ;  /* 0x0000000000017941 */ /* 0x000fea0003800000 */
.L_x_1598:
        /* <DEDUP_REMOVED lines=9> */
.L_x_1601:
[----:B------:R-:W-:Y:S05]  /*251a0*/  BSYNC B1 ;  /* 0x0000000000017941 */ /* 0x000fea0003800000 */
.L_x_1600:
[----:B------:R-:W2:Y:S01]  /*251b0*/  LDL R9, [R1+0x2e8] ;  /* 0x0002e80001097983 */ /* 0x000ea20000100800 */
[----:B------:R-:W-:Y:S01]  /*251c0*/  IMAD.MOV.U32 R15, RZ, RZ, RZ ;  /* 0x000000ffff0f7224 */ /* 0x000fe200078e00ff */
[----:B------:R-:W-:Y:S01]  /*251d0*/  MOV R3, 0x400 ;  /* 0x0000040000037802 */ /* 0x000fe20000000f00 */
[----:B------:R-:W-:Y:S01]  /*251e0*/  UIADD3 UR4, UP0, UR40, 0x470, URZ ;  /* 0x0000047028047890 */ /* 0x000fe2000ff1e03f */
[----:B------:R-:W1:Y:S01]  /*251f0*/  S2R R10, SR_CgaCtaId ;  /* 0x00000000000a7919 */ /* 0x000e620000008800 */
[----:B------:R-:W-:Y:S01]  /*25200*/  PLOP3.LUT P0, PT, PT, PT, PT, 0x80, 0x0 ;  /* 0x000000000000781c */ /* 0x000fe20003f0f070 */
[----:B------:R-:W-:Y:S01]  /*25210*/  UMOV UR6, 0x0 ;  /* 0x0000000000067882 */ /* 0x000fe20000000000 */
[----:B------:R-:W-:Y:S01]  /*25220*/  R2UR UR10, R15 ;  /* 0x000000000f0a72ca */ /* 0x000fe200000e0000 */
[----:B------:R-:W-:Y:S01]  /*25230*/  UIADD3.X UR5, URZ, UR41, URZ, UP0, !UPT ;  /* 0x000000293f057290 */ /* 0x000fe200087fe43f */
[----:B------:R-:W-:Y:S01]  /*25240*/  UMOV UR7, 0x14f00000 ;  /* 0x14f0000000077882 */ /* 0x000fe20000000000 */
[----:B-1----:R-:W-:-:S05]  /*25250*/  LEA R3, R10, R3, 0x18 ;  /* 0x000000030a037211 */ /* 0x002fca00078ec0ff */
[----:B------:R-:W-:-:S04]  /*25260*/  IMAD R3, R17, 0x7800, R3 ;  /* 0x0000780011037824 */ /* 0x000fc800078e0203 */
[----:B------:R-:W-:Y:S02]  /*25270*/  VIADD R10, R3, 0xf200 ;  /* 0x0000f200030a7836 */ /* 0x000fe40000000000 */
[----:B--2---:R-:W-:Y:S02]  /*25280*/  IMAD R9, R8, 0xa0, R9 ;  /* 0x000000a008097824 */ /* 0x004fe400078e0209 */
[----:B------:R-:W-:-:S07]  /*25290*/  VIADD R8, R5, 0x33470 ;  /* 0x0003347005087836 */ /* 0x000fce0000000000 */
.L_x_1602:
        /* <DEDUP_REMOVED lines=16> */
.L_x_1603:
        /* <DEDUP_REMOVED lines=16> */
.L_x_1604:
        /* <DEDUP_REMOVED lines=13> */
.L_x_1702:
[----:B------:R-:W-:Y:S05]  /*25570*/  BSYNC B1 ;  /* 0x0000000000017941 */ /* 0x000fea0003800000 */
.L_x_1605:
        /* <DEDUP_REMOVED lines=11> */
.L_x_1608:
[----:B------:R-:W-:Y:S05]  /*25630*/  BSYNC B1 ;  /* 0x0000000000017941 */ /* 0x000fea0003800000 */
.L_x_1607:
        /* <DEDUP_REMOVED lines=8> */
.L_x_1609:
        /* <DEDUP_REMOVED lines=15> */
.L_x_1610:
        /* <DEDUP_REMOVED lines=15> */
.L_x_1611:
        /* <DEDUP_REMOVED lines=10> */
.L_x_1596:
[----:B------:R-:W-:Y:S05]  /*25940*/  BSYNC B0 ;  /* 0x0000000000007941 */ /* 0x000fea0003800000 */
.L_x_1595:
[----:B------:R-:W-:-:S06]  /*25950*/  UISETP.NE.AND UP0, UPT, UR37, 0x3, UPT ;  /* 0x000000032500788c */ /* 0x000fcc000bf05270 */
[----:B------:R-:W-:-:S13]  /*25960*/  PLOP3.LUT P0, PT, PT, PT, UP0, 0x80, 0x0 ;  /* 0x000000000000781c */ /* 0x000fda0003f0f008 */
[----:B------:R-:W-:Y:S05]  /*25970*/  @!P0 BRA `(.L_x_1612) ;  /* 0x0000000000048947 */ /* 0x000fea0003800000 */
[----:B------:R-:W-:Y:S01]  /*25980*/  BPT.TRAP 0x1 ;  /* 0x000000040000795c */ /* 0x000fe20000300000 */
.L_x_1612:
[----:B------:R-:W0:Y:S01]  /*25990*/  S2R R5, SR_CgaCtaId ;  /* 0x0000000000057919 */ /* 0x000e220000008800 */
[----:B------:R-:W-:Y:S01]  /*259a0*/  IMAD.U32 R3, RZ, RZ, UR39 ;  /* 0x00000027ff037e24 */ /* 0x000fe2000f8e00ff */
[----:B------:R-:W-:Y:S01]  /*259b0*/  MOV R4, 0x400 ;  /* 0x0000040000047802 */ /* 0x000fe20000000f00 */
[----:B------:R-:W-:Y:S03]  /*259c0*/  BSSY B0, `(.L_x_1613) ;  /* 0x0000008000007945 */ /* 0x000fe60003800000 */
[----:B------:R-:W-:Y:S02]  /*259d0*/  ISETP.NE.AND P0, PT, R3, 0x3, PT ;  /* 0x000000030300780c */ /* 0x000fe40003f05270 */
[----:B------:R-:W-:-:S04]  /*259e0*/  LOP3.LUT R3, R7, 0x1, RZ, 0x3c, !PT ;  /* 0x0000000107037812 */ /* 0x000fc800078e3cff */
[----:B------:R-:W-:Y:S02]  /*259f0*/  SHF.L.U32 R3, R3, 0x1f, RZ ;  /* 0x0000001f03037819 */ /* 0x000fe400000006ff */
[----:B0-----:R-:W-:-:S05]  /*25a00*/  LEA R4, R5, R4, 0x18 ;  /* 0x0000000405047211 */ /* 0x001fca00078ec0ff */
[----:B------:R-:W-:-:S04]  /*25a10*/  IMAD R14, R6, 0x8, R4 ;  /* 0x00000008060e7824 */ /* 0x000fc800078e0204 */
[----:B------:R-:W0:Y:S02]  /*25a20*/  SYNCS.PHASECHK.TRANS64.TRYWAIT P2, [R14+URZ+0x33470], R3 ;  /* 0x033470030e0075a7 */ /* 0x000e24000804017f */
[----:B0-----:R-:W-:Y:S05]  /*25a30*/  @!P2 BRA `(.L_x_1614) ;  /* 0x000000300064a947 */ /* 0x001fea0003800000 */
.L_x_1703:
[----:B------:R-:W-:Y:S05]  /*25a40*/  BSYNC B0 ;  /* 0x0000000000007941 */ /* 0x000fea0003800000 */
.L_x_1613:
[----:B------:R-:W-:Y:S05]  /*25a50*/  @!P0 BRA `(.L_x_1615) ;  /* 0x0000000000048947 */ /* 0x000fea0003800000 */
[----:B------:R-:W-:Y:S01]  /*25a60*/  BPT.TRAP 0x1 ;  /* 0x000000040000795c */ /* 0x000fe20000300000 */
.L_x_1615:
[----:B0-----:R-:W-:Y:S01]  /*25a70*/  SHF.L.U32 R3, R7, 0x1f, RZ ;  /* 0x0000001f07037819 */ /* 0x001fe200000006ff */
[----:B------:R-:W-:-:S03]  /*25a80*/  IMAD R10, R6, 0x7800, RZ ;  /* 0x00007800060a7824 */ /* 0x000fc600078e02ff */
[----:B------:R-:W0:Y:S02]  /*25a90*/  SYNCS.PHASECHK.TRANS64.TRYWAIT P2, [R14+URZ+0x33460], R3 ;  /* 0x033460030e0075a7 */ /* 0x000e24000804017f */
[----:B0-----:R-:W-:Y:S05]  /*25aa0*/  @!P2 BRA `(.L_x_1616) ;  /* 0x00000030005ca947 */ /* 0x001fea0003800000 */
.L_x_1704:
[----:B------:R-:W0:Y:S04]  /*25ab0*/  LDL R4, [R1+0x2f0] ;  /* 0x0002f00001047983 */ /* 0x000e280000100800 */
[----:B------:R-:W2:Y:S04]  /*25ac0*/  LDL R15, [R1+0x2f4] ;  /* 0x0002f400010f7983 */ /* 0x000ea80000100800 */
[----:B------:R-:W3:Y:S01]  /*25ad0*/  LDL R11, [R1+0x2ec] ;  /* 0x0002ec00010b7983 */ /* 0x000ee20000100800 */
[----:B------:R-:W-:Y:S05]  /*25ae0*/  WARPSYNC.ALL ;  /* 0x0000000000007948 */ /* 0x000fea0003800000 */
[----:B0-----:R-:W-:-:S05]  /*25af0*/  LOP3.LUT R3, R10, R4, RZ, 0xfc, !PT ;  /* 0x000000040a037212 */ /* 0x001fca00078efcff */
[----:B--2---:R-:W-:-:S05]  /*25b00*/  IMAD.IADD R3, R15, 0x1, R3 ;  /* 0x000000010f037824 */ /* 0x004fca00078e0203 */
[----:B------:R-:W0:Y:S01]  /*25b10*/  LDSM.16.MT88.4 R4, [R3+0xf200] ;  /* 0x00f200000304783b */ /* 0x000e220000004200 */
[----:B---3--:R-:W-:-:S05]  /*25b20*/  LOP3.LUT R13, R10, R11, RZ, 0xfc, !PT ;  /* 0x0000000b0a0d7212 */ /* 0x008fca00078efcff */
        /* <DEDUP_REMOVED lines=98> */
.L_x_1617:
[----:B------:R-:W2:Y:S01]  /*26150*/  LDL R3, [R1+0x2e4] ;  /* 0x0002e40001037983 */ /* 0x000ea20000100800 */
[----:B-1----:R1:W-:Y:S01]  /*26160*/  SYNCS.ARRIVE.TRANS64.A1T0 RZ, [R14+URZ+0x33450], RZ ;  /* 0x033450ff0eff79a7 */ /* 0x0023e2000810003f */
[----:B------:R-:W-:Y:S02]  /*26170*/  IMAD.MOV.U32 R6, RZ, RZ, R17 ;  /* 0x000000ffff067224 */ /* 0x000fe400078e0011 */
[----:B------:R-:W-:Y:S02]  /*26180*/  IMAD.MOV.U32 R7, RZ, RZ, R19 ;  /* 0x000000ffff077224 */ /* 0x000fe400078e0013 */
[----:B-1----:R-:W-:-:S05]  /*26190*/  @!P1 VIADD R14, R14, 0x33480 ;  /* 0x000334800e0e9836 */ /* 0x002fca0000000000 */
[----:B------:R-:W-:Y:S01]  /*261a0*/  @!P1 PRMT R14, RZ, 0x654, R14 ;  /* 0x00000654ff0e9816 */ /* 0x000fe2000000000e */
[----:B------:R-:W-:Y:S06]  /*261b0*/  BAR.SYNC.DEFER_BLOCKING 0x2, 0x80 ;  /* 0x0082000000007b1d */ /* 0x000fec0000010000 */
[----:B------:R1:W-:Y:S01]  /*261c0*/  @!P1 SYNCS.ARRIVE.TRANS64.RED.A1T0 RZ, [R14+URZ], RZ ;  /* 0x000000ff0eff99a7 */ /* 0x0003e2000810043f */
[C---:B--2---:R-:W-:Y:S01]  /*261d0*/  ISETP.GT.AND P0, PT, R12.reuse, R3, PT ;  /* 0x000000030c00720c */ /* 0x044fe20003f04270 */
[----:B------:R-:W-:-:S12]  /*261e0*/  VIADD R12, R12, 0xffffffff ;  /* 0xffffffff0c0c7836 */ /* 0x000fd80000000000 */
[----:B-1----:R-:W-:Y:S05]  /*261f0*/  @P0 BRA `(.L_x_1618) ;  /* 0xffffffec001c0947 */ /* 0x002fea000383ffff */
.L_x_1594:
[----:B------:R-:W-:Y:S04]  /*26200*/  BSSY B0, `(.L_x_1619) ;  /* 0x000000f000007945 */ /* 0x000fe80003800000 */
        /* <DEDUP_REMOVED lines=14> */
.L_x_1620:
[----:B------:R-:W-:Y:S05]  /*262f0*/  BSYNC B0 ;  /* 0x0000000000007941 */ /* 0x000fea0003800000 */
.L_x_1619:
[----:B------:R-:W-:-:S06]  /*26300*/  UISETP.NE.AND UP0, UPT, UR37, 0x3, UPT ;  /* 0x000000032500788c */ /* 0x000fcc000bf05270 */
[----:B------:R-:W-:-:S13]  /*26310*/  PLOP3.LUT P0, PT, PT, PT, UP0, 0x80, 0x0 ;  /* 0x000000000000781c */ /* 0x000fda0003f0f008 */
[----:B------:R-:W-:Y:S05]  /*26320*/  @!P0 BRA `(.L_x_1621) ;  /* 0x0000000000048947 */ /* 0x000fea0003800000 */
[----:B------:R-:W-:Y:S01]  /*26330*/  BPT.TRAP 0x1 ;  /* 0x000000040000795c */ /* 0x000fe20000300000 */
.L_x_1621:
[----:B------:R-:W2:Y:S01]  /*26340*/  S2R R3, SR_CgaCtaId ;  /* 0x0000000000037919 */ /* 0x000ea20000008800 */
[----:B------:R-:W-:Y:S01]  /*26350*/  MOV R2, 0x400 ;  /* 0x0000040000027802 */ /* 0x000fe20000000f00 */
[----:B------:R-:W-:Y:S01]  /*26360*/  BSSY B0, `(.L_x_1622) ;  /* 0x0000009000007945 */ /* 0x000fe20003800000 */
[----:B-1----:R-:W-:-:S04]  /*26370*/  LOP3.LUT R0, R19, 0x1, RZ, 0x3c, !PT ;  /* 0x0000000113007812 */ /* 0x002fc800078e3cff */
[----:B------:R-:W-:Y:S02]  /*26380*/  SHF.L.U32 R0, R0, 0x1f, RZ ;  /* 0x0000001f00007819 */ /* 0x000fe400000006ff */
[----:B--2---:R-:W-:-:S05]  /*26390*/  LEA R2, R3, R2, 0x18 ;  /* 0x0000000203027211 */ /* 0x004fca00078ec0ff */
[----:B------:R-:W-:Y:S02]  /*263a0*/  IMAD R3, R17, 0x8, R2 ;  /* 0x0000000811037824 */ /* 0x000fe400078e0202 */
[----:B------:R-:W-:Y:S02]  /*263b0*/  IMAD.U32 R2, RZ, RZ, UR39 ;  /* 0x00000027ff027e24 */ /* 0x000fe4000f8e00ff */
[----:B------:R-:W1:Y:S03]  /*263c0*/  SYNCS.PHASECHK.TRANS64.TRYWAIT P0, [R3+URZ+0x33470], R0 ;  /* 0x03347000030075a7 */ /* 0x000e66000800017f */
[----:B------:R-:W-:Y:S01]  /*263d0*/  ISETP.NE.AND P2, PT, R2, 0x3, PT ;  /* 0x000000030200780c */ /* 0x000fe20003f45270 */
[----:B-1----:R-:W-:-:S12]  /*263e0*/  @!P0 BRA `(.L_x_1623) ;  /* 0x0000002800208947 */ /* 0x002fd80003800000 */
.L_x_1705:
[----:B------:R-:W-:Y:S05]  /*263f0*/  BSYNC B0 ;  /* 0x0000000000007941 */ /* 0x000fea0003800000 */
.L_x_1622:
[----:B------:R-:W-:Y:S05]  /*26400*/  @!P2 BRA `(.L_x_1624) ;  /* 0x000000000004a947 */ /* 0x000fea0003800000 */
[----:B------:R-:W-:Y:S01]  /*26410*/  BPT.TRAP 0x1 ;  /* 0x000000040000795c */ /* 0x000fe20000300000 */
.L_x_1624:
[----:B------:R-:W2:Y:S04]  /*26420*/  LDL R2, [R1+0x2f0] ;  /* 0x0002f00001027983 */ /* 0x000ea80000100800 */
[----:B------:R-:W3:Y:S01]  /*26430*/  LDL R4, [R1+0x2ec] ;  /* 0x0002ec0001047983 */ /* 0x000ee20000100800 */
[----:B------:R-:W-:Y:S01]  /*26440*/  SHF.L.U32 R6, R19, 0x1f, RZ ;  /* 0x0000001f13067819 */ /* 0x000fe200000006ff */
[----:B-1----:R-:W-:Y:S01]  /*26450*/  IMAD R0, R17, 0x7800, RZ ;  /* 0x0000780011007824 */ /* 0x002fe200078e02ff */
[----:B------:R-:W-:Y:S01]  /*26460*/  MOV R5, 0x400 ;  /* 0x0000040000057802 */ /* 0x000fe20000000f00 */
[----:B------:R-:W1:Y:S01]  /*26470*/  S2R R7, SR_CgaCtaId ;  /* 0x0000000000077919 */ /* 0x000e620000008800 */
[----:B------:R-:W4:Y:S02]  /*26480*/  SYNCS.PHASECHK.TRANS64.TRYWAIT P0, [R3+URZ+0x33460], R6 ;  /* 0x03346006030075a7 */ /* 0x000f24000800017f */
[----:B-1----:R-:W-:-:S02]  /*26490*/  LEA R5, R7, R5, 0x18 ;  /* 0x0000000507057211 */ /* 0x002fc400078ec0ff */
[C---:B--2---:R-:W-:Y:S02]  /*264a0*/  LOP3.LUT R2, R0.reuse, R2, RZ, 0xfc, !PT ;  /* 0x0000000200027212 */ /* 0x044fe400078efcff */
[----:B---3--:R-:W-:-:S03]  /*264b0*/  LOP3.LUT R4, R0, R4, RZ, 0xfc, !PT ;  /* 0x0000000400047212 */ /* 0x008fc600078efcff */
[C---:B------:R-:W-:Y:S02]  /*264c0*/  IMAD.IADD R0, R5.reuse, 0x1, R2 ;  /* 0x0000000105007824 */ /* 0x040fe400078e0202 */
[----:B------:R-:W-:Y:S01]  /*264d0*/  IMAD.IADD R2, R5, 0x1, R4 ;  /* 0x0000000105027824 */ /* 0x000fe200078e0204 */
[----:B----4-:R-:W-:Y:S06]  /*264e0*/  @!P0 BRA `(.L_x_1625) ;  /* 0x0000002400f48947 */ /* 0x010fec0003800000 */
.L_x_1706:
[----:B------:R-:W-:Y:S05]  /*264f0*/  WARPSYNC.ALL ;  /* 0x0000000000007948 */ /* 0x000fea0003800000 */
[----:B-1----:R-:W0:Y:S02]  /*26500*/  LDSM.16.MT88.4 R4, [R0+0xf200] ;  /* 0x00f200000004783b */ /* 0x002e240000004200 */
        /* <DEDUP_REMOVED lines=97> */
.L_x_1626:
        /* <DEDUP_REMOVED lines=10> */
.L_x_1575:
[----:B------:R-:W-:Y:S05]  /*26bc0*/  BSYNC B6 ;  /* 0x0000000000067941 */ /* 0x000fea0003800000 */
.L_x_1573:
[----:B------:R-:W-:-:S13]  /*26bd0*/  LOP3.LUT P0, RZ, R16, 0x2, RZ, 0xc0, !PT ;  /* 0x0000000210ff7812 */ /* 0x000fda000780c0ff */
[----:B------:R-:W-:Y:S05]  /*26be0*/  @!P0 BRA `(.L_x_1627) ;  /* 0x0000000000248947 */ /* 0x000fea0003800000 */
[----:B------:R-:W-:Y:S05]  /*26bf0*/  WARPSYNC.ALL ;  /* 0x0000000000007948 */ /* 0x000fea0003800000 */
[----:B------:R-:W4:Y:S08]  /*26c00*/  S2UR UR5, SR_CgaCtaId ;  /* 0x00000000000579c3 */ /* 0x000f300000008800 */
[----:B------:R-:W-:Y:S06]  /*26c10*/  BAR.SYNC.DEFER_BLOCKING 0x5, 0x180 ;  /* 0x0146000000007b1d */ /* 0x000fec0000010000 */
[----:B------:R-:W-:-:S02]  /*26c20*/  UMOV UR4, 0x400 ;  /* 0x0000040000047882 */ /* 0x000fc40000000000 */
[----:B----4-:R-:W-:-:S09]  /*26c30*/  ULEA UR4, UR5, UR4, 0x18 ;  /* 0x0000000405047291 */ /* 0x010fd2000f8ec03f */
[----:B012---:R-:W0:Y:S04]  /*26c40*/  LDS.128 R4, [UR4+0x334d0] ;  /* 0x0334d004ff047984 */ /* 0x007e280008000c00 */
[----:B0-----:R0:W-:Y:S01]  /*26c50*/  STL.128 [R1+0x2d0], R4 ;  /* 0x0002d00401007387 */ /* 0x0011e20000100c00 */
[----:B------:R-:W-:Y:S06]  /*26c60*/  BAR.ARV 0x4, 0x180 ;  /* 0x0106000000007b1d */ /* 0x000fec0000002000 */
[----:B------:R-:W-:Y:S05]  /*26c70*/  BRA `(.L_x_1628) ;  /* 0x0000000c00187947 */ /* 0x000fea0003800000 */
.L_x_1627:
[----:B---3--:R-:W0:Y:S01]  /*26c80*/  S2R R0, SR_TID.X ;  /* 0x0000000000007919 */ /* 0x008e220000002100 */
[----:B------:R-:W-:Y:S01]  /*26c90*/  UMOV UR4, 0xffffffff ;  /* 0xffffffff00047882 */ /* 0x000fe20000000000 */
[----:B0-----:R-:W-:-:S04]  /*26ca0*/  LOP3.LUT R9, R0, 0x1f, RZ, 0xc0, !PT ;  /* 0x0000001f00097812 */ /* 0x001fc800078ec0ff */
[----:B------:R-:W-:Y:S01]  /*26cb0*/  ISETP.NE.AND P0, PT, R9, 0x1f, PT ;  /* 0x0000001f0900780c */ /* 0x000fe20003f05270 */
[----:B------:R-:W-:-:S12]  /*26cc0*/  BRA.DIV UR4, `(.L_x_1629) ;  /* 0x0000002204107947 */ /* 0x000fd8000b800000 */
[----:B--2---:R-:W2:Y:S01]  /*26cd0*/  LDL R5, [R1+0x2dc] ;  /* 0x0002dc0001057983 */ /* 0x004ea20000100800 */
[----:B------:R-:W-:-:S03]  /*26ce0*/  ULDC UR4, c[0x0][0xc14] ;  /* 0x0003050000047ab9 */ /* 0x000fc60000000800 */
[----:B------:R-:W3:Y:S01]  /*26cf0*/  LDL.LU R6, [R1+0x2d0] ;  /* 0x0002d00001067983 */ /* 0x000ee20000300800 */
[----:B--2---:R-:W-:-:S05]  /*26d00*/  IMAD.IADD R5, R5, 0x1, R9 ;  /* 0x0000000105057824 */ /* 0x004fca00078e0209 */
[----:B------:R-:W-:-:S13]  /*26d10*/  ISETP.GE.OR P1, PT, R5, UR4, !P0 ;  /* 0x0000000405007c0c */ /* 0x000fda000c726670 */
[----:B------:R-:W0:Y:S02]  /*26d20*/  @!P1 LDC.64 R2, c[0x0][0xc58] ;  /* 0x00031600ff029b82 */ /* 0x000e240000000a00 */
[----:B0-----:R-:W-:-:S06]  /*26d30*/  @!P1 IMAD.WIDE R2, R5, 0x4, R2 ;  /* 0x0000000405029825 */ /* 0x001fcc00078e0202 */
[----:B------:R0:W2:Y:S02]  /*26d40*/  @!P1 LDG.E R3, desc[UR52][R2.64] ;  /* 0x0000003402039981 */ /* 0x0000a4000c1e1900 */
[----:B0-----:R-:W-:Y:S01]  /*26d50*/  IMAD.MOV.U32 R2, RZ, RZ, RZ ;  /* 0x000000ffff027224 */ /* 0x001fe200078e00ff */
[C---:B------:R-:W-:Y:S01]  /*26d60*/  ISETP.GE.U32.AND P2, PT, R9.reuse, 0x2, PT ;  /* 0x000000020900780c */ /* 0x040fe20003f46070 */
[----:B---3--:R-:W-:Y:S01]  /*26d70*/  IMAD.MOV.U32 R8, RZ, RZ, R6 ;  /* 0x000000ffff087224 */ /* 0x008fe200078e0006 */
[C---:B------:R-:W-:Y:S02]  /*26d80*/  ISETP.GE.U32.AND P3, PT, R9.reuse, 0x4, PT ;  /* 0x000000040900780c */ /* 0x040fe40003f66070 */
[C---:B------:R-:W-:Y:S02]  /*26d90*/  ISETP.GE.U32.AND P4, PT, R9.reuse, 0x8, PT ;  /* 0x000000080900780c */ /* 0x040fe40003f86070 */
[----:B------:R-:W-:Y:S01]  /*26da0*/  ISETP.GE.U32.AND P5, PT, R9, 0x10, PT ;  /* 0x000000100900780c */ /* 0x000fe20003fa6070 */
[----:B------:R-:W-:Y:S04]  /*26db0*/  SHFL.IDX PT, R0, R8, RZ, 0x1f ;  /* 0x00001fff08007589 */ /* 0x000fe800000e0000 */
[----:B------:R-:W-:Y:S01]  /*26dc0*/  SHFL.IDX PT, R4, R8, 0x1, 0x1f ;  /* 0x00201f0008047f89 */ /* 0x000fe200000e0000 */
[----:B--2---:R-:W-:-:S05]  /*26dd0*/  @!P1 IMAD.MOV.U32 R2, RZ, RZ, R3 ;  /* 0x000000ffff029224 */ /* 0x004fca00078e0003 */
[----:B------:R-:W0:Y:S01]  /*26de0*/  SHFL.UP PT, R14, R2, 0x1, RZ ;  /* 0x04200000020e7989 */ /* 0x000e2200000e00ff */
[----:B------:R-:W-:-:S04]  /*26df0*/  ISETP.NE.AND P1, PT, R9, RZ, PT ;  /* 0x000000ff0900720c */ /* 0x000fc80003f25270 */
[----:B0-----:R-:W-:-:S05]  /*26e00*/  SEL R5, R14, RZ, P1 ;  /* 0x000000ff0e057207 */ /* 0x001fca0000800000 */
[----:B------:R-:W-:-:S05]  /*26e10*/  IMAD.IADD R5, R2, 0x1, R5 ;  /* 0x0000000102057824 */ /* 0x000fca00078e0205 */
[----:B------:R-:W0:Y:S02]  /*26e20*/  SHFL.UP PT, R14, R5, 0x2, RZ ;  /* 0x04400000050e7989 */ /* 0x000e2400000e00ff */
[----:B0-----:R-:W-:-:S05]  /*26e30*/  SEL R6, R14, RZ, P2 ;  /* 0x000000ff0e067207 */ /* 0x001fca0001000000 */
[----:B------:R-:W-:-:S05]  /*26e40*/  IMAD.IADD R6, R5, 0x1, R6 ;  /* 0x0000000105067824 */ /* 0x000fca00078e0206 */
[----:B------:R-:W1:Y:S02]  /*26e50*/  SHFL.UP PT, R14, R6, 0x4, RZ ;  /* 0x04800000060e7989 */ /* 0x000e6400000e00ff */
[----:B-1----:R-:W-:-:S05]  /*26e60*/  SEL R7, R14, RZ, P3 ;  /* 0x000000ff0e077207 */ /* 0x002fca0001800000 */
[----:B------:R-:W-:-:S05]  /*26e70*/  IMAD.IADD R7, R6, 0x1, R7 ;  /* 0x0000000106077824 */ /* 0x000fca00078e0207 */
[----:B------:R-:W0:Y:S02]  /*26e80*/  SHFL.UP PT, R14, R7, 0x8, RZ ;  /* 0x05000000070e7989 */ /* 0x000e2400000e00ff */
[----:B0-----:R-:W-:-:S05]  /*26e90*/  SEL R14, R14, RZ, P4 ;  /* 0x000000ff0e0e7207 */ /* 0x001fca0002000000 */
[----:B------:R-:W-:-:S05]  /*26ea0*/  IMAD.IADD R5, R7, 0x1, R14 ;  /* 0x0000000107057824 */ /* 0x000fca00078e020e */
[----:B------:R-:W0:Y:S02]  /*26eb0*/  SHFL.UP PT, R14, R5, 0x10, RZ ;  /* 0x06000000050e7989 */ /* 0x000e2400000e00ff */
[----:B0-----:R-:W-:-:S05]  /*26ec0*/  SEL R14, R14, RZ, P5 ;  /* 0x000000ff0e0e7207 */ /* 0x001fca0002800000 */
[----:B------:R-:W-:-:S05]  /*26ed0*/  IMAD.IADD R3, R5, 0x1, R14 ;  /* 0x0000000105037824 */ /* 0x000fca00078e020e */
[----:B------:R0:W1:Y:S02]  /*26ee0*/  SHFL.IDX PT, R14, R3, 0x1f, 0x1f ;  /* 0x03e01f00030e7f89 */ /* 0x00006400000e0000 */
.L_x_1716:
[----:B------:R-:W-:Y:S02]  /*26ef0*/  ULDC UR4, c[0x0][0xc10] ;  /* 0x0003040000047ab9 */ /* 0x000fe40000000800 */
[----:B------:R-:W-:-:S04]  /*26f00*/  IMAD.U32 R5, RZ, RZ, UR4 ;  /* 0x00000004ff057e24 */ /* 0x000fc8000f8e00ff */
[----:B-1----:R-:W-:-:S04]  /*26f10*/  IMAD R7, R14, R5, RZ ;  /* 0x000000050e077224 */ /* 0x002fc800078e02ff */
[----:B------:R-:W-:-:S05]  /*26f20*/  IMAD.IADD R4, R4, 0x1, R7 ;  /* 0x0000000104047824 */ /* 0x000fca00078e0207 */
[----:B------:R-:W-:-:S13]  /*26f30*/  ISETP.GT.AND P6, PT, R4, R0, PT ;  /* 0x000000000400720c */ /* 0x000fda0003fc4270 */
[----:B------:R-:W-:Y:S05]  /*26f40*/  @P6 BRA `(.L_x_1630) ;  /* 0x0000000000a46947 */ /* 0x000fea0003800000 */
.L_x_1635:
[----:B------:R-:W2:Y:S01]  /*26f50*/  LDL.LU R2, [R1+0x2dc] ;  /* 0x0002dc0001027983 */ /* 0x000ea20000300800 */
[----:B0-----:R-:W0:Y:S01]  /*26f60*/  LDC R3, c[0x0][0xc14] ;  /* 0x00030500ff037b82 */ /* 0x001e220000000800 */
[----:B--2---:R-:W-:-:S05]  /*26f70*/  VIADD R2, R2, 0x1f ;  /* 0x0000001f02027836 */ /* 0x004fca0000000000 */
[----:B0-----:R-:W-:-:S13]  /*26f80*/  ISETP.GE.AND P6, PT, R2, R3, PT ;  /* 0x000000030200720c */ /* 0x001fda0003fc6270 */
[----:B------:R-:W-:Y:S05]  /*26f90*/  @P6 BRA `(.L_x_1631) ;  /* 0x0000000400e86947 */ /* 0x000fea0003800000 */
[----:B------:R-:W0:Y:S01]  /*26fa0*/  S2R R5, SR_TID.X ;  /* 0x0000000000057919 */ /* 0x000e220000002100 */
[----:B------:R-:W-:Y:S01]  /*26fb0*/  BSSY B0, `(.L_x_1632) ;  /* 0x000000a000007945 */ /* 0x000fe20003800000 */
[----:B------:R1:W-:Y:S01]  /*26fc0*/  STL [R1+0x2dc], R2 ;  /* 0x0002dc0201007387 */ /* 0x0003e20000100800 */
[----:B0-----:R-:W-:-:S05]  /*26fd0*/  LOP3.LUT R5, R5, 0x1f, RZ, 0xc0, !PT ;  /* 0x0000001f05057812 */ /* 0x001fca00078ec0ff */
[----:B------:R-:W-:Y:S02]  /*26fe0*/  IMAD.IADD R5, R2, 0x1, R5 ;  /* 0x0000000102057824 */ /* 0x000fe400078e0205 */
[----:B-1----:R-:W-:-:S03]  /*26ff0*/  IMAD.MOV.U32 R2, RZ, RZ, RZ ;  /* 0x000000ffff027224 */ /* 0x002fc600078e00ff */
[----:B------:R-:W-:-:S13]  /*27000*/  ISETP.GE.OR P6, PT, R5, R3, !P0 ;  /* 0x000000030500720c */ /* 0x000fda00047c6670 */
[----:B------:R-:W-:Y:S05]  /*27010*/  @P6 BRA `(.L_x_1633) ;  /* 0x00000000000c6947 */ /* 0x000fea0003800000 */
[----:B------:R-:W0:Y:S02]  /*27020*/  LDC.64 R2, c[0x0][0xc58] ;  /* 0x00031600ff027b82 */ /* 0x000e240000000a00 */
[----:B0-----:R-:W-:-:S06]  /*27030*/  IMAD.WIDE R2, R5, 0x4, R2 ;  /* 0x0000000405027825 */ /* 0x001fcc00078e0202 */
[----:B------:R0:W5:Y:S02]  /*27040*/  LDG.E R2, desc[UR52][R2.64] ;  /* 0x0000003402027981 */ /* 0x000164000c1e1900 */
.L_x_1633:
[----:B------:R-:W-:Y:S05]  /*27050*/  BSYNC B0 ;  /* 0x0000000000007941 */ /* 0x000fea0003800000 */
.L_x_1632:
[----:B------:R-:W-:-:S03]  /*27060*/  UMOV UR4, 0xffffffff ;  /* 0xffffffff00047882 */ /* 0x000fc60000000000 */
[----:B------:R-:W-:Y:S05]  /*27070*/  BRA.DIV UR4, `(.L_x_1634) ;  /* 0x0000002204507947 */ /* 0x000fea000b800000 */
[----:B-----5:R-:W1:Y:S02]  /*27080*/  SHFL.UP PT, R14, R2, 0x1, RZ ;  /* 0x04200000020e7989 */ /* 0x020e6400000e00ff */
[----:B-1----:R-:W-:-:S05]  /*27090*/  SEL R13, R14, RZ, P1 ;  /* 0x000000ff0e0d7207 */ /* 0x002fca0000800000 */
[----:B------:R-:W-:-:S05]  /*270a0*/  IMAD.IADD R13, R2, 0x1, R13 ;  /* 0x00000001020d7824 */ /* 0x000fca00078e020d */
[----:B------:R-:W1:Y:S02]  /*270b0*/  SHFL.UP PT, R14, R13, 0x2, RZ ;  /* 0x044000000d0e7989 */ /* 0x000e6400000e00ff */
        /* <DEDUP_REMOVED lines=10> */
[----:B0-----:R-:W-:-:S05]  /*27160*/  IMAD.IADD R3, R7, 0x1, R14 ;  /* 0x0000000107037824 */ /* 0x001fca00078e020e */
[----:B------:R0:W1:Y:S02]  /*27170*/  SHFL.IDX PT, R14, R3, 0x1f, 0x1f ;  /* 0x03e01f00030e7f89 */ /* 0x00006400000e0000 */
.L_x_1724:
[----:B------:R-:W-:Y:S02]  /*27180*/  ULDC UR4, c[0x0][0xc10] ;  /* 0x0003040000047ab9 */ /* 0x000fe40000000800 */
[----:B------:R-:W-:-:S04]  /*27190*/  IMAD.U32 R5, RZ, RZ, UR4 ;  /* 0x00000004ff057e24 */ /* 0x000fc8000f8e00ff */
[----:B-1----:R-:W-:-:S04]  /*271a0*/  IMAD R7, R14, R5, RZ ;  /* 0x000000050e077224 */ /* 0x002fc800078e02ff */
[----:B------:R-:W-:-:S05]  /*271b0*/  IMAD.IADD R4, R7, 0x1, R4 ;  /* 0x0000000107047824 */ /* 0x000fca00078e0204 */
[----:B------:R-:W-:-:S13]  /*271c0*/  ISETP.GT.AND P6, PT, R4, R0, PT ;  /* 0x000000000400720c */ /* 0x000fda0003fc4270 */
[----:B------:R-:W-:Y:S05]  /*271d0*/  @!P6 BRA `(.L_x_1635) ;  /* 0xfffffffc005ce947 */ /* 0x000fea000383ffff */
.L_x_1630:
[----:B------:R-:W-:Y:S01]  /*271e0*/  IMAD.IADD R6, R4, 0x1, -R7 ;  /* 0x0000000104067824 */ /* 0x000fe200078e0a07 */
[----:B------:R-:W-:-:S03]  /*271f0*/  UMOV UR4, 0xffffffff ;  /* 0xffffffff00047882 */ /* 0x000fc60000000000 */
[----:B------:R-:W-:-:S05]  /*27200*/  IMAD R7, R3, R5, R6 ;  /* 0x0000000503077224 */ /* 0x000fca00078e0206 */
[----:B------:R-:W-:Y:S01]  /*27210*/  ISETP.GT.AND P6, PT, R7, R0, PT ;  /* 0x000000000700720c */ /* 0x000fe20003fc4270 */
[----:B------:R-:W-:-:S12]  /*27220*/  BRA.DIV UR4, `(.L_x_1636) ;  /* 0x0000002204a07947 */ /* 0x000fd8000b800000 */
[----:B------:R-:W-:-:S04]  /*27230*/  VOTE.ANY R7, PT, !P6 ;  /* 0x0000000000077806 */ /* 0x000fc800070e0100 */
[----:B------:R-:W1:Y:S02]  /*27240*/  POPC R8, R7 ;  /* 0x0000000700087309 */ /* 0x000e640000000000 */
[----:B-1----:R1:W2:Y:S02]  /*27250*/  SHFL.IDX PT, R4, R2, R8, 0x1f ;  /* 0x00001f0802047589 */ /* 0x0022a400000e0000 */
.L_x_1728:
[----:B------:R-:W-:Y:S01]  /*27260*/  ISETP.NE.AND P0, PT, R7, RZ, PT ;  /* 0x000000ff0700720c */ /* 0x000fe20003f05270 */
[----:B------:R-:W-:-:S12]  /*27270*/  IMAD.MOV.U32 R7, RZ, RZ, RZ ;  /* 0x000000ffff077224 */ /* 0x000fd800078e00ff */
[----:B------:R-:W-:Y:S05]  /*27280*/  @!P0 BRA `(.L_x_1637) ;  /* 0x0000000000108947 */ /* 0x000fea0003800000 */
[----:B------:R-:W-:Y:S01]  /*27290*/  UMOV UR4, 0xffffffff ;  /* 0xffffffff00047882 */ /* 0x000fe20000000000 */
[----:B------:R-:W-:Y:S02]  /*272a0*/  VIADD R12, R8, 0xffffffff ;  /* 0xffffffff080c7836 */ /* 0x000fe40000000000 */
[----:B------:R-:W-:Y:S05]  /*272b0*/  BRA.DIV UR4, `(.L_x_1638) ;  /* 0x0000002204c47947 */ /* 0x000fea000b800000 */
[----:B------:R3:W4:Y:S02]  /*272c0*/  SHFL.IDX PT, R7, R3, R12, 0x1f ;  /* 0x00001f0c03077589 */ /* 0x00072400000e0000 */
.L_x_1637:
[----:B------:R-:W5:Y:S01]  /*272d0*/  LDL.LU R9, [R1+0x2dc] ;  /* 0x0002dc0001097983 */ /* 0x000f620000300800 */
[----:B01-3--:R-:W0:Y:S01]  /*272e0*/  LDC.64 R2, c[0x0][0xc68] ;  /* 0x00031a00ff027b82 */ /* 0x00be220000000a00 */
[----:B-----5:R-:W-:-:S04]  /*272f0*/  IMAD.IADD R9, R8, 0x1, R9 ;  /* 0x0000000108097824 */ /* 0x020fc800078e0209 */
[----:B0-----:R-:W-:Y:S01]  /*27300*/  IMAD.WIDE R2, R9, 0x4, R2 ;  /* 0x0000000409027825 */ /* 0x001fe200078e0202 */
[----:B------:R0:W-:Y:S04]  /*27310*/  STL [R1+0x2dc], R9 ;  /* 0x0002dc0901007387 */ /* 0x0001e80000100800 */
[----:B0-----:R-:W2:Y:S01]  /*27320*/  LDG.E R9, desc[UR52][R2.64] ;  /* 0x0000003402097981 */ /* 0x001ea2000c1e1900 */
[----:B----4-:R-:W-:-:S04]  /*27330*/  IMAD R7, R7, R5, R6 ;  /* 0x0000000507077224 */ /* 0x010fc800078e0206 */
[----:B------:R-:W-:Y:S01]  /*27340*/  IMAD.IADD R0, R0, 0x1, -R7 ;  /* 0x0000000100007824 */ /* 0x000fe200078e0a07 */
[----:B------:R0:W-:Y:S01]  /*27350*/  STL [R1+0x2d0], R7 ;  /* 0x0002d00701007387 */ /* 0x0001e20000100800 */
[----:B--2---:R-:W-:-:S05]  /*27360*/  IMAD R8, R4, R9, RZ ;  /* 0x0000000904087224 */ /* 0x004fca00078e02ff */
[----:B------:R-:W-:-:S04]  /*27370*/  IABS R10, R8 ;  /* 0x00000008000a7213 */ /* 0x000fc80000000000 */
[----:B------:R-:W1:Y:S08]  /*27380*/  I2F.RP R11, R10 ;  /* 0x0000000a000b7306 */ /* 0x000e700000209400 */
[----:B-1----:R-:W1:Y:S02]  /*27390*/  MUFU.RCP R11, R11 ;  /* 0x0000000b000b7308 */ /* 0x002e640000001000 */
[----:B-1----:R-:W-:-:S06]  /*273a0*/  VIADD R12, R11, 0xffffffe ;  /* 0x0ffffffe0b0c7836 */ /* 0x002fcc0000000000 */
[----:B------:R-:W1:Y:S02]  /*273b0*/  F2I.FTZ.U32.TRUNC.NTZ R3, R12 ;  /* 0x0000000c00037305 */ /* 0x000e64000021f000 */
[----:B-1----:R-:W-:-:S04]  /*273c0*/  IMAD.MOV R2, RZ, RZ, -R3 ;  /* 0x000000ffff027224 */ /* 0x002fc800078e0a03 */
[----:B------:R-:W-:Y:S02]  /*273d0*/  IMAD R6, R2, R10, RZ ;  /* 0x0000000a02067224 */ /* 0x000fe400078e02ff */
[----:B------:R-:W-:-:S04]  /*273e0*/  IMAD.MOV.U32 R2, RZ, RZ, RZ ;  /* 0x000000ffff027224 */ /* 0x000fc800078e00ff */
[----:B------:R-:W-:Y:S01]  /*273f0*/  IMAD.HI.U32 R2, R3, R6, R2 ;  /* 0x0000000603027227 */ /* 0x000fe200078e0002 */
[----:B------:R-:W-:Y:S02]  /*27400*/  IABS R3, R0 ;  /* 0x0000000000037213 */ /* 0x000fe40000000000 */
[----:B------:R-:W-:-:S03]  /*27410*/  IABS R6, R8 ;  /* 0x0000000800067213 */ /* 0x000fc60000000000 */
[----:B------:R-:W-:-:S04]  /*27420*/  IMAD.HI.U32 R2, R2, R3, RZ ;  /* 0x0000000302027227 */ /* 0x000fc800078e00ff */
[----:B------:R-:W-:-:S04]  /*27430*/  IMAD.MOV R6, RZ, RZ, -R6 ;  /* 0x000000ffff067224 */ /* 0x000fc800078e0a06 */
        /* <DEDUP_REMOVED lines=16> */
[----:B0-----:R-:W-:-:S04]  /*27540*/  IABS R7, R5 ;  /* 0x0000000500077213 */ /* 0x001fc80000000000 */
[----:B------:R-:W0:Y:S08]  /*27550*/  I2F.RP R10, R7 ;  /* 0x00000007000a7306 */ /* 0x000e300000209400 */
[----:B0-----:R-:W0:Y:S02]  /*27560*/  MUFU.RCP R10, R10 ;  /* 0x0000000a000a7308 */ /* 0x001e240000001000 */
[----:B0-----:R-:W-:-:S06]  /*27570*/  VIADD R11, R10, 0xffffffe ;  /* 0x0ffffffe0a0b7836 */ /* 0x001fcc0000000000 */
[----:B------:R-:W0:Y:S02]  /*27580*/  F2I.FTZ.U32.TRUNC.NTZ R3, R11 ;  /* 0x0000000b00037305 */ /* 0x000e24000021f000 */
[----:B0-----:R-:W-:-:S04]  /*27590*/  IMAD.MOV R2, RZ, RZ, -R3 ;  /* 0x000000ffff027224 */ /* 0x001fc800078e0a03 */
        /* <DEDUP_REMOVED lines=26> */
.L_x_1631:
[----:B------:R-:W-:Y:S01]  /*27740*/  UMOV UR4, URZ ;  /* 0x0000003f00047c82 */ /* 0x000fe20008000000 */
[----:B------:R-:W-:Y:S01]  /*27750*/  UMOV UR5, URZ ;  /* 0x0000003f00057c82 */ /* 0x000fe20008000000 */
[----:B------:R-:W-:Y:S01]  /*27760*/  ULDC UR6, c[0x0][0xc14] ;  /* 0x0003050000067ab9 */ /* 0x000fe20000000800 */
[----:B------:R0:W-:Y:S01]  /*27770*/  STL [R1+0x2d0], R0 ;  /* 0x0002d00001007387 */ /* 0x0001e20000100800 */
[----:B------:R-:W-:Y:S02]  /*27780*/  IMAD.U32 R3, RZ, RZ, UR4 ;  /* 0x00000004ff037e24 */ /* 0x000fe4000f8e00ff */
[----:B------:R-:W-:-:S03]  /*27790*/  IMAD.U32 R2, RZ, RZ, UR5 ;  /* 0x00000005ff027e24 */ /* 0x000fc6000f8e00ff */
[----:B------:R1:W-:Y:S01]  /*277a0*/  STL [R1+0x2d4], R3 ;  /* 0x0002d40301007387 */ /* 0x0003e20000100800 */
[----:B0-----:R-:W-:-:S03]  /*277b0*/  IMAD.U32 R0, RZ, RZ, UR6 ;  /* 0x00000006ff007e24 */ /* 0x001fc6000f8e00ff */
[----:B------:R1:W-:Y:S04]  /*277c0*/  STL [R1+0x2d8], R2 ;  /* 0x0002d80201007387 */ /* 0x0003e80000100800 */
[----:B------:R1:W-:Y:S02]  /*277d0*/  STL [R1+0x2dc], R0 ;  /* 0x0002dc0001007387 */ /* 0x0003e40000100800 */
.L_x_1639:
[----:B-1----:R-:W2:Y:S04]  /*277e0*/  LDL R3, [R1+0x2d8] ;  /* 0x0002d80001037983 */ /* 0x002ea80000100800 */
[----:B0-----:R-:W3:Y:S04]  /*277f0*/  LDL R2, [R1+0x2dc] ;  /* 0x0002dc0001027983 */ /* 0x001ee80000100800 */
[----:B------:R-:W4:Y:S04]  /*27800*/  LDL R4, [R1+0x2d0] ;  /* 0x0002d00001047983 */ /* 0x000f280000100800 */
[----:B------:R-:W4:Y:S01]  /*27810*/  LDL R5, [R1+0x2d4] ;  /* 0x0002d40001057983 */ /* 0x000f220000100800 */
[----:B------:R-:W-:Y:S05]  /*27820*/  WARPSYNC.ALL ;  /* 0x0000000000007948 */ /* 0x000fea0003800000 */
[----:B------:R-:W0:Y:S02]  /*27830*/  S2R R0, SR_TID.X ;  /* 0x0000000000007919 */ /* 0x000e240000002100 */
        /* <DEDUP_REMOVED lines=8> */
[----:B----4-:R1:W-:Y:S01]  /*278c0*/  @!P0 STS.128 [R0+0x334d0], R4 ;  /* 0x0334d00400008388 */ /* 0x0103e20000000c00 */
[----:B------:R-:W-:Y:S06]  /*278d0*/  BAR.ARV 0x5, 0x180 ;  /* 0x0146000000007b1d */ /* 0x000fec0000002000 */
.L_x_1628:
[----:B-1-3--:R-:W2:Y:S01]  /*278e0*/  LDL R0, [R1+0x2dc] ;  /* 0x0002dc0001007983 */ /* 0x00aea20000100800 */
[----:B------:R-:W-:Y:S02]  /*278f0*/  ULDC UR4, c[0x0][0xc14] ;  /* 0x0003050000047ab9 */ /* 0x000fe40000000800 */
[----:B--2---:R-:W-:-:S13]  /*27900*/  ISETP.GE.AND P0, PT, R0, UR4, PT ;  /* 0x0000000400007c0c */ /* 0x004fda000bf06270 */
[----:B------:R-:W-:Y:S05]  /*27910*/  @!P0 BRA `(.L_x_1640) ;  /* 0xffffff9c00248947 */ /* 0x000fea000383ffff */
[----:B------:R-:W-:Y:S05]  /*27920*/  BSYNC B7 ;  /* 0x0000000000077941 */ /* 0x000fea0003800000 */
.L_x_1513:
[----:B------:R-:W2:Y:S01]  /*27930*/  LDL.LU R0, [R1+0x300] ;  /* 0x0003000001007983 */ /* 0x000ea20000300800 */
        /* <DEDUP_REMOVED lines=11> */
.L_x_1731:
[----:B------:R-:W-:Y:S05]  /*279f0*/  BSYNC B0 ;  /* 0x0000000000007941 */ /* 0x000fea0003800000 */
.L_x_1641:
[----:B------:R-:W-:-:S03]  /*27a00*/  UMOV UR4, 0xffffffff ;  /* 0xffffffff00047882 */ /* 0x000fc60000000000 */
[----:B------:R-:W-:Y:S05]  /*27a10*/  BRA.DIV UR4, `(.L_x_1643) ;  /* 0x0000001e04287947 */ /* 0x000fea000b800000 */
[----:B------:R-:W1:Y:S02]  /*27a20*/  S2R R2, SR_TID.X ;  /* 0x0000000000027919 */ /* 0x000e640000002100 */
[----:B-1----:R-:W-:-:S04]  /*27a30*/  SHF.R.U32.HI R2, RZ, 0x5, R2 ;  /* 0x00000005ff027819 */ /* 0x002fc80000011602 */
[----:B------:R-:W-:-:S05]  /*27a40*/  LOP3.LUT R2, R2, 0x3, RZ, 0xc0, !PT ;  /* 0x0000000302027812 */ /* 0x000fca00078ec0ff */
[----:B------:R1:W2:Y:S02]  /*27a50*/  SHFL.IDX PT, R14, R2, RZ, 0x1f ;  /* 0x00001fff020e7589 */ /* 0x0002a400000e0000 */
.L_x_1734:
[----:B--2---:R-:W-:Y:S01]  /*27a60*/  ISETP.NE.AND P0, PT, R14, RZ, PT ;  /* 0x000000ff0e00720c */ /* 0x004fe20003f05270 */
[----:B------:R-:W-:-:S12]  /*27a70*/  BSSY B0, `(.L_x_1644) ;  /* 0x000002b000007945 */ /* 0x000fd80003800000 */
[----:B------:R-:W-:Y:S05]  /*27a80*/  @P0 BRA `(.L_x_1645) ;  /* 0x0000000000a40947 */ /* 0x000fea0003800000 */
[----:B------:R-:W-:-:S03]  /*27a90*/  UMOV UR4, 0xffffffff ;  /* 0xffffffff00047882 */ /* 0x000fc60000000000 */
[----:B------:R-:W-:Y:S05]  /*27aa0*/  BRA.DIV UR4, `(.L_x_1646) ;  /* 0x0000001e04387947 */ /* 0x000fea000b800000 */
[----:B------:R-:W-:-:S13]  /*27ab0*/  ELECT P6, URZ, PT ;  /* 0x00000000003f782f */ /* 0x000fda00038c0000 */
.L_x_1737:
[----:B------:R-:W-:Y:S05]  /*27ac0*/  @!P6 BRA `(.L_x_1645) ;  /* 0x000000000094e947 */ /* 0x000fea0003800000 */
[----:B------:R-:W-:-:S06]  /*27ad0*/  ULOP3.LUT UR4, UR36, 0x2, URZ, 0xfc, !UPT ;  /* 0x0000000224047892 */ /* 0x000fcc000f8efc3f */
[----:B-1----:R-:W-:-:S05]  /*27ae0*/  IMAD.U32 R2, RZ, RZ, UR4 ;  /* 0x00000004ff027e24 */ /* 0x002fca000f8e00ff */
[----:B------:R-:W-:-:S13]  /*27af0*/  ISETP.NE.AND P0, PT, R2, 0x3, PT ;  /* 0x000000030200780c */ /* 0x000fda0003f05270 */
[----:B------:R-:W-:Y:S05]  /*27b00*/  @!P0 BRA `(.L_x_1647) ;  /* 0x0000000000048947 */ /* 0x000fea0003800000 */
[----:B------:R-:W-:Y:S01]  /*27b10*/  BPT.TRAP 0x1 ;  /* 0x000000040000795c */ /* 0x000fe20000300000 */
.L_x_1647:
        /* <DEDUP_REMOVED lines=12> */
.L_x_1738:
[----:B------:R-:W1:Y:S02]  /*27be0*/  SYNCS.PHASECHK.TRANS64.TRYWAIT P1, [R7+URZ], R2 ;  /* 0x00000002070075a7 */ /* 0x000e64000802017f */
[----:B-1----:R-:W-:Y:S05]  /*27bf0*/  @!P1 BRA `(.L_x_1649) ;  /* 0x0000001c00189947 */ /* 0x002fea0003800000 */
.L_x_1739:
[----:B------:R-:W-:Y:S05]  /*27c00*/  @!P0 BRA `(.L_x_1650) ;  /* 0x0000000000048947 */ /* 0x000fea0003800000 */
[----:B------:R-:W-:Y:S01]  /*27c10*/  BPT.TRAP 0x1 ;  /* 0x000000040000795c */ /* 0x000fe20000300000 */
.L_x_1650:
[----:B------:R-:W-:-:S04]  /*27c20*/  IMAD R4, R17, 0x8, R0 ;  /* 0x0000000811047824 */ /* 0x000fc800078e0200 */
[----:B------:R-:W2:Y:S02]  /*27c30*/  SYNCS.PHASECHK.TRANS64.TRYWAIT P1, [R4+URZ+0x33460], R5 ;  /* 0x03346005040075a7 */ /* 0x000ea4000802017f */
[----:B--2---:R-:W-:Y:S05]  /*27c40*/  @!P1 BRA `(.L_x_1651) ;  /* 0x0000001c00189947 */ /* 0x004fea0003800000 */
.L_x_1740:
[----:B------:R-:W-:Y:S05]  /*27c50*/  @!P0 BRA `(.L_x_1652) ;  /* 0x0000000000048947 */ /* 0x000fea0003800000 */
[----:B------:R-:W-:Y:S01]  /*27c60*/  BPT.TRAP 0x1 ;  /* 0x000000040000795c */ /* 0x000fe20000300000 */
.L_x_1652:
[----:B------:R-:W-:-:S04]  /*27c70*/  IMAD R3, R3, 0x8, R0 ;  /* 0x0000000803037824 */ /* 0x000fc800078e0200 */
[----:B------:R-:W3:Y:S02]  /*27c80*/  SYNCS.PHASECHK.TRANS64.TRYWAIT P1, [R3+URZ+0x33460], R2 ;  /* 0x03346002030075a7 */ /* 0x000ee4000802017f */
[----:B---3--:R-:W-:Y:S05]  /*27c90*/  @!P1 BRA `(.L_x_1653) ;  /* 0x0000001c00189947 */ /* 0x008fea0003800000 */
.L_x_1741:
[----:B------:R-:W-:Y:S05]  /*27ca0*/  @!P0 BRA `(.L_x_1654) ;  /* 0x0000000000048947 */ /* 0x000fea0003800000 */
[----:B------:R-:W-:Y:S01]  /*27cb0*/  BPT.TRAP 0x1 ;  /* 0x000000040000795c */ /* 0x000fe20000300000 */
.L_x_1654:
[----:B------:R-:W4:Y:S02]  /*27cc0*/  SYNCS.PHASECHK.TRANS64.TRYWAIT P0, [R4+URZ+0x33480], R5 ;  /* 0x03348005040075a7 */ /* 0x000f24000800017f */
[----:B----4-:R-:W-:Y:S05]  /*27cd0*/  @!P0 BRA `(.L_x_1655) ;  /* 0x0000001c001c8947 */ /* 0x010fea0003800000 */
.L_x_1656:
[----:B------:R0:W0:Y:S02]  /*27ce0*/  SYNCS.PHASECHK.TRANS64.TRYWAIT P0, [R3+URZ+0x33480], R2 ;  /* 0x03348002030075a7 */ /* 0x000024000800017f */
[----:B0-----:R-:W-:Y:S05]  /*27cf0*/  @!P0 NANOSLEEP.SYNCS 0x989680 ;  /* 0x009896800000895d */ /* 0x001fea0003900000 */
[----:B------:R-:W0:Y:S02]  /*27d00*/  @!P0 SYNCS.PHASECHK.TRANS64 P0, [R3+URZ+0x33480], R2 ;  /* 0x03348002030085a7 */ /* 0x000e24000800007f */
[----:B0-----:R-:W-:Y:S05]  /*27d10*/  @!P0 BRA `(.L_x_1656) ;  /* 0xfffffffc00f08947 */ /* 0x001fea000383ffff */
.L_x_1645:
[----:B------:R-:W-:Y:S05]  /*27d20*/  BSYNC B0 ;  /* 0x0000000000007941 */ /* 0x000fea0003800000 */
.L_x_1644:
[----:B------:R-:W-:Y:S05]  /*27d30*/  EXIT ;  /* 0x000000000000794d */ /* 0x000fea0003800000 */
.L_x_1362:
[----:B0-----:R0:W1:Y:S02]  /*27d40*/  SYNCS.PHASECHK.TRANS64.TRYWAIT P1, [R27+URZ+0x334b0], R0 ;  /* 0x0334b0001b0075a7 */ /* 0x001064000802017f */
[----:B-1----:R-:W-:Y:S05]  /*27d50*/  @!P1 NANOSLEEP.SYNCS 0x989680 ;  /* 0x009896800000995d */ /* 0x002fea0003900000 */
[----:B------:R-:W1:Y:S02]  /*27d60*/  @!P1 SYNCS.PHASECHK.TRANS64 P1, [R27+URZ+0x334b0], R0 ;  /* 0x0334b0001b0095a7 */ /* 0x000e64000802007f */
[----:B-1----:R-:W-:Y:S05]  /*27d70*/  @!P1 BRA `(.L_x_1362) ;  /* 0xfffffffc00f09947 */ /* 0x002fea000383ffff */
[----:B------:R-:W-:Y:S05]  /*27d80*/  BRA `(.L_x_1657) ;  /* 0xfffffdbc00747947 */ /* 0x000fea000383ffff */
.L_x_1385:
[----:B------:R-:W-:Y:S02]  /*27d90*/  IMAD.MOV.U32 R12, RZ, RZ, RZ ;  /* 0x000000ffff0c7224 */ /* 0x000fe400078e00ff */
[----:B------:R-:W-:Y:S02]  /*27da0*/  IMAD.MOV.U32 R11, RZ, RZ, 0x1e1f ;  /* 0x00001e1fff0b7424 */ /* 0x000fe400078e00ff */
[----:B------:R-:W-:-:S07]  /*27db0*/  IMAD.MOV.U32 R15, RZ, RZ, -0x1 ;  /* 0xffffffffff0f7424 */ /* 0x000fce00078e00ff */
[----:B-----5:R-:W-:Y:S05]  /*27dc0*/  WARPSYNC.COLLECTIVE R15, `(.L_x_1658) ;  /* 0x000000000f087348 */ /* 0x020fea0003c00000 */
[----:B------:R0:W1:Y:S02]  /*27dd0*/  SHFL.IDX P6, R14, R13, R12, R11 ;  /* 0x0000000c0d0e7389 */ /* 0x00006400000c000b */
[----:B01---5:R-:W-:Y:S01]  /*27de0*/  ENDCOLLECTIVE ;  /* 0x000000000000791b */ /* 0x023fe20003800000 */
.L_x_1658:
[----:B------:R-:W-:Y:S05]  /*27df0*/  BRA `(.L_x_1659) ;  /* 0xfffffdd800bc7947 */ /* 0x000fea000383ffff */
.L_x_1386:
[----:B------:R-:W-:Y:S01]  /*27e00*/  BSSY B1, `(.L_x_1660) ;  /* 0x0000008000017945 */ /* 0x000fe20003800000 */
[----:B------:R-:W-:Y:S02]  /*27e10*/  IMAD.MOV.U32 R13, RZ, RZ, R4 ;  /* 0x000000ffff0d7224 */ /* 0x000fe400078e0004 */
[----:B------:R-:W-:Y:S02]  /*27e20*/  IMAD.MOV.U32 R12, RZ, RZ, RZ ;  /* 0x000000ffff0c7224 */ /* 0x000fe400078e00ff */
[----:B------:R-:W-:Y:S02]  /*27e30*/  IMAD.MOV.U32 R11, RZ, RZ, 0x1e1f ;  /* 0x00001e1fff0b7424 */ /* 0x000fe400078e00ff */
[----:B------:R-:W-:-:S07]  /*27e40*/  IMAD.MOV.U32 R15, RZ, RZ, -0x1 ;  /* 0xffffffffff0f7424 */ /* 0x000fce00078e00ff */
[----:B-----5:R-:W-:Y:S05]  /*27e50*/  WARPSYNC.COLLECTIVE R15, `(.L_x_1661) ;  /* 0x000000000f087348 */ /* 0x020fea0003c00000 */
[----:B------:R0:W1:Y:S02]  /*27e60*/  SHFL.IDX P6, R14, R13, R12, R11 ;  /* 0x0000000c0d0e7389 */ /* 0x00006400000c000b */
[----:B01---5:R-:W-:Y:S01]  /*27e70*/  ENDCOLLECTIVE ;  /* 0x000000000000791b */ /* 0x023fe20003800000 */
.L_x_1661:
[----:B------:R-:W-:Y:S05]  /*27e80*/  BSYNC B1 ;  /* 0x0000000000017941 */ /* 0x000fea0003800000 */
.L_x_1660:
[----:B------:R-:W-:Y:S05]  /*27e90*/  BRA `(.L_x_1662) ;  /* 0xfffffdd8009c7947 */ /* 0x000fea000383ffff */
.L_x_1387:
        /* <DEDUP_REMOVED lines=8> */
.L_x_1664:
[----:B------:R-:W-:Y:S05]  /*27f20*/  BSYNC B1 ;  /* 0x0000000000017941 */ /* 0x000fea0003800000 */
.L_x_1663:
[----:B------:R-:W-:Y:S05]  /*27f30*/  BRA `(.L_x_1665) ;  /* 0xfffffdd8007c7947 */ /* 0x000fea000383ffff */
.L_x_1388:
        /* <DEDUP_REMOVED lines=8> */
.L_x_1667:
[----:B------:R-:W-:Y:S05]  /*27fc0*/  BSYNC B1 ;  /* 0x0000000000017941 */ /* 0x000fea0003800000 */
.L_x_1666:
[----:B------:R-:W-:Y:S05]  /*27fd0*/  BRA `(.L_x_1668) ;  /* 0xfffffdd8005c7947 */ /* 0x000fea000383ffff */
.L_x_1389:
[----:B0-----:R-:W-:-:S04]  /*27fe0*/  IMAD.U32 R3, RZ, RZ, UR38 ;  /* 0x00000026ff037e24 */ /* 0x001fc8000f8e00ff */
[----:B------:R0:W1:Y:S03]  /*27ff0*/  SYNCS.PHASECHK.TRANS64.TRYWAIT P1, [R3+URZ+0x33400], R0 ;  /* 0x03340000030075a7 */ /* 0x000066000802017f */
[----:B-1----:R-:W-:Y:S05]  /*28000*/  @!P1 NANOSLEEP.SYNCS 0x989680 ;  /* 0x009896800000995d */ /* 0x002fea0003900000 */
[----:B------:R-:W1:Y:S02]  /*28010*/  @!P1 SYNCS.PHASECHK.TRANS64 P1, [R3+URZ+0x33400], R0 ;  /* 0x03340000030095a7 */ /* 0x000e64000802007f */
[----:B-1----:R-:W-:Y:S05]  /*28020*/  @!P1 BRA `(.L_x_1389) ;  /* 0xfffffffc00ec9947 */ /* 0x002fea000383ffff */
[----:B------:R-:W-:Y:S05]  /*28030*/  BRA `(.L_x_1669) ;  /* 0xfffffdd800607947 */ /* 0x000fea000383ffff */
.L_x_1403:
[----:B------:R-:W-:Y:S02]  /*28040*/  IMAD.MOV.U32 R12, RZ, RZ, RZ ;  /* 0x000000ffff0c7224 */ /* 0x000fe400078e00ff */
[----:B------:R-:W-:Y:S02]  /*28050*/  IMAD.MOV.U32 R11, RZ, RZ, 0x1e1f ;  /* 0x00001e1fff0b7424 */ /* 0x000fe400078e00ff */
[----:B------:R-:W-:-:S07]  /*28060*/  IMAD.MOV.U32 R15, RZ, RZ, -0x1 ;  /* 0xffffffffff0f7424 */ /* 0x000fce00078e00ff */
[----:B-----5:R-:W-:Y:S05]  /*28070*/  WARPSYNC.COLLECTIVE R15, `(.L_x_1670) ;  /* 0x000000000f087348 */ /* 0x020fea0003c00000 */
[----:B------:R0:W1:Y:S02]  /*28080*/  SHFL.IDX P6, R14, R13, R12, R11 ;  /* 0x0000000c0d0e7389 */ /* 0x00006400000c000b */
[----:B01---5:R-:W-:Y:S01]  /*28090*/  ENDCOLLECTIVE ;  /* 0x000000000000791b */ /* 0x023fe20003800000 */
.L_x_1670:
[----:B------:R-:W-:Y:S05]  /*280a0*/  BRA `(.L_x_1671) ;  /* 0xfffffe0c00607947 */ /* 0x000fea000383ffff */
.L_x_1404:
        /* <DEDUP_REMOVED lines=8> */
.L_x_1673:
[----:B------:R-:W-:Y:S05]  /*28130*/  BSYNC B1 ;  /* 0x0000000000017941 */ /* 0x000fea0003800000 */
.L_x_1672:
[----:B------:R-:W-:Y:S05]  /*28140*/  BRA `(.L_x_1674) ;  /* 0xfffffe0c00407947 */ /* 0x000fea000383ffff */
.L_x_1405:
        /* <DEDUP_REMOVED lines=8> */
.L_x_1676:
[----:B------:R-:W-:Y:S05]  /*281d0*/  BSYNC B1 ;  /* 0x0000000000017941 */ /* 0x000fea0003800000 */
.L_x_1675:
[----:B------:R-:W-:Y:S05]  /*281e0*/  BRA `(.L_x_1677) ;  /* 0xfffffe0c00207947 */ /* 0x000fea000383ffff */
.L_x_1406:
        /* <DEDUP_REMOVED lines=8> */
.L_x_1679:
[----:B------:R-:W-:Y:S05]  /*28270*/  BSYNC B1 ;  /* 0x0000000000017941 */ /* 0x000fea0003800000 */
.L_x_1678:
[----:B------:R-:W-:Y:S05]  /*28280*/  BRA `(.L_x_1680) ;  /* 0xfffffe0c00007947 */ /* 0x000fea000383ffff */
.L_x_1407:
[----:B0-----:R-:W-:-:S04]  /*28290*/  IMAD.U32 R3, RZ, RZ, UR38 ;  /* 0x00000026ff037e24 */ /* 0x001fc8000f8e00ff */
[----:B------:R0:W1:Y:S03]  /*282a0*/  SYNCS.PHASECHK.TRANS64.TRYWAIT P1, [R3+URZ+0x33400], R0 ;  /* 0x03340000030075a7 */ /* 0x000066000802017f */
[----:B-1----:R-:W-:Y:S05]  /*282b0*/  @!P1 NANOSLEEP.SYNCS 0x989680 ;  /* 0x009896800000995d */ /* 0x002fea0003900000 */
[----:B------:R-:W1:Y:S02]  /*282c0*/  @!P1 SYNCS.PHASECHK.TRANS64 P1, [R3+URZ+0x33400], R0 ;  /* 0x03340000030095a7 */ /* 0x000e64000802007f */
[----:B-1----:R-:W-:Y:S05]  /*282d0*/  @!P1 BRA `(.L_x_1407) ;  /* 0xfffffffc00ec9947 */ /* 0x002fea000383ffff */
[----:B------:R-:W-:Y:S05]  /*282e0*/  BRA `(.L_x_1681) ;  /* 0xfffffe0c00047947 */ /* 0x000fea000383ffff */
.L_x_1415:
[----:B-1----:R1:W2:Y:S02]  /*282f0*/  SYNCS.PHASECHK.TRANS64.TRYWAIT P2, [R3+URZ+0x33430], R0 ;  /* 0x03343000030075a7 */ /* 0x0022a4000804017f */
[----:B--2---:R-:W-:Y:S05]  /*28300*/  @!P2 NANOSLEEP.SYNCS 0x989680 ;  /* 0x009896800000a95d */ /* 0x004fea0003900000 */
[----:B------:R-:W2:Y:S02]  /*28310*/  @!P2 SYNCS.PHASECHK.TRANS64 P2, [R3+URZ+0x33430], R0 ;  /* 0x033430000300a5a7 */ /* 0x000ea4000804007f */
[----:B--2---:R-:W-:Y:S05]  /*28320*/  @!P2 BRA `(.L_x_1415) ;  /* 0xfffffffc00f0a947 */ /* 0x004fea000383ffff */
[----:B------:R-:W-:Y:S05]  /*28330*/  BRA `(.L_x_1414) ;  /* 0xfffffe3c004c7947 */ /* 0x000fea000383ffff */
.L_x_1431:
[----:B-1----:R-:W-:-:S04]  /*28340*/  IMAD.U32 R9, RZ, RZ, UR6 ;  /* 0x00000006ff097e24 */ /* 0x002fc8000f8e00ff */
[----:B------:R1:W2:Y:S03]  /*28350*/  SYNCS.PHASECHK.TRANS64.TRYWAIT P2, [R9+URZ+0x33430], R8 ;  /* 0x03343008090075a7 */ /* 0x0002a6000804017f */
[----:B--2---:R-:W-:Y:S05]  /*28360*/  @!P2 NANOSLEEP.SYNCS 0x989680 ;  /* 0x009896800000a95d */ /* 0x004fea0003900000 */
[----:B------:R-:W2:Y:S02]  /*28370*/  @!P2 SYNCS.PHASECHK.TRANS64 P2, [R9+URZ+0x33430], R8 ;  /* 0x033430080900a5a7 */ /* 0x000ea4000804007f */
[----:B--2---:R-:W-:Y:S05]  /*28380*/  @!P2 BRA `(.L_x_1431) ;  /* 0xfffffffc00eca947 */ /* 0x004fea000383ffff */
[----:B------:R-:W-:Y:S05]  /*28390*/  BRA `(.L_x_1428) ;  /* 0xfffffe8000647947 */ /* 0x000fea000383ffff */
.L_x_1435:
[----:B-1----:R-:W-:-:S04]  /*283a0*/  IMAD.U32 R9, RZ, RZ, UR6 ;  /* 0x00000006ff097e24 */ /* 0x002fc8000f8e00ff */
[----:B------:R1:W2:Y:S03]  /*283b0*/  SYNCS.PHASECHK.TRANS64.TRYWAIT P2, [R9+URZ+0x33450], R8 ;  /* 0x03345008090075a7 */ /* 0x0002a6000804017f */
[----:B--2---:R-:W-:Y:S05]  /*283c0*/  @!P2 NANOSLEEP.SYNCS 0x989680 ;  /* 0x009896800000a95d */ /* 0x004fea0003900000 */
[----:B------:R-:W2:Y:S02]  /*283d0*/  @!P2 SYNCS.PHASECHK.TRANS64 P2, [R9+URZ+0x33450], R8 ;  /* 0x033450080900a5a7 */ /* 0x000ea4000804007f */
[----:B--2---:R-:W-:Y:S05]  /*283e0*/  @!P2 BRA `(.L_x_1435) ;  /* 0xfffffffc00eca947 */ /* 0x004fea000383ffff */
[----:B------:R-:W-:Y:S05]  /*283f0*/  BRA `(.L_x_1432) ;  /* 0xfffffe8c00607947 */ /* 0x000fea000383ffff */
.L_x_1453:
[----:B-1----:R-:W-:-:S04]  /*28400*/  IMAD.U32 R3, RZ, RZ, UR6 ;  /* 0x00000006ff037e24 */ /* 0x002fc8000f8e00ff */
[----:B------:R1:W2:Y:S03]  /*28410*/  SYNCS.PHASECHK.TRANS64.TRYWAIT P3, [R3+URZ+0x33430], R0 ;  /* 0x03343000030075a7 */ /* 0x0002a6000806017f */
[----:B--2---:R-:W-:Y:S05]  /*28420*/  @!P3 NANOSLEEP.SYNCS 0x989680 ;  /* 0x009896800000b95d */ /* 0x004fea0003900000 */
[----:B------:R-:W2:Y:S02]  /*28430*/  @!P3 SYNCS.PHASECHK.TRANS64 P3, [R3+URZ+0x33430], R0 ;  /* 0x033430000300b5a7 */ /* 0x000ea4000806007f */
[----:B--2---:R-:W-:Y:S05]  /*28440*/  @!P3 BRA `(.L_x_1453) ;  /* 0xfffffffc00ecb947 */ /* 0x004fea000383ffff */
[----:B------:R-:W-:Y:S05]  /*28450*/  BRA `(.L_x_1450) ;  /* 0xfffffecc00847947 */ /* 0x000fea000383ffff */
.L_x_1457:
[----:B-1----:R-:W-:-:S04]  /*28460*/  IMAD.U32 R3, RZ, RZ, UR6 ;  /* 0x00000006ff037e24 */ /* 0x002fc8000f8e00ff */
[----:B------:R1:W2:Y:S03]  /*28470*/  SYNCS.PHASECHK.TRANS64.TRYWAIT P2, [R3+URZ+0x33450], R0 ;  /* 0x03345000030075a7 */ /* 0x0002a6000804017f */
[----:B--2---:R-:W-:Y:S05]  /*28480*/  @!P2 NANOSLEEP.SYNCS 0x989680 ;  /* 0x009896800000a95d */ /* 0x004fea0003900000 */
[----:B------:R-:W2:Y:S02]  /*28490*/  @!P2 SYNCS.PHASECHK.TRANS64 P2, [R3+URZ+0x33450], R0 ;  /* 0x033450000300a5a7 */ /* 0x000ea4000804007f */
[----:B--2---:R-:W-:Y:S05]  /*284a0*/  @!P2 BRA `(.L_x_1457) ;  /* 0xfffffffc00eca947 */ /* 0x004fea000383ffff */
[----:B------:R-:W-:Y:S05]  /*284b0*/  BRA `(.L_x_1454) ;  /* 0xfffffed8008c7947 */ /* 0x000fea000383ffff */
.L_x_1464:
[----:B-1----:R-:W-:-:S04]  /*284c0*/  IMAD.U32 R3, RZ, RZ, UR6 ;  /* 0x00000006ff037e24 */ /* 0x002fc8000f8e00ff */
[----:B------:R1:W2:Y:S03]  /*284d0*/  SYNCS.PHASECHK.TRANS64.TRYWAIT P3, [R3+URZ+0x33430], R0 ;  /* 0x03343000030075a7 */ /* 0x0002a6000806017f */
[----:B--2---:R-:W-:Y:S05]  /*284e0*/  @!P3 NANOSLEEP.SYNCS 0x989680 ;  /* 0x009896800000b95d */ /* 0x004fea0003900000 */
[----:B------:R-:W2:Y:S02]  /*284f0*/  @!P3 SYNCS.PHASECHK.TRANS64 P3, [R3+URZ+0x33430], R0 ;  /* 0x033430000300b5a7 */ /* 0x000ea4000806007f */
[----:B--2---:R-:W-:Y:S05]  /*28500*/  @!P3 BRA `(.L_x_1464) ;  /* 0xfffffffc00ecb947 */ /* 0x004fea000383ffff */
[----:B------:R-:W-:Y:S05]  /*28510*/  BRA `(.L_x_1461) ;  /* 0xfffffefc00287947 */ /* 0x000fea000383ffff */
.L_x_1468:
[----:B-1----:R-:W-:-:S04]  /*28520*/  IMAD.U32 R3, RZ, RZ, UR6 ;  /* 0x00000006ff037e24 */ /* 0x002fc8000f8e00ff */
[----:B------:R1:W2:Y:S03]  /*28530*/  SYNCS.PHASECHK.TRANS64.TRYWAIT P2, [R3+URZ+0x33450], R0 ;  /* 0x03345000030075a7 */ /* 0x0002a6000804017f */
[----:B--2---:R-:W-:Y:S05]  /*28540*/  @!P2 NANOSLEEP.SYNCS 0x989680 ;  /* 0x009896800000a95d */ /* 0x004fea0003900000 */
[----:B------:R-:W2:Y:S02]  /*28550*/  @!P2 SYNCS.PHASECHK.TRANS64 P2, [R3+URZ+0x33450], R0 ;  /* 0x033450000300a5a7 */ /* 0x000ea4000804007f */
[----:B--2---:R-:W-:Y:S05]  /*28560*/  @!P2 BRA `(.L_x_1468) ;  /* 0xfffffffc00eca947 */ /* 0x004fea000383ffff */
[----:B------:R-:W-:Y:S05]  /*28570*/  BRA `(.L_x_1465) ;  /* 0xffffff0800307947 */ /* 0x000fea000383ffff */
.L_x_1482:
[----:B-1----:R-:W-:-:S04]  /*28580*/  IMAD.U32 R5, RZ, RZ, UR14 ;  /* 0x0000000eff057e24 */ /* 0x002fc8000f8e00ff */
[----:B------:R1:W2:Y:S03]  /*28590*/  SYNCS.PHASECHK.TRANS64.TRYWAIT P1, [R5+URZ+0x33450], R4 ;  /* 0x03345004050075a7 */ /* 0x0002a6000802017f */
[----:B--2---:R-:W-:Y:S05]  /*285a0*/  @!P1 NANOSLEEP.SYNCS 0x989680 ;  /* 0x009896800000995d */ /* 0x004fea0003900000 */
[----:B------:R-:W2:Y:S02]  /*285b0*/  @!P1 SYNCS.PHASECHK.TRANS64 P1, [R5+URZ+0x33450], R4 ;  /* 0x03345004050095a7 */ /* 0x000ea4000802007f */
[----:B--2---:R-:W-:Y:S05]  /*285c0*/  @!P1 BRA `(.L_x_1482) ;  /* 0xfffffffc00ec9947 */ /* 0x004fea000383ffff */
[----:B------:R-:W-:Y:S05]  /*285d0*/  BRA `(.L_x_1481) ;  /* 0xffffff4400a47947 */ /* 0x000fea000383ffff */
.L_x_1527:
[----:B------:R-:W0:Y:S01]  /*285e0*/  S2R R7, SR_TID.X ;  /* 0x0000000000077919 */ /* 0x000e220000002100 */
[----:B------:R-:W-:Y:S01]  /*285f0*/  BSSY B1, `(.L_x_1682) ;  /* 0x000000a000017945 */ /* 0x000fe20003800000 */
[----:B------:R-:W-:Y:S02]  /*28600*/  IMAD.MOV.U32 R12, RZ, RZ, RZ ;  /* 0x000000ffff0c7224 */ /* 0x000fe400078e00ff */
[----:B------:R-:W-:Y:S02]  /*28610*/  IMAD.MOV.U32 R11, RZ, RZ, 0x1f ;  /* 0x0000001fff0b7424 */ /* 0x000fe400078e00ff */
[----:B------:R-:W-:Y:S01]  /*28620*/  IMAD.MOV.U32 R15, RZ, RZ, -0x1 ;  /* 0xffffffffff0f7424 */ /* 0x000fe200078e00ff */
[----:B0-----:R-:W-:-:S04]  /*28630*/  SHF.R.U32.HI R7, RZ, 0x5, R7 ;  /* 0x00000005ff077819 */ /* 0x001fc80000011607 */
[----:B------:R-:W-:-:S05]  /*28640*/  LOP3.LUT R7, R7, 0x3, RZ, 0xc0, !PT ;  /* 0x0000000307077812 */ /* 0x000fca00078ec0ff */
[----:B------:R-:W-:-:S07]  /*28650*/  IMAD.MOV.U32 R13, RZ, RZ, R7 ;  /* 0x000000ffff0d7224 */ /* 0x000fce00078e0007 */
[----:B------:R-:W-:Y:S05]  /*28660*/  WARPSYNC.COLLECTIVE R15, `(.L_x_1683) ;  /* 0x000000000f087348 */ /* 0x000fea0003c00000 */
[----:B------:R0:W1:Y:S02]  /*28670*/  SHFL.IDX P6, R14, R13, R12, R11 ;  /* 0x0000000c0d0e7389 */ /* 0x00006400000c000b */
[----:B01----:R-:W-:Y:S01]  /*28680*/  ENDCOLLECTIVE ;  /* 0x000000000000791b */ /* 0x003fe20003800000 */
.L_x_1683:
[----:B------:R-:W-:Y:S05]  /*28690*/  BSYNC B1 ;  /* 0x0000000000017941 */ /* 0x000fea0003800000 */
.L_x_1682:
[----:B------:R-:W-:Y:S05]  /*286a0*/  BRA `(.L_x_1684) ;  /* 0xffffff9800587947 */ /* 0x000fea000383ffff */
.L_x_1529:
[----:B------:R-:W-:Y:S01]  /*286b0*/  BSSY B1, `(.L_x_1685) ;  /* 0x0000006000017945 */ /* 0x000fe20003800000 */
[----:B------:R-:W-:-:S07]  /*286c0*/  IMAD.MOV.U32 R15, RZ, RZ, -0x1 ;  /* 0xffffffffff0f7424 */ /* 0x000fce00078e00ff */
[----:B0-----:R-:W-:Y:S05]  /*286d0*/  WARPSYNC.COLLECTIVE R15, `(.L_x_1686) ;  /* 0x000000000f0c7348 */ /* 0x001fea0003c00000 */
[----:B------:R-:W-:Y:S02]  /*286e0*/  ELECT P6, UR62, PT ;  /* 0x00000000003e782f */ /* 0x000fe400038c0000 */
[----:B------:R-:W-:Y:S01]  /*286f0*/  MOV R14, UR62 ;  /* 0x0000003e000e7c02 */ /* 0x000fe20008000f00 */
[----:B0-----:R-:W-:Y:S10]  /*28700*/  ENDCOLLECTIVE ;  /* 0x000000000000791b */ /* 0x001ff40003800000 */
.L_x_1686:
[----:B------:R-:W-:Y:S05]  /*28710*/  BSYNC B1 ;  /* 0x0000000000017941 */ /* 0x000fea0003800000 */
.L_x_1685:
[----:B------:R-:W-:Y:S05]  /*28720*/  BRA `(.L_x_1528) ;  /* 0xffffff9800507947 */ /* 0x000fea000383ffff */
.L_x_1531:
[----:B0-----:R0:W1:Y:S02]  /*28730*/  SYNCS.PHASECHK.TRANS64.TRYWAIT P0, [R12+URZ+0x33420], R6 ;  /* 0x033420060c0075a7 */ /* 0x001064000800017f */
[----:B-1----:R-:W-:Y:S05]  /*28740*/  @!P0 NANOSLEEP.SYNCS 0x989680 ;  /* 0x009896800000895d */ /* 0x002fea0003900000 */
[----:B------:R-:W1:Y:S02]  /*28750*/  @!P0 SYNCS.PHASECHK.TRANS64 P0, [R12+URZ+0x33420], R6 ;  /* 0x033420060c0085a7 */ /* 0x000e64000800007f */
[----:B-1----:R-:W-:Y:S05]  /*28760*/  @!P0 BRA `(.L_x_1531) ;  /* 0xfffffffc00f08947 */ /* 0x002fea000383ffff */
[----:B------:R-:W-:Y:S05]  /*28770*/  BRA `(.L_x_1687) ;  /* 0xffffff98006c7947 */ /* 0x000fea000383ffff */
.L_x_1535:
[----:B-1----:R1:W2:Y:S02]  /*28780*/  SYNCS.PHASECHK.TRANS64.TRYWAIT P0, [R9+URZ+0x334a0], R11 ;  /* 0x0334a00b090075a7 */ /* 0x0022a4000800017f */
[----:B--2---:R-:W-:Y:S05]  /*28790*/  @!P0 NANOSLEEP.SYNCS 0x989680 ;  /* 0x009896800000895d */ /* 0x004fea0003900000 */
[----:B------:R-:W2:Y:S02]  /*287a0*/  @!P0 SYNCS.PHASECHK.TRANS64 P0, [R9+URZ+0x334a0], R11 ;  /* 0x0334a00b090085a7 */ /* 0x000ea4000800007f */
[----:B--2---:R-:W-:Y:S05]  /*287b0*/  @!P0 BRA `(.L_x_1535) ;  /* 0xfffffffc00f08947 */ /* 0x004fea000383ffff */
[----:B------:R-:W-:Y:S05]  /*287c0*/  BRA `(.L_x_1688) ;  /* 0xffffff9800887947 */ /* 0x000fea000383ffff */
.L_x_1542:
[----:B0-----:R0:W2:Y:S02]  /*287d0*/  SYNCS.PHASECHK.TRANS64.TRYWAIT P0, [R9+URZ+0x334c0], R11 ;  /* 0x0334c00b090075a7 */ /* 0x0010a4000800017f */
[----:B--2---:R-:W-:Y:S05]  /*287e0*/  @!P0 NANOSLEEP.SYNCS 0x989680 ;  /* 0x009896800000895d */ /* 0x004fea0003900000 */
[----:B------:R-:W2:Y:S02]  /*287f0*/  @!P0 SYNCS.PHASECHK.TRANS64 P0, [R9+URZ+0x334c0], R11 ;  /* 0x0334c00b090085a7 */ /* 0x000ea4000800007f */
[----:B--2---:R-:W-:Y:S05]  /*28800*/  @!P0 BRA `(.L_x_1542) ;  /* 0xfffffffc00f08947 */ /* 0x004fea000383ffff */
[----:B------:R-:W-:Y:S05]  /*28810*/  BRA `(.L_x_1689) ;  /* 0xffffff9c00847947 */ /* 0x000fea000383ffff */
.L_x_1551:
[----:B0-----:R0:W1:Y:S02]  /*28820*/  SYNCS.PHASECHK.TRANS64.TRYWAIT P1, [R8+URZ+0x334a0], R7 ;  /* 0x0334a007080075a7 */ /* 0x001064000802017f */
[----:B-1----:R-:W-:Y:S05]  /*28830*/  @!P1 NANOSLEEP.SYNCS 0x989680 ;  /* 0x009896800000995d */ /* 0x002fea0003900000 */
[----:B------:R-:W1:Y:S02]  /*28840*/  @!P1 SYNCS.PHASECHK.TRANS64 P1, [R8+URZ+0x334a0], R7 ;  /* 0x0334a007080095a7 */ /* 0x000e64000802007f */
[----:B-1----:R-:W-:Y:S05]  /*28850*/  @!P1 BRA `(.L_x_1551) ;  /* 0xfffffffc00f09947 */ /* 0x002fea000383ffff */
[----:B------:R-:W-:Y:S05]  /*28860*/  BRA `(.L_x_1690) ;  /* 0xffffffa000d87947 */ /* 0x000fea000383ffff */
.L_x_1558:
[----:B-1----:R1:W2:Y:S02]  /*28870*/  SYNCS.PHASECHK.TRANS64.TRYWAIT P1, [R8+URZ+0x334c0], R7 ;  /* 0x0334c007080075a7 */ /* 0x0022a4000802017f */
[----:B--2---:R-:W-:Y:S05]  /*28880*/  @!P1 NANOSLEEP.SYNCS 0x989680 ;  /* 0x009896800000995d */ /* 0x004fea0003900000 */
[----:B------:R-:W2:Y:S02]  /*28890*/  @!P1 SYNCS.PHASECHK.TRANS64 P1, [R8+URZ+0x334c0], R7 ;  /* 0x0334c007080095a7 */ /* 0x000ea4000802007f */
[----:B--2---:R-:W-:Y:S05]  /*288a0*/  @!P1 BRA `(.L_x_1558) ;  /* 0xfffffffc00f09947 */ /* 0x004fea000383ffff */
[----:B------:R-:W-:Y:S05]  /*288b0*/  BRA `(.L_x_1691) ;  /* 0xffffffa400cc7947 */ /* 0x000fea000383ffff */
.L_x_1583:
        /* <DEDUP_REMOVED lines=11> */
.L_x_1693:
[----:B------:R-:W-:Y:S05]  /*28970*/  BSYNC B0 ;  /* 0x0000000000007941 */ /* 0x000fea0003800000 */
.L_x_1692:
[----:B------:R-:W-:Y:S05]  /*28980*/  BRA `(.L_x_1694) ;  /* 0xffffffb8008c7947 */ /* 0x000fea000383ffff */
.L_x_1585:
[----:B------:R-:W-:Y:S01]  /*28990*/  BSSY B0, `(.L_x_1695) ;  /* 0x0000006000007945 */ /* 0x000fe20003800000 */
[----:B------:R-:W-:-:S07]  /*289a0*/  IMAD.MOV.U32 R15, RZ, RZ, -0x1 ;  /* 0xffffffffff0f7424 */ /* 0x000fce00078e00ff */
[----:B0-----:R-:W-:Y:S05]  /*289b0*/  WARPSYNC.COLLECTIVE R15, `(.L_x_1696) ;  /* 0x000000000f0c7348 */ /* 0x001fea0003c00000 */
[----:B------:R-:W-:Y:S02]  /*289c0*/  ELECT P6, UR62, PT ;  /* 0x00000000003e782f */ /* 0x000fe400038c0000 */
[----:B------:R-:W-:Y:S01]  /*289d0*/  MOV R14, UR62 ;  /* 0x0000003e000e7c02 */ /* 0x000fe20008000f00 */
[----:B0-----:R-:W-:Y:S10]  /*289e0*/  ENDCOLLECTIVE ;  /* 0x000000000000791b */ /* 0x001ff40003800000 */
.L_x_1696:
[----:B------:R-:W-:Y:S05]  /*289f0*/  BSYNC B0 ;  /* 0x0000000000007941 */ /* 0x000fea0003800000 */
.L_x_1695:
[----:B------:R-:W-:Y:S05]  /*28a00*/  BRA `(.L_x_1697) ;  /* 0xffffffb800847947 */ /* 0x000fea000383ffff */
.L_x_1588:
[----:B0-----:R0:W1:Y:S02]  /*28a10*/  SYNCS.PHASECHK.TRANS64.TRYWAIT P2, [R6+URZ+0x33480], R8 ;  /* 0x03348008060075a7 */ /* 0x001064000804017f */
[----:B-1----:R-:W-:Y:S05]  /*28a20*/  @!P2 NANOSLEEP.SYNCS 0x989680 ;  /* 0x009896800000a95d */ /* 0x002fea0003900000 */
[----:B------:R-:W1:Y:S02]  /*28a30*/  @!P2 SYNCS.PHASECHK.TRANS64 P2, [R6+URZ+0x33480], R8 ;  /* 0x033480080600a5a7 */ /* 0x000e64000804007f */
[----:B-1----:R-:W-:Y:S05]  /*28a40*/  @!P2 BRA `(.L_x_1588) ;  /* 0xfffffffc00f0a947 */ /* 0x002fea000383ffff */
[----:B------:R-:W-:Y:S05]  /*28a50*/  BRA `(.L_x_1698) ;  /* 0xffffffb800f87947 */ /* 0x000fea000383ffff */
.L_x_1590:
[----:B-1----:R1:W2:Y:S02]  /*28a60*/  SYNCS.PHASECHK.TRANS64.TRYWAIT P2, [R6+URZ+0x33440], R8 ;  /* 0x03344008060075a7 */ /* 0x0022a4000804017f */
[----:B--2---:R-:W-:Y:S05]  /*28a70*/  @!P2 NANOSLEEP.SYNCS 0x989680 ;  /* 0x009896800000a95d */ /* 0x004fea0003900000 */
[----:B------:R-:W2:Y:S02]  /*28a80*/  @!P2 SYNCS.PHASECHK.TRANS64 P2, [R6+URZ+0x33440], R8 ;  /* 0x033440080600a5a7 */ /* 0x000ea4000804007f */
[----:B--2---:R-:W-:Y:S05]  /*28a90*/  @!P2 BRA `(.L_x_1590) ;  /* 0xfffffffc00f0a947 */ /* 0x004fea000383ffff */
[----:B------:R-:W-:Y:S05]  /*28aa0*/  BRA `(.L_x_1699) ;  /* 0xffffffbc00807947 */ /* 0x000fea000383ffff */
.L_x_1593:
[----:B0-----:R-:W0:Y:S01]  /*28ab0*/  S2R R5, SR_CgaCtaId ;  /* 0x0000000000057919 */ /* 0x001e220000008800 */
[----:B------:R-:W-:-:S04]  /*28ac0*/  MOV R4, 0x400 ;  /* 0x0000040000047802 */ /* 0x000fc80000000f00 */
[----:B0-----:R-:W-:-:S04]  /*28ad0*/  LEA R4, R5, R4, 0x18 ;  /* 0x0000000405047211 */ /* 0x001fc800078ec0ff */
[----:B------:R0:W1:Y:S03]  /*28ae0*/  SYNCS.PHASECHK.TRANS64.TRYWAIT P0, [R4+URZ+0x33420], R3 ;  /* 0x03342003040075a7 */ /* 0x000066000800017f */
[----:B-1----:R-:W-:Y:S05]  /*28af0*/  @!P0 NANOSLEEP.SYNCS 0x989680 ;  /* 0x009896800000895d */ /* 0x002fea0003900000 */
[----:B------:R-:W1:Y:S02]  /*28b00*/  @!P0 SYNCS.PHASECHK.TRANS64 P0, [R4+URZ+0x33420], R3 ;  /* 0x03342003040085a7 */ /* 0x000e64000800007f */
[----:B-1----:R-:W-:Y:S05]  /*28b10*/  @!P0 BRA `(.L_x_1593) ;  /* 0xfffffffc00e48947 */ /* 0x002fea000383ffff */
[----:B------:R-:W-:Y:S05]  /*28b20*/  BRA `(.L_x_1700) ;  /* 0xffffffc000b07947 */ /* 0x000fea000383ffff */
.L_x_1599:
[----:B0-----:R0:W1:Y:S02]  /*28b30*/  SYNCS.PHASECHK.TRANS64.TRYWAIT P0, [R5+URZ+0x33480], R4 ;  /* 0x03348004050075a7 */ /* 0x001064000800017f */
[----:B-1----:R-:W-:Y:S05]  /*28b40*/  @!P0 NANOSLEEP.SYNCS 0x989680 ;  /* 0x009896800000895d */ /* 0x002fea0003900000 */
[----:B------:R-:W1:Y:S02]  /*28b50*/  @!P0 SYNCS.PHASECHK.TRANS64 P0, [R5+URZ+0x33480], R4 ;  /* 0x03348004050085a7 */ /* 0x000e64000800007f */
[----:B-1----:R-:W-:Y:S05]  /*28b60*/  @!P0 BRA `(.L_x_1599) ;  /* 0xfffffffc00f08947 */ /* 0x002fea000383ffff */
[----:B------:R-:W-:Y:S05]  /*28b70*/  BRA `(.L_x_1701) ;  /* 0xffffffc400607947 */ /* 0x000fea000383ffff */
.L_x_1606:
[----:B-1----:R1:W2:Y:S02]  /*28b80*/  SYNCS.PHASECHK.TRANS64.TRYWAIT P0, [R5+URZ+0x33440], R4 ;  /* 0x03344004050075a7 */ /* 0x0022a4000800017f */
[----:B--2---:R-:W-:Y:S05]  /*28b90*/  @!P0 NANOSLEEP.SYNCS 0x989680 ;  /* 0x009896800000895d */ /* 0x004fea0003900000 */
[----:B------:R-:W2:Y:S02]  /*28ba0*/  @!P0 SYNCS.PHASECHK.TRANS64 P0, [R5+URZ+0x33440], R4 ;  /* 0x03344004050085a7 */ /* 0x000ea4000800007f */
[----:B--2---:R-:W-:Y:S05]  /*28bb0*/  @!P0 BRA `(.L_x_1606) ;  /* 0xfffffffc00f08947 */ /* 0x004fea000383ffff */
[----:B------:R-:W-:Y:S05]  /*28bc0*/  BRA `(.L_x_1702) ;  /* 0xffffffc800687947 */ /* 0x000fea000383ffff */
.L_x_1614:
[----:B0-----:R0:W1:Y:S02]  /*28bd0*/  SYNCS.PHASECHK.TRANS64.TRYWAIT P2, [R14+URZ+0x33470], R3 ;  /* 0x033470030e0075a7 */ /* 0x001064000804017f */
[----:B-1----:R-:W-:Y:S05]  /*28be0*/  @!P2 NANOSLEEP.SYNCS 0x989680 ;  /* 0x009896800000a95d */ /* 0x002fea0003900000 */
[----:B------:R-:W1:Y:S02]  /*28bf0*/  @!P2 SYNCS.PHASECHK.TRANS64 P2, [R14+URZ+0x33470], R3 ;  /* 0x033470030e00a5a7 */ /* 0x000e64000804007f */
[----:B-1----:R-:W-:Y:S05]  /*28c00*/  @!P2 BRA `(.L_x_1614) ;  /* 0xfffffffc00f0a947 */ /* 0x002fea000383ffff */
[----:B------:R-:W-:Y:S05]  /*28c10*/  BRA `(.L_x_1703) ;  /* 0xffffffcc00887947 */ /* 0x000fea000383ffff */
.L_x_1616:
[----:B0-----:R0:W1:Y:S02]  /*28c20*/  SYNCS.PHASECHK.TRANS64.TRYWAIT P2, [R14+URZ+0x33460], R3 ;  /* 0x033460030e0075a7 */ /* 0x001064000804017f */
[----:B-1----:R-:W-:Y:S05]  /*28c30*/  @!P2 NANOSLEEP.SYNCS 0x989680 ;  /* 0x009896800000a95d */ /* 0x002fea0003900000 */
[----:B------:R-:W1:Y:S02]  /*28c40*/  @!P2 SYNCS.PHASECHK.TRANS64 P2, [R14+URZ+0x33460], R3 ;  /* 0x033460030e00a5a7 */ /* 0x000e64000804007f */
[----:B-1----:R-:W-:Y:S05]  /*28c50*/  @!P2 BRA `(.L_x_1616) ;  /* 0xfffffffc00f0a947 */ /* 0x002fea000383ffff */
[----:B------:R-:W-:Y:S05]  /*28c60*/  BRA `(.L_x_1704) ;  /* 0xffffffcc00907947 */ /* 0x000fea000383ffff */
.L_x_1623:
[----:B-1----:R1:W2:Y:S02]  /*28c70*/  SYNCS.PHASECHK.TRANS64.TRYWAIT P0, [R3+URZ+0x33470], R0 ;  /* 0x03347000030075a7 */ /* 0x0022a4000800017f */
[----:B--2---:R-:W-:Y:S05]  /*28c80*/  @!P0 NANOSLEEP.SYNCS 0x989680 ;  /* 0x009896800000895d */ /* 0x004fea0003900000 */
[----:B------:R-:W2:Y:S02]  /*28c90*/  @!P0 SYNCS.PHASECHK.TRANS64 P0, [R3+URZ+0x33470], R0 ;  /* 0x03347000030085a7 */ /* 0x000ea4000800007f */
[----:B--2---:R-:W-:Y:S05]  /*28ca0*/  @!P0 BRA `(.L_x_1623) ;  /* 0xfffffffc00f08947 */ /* 0x004fea000383ffff */
[----:B------:R-:W-:Y:S05]  /*28cb0*/  BRA `(.L_x_1705) ;  /* 0xffffffd400cc7947 */ /* 0x000fea000383ffff */
.L_x_1625:
[----:B-1----:R1:W2:Y:S02]  /*28cc0*/  SYNCS.PHASECHK.TRANS64.TRYWAIT P0, [R3+URZ+0x33460], R6 ;  /* 0x03346006030075a7 */ /* 0x0022a4000800017f */
[----:B--2---:R-:W-:Y:S05]  /*28cd0*/  @!P0 NANOSLEEP.SYNCS 0x989680 ;  /* 0x009896800000895d */ /* 0x004fea0003900000 */
[----:B------:R-:W2:Y:S02]  /*28ce0*/  @!P0 SYNCS.PHASECHK.TRANS64 P0, [R3+URZ+0x33460], R6 ;  /* 0x03346006030085a7 */ /* 0x000ea4000800007f */
[----:B--2---:R-:W-:Y:S05]  /*28cf0*/  @!P0 BRA `(.L_x_1625) ;  /* 0xfffffffc00f08947 */ /* 0x004fea000383ffff */
[----:B------:R-:W-:Y:S05]  /*28d00*/  BRA `(.L_x_1706) ;  /* 0xffffffd400f87947 */ /* 0x000fea000383ffff */
.L_x_1629:
[----:B------:R-:W3:Y:S01]  /*28d10*/  LDL R3, [R1+0x2d0] ;  /* 0x0002d00001037983 */ /* 0x000ee20000100800 */
[----:B------:R-:W-:Y:S01]  /*28d20*/  BSSY B0, `(.L_x_1707) ;  /* 0x0000008000007945 */ /* 0x000fe20003800000 */
[----:B------:R-:W-:Y:S02]  /*28d30*/  IMAD.MOV.U32 R12, RZ, RZ, RZ ;  /* 0x000000ffff0c7224 */ /* 0x000fe400078e00ff */
[----:B------:R-:W-:Y:S02]  /*28d40*/  IMAD.MOV.U32 R11, RZ, RZ, 0x1f ;  /* 0x0000001fff0b7424 */ /* 0x000fe400078e00ff */
[----:B------:R-:W-:Y:S02]  /*28d50*/  IMAD.MOV.U32 R15, RZ, RZ, -0x1 ;  /* 0xffffffffff0f7424 */ /* 0x000fe400078e00ff */
[----:B---3--:R-:W-:-:S07]  /*28d60*/  IMAD.MOV.U32 R13, RZ, RZ, R3 ;  /* 0x000000ffff0d7224 */ /* 0x008fce00078e0003 */
[----:B-12---:R-:W-:Y:S05]  /*28d70*/  WARPSYNC.COLLECTIVE R15, `(.L_x_1708) ;  /* 0x000000000f087348 */ /* 0x006fea0003c00000 */
[----:B------:R0:W3:Y:S02]  /*28d80*/  SHFL.IDX P6, R14, R13, R12, R11 ;  /* 0x0000000c0d0e7389 */ /* 0x0000e400000c000b */
[----:B0123--:R-:W-:Y:S01]  /*28d90*/  ENDCOLLECTIVE ;  /* 0x000000000000791b */ /* 0x00ffe20003800000 */
.L_x_1708:
[----:B------:R-:W-:Y:S05]  /*28da0*/  BSYNC B0 ;  /* 0x0000000000007941 */ /* 0x000fea0003800000 */
.L_x_1707:
[----:B------:R0:W5:Y:S01]  /*28db0*/  LDL R2, [R1+0x2dc] ;  /* 0x0002dc0001027983 */ /* 0x0001620000100800 */
[----:B------:R-:W-:Y:S02]  /*28dc0*/  IMAD.MOV.U32 R13, RZ, RZ, R3 ;  /* 0x000000ffff0d7224 */ /* 0x000fe400078e0003 */
[----:B------:R-:W-:Y:S02]  /*28dd0*/  IMAD.MOV.U32 R12, RZ, RZ, 0x1 ;  /* 0x00000001ff0c7424 */ /* 0x000fe400078e00ff */
[----:B------:R-:W-:Y:S02]  /*28de0*/  IMAD.MOV.U32 R11, RZ, RZ, 0x1f ;  /* 0x0000001fff0b7424 */ /* 0x000fe400078e00ff */
[----:B------:R-:W-:Y:S02]  /*28df0*/  IMAD.MOV.U32 R15, RZ, RZ, -0x1 ;  /* 0xffffffffff0f7424 */ /* 0x000fe400078e00ff */
[----:B0-----:R-:W-:-:S07]  /*28e00*/  IMAD.MOV.U32 R0, RZ, RZ, R14 ;  /* 0x000000ffff007224 */ /* 0x001fce00078e000e */
[----:B-----5:R-:W-:Y:S05]  /*28e10*/  WARPSYNC.COLLECTIVE R15, `(.L_x_1709) ;  /* 0x000000000f087348 */ /* 0x020fea0003c00000 */
[----:B------:R0:W1:Y:S02]  /*28e20*/  SHFL.IDX P6, R14, R13, R12, R11 ;  /* 0x0000000c0d0e7389 */ /* 0x00006400000c000b */
[----:B01---5:R-:W-:Y:S01]  /*28e30*/  ENDCOLLECTIVE ;  /* 0x000000000000791b */ /* 0x023fe20003800000 */
.L_x_1709:
[----:B------:R-:W-:Y:S01]  /*28e40*/  ULDC UR4, c[0x0][0xc14] ;  /* 0x0003050000047ab9 */ /* 0x000fe20000000800 */
[----:B------:R-:W-:Y:S02]  /*28e50*/  IMAD.IADD R5, R2, 0x1, R9 ;  /* 0x0000000102057824 */ /* 0x000fe400078e0209 */
[----:B------:R-:W-:Y:S02]  /*28e60*/  IMAD.MOV.U32 R11, RZ, RZ, RZ ;  /* 0x000000ffff0b7224 */ /* 0x000fe400078e00ff */
[----:B------:R-:W-:Y:S01]  /*28e70*/  IMAD.MOV.U32 R4, RZ, RZ, R14 ;  /* 0x000000ffff047224 */ /* 0x000fe200078e000e */
[----:B------:R-:W-:-:S13]  /*28e80*/  ISETP.GE.OR P1, PT, R5, UR4, !P0 ;  /* 0x0000000405007c0c */ /* 0x000fda000c726670 */
[----:B------:R-:W0:Y:S02]  /*28e90*/  @!P1 LDC.64 R2, c[0x0][0xc58] ;  /* 0x00031600ff029b82 */ /* 0x000e240000000a00 */
        /* <DEDUP_REMOVED lines=8> */
[----:B------:R-:W-:-:S03]  /*28f20*/  ISETP.NE.AND P1, PT, R9, RZ, PT ;  /* 0x000000ff0900720c */ /* 0x000fc60003f25270 */
[----:B------:R-:W-:-:S10]  /*28f30*/  IMAD.MOV.U32 R13, RZ, RZ, R2 ;  /* 0x000000ffff0d7224 */ /* 0x000fd400078e0002 */
[----:B------:R-:W-:Y:S05]  /*28f40*/  WARPSYNC.COLLECTIVE R15, `(.L_x_1710) ;  /* 0x000000000f087348 */ /* 0x000fea0003c00000 */
[----:B------:R0:W1:Y:S02]  /*28f50*/  SHFL.UP P6, R14, R13, R12, R11 ;  /* 0x0400000c0d0e7389 */ /* 0x00006400000c000b */
[----:B01----:R-:W-:Y:S01]  /*28f60*/  ENDCOLLECTIVE ;  /* 0x000000000000791b */ /* 0x003fe20003800000 */
.L_x_1710:
[----:B------:R-:W-:Y:S01]  /*28f70*/  IMAD.MOV.U32 R12, RZ, RZ, 0x2 ;  /* 0x00000002ff0c7424 */ /* 0x000fe200078e00ff */
[----:B------:R-:W-:-:S05]  /*28f80*/  SEL R5, R14, RZ, P1 ;  /* 0x000000ff0e057207 */ /* 0x000fca0000800000 */
[----:B------:R-:W-:-:S04]  /*28f90*/  IMAD.IADD R5, R2, 0x1, R5 ;  /* 0x0000000102057824 */ /* 0x000fc800078e0205 */
[----:B------:R-:W-:-:S07]  /*28fa0*/  IMAD.MOV.U32 R13, RZ, RZ, R5 ;  /* 0x000000ffff0d7224 */ /* 0x000fce00078e0005 */
[----:B------:R-:W-:Y:S05]  /*28fb0*/  WARPSYNC.COLLECTIVE R15, `(.L_x_1711) ;  /* 0x000000000f087348 */ /* 0x000fea0003c00000 */
[----:B------:R0:W1:Y:S02]  /*28fc0*/  SHFL.UP P6, R14, R13, R12, R11 ;  /* 0x0400000c0d0e7389 */ /* 0x00006400000c000b */
[----:B01----:R-:W-:Y:S01]  /*28fd0*/  ENDCOLLECTIVE ;  /* 0x000000000000791b */ /* 0x003fe20003800000 */
.L_x_1711:
[----:B------:R-:W-:Y:S01]  /*28fe0*/  IMAD.MOV.U32 R12, RZ, RZ, 0x4 ;  /* 0x00000004ff0c7424 */ /* 0x000fe200078e00ff */
[----:B------:R-:W-:-:S05]  /*28ff0*/  SEL R6, R14, RZ, P2 ;  /* 0x000000ff0e067207 */ /* 0x000fca0001000000 */
[----:B------:R-:W-:-:S04]  /*29000*/  IMAD.IADD R6, R5, 0x1, R6 ;  /* 0x0000000105067824 */ /* 0x000fc800078e0206 */
[----:B------:R-:W-:-:S07]  /*29010*/  IMAD.MOV.U32 R13, RZ, RZ, R6 ;  /* 0x000000ffff0d7224 */ /* 0x000fce00078e0006 */
[----:B------:R-:W-:Y:S05]  /*29020*/  WARPSYNC.COLLECTIVE R15, `(.L_x_1712) ;  /* 0x000000000f087348 */ /* 0x000fea0003c00000 */
[----:B------:R0:W1:Y:S02]  /*29030*/  SHFL.UP P6, R14, R13, R12, R11 ;  /* 0x0400000c0d0e7389 */ /* 0x00006400000c000b */
[----:B01----:R-:W-:Y:S01]  /*29040*/  ENDCOLLECTIVE ;  /* 0x000000000000791b */ /* 0x003fe20003800000 */
.L_x_1712:
[----:B------:R-:W-:Y:S01]  /*29050*/  IMAD.MOV.U32 R12, RZ, RZ, 0x8 ;  /* 0x00000008ff0c7424 */ /* 0x000fe200078e00ff */
[----:B------:R-:W-:-:S05]  /*29060*/  SEL R7, R14, RZ, P3 ;  /* 0x000000ff0e077207 */ /* 0x000fca0001800000 */
[----:B------:R-:W-:-:S04]  /*29070*/  IMAD.IADD R7, R6, 0x1, R7 ;  /* 0x0000000106077824 */ /* 0x000fc800078e0207 */
[----:B------:R-:W-:-:S07]  /*29080*/  IMAD.MOV.U32 R13, RZ, RZ, R7 ;  /* 0x000000ffff0d7224 */ /* 0x000fce00078e0007 */
[----:B------:R-:W-:Y:S05]  /*29090*/  WARPSYNC.COLLECTIVE R15, `(.L_x_1713) ;  /* 0x000000000f087348 */ /* 0x000fea0003c00000 */
[----:B------:R0:W1:Y:S02]  /*290a0*/  SHFL.UP P6, R14, R13, R12, R11 ;  /* 0x0400000c0d0e7389 */ /* 0x00006400000c000b */
[----:B01----:R-:W-:Y:S01]  /*290b0*/  ENDCOLLECTIVE ;  /* 0x000000000000791b */ /* 0x003fe20003800000 */
.L_x_1713:
[----:B------:R-:W-:Y:S01]  /*290c0*/  IMAD.MOV.U32 R12, RZ, RZ, 0x10 ;  /* 0x00000010ff0c7424 */ /* 0x000fe200078e00ff */
[----:B------:R-:W-:-:S05]  /*290d0*/  SEL R14, R14, RZ, P4 ;  /* 0x000000ff0e0e7207 */ /* 0x000fca0002000000 */
[----:B------:R-:W-:-:S04]  /*290e0*/  IMAD.IADD R5, R7, 0x1, R14 ;  /* 0x0000000107057824 */ /* 0x000fc800078e020e */
[----:B------:R-:W-:-:S07]  /*290f0*/  IMAD.MOV.U32 R13, RZ, RZ, R5 ;  /* 0x000000ffff0d7224 */ /* 0x000fce00078e0005 */
[----:B------:R-:W-:Y:S05]  /*29100*/  WARPSYNC.COLLECTIVE R15, `(.L_x_1714) ;  /* 0x000000000f087348 */ /* 0x000fea0003c00000 */
[----:B------:R0:W1:Y:S02]  /*29110*/  SHFL.UP P6, R14, R13, R12, R11 ;  /* 0x0400000c0d0e7389 */ /* 0x00006400000c000b */
[----:B01----:R-:W-:Y:S01]  /*29120*/  ENDCOLLECTIVE ;  /* 0x000000000000791b */ /* 0x003fe20003800000 */
.L_x_1714:
[----:B------:R-:W-:Y:S02]  /*29130*/  IMAD.MOV.U32 R12, RZ, RZ, 0x1f ;  /* 0x0000001fff0c7424 */ /* 0x000fe400078e00ff */
[----:B------:R-:W-:Y:S01]  /*29140*/  IMAD.MOV.U32 R11, RZ, RZ, 0x1f ;  /* 0x0000001fff0b7424 */ /* 0x000fe200078e00ff */
[----:B------:R-:W-:-:S05]  /*29150*/  SEL R14, R14, RZ, P5 ;  /* 0x000000ff0e0e7207 */ /* 0x000fca0002800000 */
[----:B------:R-:W-:-:S04]  /*29160*/  IMAD.IADD R3, R5, 0x1, R14 ;  /* 0x0000000105037824 */ /* 0x000fc800078e020e */
[----:B------:R-:W-:-:S07]  /*29170*/  IMAD.MOV.U32 R13, RZ, RZ, R3 ;  /* 0x000000ffff0d7224 */ /* 0x000fce00078e0003 */
[----:B------:R-:W-:Y:S05]  /*29180*/  WARPSYNC.COLLECTIVE R15, `(.L_x_1715) ;  /* 0x000000000f087348 */ /* 0x000fea0003c00000 */
[----:B------:R0:W1:Y:S02]  /*29190*/  SHFL.IDX P6, R14, R13, R12, R11 ;  /* 0x0000000c0d0e7389 */ /* 0x00006400000c000b */
[----:B01----:R-:W-:Y:S01]  /*291a0*/  ENDCOLLECTIVE ;  /* 0x000000000000791b */ /* 0x003fe20003800000 */
.L_x_1715:
[----:B------:R-:W-:Y:S05]  /*291b0*/  BRA `(.L_x_1716) ;  /* 0xffffffdc004c7947 */ /* 0x000fea000383ffff */
.L_x_1634:
[----:B------:R-:W-:Y:S01]  /*291c0*/  BSSY B0, `(.L_x_1717) ;  /* 0x0000008000007945 */ /* 0x000fe20003800000 */
[----:B-----5:R-:W-:Y:S02]  /*291d0*/  IMAD.MOV.U32 R13, RZ, RZ, R2 ;  /* 0x000000ffff0d7224 */ /* 0x020fe400078e0002 */
[----:B------:R-:W-:Y:S02]  /*291e0*/  IMAD.MOV.U32 R12, RZ, RZ, 0x1 ;  /* 0x00000001ff0c7424 */ /* 0x000fe400078e00ff */
[----:B------:R-:W-:Y:S02]  /*291f0*/  IMAD.MOV.U32 R11, RZ, RZ, RZ ;  /* 0x000000ffff0b7224 */ /* 0x000fe400078e00ff */
[----:B------:R-:W-:-:S07]  /*29200*/  IMAD.MOV.U32 R15, RZ, RZ, -0x1 ;  /* 0xffffffffff0f7424 */ /* 0x000fce00078e00ff */
[----:B0-----:R-:W-:Y:S05]  /*29210*/  WARPSYNC.COLLECTIVE R15, `(.L_x_1718) ;  /* 0x000000000f087348 */ /* 0x001fea0003c00000 */
[----:B------:R1:W2:Y:S02]  /*29220*/  SHFL.UP P6, R14, R13, R12, R11 ;  /* 0x0400000c0d0e7389 */ /* 0x0002a400000c000b */
[----:B012---:R-:W-:Y:S01]  /*29230*/  ENDCOLLECTIVE ;  /* 0x000000000000791b */ /* 0x007fe20003800000 */
.L_x_1718:
[----:B------:R-:W-:Y:S05]  /*29240*/  BSYNC B0 ;  /* 0x0000000000007941 */ /* 0x000fea0003800000 */
.L_x_1717:
[----:B------:R-:W-:Y:S01]  /*29250*/  SEL R13, R14, RZ, P1 ;  /* 0x000000ff0e0d7207 */ /* 0x000fe20000800000 */
[----:B------:R-:W-:Y:S02]  /*29260*/  IMAD.MOV.U32 R12, RZ, RZ, 0x2 ;  /* 0x00000002ff0c7424 */ /* 0x000fe400078e00ff */
[----:B------:R-:W-:Y:S02]  /*29270*/  IMAD.MOV.U32 R11, RZ, RZ, RZ ;  /* 0x000000ffff0b7224 */ /* 0x000fe400078e00ff */
[----:B------:R-:W-:Y:S02]  /*29280*/  IMAD.IADD R13, R2, 0x1, R13 ;  /* 0x00000001020d7824 */ /* 0x000fe400078e020d */
[----:B------:R-:W-:-:S07]  /*29290*/  IMAD.MOV.U32 R15, RZ, RZ, -0x1 ;  /* 0xffffffffff0f7424 */ /* 0x000fce00078e00ff */
[----:B------:R-:W-:Y:S05]  /*292a0*/  WARPSYNC.COLLECTIVE R15, `(.L_x_1719) ;  /* 0x000000000f087348 */ /* 0x000fea0003c00000 */
[----:B------:R0:W1:Y:S02]  /*292b0*/  SHFL.UP P6, R14, R13, R12, R11 ;  /* 0x0400000c0d0e7389 */ /* 0x00006400000c000b */
[----:B01----:R-:W-:Y:S01]  /*292c0*/  ENDCOLLECTIVE ;  /* 0x000000000000791b */ /* 0x003fe20003800000 */
.L_x_1719:
[----:B------:R-:W-:Y:S01]  /*292d0*/  IMAD.MOV.U32 R12, RZ, RZ, 0x4 ;  /* 0x00000004ff0c7424 */ /* 0x000fe200078e00ff */
[----:B------:R-:W-:-:S05]  /*292e0*/  SEL R14, R14, RZ, P2 ;  /* 0x000000ff0e0e7207 */ /* 0x000fca0001000000 */
[----:B------:R-:W-:-:S04]  /*292f0*/  IMAD.IADD R5, R13, 0x1, R14 ;  /* 0x000000010d057824 */ /* 0x000fc800078e020e */
[----:B------:R-:W-:-:S07]  /*29300*/  IMAD.MOV.U32 R13, RZ, RZ, R5 ;  /* 0x000000ffff0d7224 */ /* 0x000fce00078e0005 */
[----:B------:R-:W-:Y:S05]  /*29310*/  WARPSYNC.COLLECTIVE R15, `(.L_x_1720) ;  /* 0x000000000f087348 */ /* 0x000fea0003c00000 */
[----:B------:R0:W1:Y:S02]  /*29320*/  SHFL.UP P6, R14, R13, R12, R11 ;  /* 0x0400000c0d0e7389 */ /* 0x00006400000c000b */
[----:B01----:R-:W-:Y:S01]  /*29330*/  ENDCOLLECTIVE ;  /* 0x000000000000791b */ /* 0x003fe20003800000 */
.L_x_1720:
[----:B------:R-:W-:Y:S01]  /*29340*/  IMAD.MOV.U32 R12, RZ, RZ, 0x8 ;  /* 0x00000008ff0c7424 */ /* 0x000fe200078e00ff */
[----:B------:R-:W-:-:S05]  /*29350*/  SEL R6, R14, RZ, P3 ;  /* 0x000000ff0e067207 */ /* 0x000fca0001800000 */
[----:B------:R-:W-:-:S04]  /*29360*/  IMAD.IADD R6, R5, 0x1, R6 ;  /* 0x0000000105067824 */ /* 0x000fc800078e0206 */
[----:B------:R-:W-:-:S07]  /*29370*/  IMAD.MOV.U32 R13, RZ, RZ, R6 ;  /* 0x000000ffff0d7224 */ /* 0x000fce00078e0006 */
[----:B------:R-:W-:Y:S05]  /*29380*/  WARPSYNC.COLLECTIVE R15, `(.L_x_1721) ;  /* 0x000000000f087348 */ /* 0x000fea0003c00000 */
[----:B------:R0:W1:Y:S02]  /*29390*/  SHFL.UP P6, R14, R13, R12, R11 ;  /* 0x0400000c0d0e7389 */ /* 0x00006400000c000b */
[----:B01----:R-:W-:Y:S01]  /*293a0*/  ENDCOLLECTIVE ;  /* 0x000000000000791b */ /* 0x003fe20003800000 */
.L_x_1721:
[----:B------:R-:W-:Y:S01]  /*293b0*/  IMAD.MOV.U32 R12, RZ, RZ, 0x10 ;  /* 0x00000010ff0c7424 */ /* 0x000fe200078e00ff */
[----:B------:R-:W-:-:S05]  /*293c0*/  SEL R7, R14, RZ, P4 ;  /* 0x000000ff0e077207 */ /* 0x000fca0002000000 */
[----:B------:R-:W-:-:S04]  /*293d0*/  IMAD.IADD R7, R6, 0x1, R7 ;  /* 0x0000000106077824 */ /* 0x000fc800078e0207 */
[----:B------:R-:W-:-:S07]  /*293e0*/  IMAD.MOV.U32 R13, RZ, RZ, R7 ;  /* 0x000000ffff0d7224 */ /* 0x000fce00078e0007 */
[----:B------:R-:W-:Y:S05]  /*293f0*/  WARPSYNC.COLLECTIVE R15, `(.L_x_1722) ;  /* 0x000000000f087348 */ /* 0x000fea0003c00000 */
[----:B------:R0:W1:Y:S02]  /*29400*/  SHFL.UP P6, R14, R13, R12, R11 ;  /* 0x0400000c0d0e7389 */ /* 0x00006400000c000b */
[----:B01----:R-:W-:Y:S01]  /*29410*/  ENDCOLLECTIVE ;  /* 0x000000000000791b */ /* 0x003fe20003800000 */
.L_x_1722:
        /* <DEDUP_REMOVED lines=8> */
.L_x_1723:
[----:B------:R-:W-:Y:S05]  /*294a0*/  BRA `(.L_x_1724) ;  /* 0xffffffdc00347947 */ /* 0x000fea000383ffff */
.L_x_1636:
[----:B------:R-:W-:Y:S01]  /*294b0*/  BSSY B0, `(.L_x_1725) ;  /* 0x0000006000007945 */ /* 0x000fe20003800000 */
[----:B------:R-:W-:Y:S01]  /*294c0*/  PLOP3.LUT P6, PT, P6, PT, PT, 0x8, 0x0 ;  /* 0x000000000000781c */ /* 0x000fe200037ce170 */
[----:B------:R-:W-:-:S12]  /*294d0*/  IMAD.MOV.U32 R15, RZ, RZ, -0x1 ;  /* 0xffffffffff0f7424 */ /* 0x000fd800078e00ff */
[----:B0-----:R-:W-:Y:S05]  /*294e0*/  WARPSYNC.COLLECTIVE R15, `(.L_x_1726) ;  /* 0x000000000f087348 */ /* 0x001fea0003c00000 */
[----:B------:R-:W-:Y:S01]  /*294f0*/  VOTE.ANY R14, PT, P6 ;  /* 0x00000000000e7806 */ /* 0x000fe200030e0100 */
[----:B0-----:R-:W-:Y:S06]  /*29500*/  ENDCOLLECTIVE ;  /* 0x000000000000791b */ /* 0x001fec0003800000 */
.L_x_1726:
[----:B------:R-:W-:Y:S05]  /*29510*/  BSYNC B0 ;  /* 0x0000000000007941 */ /* 0x000fea0003800000 */
.L_x_1725:
[----:B------:R-:W-:Y:S02]  /*29520*/  IMAD.MOV.U32 R7, RZ, RZ, R14 ;  /* 0x000000ffff077224 */ /* 0x000fe400078e000e */
[----:B------:R-:W-:Y:S02]  /*29530*/  IMAD.MOV.U32 R13, RZ, RZ, R2 ;  /* 0x000000ffff0d7224 */ /* 0x000fe400078e0002 */
[----:B------:R-:W0:Y:S01]  /*29540*/  POPC R8, R7 ;  /* 0x0000000700087309 */ /* 0x000e220000000000 */
[----:B------:R-:W-:Y:S02]  /*29550*/  IMAD.MOV.U32 R11, RZ, RZ, 0x1f ;  /* 0x0000001fff0b7424 */ /* 0x000fe400078e00ff */
[----:B------:R-:W-:Y:S02]  /*29560*/  IMAD.MOV.U32 R15, RZ, RZ, -0x1 ;  /* 0xffffffffff0f7424 */ /* 0x000fe400078e00ff */
[----:B0-----:R-:W-:-:S07]  /*29570*/  IMAD.MOV.U32 R12, RZ, RZ, R8 ;  /* 0x000000ffff0c7224 */ /* 0x001fce00078e0008 */
[----:B------:R-:W-:Y:S05]  /*29580*/  WARPSYNC.COLLECTIVE R15, `(.L_x_1727) ;  /* 0x000000000f087348 */ /* 0x000fea0003c00000 */
[----:B------:R0:W1:Y:S02]  /*29590*/  SHFL.IDX P6, R14, R13, R12, R11 ;  /* 0x0000000c0d0e7389 */ /* 0x00006400000c000b */
[----:B01----:R-:W-:Y:S01]  /*295a0*/  ENDCOLLECTIVE ;  /* 0x000000000000791b */ /* 0x003fe20003800000 */
.L_x_1727:
[----:B------:R-:W-:Y:S01]  /*295b0*/  IMAD.MOV.U32 R4, RZ, RZ, R14 ;  /* 0x000000ffff047224 */ /* 0x000fe200078e000e */
[----:B------:R-:W-:Y:S06]  /*295c0*/  BRA `(.L_x_1728) ;  /* 0xffffffdc00247947 */ /* 0x000fec000383ffff */
.L_x_1638:
[----:B------:R-:W-:Y:S01]  /*295d0*/  BSSY B0, `(.L_x_1729) ;  /* 0x0000007000007945 */ /* 0x000fe20003800000 */
[----:B------:R-:W-:Y:S02]  /*295e0*/  IMAD.MOV.U32 R13, RZ, RZ, R3 ;  /* 0x000000ffff0d7224 */ /* 0x000fe400078e0003 */
[----:B------:R-:W-:Y:S02]  /*295f0*/  IMAD.MOV.U32 R11, RZ, RZ, 0x1f ;  /* 0x0000001fff0b7424 */ /* 0x000fe400078e00ff */
[----:B------:R-:W-:-:S07]  /*29600*/  IMAD.MOV.U32 R15, RZ, RZ, -0x1 ;  /* 0xffffffffff0f7424 */ /* 0x000fce00078e00ff */
[----:B012---:R-:W-:Y:S05]  /*29610*/  WARPSYNC.COLLECTIVE R15, `(.L_x_1730) ;  /* 0x000000000f087348 */ /* 0x007fea0003c00000 */
[----:B------:R3:W4:Y:S02]  /*29620*/  SHFL.IDX P6, R14, R13, R12, R11 ;  /* 0x0000000c0d0e7389 */ /* 0x00072400000c000b */
[----:B01234-:R-:W-:Y:S01]  /*29630*/  ENDCOLLECTIVE ;  /* 0x000000000000791b */ /* 0x01ffe20003800000 */
.L_x_1730:
[----:B------:R-:W-:Y:S05]  /*29640*/  BSYNC B0 ;  /* 0x0000000000007941 */ /* 0x000fea0003800000 */
.L_x_1729:
[----:B------:R-:W-:Y:S01]  /*29650*/  IMAD.MOV.U32 R7, RZ, RZ, R14 ;  /* 0x000000ffff077224 */ /* 0x000fe200078e000e */
[----:B------:R-:W-:Y:S06]  /*29660*/  BRA `(.L_x_1637) ;  /* 0xffffffdc00187947 */ /* 0x000fec000383ffff */
.L_x_1642:
[----:B0-----:R0:W1:Y:S02]  /*29670*/  SYNCS.PHASECHK.TRANS64.TRYWAIT P0, [R0+URZ+0x33420], R3 ;  /* 0x03342003000075a7 */ /* 0x001064000800017f */
[----:B-1----:R-:W-:Y:S05]  /*29680*/  @!P0 NANOSLEEP.SYNCS 0x989680 ;  /* 0x009896800000895d */ /* 0x002fea0003900000 */
[----:B------:R-:W1:Y:S02]  /*29690*/  @!P0 SYNCS.PHASECHK.TRANS64 P0, [R0+URZ+0x33420], R3 ;  /* 0x03342003000085a7 */ /* 0x000e64000800007f */
[----:B-1----:R-:W-:Y:S05]  /*296a0*/  @!P0 BRA `(.L_x_1642) ;  /* 0xfffffffc00f08947 */ /* 0x002fea000383ffff */
[----:B------:R-:W-:Y:S05]  /*296b0*/  BRA `(.L_x_1731) ;  /* 0xffffffe000cc7947 */ /* 0x000fea000383ffff */
.L_x_1643:
        /* <DEDUP_REMOVED lines=11> */
.L_x_1733:
[----:B------:R-:W-:Y:S05]  /*29770*/  BSYNC B0 ;  /* 0x0000000000007941 */ /* 0x000fea0003800000 */
.L_x_1732:
[----:B------:R-:W-:Y:S05]  /*29780*/  BRA `(.L_x_1734) ;  /* 0xffffffe000b47947 */ /* 0x000fea000383ffff */
.L_x_1646:
[----:B------:R-:W-:Y:S01]  /*29790*/  BSSY B1, `(.L_x_1735) ;  /* 0x0000006000017945 */ /* 0x000fe20003800000 */
[----:B------:R-:W-:-:S07]  /*297a0*/  IMAD.MOV.U32 R15, RZ, RZ, -0x1 ;  /* 0xffffffffff0f7424 */ /* 0x000fce00078e00ff */
[----:B01----:R-:W-:Y:S05]  /*297b0*/  WARPSYNC.COLLECTIVE R15, `(.L_x_1736) ;  /* 0x000000000f0c7348 */ /* 0x003fea0003c00000 */
[----:B------:R-:W-:Y:S02]  /*297c0*/  ELECT P6, UR62, PT ;  /* 0x00000000003e782f */ /* 0x000fe400038c0000 */
[----:B------:R-:W-:Y:S01]  /*297d0*/  MOV R14, UR62 ;  /* 0x0000003e000e7c02 */ /* 0x000fe20008000f00 */
[----:B01----:R-:W-:Y:S10]  /*297e0*/  ENDCOLLECTIVE ;  /* 0x000000000000791b */ /* 0x003ff40003800000 */
.L_x_1736:
[----:B------:R-:W-:Y:S05]  /*297f0*/  BSYNC B1 ;  /* 0x0000000000017941 */ /* 0x000fea0003800000 */
.L_x_1735:
[----:B------:R-:W-:Y:S05]  /*29800*/  BRA `(.L_x_1737) ;  /* 0xffffffe000ac7947 */ /* 0x000fea000383ffff */
.L_x_1648:
[----:B0-----:R0:W1:Y:S02]  /*29810*/  SYNCS.PHASECHK.TRANS64.TRYWAIT P1, [R6+URZ], R5 ;  /* 0x00000005060075a7 */ /* 0x001064000802017f */
[----:B-1----:R-:W-:Y:S05]  /*29820*/  @!P1 NANOSLEEP.SYNCS 0x989680 ;  /* 0x009896800000995d */ /* 0x002fea0003900000 */
[----:B------:R-:W1:Y:S02]  /*29830*/  @!P1 SYNCS.PHASECHK.TRANS64 P1, [R6+URZ], R5 ;  /* 0x00000005060095a7 */ /* 0x000e64000802007f */
[----:B-1----:R-:W-:Y:S05]  /*29840*/  @!P1 BRA `(.L_x_1648) ;  /* 0xfffffffc00f09947 */ /* 0x002fea000383ffff */
[----:B------:R-:W-:Y:S05]  /*29850*/  BRA `(.L_x_1738) ;  /* 0xffffffe000e07947 */ /* 0x000fea000383ffff */
.L_x_1649:
[----:B-1----:R1:W2:Y:S02]  /*29860*/  SYNCS.PHASECHK.TRANS64.TRYWAIT P1, [R7+URZ], R2 ;  /* 0x00000002070075a7 */ /* 0x0022a4000802017f */
[----:B--2---:R-:W-:Y:S05]  /*29870*/  @!P1 NANOSLEEP.SYNCS 0x989680 ;  /* 0x009896800000995d */ /* 0x004fea0003900000 */
[----:B------:R-:W2:Y:S02]  /*29880*/  @!P1 SYNCS.PHASECHK.TRANS64 P1, [R7+URZ], R2 ;  /* 0x00000002070095a7 */ /* 0x000ea4000802007f */
[----:B--2---:R-:W-:Y:S05]  /*29890*/  @!P1 BRA `(.L_x_1649) ;  /* 0xfffffffc00f09947 */ /* 0x004fea000383ffff */
[----:B------:R-:W-:Y:S05]  /*298a0*/  BRA `(.L_x_1739) ;  /* 0xffffffe000d47947 */ /* 0x000fea000383ffff */
.L_x_1651:
[----:B--2---:R2:W3:Y:S02]  /*298b0*/  SYNCS.PHASECHK.TRANS64.TRYWAIT P1, [R4+URZ+0x33460], R5 ;  /* 0x03346005040075a7 */ /* 0x0044e4000802017f */
[----:B---3--:R-:W-:Y:S05]  /*298c0*/  @!P1 NANOSLEEP.SYNCS 0x989680 ;  /* 0x009896800000995d */ /* 0x008fea0003900000 */
[----:B------:R-:W3:Y:S02]  /*298d0*/  @!P1 SYNCS.PHASECHK.TRANS64 P1, [R4+URZ+0x33460], R5 ;  /* 0x03346005040095a7 */ /* 0x000ee4000802007f */
[----:B---3--:R-:W-:Y:S05]  /*298e0*/  @!P1 BRA `(.L_x_1651) ;  /* 0xfffffffc00f09947 */ /* 0x008fea000383ffff */
[----:B------:R-:W-:Y:S05]  /*298f0*/  BRA `(.L_x_1740) ;  /* 0xffffffe000d47947 */ /* 0x000fea000383ffff */
.L_x_1653:
[----:B---3--:R3:W4:Y:S02]  /*29900*/  SYNCS.PHASECHK.TRANS64.TRYWAIT P1, [R3+URZ+0x33460], R2 ;  /* 0x03346002030075a7 */ /* 0x008724000802017f */
[----:B----4-:R-:W-:Y:S05]  /*29910*/  @!P1 NANOSLEEP.SYNCS 0x989680 ;  /* 0x009896800000995d */ /* 0x010fea0003900000 */
[----:B------:R-:W4:Y:S02]  /*29920*/  @!P1 SYNCS.PHASECHK.TRANS64 P1, [R3+URZ+0x33460], R2 ;  /* 0x03346002030095a7 */ /* 0x000f24000802007f */
[----:B----4-:R-:W-:Y:S05]  /*29930*/  @!P1 BRA `(.L_x_1653) ;  /* 0xfffffffc00f09947 */ /* 0x010fea000383ffff */
[----:B------:R-:W-:Y:S05]  /*29940*/  BRA `(.L_x_1741) ;  /* 0xffffffe000d47947 */ /* 0x000fea000383ffff */
.L_x_1655:
[----:B----4-:R4:W0:Y:S02]  /*29950*/  SYNCS.PHASECHK.TRANS64.TRYWAIT P0, [R4+URZ+0x33480], R5 ;  /* 0x03348005040075a7 */ /* 0x010824000800017f */
[----:B0-----:R-:W-:Y:S05]  /*29960*/  @!P0 NANOSLEEP.SYNCS 0x989680 ;  /* 0x009896800000895d */ /* 0x001fea0003900000 */
[----:B------:R-:W0:Y:S02]  /*29970*/  @!P0 SYNCS.PHASECHK.TRANS64 P0, [R4+URZ+0x33480], R5 ;  /* 0x03348005040085a7 */ /* 0x000e24000800007f */
[----:B0-----:R-:W-:Y:S05]  /*29980*/  @!P0 BRA `(.L_x_1655) ;  /* 0xfffffffc00f08947 */ /* 0x001fea000383ffff */
[----:B------:R-:W-:Y:S05]  /*29990*/  BRA `(.L_x_1656) ;  /* 0xffffffe000d07947 */ /* 0x000fea000383ffff */
        .type           $_ZN7cutlass13device_kernelIN5flash11enable_sm90INS1_16FlashAttnFwdSm90INS1_25CollectiveMainloopFwdSm90ILi2EN4cute5tupleIJNS5_1CILi1EEES8_S8_EEENS6_IJNS7_ILi128EEENS7_ILi160EEENS7_ILi192EEEEEELi192ENS_12float_e4m3_tEfNS_4arch4Sm90ELb0ELb1ELb0ELb1ELb0ELb1ELb0ELb1ELb1ELb0ELb0ELb0EEENS1_21CollectiveEpilogueFwdINS6_IJSA_SC_SB_EEES9_NS_10bfloat16_tESG_Li256ELb1ELb0ELb0ELb1EEENS1_36VarlenDynamicPersistentTileSchedulerILi128ELi160ELi256ELi128ELb0ELb0ELb1ELb1ELb0ELb1EEEEEEEEEvNT_6ParamsE$_ZZN5flash25CollectiveMainloopFwdSm90ILi2EN4cute5tupleIJNS1_1CILi1EEES4_S4_EEENS2_IJNS3_ILi128EEENS3_ILi160EEENS3_ILi192EEEEEELi192EN7cutlass12float_e4m3_tEfNSA_4arch4Sm90ELb0ELb1ELb0ELb1ELb0ELb1ELb0ELb1ELb1ELb0ELb0ELb0EE12store_kv_newINS_16FlashAttnFwdSm90ISE_NS_21CollectiveEpilogueFwdINS2_IJS6_S8_S7_EEES5_NSA_10bfloat16_tESD_Li256ELb1ELb0ELb0ELb1EEENS_36VarlenDynamicPersistentTileSchedulerILi128ELi160ELi256ELi128ELb0ELb0ELb1ELb1ELb0ELb1EEEE13SharedStorageEEEbRKNSE_6ParamsENSA_25PipelineTmaAsyncNoClusterILi2ENSA_16PipelineTmaAsyncILi2EEEEESV_RNSA_13PipelineStateILj2EEEiRT_RKNS_16SeqlenInfoQKNewKILb1ELb1EEENS2_IJiiiiEEEENKUliRKT_E_clISX_EEDaiS18_,@function
        .size           $_ZN7cutlass13device_kernelIN5flash11enable_sm90INS1_16FlashAttnFwdSm90INS1_25CollectiveMainloopFwdSm90ILi2EN4cute5tupleIJNS5_1CILi1EEES8_S8_EEENS6_IJNS7_ILi128EEENS7_ILi160EEENS7_ILi192EEEEEELi192ENS_12float_e4m3_tEfNS_4arch4Sm90ELb0ELb1ELb0ELb1ELb0ELb1ELb0ELb1ELb1ELb0ELb0ELb0EEENS1_21CollectiveEpilogueFwdINS6_IJSA_SC_SB_EEES9_NS_10bfloat16_tESG_Li256ELb1ELb0ELb0ELb1EEENS1_36VarlenDynamicPersistentTileSchedulerILi128ELi160ELi256ELi128ELb0ELb0ELb1ELb1ELb0ELb1EEEEEEEEEvNT_6ParamsE$_ZZN5flash25CollectiveMainloopFwdSm90ILi2EN4cute5tupleIJNS1_1CILi1EEES4_S4_EEENS2_IJNS3_ILi128EEENS3_ILi160EEENS3_ILi192EEEEEELi192EN7cutlass12float_e4m3_tEfNSA_4arch4Sm90ELb0ELb1ELb0ELb1ELb0ELb1ELb0ELb1ELb1ELb0ELb0ELb0EE12store_kv_newINS_16FlashAttnFwdSm90ISE_NS_21CollectiveEpilogueFwdINS2_IJS6_S8_S7_EEES5_NSA_10bfloat16_tESD_Li256ELb1ELb0ELb0ELb1EEENS_36VarlenDynamicPersistentTileSchedulerILi128ELi160ELi256ELi128ELb0ELb0ELb1ELb1ELb0ELb1EEEE13SharedStorageEEEbRKNSE_6ParamsENSA_25PipelineTmaAsyncNoClusterILi2ENSA_16PipelineTmaAsyncILi2EEEEESV_RNSA_13PipelineStateILj2EEEiRT_RKNS_16SeqlenInfoQKNewKILb1ELb1EEENS2_IJiiiiEEEENKUliRKT_E_clISX_EEDaiS18_,(.L_x_2703 - $_ZN7cutlass13device_kernelIN5flash11enable_sm90INS1_16FlashAttnFwdSm90INS1_25CollectiveMainloopFwdSm90ILi2EN4cute5tupleIJNS5_1CILi1EEES8_S8_EEENS6_IJNS7_ILi128EEENS7_ILi160EEENS7_ILi192EEEEEELi192ENS_12float_e4m3_tEfNS_4arch4Sm90ELb0ELb1ELb0ELb1ELb0ELb1ELb0ELb1ELb1ELb0ELb0ELb0EEENS1_21CollectiveEpilogueFwdINS6_IJSA_SC_SB_EEES9_NS_10bfloat16_tESG_Li256ELb1ELb0ELb0ELb1EEENS1_36VarlenDynamicPersistentTileSchedulerILi128ELi160ELi256ELi128ELb0ELb0ELb1ELb1ELb0ELb1EEEEEEEEEvNT_6ParamsE$_ZZN5flash25CollectiveMainloopFwdSm90ILi2EN4cute5tupleIJNS1_1CILi1EEES4_S4_EEENS2_IJNS3_ILi128EEENS3_ILi160EEENS3_ILi192EEEEEELi192EN7cutlass12float_e4m3_tEfNSA_4arch4Sm90ELb0ELb1ELb0ELb1ELb0ELb1ELb0ELb1ELb1ELb0ELb0ELb0EE12store_kv_newINS_16FlashAttnFwdSm90ISE_NS_21CollectiveEpilogueFwdINS2_IJS6_S8_S7_EEES5_NSA_10bfloat16_tESD_Li256ELb1ELb0ELb0ELb1EEENS_36VarlenDynamicPersistentTileSchedulerILi128ELi160ELi256ELi128ELb0ELb0ELb1ELb1ELb0ELb1EEEE13SharedStorageEEEbRKNSE_6ParamsENSA_25PipelineTmaAsyncNoClusterILi2ENSA_16PipelineTmaAsyncILi2EEEEESV_RNSA_13PipelineStateILj2EEEiRT_RKNS_16SeqlenInfoQKNewKILb1ELb1EEENS2_IJiiiiEEEENKUliRKT_E_clISX_EEDaiS18_)
$_ZN7cutlass13device_kernelIN5flash11enable_sm90INS1_16FlashAttnFwdSm90INS1_25CollectiveMainloopFwdSm90ILi2EN4cute5tupleIJNS5_1CILi1EEES8_S8_EEENS6_IJNS7_ILi128EEENS7_ILi160EEENS7_ILi192EEEEEELi192ENS_12float_e4m3_tEfNS_4arch4Sm90ELb0ELb1ELb0ELb1ELb0ELb1ELb0ELb1ELb1ELb0ELb0ELb0EEENS1_21CollectiveEpilogueFwdINS6_IJSA_SC_SB_EEES9_NS_10bfloat16_tESG_Li256ELb1ELb0ELb0ELb1EEENS1_36VarlenDynamicPersistentTileSchedulerILi128ELi160ELi256ELi128ELb0ELb0ELb1ELb1ELb0ELb1EEEEEEEEEvNT_6ParamsE$_ZZN5flash25CollectiveMainloopFwdSm90ILi2EN4cute5tupleIJNS1_1CILi1EEES4_S4_EEENS2_IJNS3_ILi128EEENS3_ILi160EEENS3_ILi192EEEEEELi192EN7cutlass12float_e4m3_tEfNSA_4arch4Sm90ELb0ELb1ELb0ELb1ELb0ELb1ELb0ELb1ELb1ELb0ELb0ELb0EE12store_kv_newINS_16FlashAttnFwdSm90ISE_NS_21CollectiveEpilogueFwdINS2_IJS6_S8_S7_EEES5_NSA_10bfloat16_tESD_Li256ELb1ELb0ELb0ELb1EEENS_36VarlenDynamicPersistentTileSchedulerILi128ELi160ELi256ELi128ELb0ELb0ELb1ELb1ELb0ELb1EEEE13SharedStorageEEEbRKNSE_6ParamsENSA_25PipelineTmaAsyncNoClusterILi2ENSA_16PipelineTmaAsyncILi2EEEEESV_RNSA_13PipelineStateILj2EEEiRT_RKNS_16SeqlenInfoQKNewKILb1ELb1EEENS2_IJiiiiEEEENKUliRKT_E_clISX_EEDaiS18_:
[----:B------:R-:W-:Y:S05]  /*299a0*/  YIELD ;  /* 0x0000000000007946 */ /* 0x000fea0003800000 */
[----:B------:R-:W-:Y:S02]  /*299b0*/  ULDC UR4, c[0x0][0x20] ;  /* 0x0000080000047ab9 */ /* 0x000fe40000000800 */
[----:B------:R-:W-:-:S05]  /*299c0*/  VIADD R3, R11, -UR4 ;  /* 0x800000040b037c36 */ /* 0x000fca0008000000 */
[----:B------:R-:W2:Y:S01]  /*299d0*/  LDL.64 R12, [R3+0x8] ;  /* 0x00000800030c7983 */ /* 0x000ea20000100a00 */
[----:B------:R-:W0:Y:S02]  /*299e0*/  LDC.64 R20, c[0x0][0x208] ;  /* 0x00008200ff147b82 */ /* 0x000e240000000a00 */
[----:B0-----:R-:W-:Y:S02]  /*299f0*/  R2UR UR6, R20 ;  /* 0x00000000140672ca */ /* 0x001fe400000e0000 */
[----:B------:R-:W-:-:S13]  /*29a00*/  R2UR UR7, R21 ;  /* 0x00000000150772ca */ /* 0x000fda00000e0000 */
[----:B--2---:R-:W2:Y:S01]  /*29a10*/  LD.E R0, desc[UR6][R12.64+0x154] ;  /* 0x000154060c007980 */ /* 0x004ea2000c101900 */
[----:B------:R-:W-:Y:S01]  /*29a20*/  BSSY B0, `(.L_x_1742) ;  /* 0x00010bb000007945 */ /* 0x000fe20003800000 */
[----:B--2---:R-:W-:Y:S01]  /*29a30*/  ISETP.GE.AND P1, PT, R0, 0x1, PT ;  /* 0x000000010000780c */ /* 0x004fe20003f26270 */
[----:B------:R-:W-:-:S12]  /*29a40*/  VIADD R0, R7, -UR4 ;  /* 0x8000000407007c36 */ /* 0x000fd80008000000 */
[----:B------:R-:W-:Y:S05]  /*29a50*/  @!P1 BRA `(.L_x_1743) ;  /* 0x000000fc00b89947 */ /* 0x000fea0003800000 */
[----:B------:R-:W2:Y:S01]  /*29a60*/  LDL.64 R14, [R3+0x40] ;  /* 0x00004000030e7983 */ /* 0x000ea20000100a00 */
[C---:B------:R-:W-:Y:S02]  /*29a70*/  R2UR UR6, R20.reuse ;  /* 0x00000000140672ca */ /* 0x040fe400000e0000 */
[C---:B------:R-:W-:Y:S01]  /*29a80*/  R2UR UR7, R21.reuse ;  /* 0x00000000150772ca */ /* 0x040fe200000e0000 */
[----:B------:R0:W5:Y:S01]  /*29a90*/  LDL.64 R106, [R3+0x50] ;  /* 0x00005000036a7983 */ /* 0x0001620000100a00 */
[----:B------:R-:W-:Y:S02]  /*29aa0*/  R2UR UR4, R20 ;  /* 0x00000000140472ca */ /* 0x000fe400000e0000 */
[----:B------:R-:W-:-:S09]  /*29ab0*/  R2UR UR5, R21 ;  /* 0x00000000150572ca */ /* 0x000fd200000e0000 */
[----:B------:R-:W3:Y:S04]  /*29ac0*/  LD.E.U8 R12, desc[UR6][R12.64+0x170] ;  /* 0x000170060c0c7980 */ /* 0x000ee8000c101100 */
[----:B--2---:R-:W2:Y:S01]  /*29ad0*/  LD.E.64 R104, desc[UR4][R14.64+0x10] ;  /* 0x000010040e687980 */ /* 0x004ea2000c101b00 */
[----:B------:R-:W-:-:S03]  /*29ae0*/  SHF.R.S32.HI R33, RZ, 0x1f, R53 ;  /* 0x0000001fff217819 */ /* 0x000fc60000011435 */
[----:B------:R0:W5:Y:S04]  /*29af0*/  LD.E.64 R94, desc[UR4][R14.64+0x8] ;  /* 0x000008040e5e7980 */ /* 0x000168000c101b00 */
[----:B------:R0:W5:Y:S01]  /*29b00*/  LD.E.64 R26, desc[UR6][R14.64+0x18] ;  /* 0x000018060e1a7980 */ /* 0x000162000c101b00 */
[----:B---3--:R-:W-:Y:S01]  /*29b10*/  ISETP.NE.AND P1, PT, R12, RZ, PT ;  /* 0x000000ff0c00720c */ /* 0x008fe20003f25270 */
[-C--:B--2---:R-:W-:Y:S02]  /*29b20*/  IMAD R7, R105, R53.reuse, RZ ;  /* 0x0000003569077224 */ /* 0x084fe400078e02ff */
[----:B------:R-:W-:-:S04]  /*29b30*/  IMAD.WIDE.U32 R86, R104, R53, RZ ;  /* 0x0000003568567225 */ /* 0x000fc800078e00ff */
[----:B------:R-:W-:-:S04]  /*29b40*/  IMAD R7, R104, R33, R7 ;  /* 0x0000002168077224 */ /* 0x000fc800078e0207 */
[----:B------:R-:W-:Y:S02]  /*29b50*/  IMAD.IADD R85, R87, 0x1, R7 ;  /* 0x0000000157557824 */ /* 0x000fe400078e0207 */
[----:B0-----:R-:W-:Y:S05]  /*29b60*/  @!P1 BRA `(.L_x_1744) ;  /* 0x0000007800b09947 */ /* 0x001fea0003800000 */
[C---:B------:R-:W-:Y:S01]  /*29b70*/  R2UR UR6, R20.reuse ;  /* 0x00000000140672ca */ /* 0x040fe200000e0000 */
[----:B------:R0:W5:Y:S01]  /*29b80*/  LDL.64 R64, [R3+0x10] ;  /* 0x0000100003407983 */ /* 0x0001620000100a00 */
[C---:B------:R-:W-:Y:S02]  /*29b90*/  R2UR UR7, R21.reuse ;  /* 0x00000000150772ca */ /* 0x040fe400000e0000 */
[----:B------:R-:W-:Y:S02]  /*29ba0*/  R2UR UR4, R20 ;  /* 0x00000000140472ca */ /* 0x000fe400000e0000 */
[----:B------:R-:W-:-:S09]  /*29bb0*/  R2UR UR5, R21 ;  /* 0x00000000150572ca */ /* 0x000fd200000e0000 */
[----:B-----5:R-:W2:Y:S04]  /*29bc0*/  LD.E R12, desc[UR6][R106.64+0xc] ;  /* 0x00000c066a0c7980 */ /* 0x020ea8000c101900 */
[----:B------:R-:W3:Y:S04]  /*29bd0*/  LD.E R7, desc[UR4][R106.64+0x10] ;  /* 0x000010046a077980 */ /* 0x000ee8000c101900 */
[----:B------:R-:W4:Y:S04]  /*29be0*/  LD.E.64 R14, desc[UR4][R106.64+0x60] ;  /* 0x000060046a0e7980 */ /* 0x000f28000c101b00 */
[----:B------:R-:W4:Y:S01]  /*29bf0*/  LD.E.64 R30, desc[UR6][R106.64+0x80] ;  /* 0x000080066a1e7980 */ /* 0x000f22000c101b00 */
[----:B------:R-:W-:-:S02]  /*29c00*/  R2UR UR8, R20 ;  /* 0x00000000140872ca */ /* 0x000fc400000e0000 */
[C---:B------:R-:W-:Y:S02]  /*29c10*/  R2UR UR9, R21.reuse ;  /* 0x00000000150972ca */ /* 0x040fe400000e0000 */
[C---:B------:R-:W-:Y:S02]  /*29c20*/  R2UR UR10, R20.reuse ;  /* 0x00000000140a72ca */ /* 0x040fe400000e0000 */
[C---:B------:R-:W-:Y:S02]  /*29c30*/  R2UR UR11, R21.reuse ;  /* 0x00000000150b72ca */ /* 0x040fe400000e0000 */
[----:B------:R-:W-:Y:S02]  /*29c40*/  R2UR UR12, R20 ;  /* 0x00000000140c72ca */ /* 0x000fe400000e0000 */
[----:B------:R-:W-:Y:S01]  /*29c50*/  R2UR UR13, R21 ;  /* 0x00000000150d72ca */ /* 0x000fe200000e0000 */
[----:B------:R-:W-:Y:S01]  /*29c60*/  BSSY B2, `(.L_x_1745) ;  /* 0x0000059000027945 */ /* 0x000fe20003800000 */
[----:B------:R-:W-:-:S03]  /*29c70*/  CS2R R28, SRZ ;  /* 0x00000000001c7805 */ /* 0x000fc6000001ff00 */
[----:B------:R0:W5:Y:S01]  /*29c80*/  LD.E.64 R60, desc[UR8][R106.64+0x78] ;  /* 0x000078086a3c7980 */ /* 0x000162000c101b00 */
[----:B------:R-:W-:-:S03]  /*29c90*/  CS2R R74, SRZ ;  /* 0x00000000004a7805 */ /* 0x000fc6000001ff00 */
[----:B------:R0:W5:Y:S01]  /*29ca0*/  LD.E.64 R62, desc[UR10][R106.64+0x88] ;  /* 0x0000880a6a3e7980 */ /* 0x000162000c101b00 */
[----:B------:R-:W-:-:S03]  /*29cb0*/  CS2R R76, SRZ ;  /* 0x00000000004c7805 */ /* 0x000fc6000001ff00 */
[----:B------:R0:W5:Y:S01]  /*29cc0*/  LD.E.U8 R97, desc[UR12][R106.64+0x18] ;  /* 0x0000180c6a617980 */ /* 0x000162000c101100 */
        /* <DEDUP_REMOVED lines=9> */
[----:B------:R-:W-:Y:S01]  /*29d60*/  CS2R R104, SRZ ;  /* 0x0000000000687805 */ /* 0x000fe2000001ff00 */
[----:B--2---:R-:W-:Y:S01]  /*29d70*/  IMAD R12, R53, -0xa0, R12 ;  /* 0xffffff60350c7824 */ /* 0x004fe200078e020c */
[----:B---3--:R-:W-:-:S04]  /*29d80*/  LEA.HI R7, R7, R7, RZ, 0x1 ;  /* 0x0000000707077211 */ /* 0x008fc800078f08ff */
[----:B------:R-:W-:Y:S02]  /*29d90*/  VIMNMX R34, R12, 0xa0, PT ;  /* 0x000000a00c227848 */ /* 0x000fe40003fe0100 */
[----:B------:R-:W-:-:S04]  /*29da0*/  SHF.R.S32.HI R7, RZ, 0x1, R7 ;  /* 0x00000001ff077819 */ /* 0x000fc80000011407 */
[----:B------:R-:W-:Y:S01]  /*29db0*/  ISETP.GE.AND P1, PT, R7, R34, PT ;  /* 0x000000220700720c */ /* 0x000fe20003f26270 */
[-C--:B----4-:R-:W-:Y:S02]  /*29dc0*/  IMAD R13, R15, R53.reuse, RZ ;  /* 0x000000350f0d7224 */ /* 0x090fe400078e02ff */
[----:B------:R-:W-:Y:S02]  /*29dd0*/  IMAD R15, R31, R53, RZ ;  /* 0x000000351f0f7224 */ /* 0x000fe400078e02ff */
[-C--:B------:R-:W-:Y:S02]  /*29de0*/  IMAD R31, R14, R33.reuse, R13 ;  /* 0x000000210e1f7224 */ /* 0x080fe400078e020d */
[----:B------:R-:W-:Y:S01]  /*29df0*/  IMAD R33, R30, R33, R15 ;  /* 0x000000211e217224 */ /* 0x000fe200078e020f */
[----:B------:R0:W5:Y:S01]  /*29e00*/  LD.E.64 R12, desc[UR4][R106.64+0x58] ;  /* 0x000058046a0c7980 */ /* 0x000162000c101b00 */
[----:B------:R-:W-:-:S03]  /*29e10*/  IMAD.WIDE.U32 R70, R14, R53, RZ ;  /* 0x000000350e467225 */ /* 0x000fc600078e00ff */
[----:B------:R0:W5:Y:S01]  /*29e20*/  LD.E.64 R14, desc[UR6][R106.64+0x68] ;  /* 0x000068066a0e7980 */ /* 0x000162000c101b00 */
[----:B------:R-:W-:-:S04]  /*29e30*/  IMAD.WIDE.U32 R108, R30, R53, RZ ;  /* 0x000000351e6c7225 */ /* 0x000fc800078e00ff */
[----:B------:R-:W-:Y:S02]  /*29e40*/  IMAD.IADD R55, R71, 0x1, R31 ;  /* 0x0000000147377824 */ /* 0x000fe400078e021f */
[----:B------:R-:W-:Y:S02]  /*29e50*/  VIADD R7, R7, 0x80 ;  /* 0x0000008007077836 */ /* 0x000fe40000000000 */
[----:B------:R-:W-:Y:S01]  /*29e60*/  IMAD.IADD R93, R109, 0x1, R33 ;  /* 0x000000016d5d7824 */ /* 0x000fe200078e0221 */
[----:B0-----:R-:W-:Y:S06]  /*29e70*/  @P1 BRA `(.L_x_1746) ;  /* 0x0000000000dc1947 */ /* 0x001fec0003800000 */
[----:B-----5:R-:W-:Y:S02]  /*29e80*/  LOP3.LUT R30, R97, 0x1, RZ, 0xc0, !PT ;  /* 0x00000001611e7812 */ /* 0x020fe400078ec0ff */
[----:B------:R-:W-:Y:S02]  /*29e90*/  CS2R R102, SRZ ;  /* 0x0000000000667805 */ /* 0x000fe4000001ff00 */
[----:B------:R-:W-:Y:S02]  /*29ea0*/  IADD3 R32, P3, R62, R108, RZ ;  /* 0x0000006c3e207210 */ /* 0x000fe40007f7e0ff */
[----:B------:R-:W-:Y:S02]  /*29eb0*/  CS2R R104, SRZ ;  /* 0x0000000000687805 */ /* 0x000fe4000001ff00 */
[----:B------:R-:W-:Y:S02]  /*29ec0*/  ISETP.NE.U32.AND P1, PT, R30, 0x1, PT ;  /* 0x000000011e00780c */ /* 0x000fe40003f25070 */
[----:B------:R-:W-:Y:S01]  /*29ed0*/  IADD3 R30, P2, R14, R70, RZ ;  /* 0x000000460e1e7210 */ /* 0x000fe20007f5e0ff */
[----:B------:R-:W-:-:S04]  /*29ee0*/  IMAD.X R33, R63, 0x1, R93, P3 ;  /* 0x000000013f217824 */ /* 0x000fc800018e065d */
[----:B------:R-:W-:-:S06]  /*29ef0*/  IMAD.X R31, R15, 0x1, R55, P2 ;  /* 0x000000010f1f7824 */ /* 0x000fcc00010e0637 */
[C---:B------:R-:W-:Y:S02]  /*29f00*/  @!P1 R2UR UR4, R20.reuse ;  /* 0x00000000140492ca */ /* 0x040fe400000e0000 */
[C---:B------:R-:W-:Y:S02]  /*29f10*/  @!P1 R2UR UR5, R21.reuse ;  /* 0x00000000150592ca */ /* 0x040fe400000e0000 */
[----:B------:R-:W-:Y:S02]  /*29f20*/  @!P1 R2UR UR6, R20 ;  /* 0x00000000140692ca */ /* 0x000fe400000e0000 */
[----:B------:R-:W-:-:S09]  /*29f30*/  @!P1 R2UR UR7, R21 ;  /* 0x00000000150792ca */ /* 0x000fd200000e0000 */
[----:B------:R0:W5:Y:S04]  /*29f40*/  @!P1 LD.E.64 R102, desc[UR4][R30.64] ;  /* 0x000000041e669980 */ /* 0x000168000c101b00 */
[----:B------:R0:W5:Y:S01]  /*29f50*/  @!P1 LD.E.64 R104, desc[UR6][R32.64] ;  /* 0x0000000620689980 */ /* 0x000162000c101b00 */
[----:B------:R-:W-:Y:S02]  /*29f60*/  R2P PR, R97, 0x3e ;  /* 0x0000003e61007804 */ /* 0x000fe40000000000 */
[----:B------:R-:W-:Y:S02]  /*29f70*/  CS2R R90, SRZ ;  /* 0x00000000005a7805 */ /* 0x000fe4000001ff00 */
[----:B------:R-:W-:Y:S02]  /*29f80*/  CS2R R88, SRZ ;  /* 0x0000000000587805 */ /* 0x000fe4000001ff00 */
[----:B------:R-:W-:-:S02]  /*29f90*/  CS2R R80, SRZ ;  /* 0x0000000000507805 */ /* 0x000fc4000001ff00 */
[----:B------:R-:W-:Y:S02]  /*29fa0*/  CS2R R76, SRZ ;  /* 0x00000000004c7805 */ /* 0x000fe4000001ff00 */
[----:B------:R-:W-:Y:S02]  /*29fb0*/  CS2R R74, SRZ ;  /* 0x00000000004a7805 */ /* 0x000fe4000001ff00 */
[----:B------:R-:W-:Y:S02]  /*29fc0*/  CS2R R100, SRZ ;  /* 0x0000000000647805 */ /* 0x000fe4000001ff00 */
[C---:B------:R-:W-:Y:S02]  /*29fd0*/  @P1 R2UR UR4, R20.reuse ;  /* 0x00000000140412ca */ /* 0x040fe400000e0000 */
[----:B------:R-:W-:Y:S02]  /*29fe0*/  @P1 R2UR UR5, R21 ;  /* 0x00000000150512ca */ /* 0x000fe400000e0000 */
[----:B------:R-:W-:-:S02]  /*29ff0*/  @P2 R2UR UR8, R20 ;  /* 0x00000000140822ca */ /* 0x000fc400000e0000 */
[C---:B------:R-:W-:Y:S02]  /*2a000*/  @P2 R2UR UR9, R21.reuse ;  /* 0x00000000150922ca */ /* 0x040fe400000e0000 */
[C---:B------:R-:W-:Y:S02]  /*2a010*/  @P3 R2UR UR12, R20.reuse ;  /* 0x00000000140c32ca */ /* 0x040fe400000e0000 */
[C---:B------:R-:W-:Y:S02]  /*2a020*/  @P3 R2UR UR13, R21.reuse ;  /* 0x00000000150d32ca */ /* 0x040fe400000e0000 */
[----:B------:R-:W-:Y:S02]  /*2a030*/  @P4 R2UR UR16, R20 ;  /* 0x00000000141042ca */ /* 0x000fe400000e0000 */
[----:B------:R-:W-:Y:S02]  /*2a040*/  @P4 R2UR UR17, R21 ;  /* 0x00000000151142ca */ /* 0x000fe400000e0000 */
[----:B------:R-:W-:-:S02]  /*2a050*/  CS2R R98, SRZ ;  /* 0x0000000000627805 */ /* 0x000fc4000001ff00 */
[C---:B------:R-:W-:Y:S02]  /*2a060*/  @P5 R2UR UR20, R20.reuse ;  /* 0x00000000141452ca */ /* 0x040fe400000e0000 */
[----:B------:R-:W-:Y:S02]  /*2a070*/  CS2R R82, SRZ ;  /* 0x0000000000527805 */ /* 0x000fe4000001ff00 */
[----:B------:R-:W-:Y:S02]  /*2a080*/  @P5 R2UR UR21, R21 ;  /* 0x00000000151552ca */ /* 0x000fe400000e0000 */
[----:B------:R-:W-:Y:S02]  /*2a090*/  CS2R R78, SRZ ;  /* 0x00000000004e7805 */ /* 0x000fe4000001ff00 */
[----:B------:R-:W-:Y:S02]  /*2a0a0*/  @P1 R2UR UR6, R20 ;  /* 0x00000000140612ca */ /* 0x000fe400000e0000 */
[----:B------:R-:W-:-:S02]  /*2a0b0*/  CS2R R72, SRZ ;  /* 0x0000000000487805 */ /* 0x000fc4000001ff00 */
[C---:B------:R-:W-:Y:S01]  /*2a0c0*/  @P1 R2UR UR7, R21.reuse ;  /* 0x00000000150712ca */ /* 0x040fe200000e0000 */
[----:B------:R0:W5:Y:S01]  /*2a0d0*/  @P1 LD.E.64 R90, desc[UR4][R30.64+0x10] ;  /* 0x000010041e5a1980 */ /* 0x000162000c101b00 */
[C---:B------:R-:W-:Y:S02]  /*2a0e0*/  @P2 R2UR UR10, R20.reuse ;  /* 0x00000000140a22ca */ /* 0x040fe400000e0000 */
[C---:B------:R-:W-:Y:S01]  /*2a0f0*/  @P2 R2UR UR11, R21.reuse ;  /* 0x00000000150b22ca */ /* 0x040fe200000e0000 */
[----:B------:R0:W5:Y:S01]  /*2a100*/  @P2 LD.E.64 R88, desc[UR8][R30.64+0x20] ;  /* 0x000020081e582980 */ /* 0x000162000c101b00 */
[C---:B------:R-:W-:Y:S02]  /*2a110*/  @P3 R2UR UR14, R20.reuse ;  /* 0x00000000140e32ca */ /* 0x040fe400000e0000 */
[----:B------:R-:W-:Y:S01]  /*2a120*/  @P3 R2UR UR15, R21 ;  /* 0x00000000150f32ca */ /* 0x000fe200000e0000 */
[----:B------:R0:W5:Y:S01]  /*2a130*/  @P3 LD.E.64 R80, desc[UR12][R30.64+0x30] ;  /* 0x0000300c1e503980 */ /* 0x000162000c101b00 */
[----:B------:R-:W-:-:S02]  /*2a140*/  @P4 R2UR UR18, R20 ;  /* 0x00000000141242ca */ /* 0x000fc400000e0000 */
[C---:B------:R-:W-:Y:S01]  /*2a150*/  @P4 R2UR UR19, R21.reuse ;  /* 0x00000000151342ca */ /* 0x040fe200000e0000 */
[----:B------:R0:W5:Y:S01]  /*2a160*/  @P4 LD.E.64 R76, desc[UR16][R30.64+0x40] ;  /* 0x000040101e4c4980 */ /* 0x000162000c101b00 */
[----:B------:R-:W-:Y:S02]  /*2a170*/  @P5 R2UR UR22, R20 ;  /* 0x00000000141652ca */ /* 0x000fe400000e0000 */
[----:B------:R-:W-:Y:S01]  /*2a180*/  @P5 R2UR UR23, R21 ;  /* 0x00000000151752ca */ /* 0x000fe200000e0000 */
[----:B------:R0:W5:Y:S04]  /*2a190*/  @P5 LD.E.64 R74, desc[UR20][R30.64+0x50] ;  /* 0x000050141e4a5980 */ /* 0x000168000c101b00 */
[----:B------:R0:W5:Y:S04]  /*2a1a0*/  @P1 LD.E.64 R100, desc[UR6][R32.64+0x10] ;  /* 0x0000100620641980 */ /* 0x000168000c101b00 */
[----:B------:R0:W5:Y:S04]  /*2a1b0*/  @P2 LD.E.64 R98, desc[UR10][R32.64+0x20] ;  /* 0x0000200a20622980 */ /* 0x000168000c101b00 */
[----:B------:R0:W5:Y:S04]  /*2a1c0*/  @P3 LD.E.64 R82, desc[UR14][R32.64+0x30] ;  /* 0x0000300e20523980 */ /* 0x000168000c101b00 */
[----:B------:R0:W5:Y:S04]  /*2a1d0*/  @P4 LD.E.64 R78, desc[UR18][R32.64+0x40] ;  /* 0x00004012204e4980 */ /* 0x000168000c101b00 */
[----:B------:R0:W5:Y:S02]  /*2a1e0*/  @P5 LD.E.64 R72, desc[UR22][R32.64+0x50] ;  /* 0x0000501620485980 */ /* 0x000164000c101b00 */
.L_x_1746:
[----:B------:R-:W-:Y:S05]  /*2a1f0*/  BSYNC B2 ;  /* 0x0000000000027941 */ /* 0x000fea0003800000 */
.L_x_1745:
[----:B------:R-:W-:Y:S01]  /*2a200*/  ISETP.GE.AND P1, PT, R7, R34, PT ;  /* 0x000000220700720c */ /* 0x000fe20003f26270 */
[----:B------:R-:W-:Y:S01]  /*2a210*/  BSSY B2, `(.L_x_1747) ;  /* 0x0000044000027945 */ /* 0x000fe20003800000 */
[----:B0-----:R-:W-:Y:S02]  /*2a220*/  CS2R R32, SRZ ;  /* 0x0000000000207805 */ /* 0x001fe4000001ff00 */
        /* <DEDUP_REMOVED lines=10> */
[----:B------:R-:W-:Y:S06]  /*2a2d0*/  @P1 BRA `(.L_x_1748) ;  /* 0x0000000000dc1947 */ /* 0x000fec0003800000 */
[----:B-----5:R-:W-:Y:S02]  /*2a2e0*/  LOP3.LUT R7, R97, 0x1, RZ, 0xc0, !PT ;  /* 0x0000000161077812 */ /* 0x020fe400078ec0ff */
[----:B------:R-:W-:Y:S02]  /*2a2f0*/  CS2R R66, SRZ ;  /* 0x0000000000427805 */ /* 0x000fe4000001ff00 */
[----:B------:R-:W-:Y:S02]  /*2a300*/  IADD3 R70, P1, P2, R14, R12, R70 ;  /* 0x0000000c0e467210 */ /* 0x000fe40007a3e046 */
[----:B------:R-:W-:Y:S02]  /*2a310*/  CS2R R68, SRZ ;  /* 0x0000000000447805 */ /* 0x000fe4000001ff00 */
[----:B------:R-:W-:Y:S02]  /*2a320*/  ISETP.NE.U32.AND P5, PT, R7, 0x1, PT ;  /* 0x000000010700780c */ /* 0x000fe40003fa5070 */
[----:B------:R-:W-:-:S02]  /*2a330*/  IADD3 R108, P3, P4, R62, R60, R108 ;  /* 0x0000003c3e6c7210 */ /* 0x000fc40007c7e06c */
[----:B------:R-:W-:Y:S02]  /*2a340*/  IADD3.X R71, R15, R13, R55, P1, P2 ;  /* 0x0000000d0f477210 */ /* 0x000fe40000fe4437 */
[----:B------:R-:W-:-:S07]  /*2a350*/  IADD3.X R109, R63, R61, R93, P3, P4 ;  /* 0x0000003d3f6d7210 */ /* 0x000fce0001fe845d */
        /* <DEDUP_REMOVED lines=47> */
.L_x_1748:
[----:B------:R-:W-:Y:S05]  /*2a650*/  BSYNC B2 ;  /* 0x0000000000027941 */ /* 0x000fea0003800000 */
.L_x_1747:
[----:B------:R-:W-:Y:S01]  /*2a660*/  R2UR UR4, R20 ;  /* 0x00000000140472ca */ /* 0x000fe200000e0000 */
[----:B------:R1:W5:Y:S01]  /*2a670*/  LDL R7, [R0] ;  /* 0x0000000000077983 */ /* 0x0003620000100800 */
[----:B------:R-:W-:-:S03]  /*2a680*/  R2UR UR5, R21 ;  /* 0x00000000150572ca */ /* 0x000fc600000e0000 */
[----:B-----5:R1:W5:Y:S10]  /*2a690*/  LDL R12, [R0+0x4] ;  /* 0x00000400000c7983 */ /* 0x0203740000100800 */
[----:B------:R-:W2:Y:S01]  /*2a6a0*/  LD.E R13, desc[UR4][R64.64+0x1c] ;  /* 0x00001c04400d7980 */ /* 0x000ea2000c101900 */
[----:B------:R-:W-:Y:S01]  /*2a6b0*/  BSSY B2, `(.L_x_1749) ;  /* 0x0000005000027945 */ /* 0x000fe20003800000 */
[----:B--2---:R-:W-:-:S04]  /*2a6c0*/  LOP3.LUT R13, R13, 0x1, RZ, 0xfc, !PT ;  /* 0x000000010d0d7812 */ /* 0x004fc800078efcff */
[----:B------:R-:W-:-:S13]  /*2a6d0*/  ISETP.NE.AND P1, PT, R13, 0x3, PT ;  /* 0x000000030d00780c */ /* 0x000fda0003f25270 */
[----:B-1----:R-:W-:Y:S05]  /*2a6e0*/  @!P1 BRA `(.L_x_1750) ;  /* 0x0000000000049947 */ /* 0x002fea0003800000 */
[----:B------:R-:W-:Y:S01]  /*2a6f0*/  BPT.TRAP 0x1 ;  /* 0x000000040000795c */ /* 0x000fe20000300000 */
.L_x_1750:
[----:B------:R-:W-:Y:S05]  /*2a700*/  BSYNC B2 ;  /* 0x0000000000027941 */ /* 0x000fea0003800000 */
.L_x_1749:
[----:B------:R-:W-:Y:S02]  /*2a710*/  R2UR UR4, R20 ;  /* 0x00000000140472ca */ /* 0x000fe400000e0000 */
[----:B------:R-:W-:-:S13]  /*2a720*/  R2UR UR5, R21 ;  /* 0x00000000150572ca */ /* 0x000fda00000e0000 */
[----:B------:R-:W2:Y:S01]  /*2a730*/  LD.E.64 R64, desc[UR4][R64.64+0x8] ;  /* 0x0000080440407980 */ /* 0x000ea2000c101b00 */
[----:B-----5:R-:W-:Y:S01]  /*2a740*/  SHF.L.U32 R12, R12, 0x1f, RZ ;  /* 0x0000001f0c0c7819 */ /* 0x020fe200000006ff */
[----:B------:R-:W-:Y:S01]  /*2a750*/  BSSY B2, `(.L_x_1751) ;  /* 0x0000005000027945 */ /* 0x000fe20003800000 */
[----:B--2---:R-:W-:-:S05]  /*2a760*/  MOV R14, R64 ;  /* 0x00000040000e7202 */ /* 0x004fca0000000f00 */
[----:B------:R-:W-:-:S04]  /*2a770*/  IMAD R7, R7, 0x8, R14 ;  /* 0x0000000807077824 */ /* 0x000fc800078e020e */
[----:B------:R-:W1:Y:S02]  /*2a780*/  SYNCS.PHASECHK.TRANS64.TRYWAIT P1, [R7+URZ], R12 ;  /* 0x0000000c070075a7 */ /* 0x000e64000802017f */
[----:B-1----:R-:W-:Y:S05]  /*2a790*/  @!P1 BRA `(.L_x_1752) ;  /* 0x000000fc00ec9947 */ /* 0x002fea0003800000 */
.L_x_1857:
[----:B------:R-:W-:Y:S05]  /*2a7a0*/  BSYNC B2 ;  /* 0x0000000000027941 */ /* 0x000fea0003800000 */
.L_x_1751:
[----:B------:R-:W2:Y:S04]  /*2a7b0*/  LDL.64 R60, [R3+0x50] ;  /* 0x00005000033c7983 */ /* 0x000ea80000100a00 */
[----:B------:R-:W3:Y:S01]  /*2a7c0*/  LDL.64 R62, [R3+0x58] ;  /* 0x00005800033e7983 */ /* 0x000ee20000100a00 */
[C---:B------:R-:W-:Y:S02]  /*2a7d0*/  R2UR UR4, R20.reuse ;  /* 0x00000000140472ca */ /* 0x040fe400000e0000 */
[C---:B------:R-:W-:Y:S01]  /*2a7e0*/  R2UR UR5, R21.reuse ;  /* 0x00000000150572ca */ /* 0x040fe200000e0000 */
[----:B-1----:R-:W4:Y:S01]  /*2a7f0*/  LDL R7, [R0] ;  /* 0x0000000000077983 */ /* 0x002f220000100800 */
[----:B------:R-:W-:Y:S02]  /*2a800*/  R2UR UR6, R20 ;  /* 0x00000000140672ca */ /* 0x000fe400000e0000 */
[----:B------:R-:W-:Y:S01]  /*2a810*/  R2UR UR7, R21 ;  /* 0x00000000150772ca */ /* 0x000fe200000e0000 */
[----:B------:R1:W5:Y:S08]  /*2a820*/  LDL.64 R64, [R3+0x38] ;  /* 0x0000380003407983 */ /* 0x0003700000100a00 */
[----:B--2---:R-:W2:Y:S04]  /*2a830*/  LD.E R12, desc[UR4][R60.64+0x8] ;  /* 0x000008043c0c7980 */ /* 0x004ea8000c101900 */
[----:B------:R-:W4:Y:S04]  /*2a840*/  LD.E R106, desc[UR4][R60.64+0xc] ;  /* 0x00000c043c6a7980 */ /* 0x000f28000c101900 */
[----:B---3--:R-:W3:Y:S01]  /*2a850*/  LD.E.64 R62, desc[UR6][R62.64] ;  /* 0x000000063e3e7980 */ /* 0x008ee2000c101b00 */
[----:B------:R-:W-:Y:S01]  /*2a860*/  IMAD.MOV.U32 R93, RZ, RZ, 0x20 ;  /* 0x00000020ff5d7424 */ /* 0x000fe200078e00ff */
[----:B------:R-:W-:Y:S01]  /*2a870*/  BSSY B2, `(.L_x_1753) ;  /* 0x000037b000027945 */ /* 0x000fe20003800000 */
[----:B--2---:R-:W-:-:S04]  /*2a880*/  SHF.R.S32.HI R15, RZ, 0x1f, R12 ;  /* 0x0000001fff0f7819 */ /* 0x004fc8000001140c */
[----:B------:R-:W-:-:S04]  /*2a890*/  LEA.HI R13, R15, R12, RZ, 0x2 ;  /* 0x0000000c0f0d7211 */ /* 0x000fc800078f10ff */
[--C-:B------:R-:W-:Y:S02]  /*2a8a0*/  SHF.R.S32.HI R55, RZ, 0x2, R13.reuse ;  /* 0x00000002ff377819 */ /* 0x100fe4000001140d */
[----:B------:R-:W-:-:S04]  /*2a8b0*/  SHF.R.S32.HI R14, RZ, 0x1f, R13 ;  /* 0x0000001fff0e7819 */ /* 0x000fc8000001140d */
[----:B------:R-:W-:Y:S02]  /*2a8c0*/  LEA.HI R13, R14, R55, RZ, 0x2 ;  /* 0x000000370e0d7211 */ /* 0x000fe400078f10ff */
[----:B------:R-:W-:Y:S02]  /*2a8d0*/  LEA.HI R14, R12, R12, RZ, 0x1 ;  /* 0x0000000c0c0e7211 */ /* 0x000fe400078f08ff */
[----:B0-----:R-:W-:Y:S02]  /*2a8e0*/  LOP3.LUT R70, R13, 0xfffffffc, RZ, 0xc0, !PT ;  /* 0xfffffffc0d467812 */ /* 0x001fe400078ec0ff */
[----:B------:R-:W-:-:S03]  /*2a8f0*/  LOP3.LUT R13, R14, 0xffffffe, RZ, 0xc0, !PT ;  /* 0x0ffffffe0e0d7812 */ /* 0x000fc600078ec0ff */
[----:B------:R-:W-:Y:S01]  /*2a900*/  IMAD.IADD R70, R55, 0x1, -R70 ;  /* 0x0000000137467824 */ /* 0x000fe200078e0a46 */
[----:B------:R-:W-:Y:S01]  /*2a910*/  SHF.R.S32.HI R97, RZ, 0x1, R14 ;  /* 0x00000001ff617819 */ /* 0x000fe2000001140e */
[----:B------:R-:W-:Y:S01]  /*2a920*/  IMAD.IADD R13, R12, 0x1, -R13 ;  /* 0x000000010c0d7824 */ /* 0x000fe200078e0a0d */
[----:B------:R-:W-:Y:S01]  /*2a930*/  LEA.HI R15, R15, R12, RZ, 0x4 ;  /* 0x0000000c0f0f7211 */ /* 0x000fe200078f20ff */
[----:B------:R-:W-:Y:S01]  /*2a940*/  IMAD.SHL.U32 R12, R70, 0x80, RZ ;  /* 0x00000080460c7824 */ /* 0x000fe200078e00ff */
[----:B------:R-:W-:Y:S01]  /*2a950*/  LEA.HI R14, R14, R97, RZ, 0x1 ;  /* 0x000000610e0e7211 */ /* 0x000fe200078f08ff */
[----:B------:R-:W-:Y:S02]  /*2a960*/  IMAD.SHL.U32 R109, R13, 0x10, RZ ;  /* 0x000000100d6d7824 */ /* 0x000fe400078e00ff */
[----:B------:R-:W-:Y:S01]  /*2a970*/  IMAD.SHL.U32 R15, R15, 0x20, RZ ;  /* 0x000000200f0f7824 */ /* 0x000fe200078e00ff */
[----:B------:R-:W-:Y:S02]  /*2a980*/  LOP3.LUT R12, R12, 0x180, RZ, 0xc0, !PT ;  /* 0x000001800c0c7812 */ /* 0x000fe400078ec0ff */
[----:B------:R-:W-:-:S02]  /*2a990*/  LOP3.LUT R14, R14, 0x3fffffe, RZ, 0xc0, !PT ;  /* 0x03fffffe0e0e7812 */ /* 0x000fc400078ec0ff */
[----:B------:R-:W-:Y:S02]  /*2a9a0*/  LOP3.LUT R13, R12, 0x10, R109, 0xf8, !PT ;  /* 0x000000100c0d7812 */ /* 0x000fe400078ef86d */
[----:B------:R-:W-:Y:S01]  /*2a9b0*/  LOP3.LUT R15, R15, 0xfffffe00, RZ, 0xc0, !PT ;  /* 0xfffffe000f0f7812 */ /* 0x000fe200078ec0ff */
[----:B------:R-:W-:Y:S01]  /*2a9c0*/  IMAD.IADD R14, R97, 0x1, -R14 ;  /* 0x00000001610e7824 */ /* 0x000fe200078e0a0e */
[----:B------:R-:W-:-:S03]  /*2a9d0*/  SHF.R.U32.HI R12, RZ, 0x3, R12 ;  /* 0x00000003ff0c7819 */ /* 0x000fc6000001160c */
[----:B------:R-:W-:Y:S01]  /*2a9e0*/  IMAD R14, R14, 0x40, R15 ;  /* 0x000000400e0e7824 */ /* 0x000fe200078e020f */
[----:B------:R-:W-:Y:S01]  /*2a9f0*/  LOP3.LUT R13, R13, R12, RZ, 0x3c, !PT ;  /* 0x0000000c0d0d7212 */ /* 0x000fe200078e3cff */
[----:B----4-:R-:W-:Y:S02]  /*2aa00*/  IMAD R55, R7, 0x7800, RZ ;  /* 0x0000780007377824 */ /* 0x010fe400078e02ff */
[----:B------:R-:W-:Y:S02]  /*2aa10*/  IMAD R106, R53, -0xa0, R106 ;  /* 0xffffff60356a7824 */ /* 0x000fe400078e026a */
[----:B------:R-:W-:-:S03]  /*2aa20*/  IMAD.IADD R14, R14, 0x1, R13 ;  /* 0x000000010e0e7824 */ /* 0x000fc600078e020d */
[----:B------:R-:W-:Y:S02]  /*2aa30*/  VIMNMX R106, R106, 0xa0, PT ;  /* 0x000000a06a6a7848 */ /* 0x000fe40003fe0100 */
[----:B------:R-:W-:-:S04]  /*2aa40*/  IADD3 R7, P2, R55, R14, RZ ;  /* 0x0000000e37077210 */ /* 0x000fc80007f5e0ff */
[----:B------:R-:W-:Y:S02]  /*2aa50*/  LEA.HI.X.SX32 R55, R55, RZ, 0x1, P2 ;  /* 0x000000ff37377211 */ /* 0x000fe400010f0eff */
[----:B------:R-:W-:Y:S02]  /*2aa60*/  ISETP.GE.AND P2, PT, R97, R106, PT ;  /* 0x0000006a6100720c */ /* 0x000fe40003f46270 */
[----:B------:R-:W-:Y:S02]  /*2aa70*/  LOP3.LUT P1, RZ, R70, 0x2, RZ, 0xc0, !PT ;  /* 0x0000000246ff7812 */ /* 0x000fe4000782c0ff */
[----:B---3--:R-:W-:Y:S02]  /*2aa80*/  IADD3 R70, P3, R62, R7, RZ ;  /* 0x000000073e467210 */ /* 0x008fe40007f7e0ff */
[----:B------:R-:W-:Y:S02]  /*2aa90*/  SHF.R.S32.HI R111, RZ, 0x1f, R97 ;  /* 0x0000001fff6f7819 */ /* 0x000fe40000011461 */
[----:B------:R-:W-:Y:S01]  /*2aaa0*/  SHF.R.S32.HI R113, RZ, 0x1f, R109 ;  /* 0x0000001fff717819 */ /* 0x000fe2000001146d */
[----:B------:R-:W-:Y:S01]  /*2aab0*/  IMAD.X R71, R63, 0x1, R55, P3 ;  /* 0x000000013f477824 */ /* 0x000fe200018e0637 */
[----:B------:R-:W-:-:S03]  /*2aac0*/  SEL R93, R93, 0xffffffe0, !P1 ;  /* 0xffffffe05d5d7807 */ /* 0x000fc60004800000 */
[----:B-1----:R-:W-:Y:S05]  /*2aad0*/  @P2 BRA `(.L_x_1754) ;  /* 0x0000003400502947 */ /* 0x002fea0003800000 */
[----:B------:R-:W-:Y:S02]  /*2aae0*/  R2UR UR4, R20 ;  /* 0x00000000140472ca */ /* 0x000fe400000e0000 */
[----:B------:R-:W-:-:S13]  /*2aaf0*/  R2UR UR5, R21 ;  /* 0x00000000150572ca */ /* 0x000fda00000e0000 */
[----:B-----5:R-:W2:Y:S01]  /*2ab00*/  LD.E.U8 R108, desc[UR4][R64.64] ;  /* 0x00000004406c7980 */ /* 0x020ea2000c101100 */
[----:B------:R-:W-:Y:S01]  /*2ab10*/  IADD3 R12, P1, R109, R86, RZ ;  /* 0x000000566d0c7210 */ /* 0x000fe20007f3e0ff */
[----:B------:R-:W-:Y:S01]  /*2ab20*/  IMAD R15, R95, R97, RZ ;  /* 0x000000615f0f7224 */ /* 0x000fe200078e02ff */
[----:B------:R-:W-:Y:S03]  /*2ab30*/  BSSY B3, `(.L_x_1755) ;  /* 0x000008f000037945 */ /* 0x000fe60003800000 */
[----:B------:R-:W-:Y:S02]  /*2ab40*/  IMAD.X R13, R113, 0x1, R85, P1 ;  /* 0x00000001710d7824 */ /* 0x000fe400008e0655 */
[C---:B------:R-:W-:Y:S02]  /*2ab50*/  IMAD R15, R94.reuse, R111, R15 ;  /* 0x0000006f5e0f7224 */ /* 0x040fe400078e020f */
[----:B------:R-:W-:-:S03]  /*2ab60*/  IMAD.WIDE.U32 R12, R94, R97, R12 ;  /* 0x000000615e0c7225 */ /* 0x000fc600078e000c */
[----:B------:R-:W-:-:S04]  /*2ab70*/  IADD3 R106, P2, R26, R12, RZ ;  /* 0x0000000c1a6a7210 */ /* 0x000fc80007f5e0ff */
[----:B------:R-:W-:Y:S02]  /*2ab80*/  IADD3.X R107, R27, R13, R15, P2, !PT ;  /* 0x0000000d1b6b7210 */ /* 0x000fe400017fe40f */
[----:B--2---:R-:W-:-:S04]  /*2ab90*/  LOP3.LUT R14, R108, 0x1, RZ, 0xc0, !PT ;  /* 0x000000016c0e7812 */ /* 0x004fc800078ec0ff */
[----:B------:R-:W-:-:S13]  /*2aba0*/  ISETP.NE.U32.AND P1, PT, R14, 0x1, PT ;  /* 0x000000010e00780c */ /* 0x000fda0003f25070 */
[----:B------:R-:W-:Y:S05]  /*2abb0*/  @P1 BRA `(.L_x_1756) ;  /* 0x0000000800181947 */ /* 0x000fea0003800000 */
[----:B------:R-:W-:Y:S02]  /*2abc0*/  R2UR UR4, R20 ;  /* 0x00000000140472ca */ /* 0x000fe400000e0000 */
[----:B------:R-:W-:-:S13]  /*2abd0*/  R2UR UR5, R21 ;  /* 0x00000000150572ca */ /* 0x000fda00000e0000 */
[----:B------:R-:W2:Y:S01]  /*2abe0*/  LD.E.U8 R12, desc[UR4][R60.64+0x18] ;  /* 0x000018043c0c7980 */ /* 0x000ea2000c101100 */
[----:B------:R-:W-:Y:S01]  /*2abf0*/  BSSY B4, `(.L_x_1757) ;  /* 0x000007c000047945 */ /* 0x000fe20003800000 */
[----:B--2---:R-:W-:-:S04]  /*2ac00*/  LOP3.LUT R12, R12, 0x1, RZ, 0xc0, !PT ;  /* 0x000000010c0c7812 */ /* 0x004fc800078ec0ff */
[----:B------:R-:W-:Y:S02]  /*2ac10*/  ISETP.NE.U32.AND P1, PT, R12, 0x1, PT ;  /* 0x000000010c00780c */ /* 0x000fe40003f25070 */
[----:B------:R0:W5:Y:S11]  /*2ac20*/  LD.E.128 R12, desc[UR4][R70.64] ;  /* 0x00000004460c7980 */ /* 0x000176000c101d00 */
[----:B0-----:R-:W-:Y:S05]  /*2ac30*/  @P1 BRA `(.L_x_1758) ;  /* 0x0000000400dc1947 */ /* 0x001fea0003800000 */
[----:B-----5:R-:W-:Y:S01]  /*2ac40*/  IMAD.MOV.U32 R110, RZ, RZ, R15 ;  /* 0x000000ffff6e7224 */ /* 0x020fe200078e000f */
[----:B------:R-:W-:Y:S01]  /*2ac50*/  SHF.R.U32.HI R15, RZ, 0x8, R102 ;  /* 0x00000008ff0f7819 */ /* 0x000fe20000011666 */
[----:B------:R-:W-:Y:S01]  /*2ac60*/  IMAD.MOV.U32 R108, RZ, RZ, R14 ;  /* 0x000000ffff6c7224 */ /* 0x000fe200078e000e */
[----:B------:R-:W-:Y:S02]  /*2ac70*/  SHF.R.U32.HI R115, RZ, 0x8, R103 ;  /* 0x00000008ff737819 */ /* 0x000fe40000011667 */
[----:B------:R-:W-:Y:S02]  /*2ac80*/  LOP3.LUT R14, R102, 0xff, RZ, 0xc0, !PT ;  /* 0x000000ff660e7812 */ /* 0x000fe400078ec0ff */
[----:B------:R-:W-:Y:S02]  /*2ac90*/  LOP3.LUT R112, R103, 0xff, RZ, 0xc0, !PT ;  /* 0x000000ff67707812 */ /* 0x000fe400078ec0ff */
[----:B------:R-:W-:Y:S02]  /*2aca0*/  LOP3.LUT R15, R15, 0xff, RZ, 0xc0, !PT ;  /* 0x000000ff0f0f7812 */ /* 0x000fe400078ec0ff */
[----:B------:R-:W-:-:S02]  /*2acb0*/  LOP3.LUT R115, R115, 0xff, RZ, 0xc0, !PT ;  /* 0x000000ff73737812 */ /* 0x000fc400078ec0ff */
[----:B------:R-:W-:Y:S02]  /*2acc0*/  SHF.R.U32.HI R114, RZ, 0x8, R104 ;  /* 0x00000008ff727819 */ /* 0x000fe40000011668 */
[----:B------:R-:W-:Y:S02]  /*2acd0*/  PRMT R15, R15, 0x7604, R14 ;  /* 0x000076040f0f7816 */ /* 0x000fe4000000000e */
[----:B------:R-:W-:Y:S02]  /*2ace0*/  PRMT R112, R115, 0x7604, R112 ;  /* 0x0000760473707816 */ /* 0x000fe40000000070 */
[----:B------:R-:W-:Y:S02]  /*2acf0*/  LOP3.LUT R14, R104, 0xff, RZ, 0xc0, !PT ;  /* 0x000000ff680e7812 */ /* 0x000fe400078ec0ff */
[----:B------:R-:W-:Y:S02]  /*2ad00*/  LOP3.LUT R115, R114, 0xff, RZ, 0xc0, !PT ;  /* 0x000000ff72737812 */ /* 0x000fe400078ec0ff */
[----:B------:R-:W-:-:S02]  /*2ad10*/  SHF.R.U32.HI R119, RZ, 0x8, R105 ;  /* 0x00000008ff777819 */ /* 0x000fc40000011669 */
[----:B------:R-:W-:Y:S02]  /*2ad20*/  SHF.R.U32.HI R118, RZ, 0x10, R103 ;  /* 0x00000010ff767819 */ /* 0x000fe40000011667 */
[----:B------:R-:W-:Y:S02]  /*2ad30*/  PRMT R117, R115, 0x7604, R14 ;  /* 0x0000760473757816 */ /* 0x000fe4000000000e */
[----:B------:R-:W-:Y:S01]  /*2ad40*/  LOP3.LUT R116, R105, 0xff, RZ, 0xc0, !PT ;  /* 0x000000ff69747812 */ /* 0x000fe200078ec0ff */
[----:B------:R-:W-:Y:S01]  /*2ad50*/  IMAD.U32 R115, R118, 0x10000, RZ ;  /* 0x0001000076737824 */ /* 0x000fe200078e00ff */
[----:B------:R-:W-:Y:S02]  /*2ad60*/  LOP3.LUT R119, R119, 0xff, RZ, 0xc0, !PT ;  /* 0x000000ff77777812 */ /* 0x000fe400078ec0ff */
[----:B------:R-:W-:Y:S02]  /*2ad70*/  SHF.R.U32.HI R114, RZ, 0x10, R105 ;  /* 0x00000010ff727819 */ /* 0x000fe40000011669 */
[----:B------:R-:W-:-:S02]  /*2ad80*/  LOP3.LUT R117, R117, 0xff0000, R104, 0xf8, !PT ;  /* 0x00ff000075757812 */ /* 0x000fc400078ef868 */
[----:B------:R-:W-:Y:S02]  /*2ad90*/  LOP3.LUT R15, R15, 0xff0000, R102, 0xf8, !PT ;  /* 0x00ff00000f0f7812 */ /* 0x000fe400078ef866 */
[----:B------:R-:W-:Y:S01]  /*2ada0*/  PRMT R116, R119, 0x7604, R116 ;  /* 0x0000760477747816 */ /* 0x000fe20000000074 */
[----:B------:R-:W-:Y:S01]  /*2adb0*/  IMAD.U32 R119, R114, 0x10000, RZ ;  /* 0x0001000072777824 */ /* 0x000fe200078e00ff */
[----:B------:R-:W-:Y:S02]  /*2adc0*/  LOP3.LUT R115, R112, 0xff0000, R115, 0xf8, !PT ;  /* 0x00ff000070737812 */ /* 0x000fe400078ef873 */
[----:B------:R-:W-:Y:S02]  /*2add0*/  LOP3.LUT R117, R117, 0xff000000, R104, 0xf8, !PT ;  /* 0xff00000075757812 */ /* 0x000fe400078ef868 */
[----:B------:R-:W-:Y:S02]  /*2ade0*/  LOP3.LUT R112, R15, 0xff000000, R102, 0xf8, !PT ;  /* 0xff0000000f707812 */ /* 0x000fe400078ef866 */
[----:B------:R-:W-:-:S02]  /*2adf0*/  F2FP.F16.E4M3.UNPACK_B R14, R13 ;  /* 0x0000000dff0e723e */ /* 0x000fc400020006ff */
[----:B------:R-:W-:Y:S02]  /*2ae00*/  LOP3.LUT R119, R116, 0xff0000, R119, 0xf8, !PT ;  /* 0x00ff000074777812 */ /* 0x000fe400078ef877 */
[----:B------:R-:W-:Y:S01]  /*2ae10*/  LOP3.LUT R115, R115, 0xff000000, R103, 0xf8, !PT ;  /* 0xff00000073737812 */ /* 0x000fe200078ef867 */
[--C-:B------:R-:W-:Y:S01]  /*2ae20*/  HADD2.F32 R15, -RZ, R14.reuse.H0_H0 ;  /* 0x2000000eff0f7230 */ /* 0x100fe20000004100 */
[----:B------:R-:W-:Y:S01]  /*2ae30*/  F2FP.F16.E4M3.UNPACK_B R102, R117.H1 ;  /* 0x00000075ff66723e */ /* 0x000fe200030006ff */
[----:B------:R-:W-:Y:S01]  /*2ae40*/  HADD2.F32 R14, -RZ, R14.H1_H1 ;  /* 0x3000000eff0e7230 */ /* 0x000fe20000004100 */
[----:B------:R-:W-:Y:S02]  /*2ae50*/  F2FP.F16.E4M3.UNPACK_B R103, R112.H1 ;  /* 0x00000070ff67723e */ /* 0x000fe400030006ff */
[----:B------:R-:W-:Y:S01]  /*2ae60*/  LOP3.LUT R119, R119, 0xff000000, R105, 0xf8, !PT ;  /* 0xff00000077777812 */ /* 0x000fe200078ef869 */
[--C-:B------:R-:W-:Y:S01]  /*2ae70*/  HADD2.F32 R105, -RZ, R102.reuse.H0_H0 ;  /* 0x20000066ff697230 */ /* 0x100fe20000004100 */
[----:B------:R-:W-:Y:S01]  /*2ae80*/  F2FP.F16.E4M3.UNPACK_B R13, R13.H1 ;  /* 0x0000000dff0d723e */ /* 0x000fe200030006ff */
[----:B------:R-:W-:Y:S01]  /*2ae90*/  HADD2.F32 R104, -RZ, R103.H0_H0 ;  /* 0x20000067ff687230 */ /* 0x000fe20000004100 */
[----:B------:R-:W-:Y:S01]  /*2aea0*/  F2FP.F16.E4M3.UNPACK_B R117, R117 ;  /* 0x00000075ff75723e */ /* 0x000fe200020006ff */
[----:B------:R-:W-:-:S02]  /*2aeb0*/  HADD2.F32 R114, -RZ, R102.H1_H1 ;  /* 0x30000066ff727230 */ /* 0x000fc40000004100 */
[CC--:B------:R-:W-:Y:S01]  /*2aec0*/  FMUL.FTZ R116, R14.reuse, R105.reuse ;  /* 0x000000690e747220 */ /* 0x0c0fe20000410000 */
[----:B------:R-:W-:Y:S02]  /*2aed0*/  HADD2.F32 R102, -RZ, R13.H1_H1 ;  /* 0x3000000dff667230 */ /* 0x000fe40000004100 */
[-C--:B------:R-:W-:Y:S01]  /*2aee0*/  FMUL.FTZ R14, R14, R104.reuse ;  /* 0x000000680e0e7220 */ /* 0x080fe20000410000 */
[----:B------:R-:W-:Y:S02]  /*2aef0*/  HADD2.F32 R103, -RZ, R103.H1_H1 ;  /* 0x30000067ff677230 */ /* 0x000fe40000004100 */
[C---:B------:R-:W-:Y:S01]  /*2af00*/  FFMA.FTZ R116, R15.reuse, R104, -R116 ;  /* 0x000000680f747223 */ /* 0x040fe20000010874 */
[----:B------:R-:W-:Y:S02]  /*2af10*/  HADD2.F32 R13, -RZ, R13.H0_H0 ;  /* 0x2000000dff0d7230 */ /* 0x000fe40000004100 */
[----:B------:R-:W-:Y:S01]  /*2af20*/  FFMA.FTZ R121, R15, R105, R14 ;  /* 0x000000690f797223 */ /* 0x000fe2000001000e */
[C---:B------:R-:W-:Y:S01]  /*2af30*/  FMUL.FTZ R118, R102.reuse, R114 ;  /* 0x0000007266767220 */ /* 0x040fe20000410000 */
[----:B------:R-:W-:Y:S01]  /*2af40*/  FMUL.FTZ R123, R102, R103 ;  /* 0x00000067667b7220 */ /* 0x000fe20000410000 */
[----:B------:R-:W-:-:S02]  /*2af50*/  F2FP.F16.E4M3.UNPACK_B R14, R110 ;  /* 0x0000006eff0e723e */ /* 0x000fc400020006ff */
[----:B------:R-:W-:Y:S01]  /*2af60*/  F2FP.F16.E4M3.UNPACK_B R15, R119.H1 ;  /* 0x00000077ff0f723e */ /* 0x000fe200030006ff */
[C---:B------:R-:W-:Y:S01]  /*2af70*/  FFMA.FTZ R118, R13.reuse, R103, -R118 ;  /* 0x000000670d767223 */ /* 0x040fe20000010876 */
[----:B------:R-:W-:Y:S01]  /*2af80*/  F2FP.F16.E4M3.UNPACK_B R102, R115.H1 ;  /* 0x00000073ff66723e */ /* 0x000fe200030006ff */
[----:B------:R-:W-:Y:S01]  /*2af90*/  FFMA.FTZ R123, R13, R114, R123 ;  /* 0x000000720d7b7223 */ /* 0x000fe2000001007b */
[--C-:B------:R-:W-:Y:S01]  /*2afa0*/  HADD2.F32 R13, -RZ, R14.reuse.H0_H0 ;  /* 0x2000000eff0d7230 */ /* 0x100fe20000004100 */
[----:B------:R-:W-:Y:S01]  /*2afb0*/  F2FP.F16.E4M3.UNPACK_B R110, R110.H1 ;  /* 0x0000006eff6e723e */ /* 0x000fe200030006ff */
[----:B------:R-:W-:Y:S01]  /*2afc0*/  HADD2.F32 R14, -RZ, R14.H1_H1 ;  /* 0x3000000eff0e7230 */ /* 0x000fe20000004100 */
[----:B------:R-:W-:Y:S01]  /*2afd0*/  F2FP.F16.E4M3.UNPACK_B R119, R119 ;  /* 0x00000077ff77723e */ /* 0x000fe200020006ff */
[--C-:B------:R-:W-:Y:S01]  /*2afe0*/  HADD2.F32 R104, -RZ, R15.reuse.H0_H0 ;  /* 0x2000000fff687230 */ /* 0x100fe20000004100 */
[----:B------:R-:W-:Y:S01]  /*2aff0*/  F2FP.F16.E4M3.UNPACK_B R115, R115 ;  /* 0x00000073ff73723e */ /* 0x000fe200020006ff */
        /* <DEDUP_REMOVED lines=10> */
[----:B------:R-:W-:Y:S01]  /*2b0a0*/  F2FP.F16.E4M3.UNPACK_B R13, R108 ;  /* 0x0000006cff0d723e */ /* 0x000fe200020006ff */
[C---:B------:R-:W-:Y:S01]  /*2b0b0*/  FMUL.FTZ R14, R15.reuse, R102 ;  /* 0x000000660f0e7220 */ /* 0x040fe20000410000 */
[----:B------:R-:W-:Y:S01]  /*2b0c0*/  FMUL.FTZ R129, R15, R105 ;  /* 0x000000690f817220 */ /* 0x000fe20000410000 */
[----:B------:R-:W-:Y:S01]  /*2b0d0*/  F2FP.F16.E4M3.UNPACK_B R108, R108.H1 ;  /* 0x0000006cff6c723e */ /* 0x000fe200030006ff */
[----:B------:R-:W-:-:S02]  /*2b0e0*/  HADD2.F32 R103, -RZ, R119.H0_H0 ;  /* 0x20000077ff677230 */ /* 0x000fc40000004100 */
[C---:B------:R-:W-:Y:S01]  /*2b0f0*/  FFMA.FTZ R122, R110.reuse, R105, R14 ;  /* 0x000000696e7a7223 */ /* 0x040fe2000001000e */
[--C-:B------:R-:W-:Y:S02]  /*2b100*/  HADD2.F32 R14, -RZ, R13.reuse.H0_H0 ;  /* 0x2000000dff0e7230 */ /* 0x100fe40000004100 */
[----:B------:R-:W-:Y:S01]  /*2b110*/  FFMA.FTZ R129, R110, R102, -R129 ;  /* 0x000000666e817223 */ /* 0x000fe20000010881 */
[----:B------:R-:W-:Y:S01]  /*2b120*/  HADD2.F32 R13, -RZ, R13.H1_H1 ;  /* 0x3000000dff0d7230 */ /* 0x000fe20000004100 */
[----:B------:R-:W-:Y:S01]  /*2b130*/  F2FP.SATFINITE.E4M3.F32.PACK_AB_MERGE_C R118, R123, R118, RZ ;  /* 0x000000767b76723e */ /* 0x000fe200048070ff */
[----:B------:R-:W-:Y:S02]  /*2b140*/  HADD2.F32 R102, -RZ, R115.H0_H0 ;  /* 0x20000073ff667230 */ /* 0x000fe40000004100 */
[----:B------:R-:W-:Y:S02]  /*2b150*/  HADD2.F32 R119, -RZ, R119.H1_H1 ;  /* 0x30000077ff777230 */ /* 0x000fe40000004100 */
[----:B------:R-:W-:Y:S01]  /*2b160*/  FMUL.FTZ R105, R13, R103 ;  /* 0x000000670d697220 */ /* 0x000fe20000410000 */
[----:B------:R-:W-:-:S02]  /*2b170*/  HADD2.F32 R15, -RZ, R108.H1_H1 ;  /* 0x3000006cff0f7230 */ /* 0x000fc40000004100 */
[-C--:B------:R-:W-:Y:S01]  /*2b180*/  FMUL.FTZ R104, R13, R102.reuse ;  /* 0x000000660d687220 */ /* 0x080fe20000410000 */
[----:B------:R-:W-:Y:S02]  /*2b190*/  HADD2.F32 R115, -RZ, R115.H1_H1 ;  /* 0x30000073ff737230 */ /* 0x000fe40000004100 */
[C---:B------:R-:W-:Y:S01]  /*2b1a0*/  FFMA.FTZ R110, R14.reuse, R102, -R105 ;  /* 0x000000660e6e7223 */ /* 0x040fe20000010869 */
[----:B------:R-:W-:Y:S02]  /*2b1b0*/  HADD2.F32 R108, -RZ, R108.H0_H0 ;  /* 0x2000006cff6c7230 */ /* 0x000fe40000004100 */
[C---:B------:R-:W-:Y:S01]  /*2b1c0*/  FMUL.FTZ R13, R15.reuse, R119 ;  /* 0x000000770f0d7220 */ /* 0x040fe20000410000 */
[----:B------:R-:W-:Y:S01]  /*2b1d0*/  FFMA.FTZ R125, R14, R103, R104 ;  /* 0x000000670e7d7223 */ /* 0x000fe20000010068 */
[-C--:B------:R-:W-:Y:S01]  /*2b1e0*/  FMUL.FTZ R102, R15, R115.reuse ;  /* 0x000000730f667220 */ /* 0x080fe20000410000 */
[----:B------:R-:W-:Y:S02]  /*2b1f0*/  HADD2.F32 R103, -RZ, R117.H1_H1 ;  /* 0x30000075ff677230 */ /* 0x000fe40000004100 */
[C---:B------:R-:W-:Y:S01]  /*2b200*/  FFMA.FTZ R115, R108.reuse, R115, -R13 ;  /* 0x000000736c737223 */ /* 0x040fe2000001080d */
[-C--:B------:R-:W-:Y:S01]  /*2b210*/  F2FP.F16.E4M3.UNPACK_B R13, R12.reuse.H1 ;  /* 0x0000000cff0d723e */ /* 0x080fe200030006ff */
[----:B------:R-:W-:Y:S01]  /*2b220*/  FFMA.FTZ R114, R108, R119, R102 ;  /* 0x000000776c727223 */ /* 0x000fe20000010066 */
[----:B------:R-:W-:Y:S01]  /*2b230*/  F2FP.F16.E4M3.UNPACK_B R12, R12 ;  /* 0x0000000cff0c723e */ /* 0x000fe200020006ff */
[----:B------:R-:W-:Y:S01]  /*2b240*/  HADD2.F32 R102, -RZ, R112.H1_H1 ;  /* 0x30000070ff667230 */ /* 0x000fe20000004100 */
[----:B------:R-:W-:Y:S01]  /*2b250*/  F2FP.SATFINITE.E4M3.F32.PACK_AB_MERGE_C R122, R122, R129, RZ ;  /* 0x000000817a7a723e */ /* 0x000fe200048070ff */
[--C-:B------:R-:W-:Y:S01]  /*2b260*/  HADD2.F32 R15, -RZ, R13.reuse.H1_H1 ;  /* 0x3000000dff0f7230 */ /* 0x100fe20000004100 */
[----:B------:R-:W-:Y:S01]  /*2b270*/  F2FP.SATFINITE.E4M3.F32.PACK_AB_MERGE_C R114, R114, R115, RZ ;  /* 0x000000737272723e */ /* 0x000fe200048070ff */
[----:B------:R-:W-:Y:S01]  /*2b280*/  HADD2.F32 R14, -RZ, R13.H0_H0 ;  /* 0x2000000dff0e7230 */ /* 0x000fe20000004100 */
[----:B------:R-:W-:Y:S01]  /*2b290*/  F2FP.SATFINITE.E4M3.F32.PACK_AB_MERGE_C R127, R127, R120, R122 ;  /* 0x000000787f7f723e */ /* 0x000fe2000480707a */
        /* <DEDUP_REMOVED lines=10> */
[----:B------:R-:W-:Y:S01]  /*2b340*/  F2FP.SATFINITE.E4M3.F32.PACK_AB_MERGE_C R13, R121, R116, R118 ;  /* 0x00000074790d723e */ /* 0x000fe20004807076 */
[C---:B------:R-:W-:Y:S01]  /*2b350*/  FFMA.FTZ R15, R12.reuse, R112, -R15 ;  /* 0x000000700c0f7223 */ /* 0x040fe2000001080f */
[----:B------:R-:W-:Y:S01]  /*2b360*/  F2FP.SATFINITE.E4M3.F32.PACK_AB_MERGE_C R14, R125, R110, R114 ;  /* 0x0000006e7d0e723e */ /* 0x000fe20004807072 */
[----:B------:R-:W-:Y:S01]  /*2b370*/  FFMA.FTZ R104, R12, R117, R104 ;  /* 0x000000750c687223 */ /* 0x000fe20000010068 */
[----:B------:R-:W-:-:S04]  /*2b380*/  F2FP.SATFINITE.E4M3.F32.PACK_AB_MERGE_C R105, R108, R105, RZ ;  /* 0x000000696c69723e */ /* 0x000fc800048070ff */
[----:B------:R-:W-:Y:S01]  /*2b390*/  F2FP.SATFINITE.E4M3.F32.PACK_AB_MERGE_C R12, R104, R15, R105 ;  /* 0x0000000f680c723e */ /* 0x000fe20004807069 */
[----:B------:R-:W-:-:S07]  /*2b3a0*/  IMAD.MOV.U32 R15, RZ, RZ, R127 ;  /* 0x000000ffff0f7224 */ /* 0x000fce00078e007f */
.L_x_1758:
[----:B------:R-:W-:Y:S05]  /*2b3b0*/  BSYNC B4 ;  /* 0x0000000000047941 */ /* 0x000fea0003800000 */
.L_x_1757:
[C---:B------:R-:W-:Y:S02]  /*2b3c0*/  R2UR UR4, R20.reuse ;  /* 0x00000000140472ca */ /* 0x040fe400000e0000 */
[C---:B------:R-:W-:Y:S02]  /*2b3d0*/  R2UR UR5, R21.reuse ;  /* 0x00000000150572ca */ /* 0x040fe400000e0000 */
[----:B------:R-:W-:Y:S02]  /*2b3e0*/  R2UR UR6, R20 ;  /* 0x00000000140672ca */ /* 0x000fe400000e0000 */
[----:B------:R-:W-:-:S09]  /*2b3f0*/  R2UR UR7, R21 ;  /* 0x00000000150772ca */ /* 0x000fd200000e0000 */
[----:B-----5:R0:W-:Y:S04]  /*2b400*/  ST.E.128 desc[UR4][R106.64], R12 ;  /* 0x0000000c6a007985 */ /* 0x0201e8000c101d04 */
[----:B------:R0:W5:Y:S02]  /*2b410*/  LD.E.U8 R108, desc[UR6][R64.64] ;  /* 0x00000006406c7980 */ /* 0x000164000c101100 */
.L_x_1756:
[----:B------:R-:W-:Y:S05]  /*2b420*/  BSYNC B3 ;  /* 0x0000000000037941 */ /* 0x000fea0003800000 */
.L_x_1755:
[----:B-----5:R-:W-:Y:S01]  /*2b430*/  LOP3.LUT P1, RZ, R108, 0x2, RZ, 0xc0, !PT ;  /* 0x000000026cff7812 */ /* 0x020fe2000782c0ff */
[----:B------:R-:W-:-:S12]  /*2b440*/  BSSY B3, `(.L_x_1759) ;  /* 0x000008e000037945 */ /* 0x000fd80003800000 */
[----:B------:R-:W-:Y:S05]  /*2b450*/  @!P1 BRA `(.L_x_1760) ;  /* 0x0000000800309947 */ /* 0x000fea0003800000 */
[----:B------:R-:W-:Y:S02]  /*2b460*/  R2UR UR4, R20 ;  /* 0x00000000140472ca */ /* 0x000fe400000e0000 */
[----:B------:R-:W-:-:S13]  /*2b470*/  R2UR UR5, R21 ;  /* 0x00000000150572ca */ /* 0x000fda00000e0000 */
[----:B0-----:R-:W2:Y:S01]  /*2b480*/  LD.E.U8 R14, desc[UR4][R60.64+0x18] ;  /* 0x000018043c0e7980 */ /* 0x001ea2000c101100 */
[--C-:B------:R-:W-:Y:S02]  /*2b490*/  SHF.R.S32.HI R13, RZ, 0x1f, R93.reuse ;  /* 0x0000001fff0d7819 */ /* 0x100fe4000001145d */
[----:B------:R-:W-:-:S04]  /*2b4a0*/  IADD3 R12, P2, P3, R62, R7, R93 ;  /* 0x000000073e0c7210 */ /* 0x000fc80007b5e05d */
[----:B------:R-:W-:Y:S01]  /*2b4b0*/  IADD3.X R13, R63, R55, R13, P2, P3 ;  /* 0x000000373f0d7210 */ /* 0x000fe200017e640d */
[----:B------:R-:W-:Y:S01]  /*2b4c0*/  BSSY B4, `(.L_x_1761) ;  /* 0x000007f000047945 */ /* 0x000fe20003800000 */
[----:B--2---:R-:W-:-:S04]  /*2b4d0*/  LOP3.LUT P1, RZ, R14, 0x2, RZ, 0xc0, !PT ;  /* 0x000000020eff7812 */ /* 0x004fc8000782c0ff */
[----:B------:R-:W5:Y:S09]  /*2b4e0*/  LD.E.128 R12, desc[UR4][R12.64] ;  /* 0x000000040c0c7980 */ /* 0x000f72000c101d00 */
[----:B------:R-:W-:Y:S05]  /*2b4f0*/  @!P1 BRA `(.L_x_1762) ;  /* 0x0000000400ec9947 */ /* 0x000fea0003800000 */
[----:B-----5:R-:W-:Y:S01]  /*2b500*/  IMAD.MOV.U32 R102, RZ, RZ, R14 ;  /* 0x000000ffff667224 */ /* 0x020fe200078e000e */
[----:B------:R-:W-:Y:S01]  /*2b510*/  SHF.R.U32.HI R104, RZ, 0x8, R91 ;  /* 0x00000008ff687819 */ /* 0x000fe2000001165b */
[----:B------:R-:W-:Y:S01]  /*2b520*/  IMAD.MOV.U32 R103, RZ, RZ, R15 ;  /* 0x000000ffff677224 */ /* 0x000fe200078e000f */
[----:B------:R-:W-:Y:S02]  /*2b530*/  SHF.R.U32.HI R14, RZ, 0x8, R90 ;  /* 0x00000008ff0e7819 */ /* 0x000fe4000001165a */
[----:B------:R-:W-:Y:S02]  /*2b540*/  LOP3.LUT R105, R91, 0xff, RZ, 0xc0, !PT ;  /* 0x000000ff5b697812 */ /* 0x000fe400078ec0ff */
[----:B------:R-:W-:Y:S02]  /*2b550*/  SHF.R.U32.HI R108, RZ, 0x8, R100 ;  /* 0x00000008ff6c7819 */ /* 0x000fe40000011664 */
[----:B------:R-:W-:Y:S02]  /*2b560*/  LOP3.LUT R104, R104, 0xff, RZ, 0xc0, !PT ;  /* 0x000000ff68687812 */ /* 0x000fe400078ec0ff */
[----:B------:R-:W-:-:S02]  /*2b570*/  LOP3.LUT R15, R90, 0xff, RZ, 0xc0, !PT ;  /* 0x000000ff5a0f7812 */ /* 0x000fc400078ec0ff */
[----:B------:R-:W-:Y:S02]  /*2b580*/  LOP3.LUT R14, R14, 0xff, RZ, 0xc0, !PT ;  /* 0x000000ff0e0e7812 */ /* 0x000fe400078ec0ff */
[----:B------:R-:W-:Y:S02]  /*2b590*/  LOP3.LUT R115, R100, 0xff, RZ, 0xc0, !PT ;  /* 0x000000ff64737812 */ /* 0x000fe400078ec0ff */
[----:B------:R-:W-:Y:S02]  /*2b5a0*/  SHF.R.U32.HI R110, RZ, 0x8, R101 ;  /* 0x00000008ff6e7819 */ /* 0x000fe40000011665 */
[----:B------:R-:W-:Y:S02]  /*2b5b0*/  LOP3.LUT R108, R108, 0xff, RZ, 0xc0, !PT ;  /* 0x000000ff6c6c7812 */ /* 0x000fe400078ec0ff */
[----:B------:R-:W-:Y:S02]  /*2b5c0*/  PRMT R105, R104, 0x7604, R105 ;  /* 0x0000760468697816 */ /* 0x000fe40000000069 */
[----:B------:R-:W-:-:S02]  /*2b5d0*/  PRMT R15, R14, 0x7604, R15 ;  /* 0x000076040e0f7816 */ /* 0x000fc4000000000f */
[----:B------:R-:W-:Y:S02]  /*2b5e0*/  SHF.R.U32.HI R104, RZ, 0x10, R100 ;  /* 0x00000010ff687819 */ /* 0x000fe40000011664 */
[----:B------:R-:W-:Y:S02]  /*2b5f0*/  SHF.R.U32.HI R14, RZ, 0x10, R90 ;  /* 0x00000010ff0e7819 */ /* 0x000fe4000001165a */
[----:B------:R-:W-:Y:S02]  /*2b600*/  LOP3.LUT R117, R101, 0xff, RZ, 0xc0, !PT ;  /* 0x000000ff65757812 */ /* 0x000fe400078ec0ff */
[----:B------:R-:W-:Y:S02]  /*2b610*/  LOP3.LUT R110, R110, 0xff, RZ, 0xc0, !PT ;  /* 0x000000ff6e6e7812 */ /* 0x000fe400078ec0ff */
[----:B------:R-:W-:Y:S02]  /*2b620*/  PRMT R115, R108, 0x7604, R115 ;  /* 0x000076046c737816 */ /* 0x000fe40000000073 */
[----:B------:R-:W-:-:S02]  /*2b630*/  SHF.R.U32.HI R112, RZ, 0x10, R91 ;  /* 0x00000010ff707819 */ /* 0x000fc4000001165b */
[----:B------:R-:W-:Y:S02]  /*2b640*/  LOP3.LUT R108, R104, 0xff, RZ, 0xc0, !PT ;  /* 0x000000ff686c7812 */ /* 0x000fe400078ec0ff */
[----:B------:R-:W-:Y:S02]  /*2b650*/  LOP3.LUT R14, R14, 0xff, RZ, 0xc0, !PT ;  /* 0x000000ff0e0e7812 */ /* 0x000fe400078ec0ff */
[----:B------:R-:W-:Y:S02]  /*2b660*/  PRMT R117, R110, 0x7604, R117 ;  /* 0x000076046e757816 */ /* 0x000fe40000000075 */
[----:B------:R-:W-:Y:S02]  /*2b670*/  SHF.R.U32.HI R110, RZ, 0x10, R101 ;  /* 0x00000010ff6e7819 */ /* 0x000fe40000011665 */
[----:B------:R-:W-:Y:S02]  /*2b680*/  LOP3.LUT R104, R112, 0xff, RZ, 0xc0, !PT ;  /* 0x000000ff70687812 */ /* 0x000fe400078ec0ff */
[----:B------:R-:W-:-:S02]  /*2b690*/  PRMT R115, R108, 0x7054, R115 ;  /* 0x000070546c737816 */ /* 0x000fc40000000073 */
[----:B------:R-:W-:Y:S02]  /*2b6a0*/  PRMT R15, R14, 0x7054, R15 ;  /* 0x000070540e0f7816 */ /* 0x000fe4000000000f */
[----:B------:R-:W-:Y:S02]  /*2b6b0*/  LOP3.LUT R110, R110, 0xff, RZ, 0xc0, !PT ;  /* 0x000000ff6e6e7812 */ /* 0x000fe400078ec0ff */
[----:B------:R-:W-:Y:S02]  /*2b6c0*/  PRMT R105, R104, 0x7054, R105 ;  /* 0x0000705468697816 */ /* 0x000fe40000000069 */
[----:B------:R-:W-:Y:S02]  /*2b6d0*/  LOP3.LUT R115, R115, 0xff000000, R100, 0xf8, !PT ;  /* 0xff00000073737812 */ /* 0x000fe400078ef864 */
[----:B------:R-:W-:Y:S02]  /*2b6e0*/  LOP3.LUT R104, R15, 0xff000000, R90, 0xf8, !PT ;  /* 0xff0000000f687812 */ /* 0x000fe400078ef85a */
[----:B------:R-:W-:-:S02]  /*2b6f0*/  F2FP.F16.E4M3.UNPACK_B R14, R13 ;  /* 0x0000000dff0e723e */ /* 0x000fc400020006ff */
[----:B------:R-:W-:Y:S02]  /*2b700*/  PRMT R117, R110, 0x7054, R117 ;  /* 0x000070546e757816 */ /* 0x000fe40000000075 */
        /* <DEDUP_REMOVED lines=35> */
[--C-:B------:R-:W-:Y:S02]  /*2b940*/  HADD2.F32 R15, -RZ, R103.reuse.H1_H1 ;  /* 0x30000067ff0f7230 */ /* 0x100fe40000004100 */
[-C--:B------:R-:W-:Y:S01]  /*2b950*/  FMUL.FTZ R101, R14, R91.reuse ;  /* 0x0000005b0e657220 */ /* 0x080fe20000410000 */
[----:B------:R-:W-:Y:S02]  /*2b960*/  HADD2.F32 R90, -RZ, R90.H1_H1 ;  /* 0x3000005aff5a7230 */ /* 0x000fe40000004100 */
[C---:B------:R-:W-:Y:S01]  /*2b970*/  FFMA.FTZ R116, R13.reuse, R91, -R114 ;  /* 0x0000005b0d747223 */ /* 0x040fe20000010872 */
[----:B------:R-:W-:Y:S02]  /*2b980*/  HADD2.F32 R103, -RZ, R103.H0_H0 ;  /* 0x20000067ff677230 */ /* 0x000fe40000004100 */
[----:B------:R-:W-:Y:S01]  /*2b990*/  FFMA.FTZ R123, R13, R100, R101 ;  /* 0x000000640d7b7223 */ /* 0x000fe20000010065 */
[C---:B------:R-:W-:Y:S01]  /*2b9a0*/  FMUL.FTZ R14, R15.reuse, R108 ;  /* 0x0000006c0f0e7220 */ /* 0x040fe20000410000 */
[----:B------:R-:W-:Y:S01]  /*2b9b0*/  F2FP.F16.E4M3.UNPACK_B R13, R102 ;  /* 0x00000066ff0d723e */ /* 0x000fe200020006ff */
[----:B------:R-:W-:Y:S01]  /*2b9c0*/  FMUL.FTZ R15, R15, R90 ;  /* 0x0000005a0f0f7220 */ /* 0x000fe20000410000 */
[----:B------:R-:W-:Y:S01]  /*2b9d0*/  F2FP.F16.E4M3.UNPACK_B R102, R102.H1 ;  /* 0x00000066ff66723e */ /* 0x000fe200030006ff */
[----:B------:R-:W-:Y:S01]  /*2b9e0*/  FFMA.FTZ R118, R103, R90, -R14 ;  /* 0x0000005a67767223 */ /* 0x000fe2000001080e */
[----:B------:R-:W-:-:S02]  /*2b9f0*/  HADD2.F32 R91, -RZ, R117.H0_H0 ;  /* 0x20000075ff5b7230 */ /* 0x000fc40000004100 */
[----:B------:R-:W-:Y:S01]  /*2ba00*/  FFMA.FTZ R125, R103, R108, R15 ;  /* 0x0000006c677d7223 */ /* 0x000fe2000001000f */
[--C-:B------:R-:W-:Y:S01]  /*2ba10*/  HADD2.F32 R14, -RZ, R13.reuse.H0_H0 ;  /* 0x2000000dff0e7230 */ /* 0x100fe20000004100 */
[----:B------:R-:W-:Y:S01]  /*2ba20*/  F2FP.SATFINITE.E4M3.F32.PACK_AB_MERGE_C R112, R121, R112, RZ ;  /* 0x000000707970723e */ /* 0x000fe200048070ff */
[----:B------:R-:W-:Y:S02]  /*2ba30*/  HADD2.F32 R13, -RZ, R13.H1_H1 ;  /* 0x3000000dff0d7230 */ /* 0x000fe40000004100 */
[----:B------:R-:W-:Y:S01]  /*2ba40*/  HADD2.F32 R90, -RZ, R105.H0_H0 ;  /* 0x20000069ff5a7230 */ /* 0x000fe20000004100 */
[----:B------:R-:W-:Y:S01]  /*2ba50*/  F2FP.SATFINITE.E4M3.F32.PACK_AB_MERGE_C R118, R125, R118, RZ ;  /* 0x000000767d76723e */ /* 0x000fe200048070ff */
        /* <DEDUP_REMOVED lines=16> */
[----:B------:R-:W-:Y:S01]  /*2bb60*/  F2FP.SATFINITE.E4M3.F32.PACK_AB_MERGE_C R123, R123, R116, R118 ;  /* 0x000000747b7b723e */ /* 0x000fe20004807076 */
[--C-:B------:R-:W-:Y:S01]  /*2bb70*/  HADD2.F32 R15, -RZ, R13.reuse.H1_H1 ;  /* 0x3000000dff0f7230 */ /* 0x100fe20000004100 */
[----:B------:R-:W-:Y:S01]  /*2bb80*/  F2FP.SATFINITE.E4M3.F32.PACK_AB_MERGE_C R105, R114, R105, RZ ;  /* 0x000000697269723e */ /* 0x000fe200048070ff */
[----:B------:R-:W-:-:S02]  /*2bb90*/  HADD2.F32 R14, -RZ, R13.H0_H0 ;  /* 0x2000000dff0e7230 */ /* 0x000fc40000004100 */
        /* <DEDUP_REMOVED lines=11> */
[----:B------:R-:W-:Y:S01]  /*2bc50*/  FFMA.FTZ R15, R12, R104, -R15 ;  /* 0x000000680c0f7223 */ /* 0x000fe2000001080f */
[----:B------:R-:W-:Y:S01]  /*2bc60*/  F2FP.SATFINITE.E4M3.F32.PACK_AB_MERGE_C R14, R108, R103, R105 ;  /* 0x000000676c0e723e */ /* 0x000fe20004807069 */
[----:B------:R-:W-:Y:S01]  /*2bc70*/  FFMA.FTZ R100, R12, R115, R100 ;  /* 0x000000730c647223 */ /* 0x000fe20000010064 */
[----:B------:R-:W-:-:S04]  /*2bc80*/  F2FP.SATFINITE.E4M3.F32.PACK_AB_MERGE_C R101, R102, R101, RZ ;  /* 0x000000656665723e */ /* 0x000fc800048070ff */
[----:B------:R-:W-:Y:S01]  /*2bc90*/  F2FP.SATFINITE.E4M3.F32.PACK_AB_MERGE_C R12, R100, R15, R101 ;  /* 0x0000000f640c723e */ /* 0x000fe20004807065 */
[----:B------:R-:W-:-:S07]  /*2bca0*/  IMAD.MOV.U32 R15, RZ, RZ, R123 ;  /* 0x000000ffff0f7224 */ /* 0x000fce00078e007b */
.L_x_1762:
[----:B------:R-:W-:Y:S05]  /*2bcb0*/  BSYNC B4 ;  /* 0x0000000000047941 */ /* 0x000fea0003800000 */
.L_x_1761:
[C---:B------:R-:W-:Y:S02]  /*2bcc0*/  R2UR UR4, R20.reuse ;  /* 0x00000000140472ca */ /* 0x040fe400000e0000 */
[C---:B------:R-:W-:Y:S02]  /*2bcd0*/  R2UR UR5, R21.reuse ;  /* 0x00000000150572ca */ /* 0x040fe400000e0000 */
[----:B------:R-:W-:Y:S02]  /*2bce0*/  R2UR UR6, R20 ;  /* 0x00000000140672ca */ /* 0x000fe400000e0000 */
[----:B------:R-:W-:-:S09]  /*2bcf0*/  R2UR UR7, R21 ;  /* 0x00000000150772ca */ /* 0x000fd200000e0000 */
[----:B-----5:R1:W-:Y:S04]  /*2bd00*/  ST.E.128 desc[UR4][R106.64+0x20], R12 ;  /* 0x0000200c6a007985 */ /* 0x0203e8000c101d04 */
[----:B------:R1:W5:Y:S02]  /*2bd10*/  LD.E.U8 R108, desc[UR6][R64.64] ;  /* 0x00000006406c7980 */ /* 0x000364000c101100 */
.L_x_1760:
[----:B------:R-:W-:Y:S05]  /*2bd20*/  BSYNC B3 ;  /* 0x0000000000037941 */ /* 0x000fea0003800000 */
.L_x_1759:
[----:B-----5:R-:W-:Y:S01]  /*2bd30*/  LOP3.LUT P1, RZ, R108, 0x4, RZ, 0xc0, !PT ;  /* 0x000000046cff7812 */ /* 0x020fe2000782c0ff */
[----:B------:R-:W-:-:S12]  /*2bd40*/  BSSY B3, `(.L_x_1763) ;  /* 0x0000087000037945 */ /* 0x000fd80003800000 */
[----:B------:R-:W-:Y:S05]  /*2bd50*/  @!P1 BRA `(.L_x_1764) ;  /* 0x0000000800149947 */ /* 0x000fea0003800000 */
[----:B------:R-:W-:Y:S02]  /*2bd60*/  R2UR UR4, R20 ;  /* 0x00000000140472ca */ /* 0x000fe400000e0000 */
[----:B------:R-:W-:-:S13]  /*2bd70*/  R2UR UR5, R21 ;  /* 0x00000000150572ca */ /* 0x000fda00000e0000 */
[----:B01----:R-:W2:Y:S01]  /*2bd80*/  LD.E.U8 R12, desc[UR4][R60.64+0x18] ;  /* 0x000018043c0c7980 */ /* 0x003ea2000c101100 */
[----:B------:R-:W-:Y:S01]  /*2bd90*/  BSSY B4, `(.L_x_1765) ;  /* 0x000007b000047945 */ /* 0x000fe20003800000 */
[----:B--2---:R-:W-:Y:S02]  /*2bda0*/  LOP3.LUT P1, RZ, R12, 0x4, RZ, 0xc0, !PT ;  /* 0x000000040cff7812 */ /* 0x004fe4000782c0ff */
[----:B------:R0:W5:Y:S11]  /*2bdb0*/  LD.E.128 R12, desc[UR4][R70.64+0x2800] ;  /* 0x00280004460c7980 */ /* 0x000176000c101d00 */
[----:B0-----:R-:W-:Y:S05]  /*2bdc0*/  @!P1 BRA `(.L_x_1766) ;  /* 0x0000000400dc9947 */ /* 0x001fea0003800000 */
[----:B------:R-:W-:Y:S01]  /*2bdd0*/  SHF.R.U32.HI R101, RZ, 0x8, R89 ;  /* 0x00000008ff657819 */ /* 0x000fe20000011659 */
[----:B-----5:R-:W-:Y:S01]  /*2bde0*/  IMAD.MOV.U32 R91, RZ, RZ, R15 ;  /* 0x000000ffff5b7224 */ /* 0x020fe200078e000f */
[----:B------:R-:W-:Y:S01]  /*2bdf0*/  SHF.R.U32.HI R15, RZ, 0x8, R88 ;  /* 0x00000008ff0f7819 */ /* 0x000fe20000011658 */
[----:B------:R-:W-:Y:S01]  /*2be00*/  IMAD.MOV.U32 R90, RZ, RZ, R14 ;  /* 0x000000ffff5a7224 */ /* 0x000fe200078e000e */
[----:B------:R-:W-:Y:S02]  /*2be10*/  LOP3.LUT R100, R89, 0xff, RZ, 0xc0, !PT ;  /* 0x000000ff59647812 */ /* 0x000fe400078ec0ff */
[----:B------:R-:W-:Y:S02]  /*2be20*/  LOP3.LUT R101, R101, 0xff, RZ, 0xc0, !PT ;  /* 0x000000ff65657812 */ /* 0x000fe400078ec0ff */
[----:B------:R-:W-:Y:S02]  /*2be30*/  LOP3.LUT R14, R88, 0xff, RZ, 0xc0, !PT ;  /* 0x000000ff580e7812 */ /* 0x000fe400078ec0ff */
[----:B------:R-:W-:-:S02]  /*2be40*/  LOP3.LUT R15, R15, 0xff, RZ, 0xc0, !PT ;  /* 0x000000ff0f0f7812 */ /* 0x000fc400078ec0ff */
[----:B------:R-:W-:Y:S02]  /*2be50*/  PRMT R100, R101, 0x7604, R100 ;  /* 0x0000760465647816 */ /* 0x000fe40000000064 */
[----:B------:R-:W-:Y:S02]  /*2be60*/  SHF.R.U32.HI R101, RZ, 0x8, R98 ;  /* 0x00000008ff657819 */ /* 0x000fe40000011662 */
        /* <DEDUP_REMOVED lines=109> */
.L_x_1766:
[----:B------:R-:W-:Y:S05]  /*2c540*/  BSYNC B4 ;  /* 0x0000000000047941 */ /* 0x000fea0003800000 */
.L_x_1765:
[C---:B------:R-:W-:Y:S02]  /*2c550*/  R2UR UR4, R20.reuse ;  /* 0x00000000140472ca */ /* 0x040fe400000e0000 */
[C---:B------:R-:W-:Y:S02]  /*2c560*/  R2UR UR5, R21.reuse ;  /* 0x00000000150572ca */ /* 0x040fe400000e0000 */
[----:B------:R-:W-:Y:S02]  /*2c570*/  R2UR UR6, R20 ;  /* 0x00000000140672ca */ /* 0x000fe400000e0000 */
[----:B------:R-:W-:-:S09]  /*2c580*/  R2UR UR7, R21 ;  /* 0x00000000150772ca */ /* 0x000fd200000e0000 */
[----:B-----5:R2:W-:Y:S04]  /*2c590*/  ST.E.128 desc[UR4][R106.64+0x40], R12 ;  /* 0x0000400c6a007985 */ /* 0x0205e8000c101d04 */
[----:B------:R2:W5:Y:S02]  /*2c5a0*/  LD.E.U8 R108, desc[UR6][R64.64] ;  /* 0x00000006406c7980 */ /* 0x000564000c101100 */
.L_x_1764:
[----:B------:R-:W-:Y:S05]  /*2c5b0*/  BSYNC B3 ;  /* 0x0000000000037941 */ /* 0x000fea0003800000 */
.L_x_1763:
[----:B-----5:R-:W-:Y:S01]  /*2c5c0*/  LOP3.LUT P1, RZ, R108, 0x8, RZ, 0xc0, !PT ;  /* 0x000000086cff7812 */ /* 0x020fe2000782c0ff */
[----:B------:R-:W-:-:S12]  /*2c5d0*/  BSSY B3, `(.L_x_1767) ;  /* 0x000008f000037945 */ /* 0x000fd80003800000 */
[----:B------:R-:W-:Y:S05]  /*2c5e0*/  @!P1 BRA `(.L_x_1768) ;  /* 0x0000000800349947 */ /* 0x000fea0003800000 */
[----:B------:R-:W-:Y:S02]  /*2c5f0*/  R2UR UR4, R20 ;  /* 0x00000000140472ca */ /* 0x000fe400000e0000 */
[----:B------:R-:W-:-:S13]  /*2c600*/  R2UR UR5, R21 ;  /* 0x00000000150572ca */ /* 0x000fda00000e0000 */
[----:B012---:R-:W2:Y:S01]  /*2c610*/  LD.E.U8 R14, desc[UR4][R60.64+0x18] ;  /* 0x000018043c0e7980 */ /* 0x007ea2000c101100 */
[----:B------:R-:W-:-:S05]  /*2c620*/  VIADD R12, R93, 0x2800 ;  /* 0x000028005d0c7836 */ /* 0x000fca0000000000 */
        /* <DEDUP_REMOVED lines=130> */
.L_x_1770:
[----:B------:R-:W-:Y:S05]  /*2ce50*/  BSYNC B4 ;  /* 0x0000000000047941 */ /* 0x000fea0003800000 */
.L_x_1769:
[C---:B------:R-:W-:Y:S02]  /*2ce60*/  R2UR UR4, R20.reuse ;  /* 0x00000000140472ca */ /* 0x040fe400000e0000 */
[C---:B------:R-:W-:Y:S02]  /*2ce70*/  R2UR UR5, R21.reuse ;  /* 0x00000000150572ca */ /* 0x040fe400000e0000 */
[----:B------:R-:W-:Y:S02]  /*2ce80*/  R2UR UR6, R20 ;  /* 0x00000000140672ca */ /* 0x000fe400000e0000 */
[----:B------:R-:W-:-:S09]  /*2ce90*/  R2UR UR7, R21 ;  /* 0x00000000150772ca */ /* 0x000fd200000e0000 */
[----:B-----5:R3:W-:Y:S04]  /*2cea0*/  ST.E.128 desc[UR4][R106.64+0x60], R12 ;  /* 0x0000600c6a007985 */ /* 0x0207e8000c101d04 */
[----:B------:R3:W5:Y:S02]  /*2ceb0*/  LD.E.U8 R108, desc[UR6][R64.64] ;  /* 0x00000006406c7980 */ /* 0x000764000c101100 */
.L_x_1768:
[----:B------:R-:W-:Y:S05]  /*2cec0*/  BSYNC B3 ;  /* 0x0000000000037941 */ /* 0x000fea0003800000 */
.L_x_1767:
[----:B-----5:R-:W-:Y:S01]  /*2ced0*/  LOP3.LUT P1, RZ, R108, 0x10, RZ, 0xc0, !PT ;  /* 0x000000106cff7812 */ /* 0x020fe2000782c0ff */
[----:B------:R-:W-:-:S12]  /*2cee0*/  BSSY B3, `(.L_x_1771) ;  /* 0x0000087000037945 */ /* 0x000fd80003800000 */
[----:B------:R-:W-:Y:S05]  /*2cef0*/  @!P1 BRA `(.L_x_1772) ;  /* 0x0000000800149947 */ /* 0x000fea0003800000 */
[----:B------:R-:W-:Y:S02]  /*2cf00*/  R2UR UR4, R20 ;  /* 0x00000000140472ca */ /* 0x000fe400000e0000 */
[----:B------:R-:W-:-:S13]  /*2cf10*/  R2UR UR5, R21 ;  /* 0x00000000150572ca */ /* 0x000fda00000e0000 */
[----:B0123--:R-:W2:Y:S01]  /*2cf20*/  LD.E.U8 R12, desc[UR4][R60.64+0x18] ;  /* 0x000018043c0c7980 */ /* 0x00fea2000c101100 */
        /* <DEDUP_REMOVED lines=123> */
.L_x_1774:
[----:B------:R-:W-:Y:S05]  /*2d6e0*/  BSYNC B4 ;  /* 0x0000000000047941 */ /* 0x000fea0003800000 */
.L_x_1773:
[C---:B------:R-:W-:Y:S02]  /*2d6f0*/  R2UR UR4, R20.reuse ;  /* 0x00000000140472ca */ /* 0x040fe400000e0000 */
[C---:B------:R-:W-:Y:S02]  /*2d700*/  R2UR UR5, R21.reuse ;  /* 0x00000000150572ca */ /* 0x040fe400000e0000 */
[----:B------:R-:W-:Y:S02]  /*2d710*/  R2UR UR6, R20 ;  /* 0x00000000140672ca */ /* 0x000fe400000e0000 */
[----:B------:R-:W-:-:S09]  /*2d720*/  R2UR UR7, R21 ;  /* 0x00000000150772ca */ /* 0x000fd200000e0000 */
[----:B-----5:R4:W-:Y:S04]  /*2d730*/  ST.E.128 desc[UR4][R106.64+0x80], R12 ;  /* 0x0000800c6a007985 */ /* 0x0209e8000c101d04 */
[----:B------:R4:W5:Y:S02]  /*2d740*/  LD.E.U8 R108, desc[UR6][R64.64] ;  /* 0x00000006406c7980 */ /* 0x000964000c101100 */
.L_x_1772:
[----:B------:R-:W-:Y:S05]  /*2d750*/  BSYNC B3 ;  /* 0x0000000000037941 */ /* 0x000fea0003800000 */
.L_x_1771:
[----:B-----5:R-:W-:-:S13]  /*2d760*/  LOP3.LUT P1, RZ, R108, 0x20, RZ, 0xc0, !PT ;  /* 0x000000206cff7812 */ /* 0x020fda000782c0ff */
[----:B------:R-:W-:Y:S05]  /*2d770*/  @!P1 BRA `(.L_x_1754) ;  /* 0x0000000800289947 */ /* 0x000fea0003800000 */
[----:B------:R-:W-:Y:S02]  /*2d780*/  R2UR UR4, R20 ;  /* 0x00000000140472ca */ /* 0x000fe400000e0000 */
[----:B------:R-:W-:-:S13]  /*2d790*/  R2UR UR5, R21 ;  /* 0x00000000150572ca */ /* 0x000fda00000e0000 */
[----:B------:R-:W2:Y:S02]  /*2d7a0*/  LD.E.U8 R76, desc[UR4][R60.64+0x18] ;  /* 0x000018043c4c7980 */ /* 0x000ea4000c101100 */
[----:B01234-:R-:W-:-:S05]  /*2d7b0*/  VIADD R12, R93, 0x5000 ;  /* 0x000050005d0c7836 */ /* 0x01ffca0000000000 */
[--C-:B------:R-:W-:Y:S02]  /*2d7c0*/  SHF.R.S32.HI R13, RZ, 0x1f, R12.reuse ;  /* 0x0000001fff0d7819 */ /* 0x100fe4000001140c */
[----:B------:R-:W-:-:S04]  /*2d7d0*/  IADD3 R12, P1, P2, R62, R7, R12 ;  /* 0x000000073e0c7210 */ /* 0x000fc80007a3e00c */
[----:B------:R-:W-:Y:S01]  /*2d7e0*/  IADD3.X R13, R63, R55, R13, P1, P2 ;  /* 0x000000373f0d7210 */ /* 0x000fe20000fe440d */
[----:B------:R-:W-:Y:S05]  /*2d7f0*/  BSSY B3, `(.L_x_1775) ;  /* 0x000007f000037945 */ /* 0x000fea0003800000 */
[----:B------:R-:W5:Y:S01]  /*2d800*/  LD.E.128 R12, desc[UR4][R12.64] ;  /* 0x000000040c0c7980 */ /* 0x000f62000c101d00 */
[----:B------:R-:W-:-:S13]  /*2d810*/  LOP3.LUT P1, RZ, R76, 0x20, RZ, 0xc0, !PT ;  /* 0x000000204cff7812 */ /* 0x000fda000782c0ff */
[----:B------:R-:W-:Y:S05]  /*2d820*/  @!P1 BRA `(.L_x_1776) ;  /* 0x0000000400ec9947 */ /* 0x000fea0003800000 */
[----:B-----5:R-:W-:Y:S01]  /*2d830*/  IMAD.MOV.U32 R76, RZ, RZ, R14 ;  /* 0x000000ffff4c7224 */ /* 0x020fe200078e000e */
[----:B------:R-:W-:Y:S01]  /*2d840*/  SHF.R.U32.HI R14, RZ, 0x8, R74 ;  /* 0x00000008ff0e7819 */ /* 0x000fe2000001164a */
[----:B------:R-:W-:Y:S01]  /*2d850*/  IMAD.MOV.U32 R77, RZ, RZ, R15 ;  /* 0x000000ffff4d7224 */ /* 0x000fe200078e000f */
[----:B------:R-:W-:Y:S02]  /*2d860*/  SHF.R.U32.HI R78, RZ, 0x8, R75 ;  /* 0x00000008ff4e7819 */ /* 0x000fe4000001164b */
[----:B------:R-:W-:Y:S02]  /*2d870*/  SHF.R.U32.HI R82, RZ, 0x8, R73 ;  /* 0x00000008ff527819 */ /* 0x000fe40000011649 */
[----:B------:R-:W-:Y:S02]  /*2d880*/  LOP3.LUT R15, R74, 0xff, RZ, 0xc0, !PT ;  /* 0x000000ff4a0f7812 */ /* 0x000fe400078ec0ff */
[----:B------:R-:W-:Y:S02]  /*2d890*/  LOP3.LUT R79, R75, 0xff, RZ, 0xc0, !PT ;  /* 0x000000ff4b4f7812 */ /* 0x000fe400078ec0ff */
[----:B------:R-:W-:-:S02]  /*2d8a0*/  SHF.R.U32.HI R80, RZ, 0x8, R72 ;  /* 0x00000008ff507819 */ /* 0x000fc40000011648 */
        /* <DEDUP_REMOVED lines=8> */
[----:B------:R-:W-:Y:S02]  /*2d930*/  SHF.R.U32.HI R14, RZ, 0x10, R74 ;  /* 0x00000010ff0e7819 */ /* 0x000fe4000001164a */
[----:B------:R-:W-:Y:S02]  /*2d940*/  SHF.R.U32.HI R78, RZ, 0x10, R72 ;  /* 0x00000010ff4e7819 */ /* 0x000fe40000011648 */
[----:B------:R-:W-:Y:S02]  /*2d950*/  PRMT R83, R82, 0x7604, R83 ;  /* 0x0000760452537816 */ /* 0x000fe40000000053 */
[----:B------:R-:W-:-:S02]  /*2d960*/  PRMT R81, R80, 0x7604, R81 ;  /* 0x0000760450517816 */ /* 0x000fc40000000051 */
[----:B------:R-:W-:Y:S02]  /*2d970*/  SHF.R.U32.HI R82, RZ, 0x10, R73 ;  /* 0x00000010ff527819 */ /* 0x000fe40000011649 */
[----:B------:R-:W-:Y:S02]  /*2d980*/  LOP3.LUT R14, R14, 0xff, RZ, 0xc0, !PT ;  /* 0x000000ff0e0e7812 */ /* 0x000fe400078ec0ff */
[----:B------:R-:W-:Y:S02]  /*2d990*/  LOP3.LUT R80, R78, 0xff, RZ, 0xc0, !PT ;  /* 0x000000ff4e507812 */ /* 0x000fe400078ec0ff */
[----:B------:R-:W-:Y:S02]  /*2d9a0*/  LOP3.LUT R82, R82, 0xff, RZ, 0xc0, !PT ;  /* 0x000000ff52527812 */ /* 0x000fe400078ec0ff */
[----:B------:R-:W-:Y:S02]  /*2d9b0*/  SHF.R.U32.HI R88, RZ, 0x10, R75 ;  /* 0x00000010ff587819 */ /* 0x000fe4000001164b */
[----:B------:R-:W-:-:S02]  /*2d9c0*/  PRMT R15, R14, 0x7054, R15 ;  /* 0x000070540e0f7816 */ /* 0x000fc4000000000f */
[----:B------:R-:W-:Y:S02]  /*2d9d0*/  PRMT R81, R80, 0x7054, R81 ;  /* 0x0000705450517816 */ /* 0x000fe40000000051 */
[----:B------:R-:W-:Y:S02]  /*2d9e0*/  PRMT R83, R82, 0x7054, R83 ;  /* 0x0000705452537816 */ /* 0x000fe40000000053 */
[----:B------:R-:W-:Y:S02]  /*2d9f0*/  LOP3.LUT R78, R88, 0xff, RZ, 0xc0, !PT ;  /* 0x000000ff584e7812 */ /* 0x000fe400078ec0ff */
[----:B------:R-:W-:Y:S02]  /*2da00*/  LOP3.LUT R74, R15, 0xff000000, R74, 0xf8, !PT ;  /* 0xff0000000f4a7812 */ /* 0x000fe400078ef84a */
[----:B------:R-:W-:Y:S02]  /*2da10*/  LOP3.LUT R81, R81, 0xff000000, R72, 0xf8, !PT ;  /* 0xff00000051517812 */ /* 0x000fe400078ef848 */
[----:B------:R-:W-:-:S02]  /*2da20*/  F2FP.F16.E4M3.UNPACK_B R14, R13 ;  /* 0x0000000dff0e723e */ /* 0x000fc400020006ff */
[----:B------:R-:W-:Y:S02]  /*2da30*/  LOP3.LUT R83, R83, 0xff000000, R73, 0xf8, !PT ;  /* 0xff00000053537812 */ /* 0x000fe400078ef849 */
[----:B------:R-:W-:Y:S01]  /*2da40*/  PRMT R79, R78, 0x7054, R79 ;  /* 0x000070544e4f7816 */ /* 0x000fe2000000004f */
[--C-:B------:R-:W-:Y:S01]  /*2da50*/  HADD2.F32 R15, -RZ, R14.reuse.H0_H0 ;  /* 0x2000000eff0f7230 */ /* 0x100fe20000004100 */
[----:B------:R-:W-:Y:S01]  /*2da60*/  F2FP.F16.E4M3.UNPACK_B R72, R81.H1 ;  /* 0x00000051ff48723e */ /* 0x000fe200030006ff */
[----:B------:R-:W-:Y:S01]  /*2da70*/  HADD2.F32 R14, -RZ, R14.H1_H1 ;  /* 0x3000000eff0e7230 */ /* 0x000fe20000004100 */
[----:B------:R-:W-:Y:S02]  /*2da80*/  F2FP.F16.E4M3.UNPACK_B R73, R74.H1 ;  /* 0x0000004aff49723e */ /* 0x000fe400030006ff */
[----:B------:R-:W-:Y:S01]  /*2da90*/  F2FP.F16.E4M3.UNPACK_B R13, R13.H1 ;  /* 0x0000000dff0d723e */ /* 0x000fe200030006ff */
[--C-:B------:R-:W-:Y:S01]  /*2daa0*/  HADD2.F32 R78, -RZ, R72.reuse.H0_H0 ;  /* 0x20000048ff4e7230 */ /* 0x100fe20000004100 */
[----:B------:R-:W-:Y:S01]  /*2dab0*/  LOP3.LUT R79, R79, 0xff000000, R75, 0xf8, !PT ;  /* 0xff0000004f4f7812 */ /* 0x000fe200078ef84b */
[----:B------:R-:W-:Y:S01]  /*2dac0*/  HADD2.F32 R80, -RZ, R72.H1_H1 ;  /* 0x30000048ff507230 */ /* 0x000fe20000004100 */
[----:B------:R-:W-:Y:S01]  /*2dad0*/  F2FP.F16.E4M3.UNPACK_B R81, R81 ;  /* 0x00000051ff51723e */ /* 0x000fe200020006ff */
[----:B------:R-:W-:-:S02]  /*2dae0*/  HADD2.F32 R75, -RZ, R73.H0_H0 ;  /* 0x20000049ff4b7230 */ /* 0x000fc40000004100 */
[C---:B------:R-:W-:Y:S01]  /*2daf0*/  FMUL.FTZ R82, R14.reuse, R78 ;  /* 0x0000004e0e527220 */ /* 0x040fe20000410000 */
[----:B------:R-:W-:Y:S01]  /*2db00*/  HADD2.F32 R72, -RZ, R13.H1_H1 ;  /* 0x3000000dff487230 */ /* 0x000fe20000004100 */
[----:B------:R-:W-:Y:S01]  /*2db10*/  F2FP.F16.E4M3.UNPACK_B R74, R74 ;  /* 0x0000004aff4a723e */ /* 0x000fe200020006ff */
[----:B------:R-:W-:Y:S02]  /*2db20*/  HADD2.F32 R73, -RZ, R73.H1_H1 ;  /* 0x30000049ff497230 */ /* 0x000fe40000004100 */
[-C--:B------:R-:W-:Y:S01]  /*2db30*/  FMUL.FTZ R89, R14, R75.reuse ;  /* 0x0000004b0e597220 */ /* 0x080fe20000410000 */
[----:B------:R-:W-:Y:S02]  /*2db40*/  HADD2.F32 R13, -RZ, R13.H0_H0 ;  /* 0x2000000dff0d7230 */ /* 0x000fe40000004100 */
[C---:B------:R-:W-:Y:S01]  /*2db50*/  FMUL.FTZ R14, R72.reuse, R80 ;  /* 0x00000050480e7220 */ /* 0x040fe20000410000 */
[C---:B------:R-:W-:Y:S01]  /*2db60*/  FFMA.FTZ R82, R15.reuse, R75, -R82 ;  /* 0x0000004b0f527223 */ /* 0x040fe20000010852 */
[-C--:B------:R-:W-:Y:S01]  /*2db70*/  FMUL.FTZ R75, R72, R73.reuse ;  /* 0x00000049484b7220 */ /* 0x080fe20000410000 */
[----:B------:R-:W-:Y:S01]  /*2db80*/  FFMA.FTZ R89, R15, R78, R89 ;  /* 0x0000004e0f597223 */ /* 0x000fe20000010059 */
[C---:B------:R-:W-:Y:S01]  /*2db90*/  FFMA.FTZ R88, R13.reuse, R73, -R14 ;  /* 0x000000490d587223 */ /* 0x040fe2000001080e */
[----:B------:R-:W-:Y:S01]  /*2dba0*/  F2FP.F16.E4M3.UNPACK_B R14, R77 ;  /* 0x0000004dff0e723e */ /* 0x000fe200020006ff */
[----:B------:R-:W-:Y:S01]  /*2dbb0*/  FFMA.FTZ R91, R13, R80, R75 ;  /* 0x000000500d5b7223 */ /* 0x000fe2000001004b */
[----:B------:R-:W-:-:S02]  /*2dbc0*/  F2FP.F16.E4M3.UNPACK_B R15, R83.H1 ;  /* 0x00000053ff0f723e */ /* 0x000fc400030006ff */
[----:B------:R-:W-:Y:S01]  /*2dbd0*/  F2FP.F16.E4M3.UNPACK_B R72, R79.H1 ;  /* 0x0000004fff48723e */ /* 0x000fe200030006ff */
[--C-:B------:R-:W-:Y:S01]  /*2dbe0*/  HADD2.F32 R13, -RZ, R14.reuse.H0_H0 ;  /* 0x2000000eff0d7230 */ /* 0x100fe20000004100 */
[----:B------:R-:W-:Y:S01]  /*2dbf0*/  F2FP.F16.E4M3.UNPACK_B R77, R77.H1 ;  /* 0x0000004dff4d723e */ /* 0x000fe200030006ff */
[----:B------:R-:W-:Y:S01]  /*2dc00*/  HADD2.F32 R14, -RZ, R14.H1_H1 ;  /* 0x3000000eff0e7230 */ /* 0x000fe20000004100 */
[----:B------:R-:W-:Y:S01]  /*2dc10*/  F2FP.F16.E4M3.UNPACK_B R83, R83 ;  /* 0x00000053ff53723e */ /* 0x000fe200020006ff */
[--C-:B------:R-:W-:Y:S01]  /*2dc20*/  HADD2.F32 R75, -RZ, R15.reuse.H0_H0 ;  /* 0x2000000fff4b7230 */ /* 0x100fe20000004100 */
[----:B------:R-:W-:Y:S01]  /*2dc30*/  F2FP.F16.E4M3.UNPACK_B R79, R79 ;  /* 0x0000004fff4f723e */ /* 0x000fe200020006ff */
        /* <DEDUP_REMOVED lines=15> */
[C---:B------:R-:W-:Y:S01]  /*2dd30*/  FFMA.FTZ R100, R77.reuse, R72, -R90 ;  /* 0x000000484d647223 */ /* 0x040fe2000001085a */
[--C-:B------:R-:W-:Y:S02]  /*2dd40*/  HADD2.F32 R14, -RZ, R13.reuse.H0_H0 ;  /* 0x2000000dff0e7230 */ /* 0x100fe40000004100 */
[----:B------:R-:W-:Y:S01]  /*2dd50*/  FFMA.FTZ R101, R77, R78, R15 ;  /* 0x0000004e4d657223 */ /* 0x000fe2000001000f */
[----:B------:R-:W-:Y:S02]  /*2dd60*/  HADD2.F32 R13, -RZ, R13.H1_H1 ;  /* 0x3000000dff0d7230 */ /* 0x000fe40000004100 */
        /* <DEDUP_REMOVED lines=39> */
.L_x_1776:
[----:B------:R-:W-:Y:S05]  /*2dfe0*/  BSYNC B3 ;  /* 0x0000000000037941 */ /* 0x000fea0003800000 */
.L_x_1775:
[----:B------:R-:W-:Y:S02]  /*2dff0*/  R2UR UR4, R20 ;  /* 0x00000000140472ca */ /* 0x000fe400000e0000 */
[----:B------:R-:W-:-:S13]  /*2e000*/  R2UR UR5, R21 ;  /* 0x00000000150572ca */ /* 0x000fda00000e0000 */
[----:B-----5:R0:W-:Y:S02]  /*2e010*/  ST.E.128 desc[UR4][R106.64+0xa0], R12 ;  /* 0x0000a00c6a007985 */ /* 0x0201e4000c101d04 */
.L_x_1754:
[----:B------:R-:W-:Y:S05]  /*2e020*/  BSYNC B2 ;  /* 0x0000000000027941 */ /* 0x000fea0003800000 */
.L_x_1753:
[----:B------:R-:W-:Y:S02]  /*2e030*/  R2UR UR4, R20 ;  /* 0x00000000140472ca */ /* 0x000fe400000e0000 */
[----:B------:R-:W-:-:S13]  /*2e040*/  R2UR UR5, R21 ;  /* 0x00000000150572ca */ /* 0x000fda00000e0000 */
[----:B01234-:R-:W2:Y:S02]  /*2e050*/  LD.E R12, desc[UR4][R60.64+0xc] ;  /* 0x00000c043c0c7980 */ /* 0x01fea4000c101900 */
[----:B--2---:R-:W-:Y:S02]  /*2e060*/  IMAD R13, R53, -0xa0, R12 ;  /* 0xffffff60350d7824 */ /* 0x004fe400078e020c */
[----:B------:R-:W-:-:S03]  /*2e070*/  VIADD R12, R97, 0x80 ;  /* 0x00000080610c7836 */ /* 0x000fc60000000000 */
[----:B------:R-:W-:-:S04]  /*2e080*/  VIMNMX R13, R13, 0xa0, PT ;  /* 0x000000a00d0d7848 */ /* 0x000fc80003fe0100 */
[----:B------:R-:W-:-:S13]  /*2e090*/  ISETP.GE.AND P1, PT, R12, R13, PT ;  /* 0x0000000d0c00720c */ /* 0x000fda0003f26270 */
[----:B------:R-:W-:Y:S05]  /*2e0a0*/  @P1 BRA `(.L_x_1777) ;  /* 0x000000c400481947 */ /* 0x000fea0003800000 */
[----:B------:R-:W-:Y:S02]  /*2e0b0*/  R2UR UR4, R20 ;  /* 0x00000000140472ca */ /* 0x000fe400000e0000 */
[----:B------:R-:W-:-:S13]  /*2e0c0*/  R2UR UR5, R21 ;  /* 0x00000000150572ca */ /* 0x000fda00000e0000 */
[----:B-----5:R-:W2:Y:S01]  /*2e0d0*/  LD.E.U8 R72, desc[UR4][R64.64] ;  /* 0x0000000440487980 */ /* 0x020ea2000c101100 */
[----:B------:R-:W-:Y:S01]  /*2e0e0*/  IADD3 R97, P1, R97, 0x80, RZ ;  /* 0x0000008061617810 */ /* 0x000fe20007f3e0ff */
[----:B------:R-:W-:Y:S01]  /*2e0f0*/  BSSY B2, `(.L_x_1778) ;  /* 0x0000096000027945 */ /* 0x000fe20003800000 */
[----:B------:R-:W-:-:S03]  /*2e100*/  IADD3 R12, P2, R109, R86, RZ ;  /* 0x000000566d0c7210 */ /* 0x000fc60007f5e0ff */
[----:B------:R-:W-:Y:S02]  /*2e110*/  IMAD.X R111, RZ, RZ, R111, P1 ;  /* 0x000000ffff6f7224 */ /* 0x000fe400008e066f */
[----:B------:R-:W-:Y:S02]  /*2e120*/  IMAD.X R13, R113, 0x1, R85, P2 ;  /* 0x00000001710d7824 */ /* 0x000fe400010e0655 */
[----:B------:R-:W-:Y:S02]  /*2e130*/  IMAD R111, R111, R94, RZ ;  /* 0x0000005e6f6f7224 */ /* 0x000fe400078e02ff */
[----:B------:R-:W-:-:S04]  /*2e140*/  IMAD.WIDE.U32 R12, R94, R97, R12 ;  /* 0x000000615e0c7225 */ /* 0x000fc800078e000c */
[----:B------:R-:W-:Y:S01]  /*2e150*/  IMAD R111, R95, R97, R111 ;  /* 0x000000615f6f7224 */ /* 0x000fe200078e026f */
        /* <DEDUP_REMOVED lines=136> */
.L_x_1781:
[----:B------:R-:W-:Y:S05]  /*2e9e0*/  BSYNC B3 ;  /* 0x0000000000037941 */ /* 0x000fea0003800000 */
.L_x_1780:
[C---:B------:R-:W-:Y:S02]  /*2e9f0*/  R2UR UR4, R20.reuse ;  /* 0x00000000140472ca */ /* 0x040fe400000e0000 */
[C---:B------:R-:W-:Y:S02]  /*2ea00*/  R2UR UR5, R21.reuse ;  /* 0x00000000150572ca */ /* 0x040fe400000e0000 */
[----:B------:R-:W-:Y:S02]  /*2ea10*/  R2UR UR6, R20 ;  /* 0x00000000140672ca */ /* 0x000fe400000e0000 */
[----:B------:R-:W-:-:S09]  /*2ea20*/  R2UR UR7, R21 ;  /* 0x00000000150772ca */ /* 0x000fd200000e0000 */
[----:B-----5:R0:W-:Y:S04]  /*2ea30*/  ST.E.128 desc[UR4][R26.64], R12 ;  /* 0x0000000c1a007985 */ /* 0x0201e8000c101d04 */
[----:B------:R0:W5:Y:S02]  /*2ea40*/  LD.E.U8 R72, desc[UR6][R64.64] ;  /* 0x0000000640487980 */ /* 0x000164000c101100 */
.L_x_1779:
[----:B------:R-:W-:Y:S05]  /*2ea50*/  BSYNC B2 ;  /* 0x0000000000027941 */ /* 0x000fea0003800000 */
.L_x_1778:
[----:B-----5:R-:W-:Y:S01]  /*2ea60*/  LOP3.LUT P1, RZ, R72, 0x2, RZ, 0xc0, !PT ;  /* 0x0000000248ff7812 */ /* 0x020fe2000782c0ff */
[----:B------:R-:W-:-:S12]  /*2ea70*/  BSSY B2, `(.L_x_1782) ;  /* 0x000008b000027945 */ /* 0x000fd80003800000 */
[----:B------:R-:W-:Y:S05]  /*2ea80*/  @!P1 BRA `(.L_x_1783) ;  /* 0x0000000800249947 */ /* 0x000fea0003800000 */
[----:B------:R-:W-:Y:S02]  /*2ea90*/  R2UR UR4, R20 ;  /* 0x00000000140472ca */ /* 0x000fe400000e0000 */
[----:B------:R-:W-:-:S13]  /*2eaa0*/  R2UR UR5, R21 ;  /* 0x00000000150572ca */ /* 0x000fda00000e0000 */
[----:B0-----:R-:W2:Y:S01]  /*2eab0*/  LD.E.U8 R14, desc[UR4][R60.64+0x18] ;  /* 0x000018043c0e7980 */ /* 0x001ea2000c101100 */
        /* <DEDUP_REMOVED lines=127> */
.L_x_1785:
[----:B------:R-:W-:Y:S05]  /*2f2b0*/  BSYNC B3 ;  /* 0x0000000000037941 */ /* 0x000fea0003800000 */
.L_x_1784:
[C---:B------:R-:W-:Y:S02]  /*2f2c0*/  R2UR UR4, R20.reuse ;  /* 0x00000000140472ca */ /* 0x040fe400000e0000 */
[C---:B------:R-:W-:Y:S02]  /*2f2d0*/  R2UR UR5, R21.reuse ;  /* 0x00000000150572ca */ /* 0x040fe400000e0000 */
[----:B------:R-:W-:Y:S02]  /*2f2e0*/  R2UR UR6, R20 ;  /* 0x00000000140672ca */ /* 0x000fe400000e0000 */
[----:B------:R-:W-:-:S09]  /*2f2f0*/  R2UR UR7, R21 ;  /* 0x00000000150772ca */ /* 0x000fd200000e0000 */
[----:B-----5:R1:W-:Y:S04]  /*2f300*/  ST.E.128 desc[UR4][R26.64+0x20], R12 ;  /* 0x0000200c1a007985 */ /* 0x0203e8000c101d04 */
[----:B------:R1:W5:Y:S02]  /*2f310*/  LD.E.U8 R72, desc[UR6][R64.64] ;  /* 0x0000000640487980 */ /* 0x000364000c101100 */
.L_x_1783:
[----:B------:R-:W-:Y:S05]  /*2f320*/  BSYNC B2 ;  /* 0x0000000000027941 */ /* 0x000fea0003800000 */
.L_x_1782:
        /* <DEDUP_REMOVED lines=133> */
.L_x_1789:
[----:B------:R-:W-:Y:S05]  /*2fb80*/  BSYNC B3 ;  /* 0x0000000000037941 */ /* 0x000fea0003800000 */
.L_x_1788:
[C---:B------:R-:W-:Y:S02]  /*2fb90*/  R2UR UR4, R20.reuse ;  /* 0x00000000140472ca */ /* 0x040fe400000e0000 */
[C---:B------:R-:W-:Y:S02]  /*2fba0*/  R2UR UR5, R21.reuse ;  /* 0x00000000150572ca */ /* 0x040fe400000e0000 */
[----:B------:R-:W-:Y:S02]  /*2fbb0*/  R2UR UR6, R20 ;  /* 0x00000000140672ca */ /* 0x000fe400000e0000 */
[----:B------:R-:W-:-:S09]  /*2fbc0*/  R2UR UR7, R21 ;  /* 0x00000000150772ca */ /* 0x000fd200000e0000 */
[----:B-----5:R2:W-:Y:S04]  /*2fbd0*/  ST.E.128 desc[UR4][R26.64+0x40], R12 ;  /* 0x0000400c1a007985 */ /* 0x0205e8000c101d04 */
[----:B------:R2:W5:Y:S02]  /*2fbe0*/  LD.E.U8 R72, desc[UR6][R64.64] ;  /* 0x0000000640487980 */ /* 0x000564000c101100 */
.L_x_1787:
[----:B------:R-:W-:Y:S05]  /*2fbf0*/  BSYNC B2 ;  /* 0x0000000000027941 */ /* 0x000fea0003800000 */
.L_x_1786:
        /* <DEDUP_REMOVED lines=133> */
.L_x_1793:
[----:B------:R-:W-:Y:S05]  /*30450*/  BSYNC B3 ;  /* 0x0000000000037941 */ /* 0x000fea0003800000 */
.L_x_1792:
[C---:B------:R-:W-:Y:S02]  /*30460*/  R2UR UR4, R20.reuse ;  /* 0x00000000140472ca */ /* 0x040fe400000e0000 */
[C---:B------:R-:W-:Y:S02]  /*30470*/  R2UR UR5, R21.reuse ;  /* 0x00000000150572ca */ /* 0x040fe400000e0000 */
[----:B------:R-:W-:Y:S02]  /*30480*/  R2UR UR6, R20 ;  /* 0x00000000140672ca */ /* 0x000fe400000e0000 */
[----:B------:R-:W-:-:S09]  /*30490*/  R2UR UR7, R21 ;  /* 0x00000000150772ca */ /* 0x000fd200000e0000 */
[----:B-----5:R3:W-:Y:S04]  /*304a0*/  ST.E.128 desc[UR4][R26.64+0x60], R12 ;  /* 0x0000600c1a007985 */ /* 0x0207e8000c101d04 */
[----:B------:R3:W5:Y:S02]  /*304b0*/  LD.E.U8 R72, desc[UR6][R64.64] ;  /* 0x0000000640487980 */ /* 0x000764000c101100 */
.L_x_1791:
[----:B------:R-:W-:Y:S05]  /*304c0*/  BSYNC B2 ;  /* 0x0000000000027941 */ /* 0x000fea0003800000 */
.L_x_1790:
        /* <DEDUP_REMOVED lines=133> */
.L_x_1797:
[----:B------:R-:W-:Y:S05]  /*30d20*/  BSYNC B3 ;  /* 0x0000000000037941 */ /* 0x000fea0003800000 */
.L_x_1796:
[C---:B------:R-:W-:Y:S02]  /*30d30*/  R2UR UR4, R20.reuse ;  /* 0x00000000140472ca */ /* 0x040fe400000e0000 */
[C---:B------:R-:W-:Y:S02]  /*30d40*/  R2UR UR5, R21.reuse ;  /* 0x00000000150572ca */ /* 0x040fe400000e0000 */
[----:B------:R-:W-:Y:S02]  /*30d50*/  R2UR UR6, R20 ;  /* 0x00000000140672ca */ /* 0x000fe400000e0000 */
[----:B------:R-:W-:-:S09]  /*30d60*/  R2UR UR7, R21 ;  /* 0x00000000150772ca */ /* 0x000fd200000e0000 */
[----:B-----5:R4:W-:Y:S04]  /*30d70*/  ST.E.128 desc[UR4][R26.64+0x80], R12 ;  /* 0x0000800c1a007985 */ /* 0x0209e8000c101d04 */
[----:B------:R4:W5:Y:S02]  /*30d80*/  LD.E.U8 R72, desc[UR6][R64.64] ;  /* 0x0000000640487980 */ /* 0x000964000c101100 */
.L_x_1795:
[----:B------:R-:W-:Y:S05]  /*30d90*/  BSYNC B2 ;  /* 0x0000000000027941 */ /* 0x000fea0003800000 */
.L_x_1794:
[----:B-----5:R-:W-:-:S13]  /*30da0*/  LOP3.LUT P1, RZ, R72, 0x20, RZ, 0xc0, !PT ;  /* 0x0000002048ff7812 */ /* 0x020fda000782c0ff */
[----:B------:R-:W-:Y:S05]  /*30db0*/  @!P1 BRA `(.L_x_1777) ;  /* 0x0000009800049947 */ /* 0x000fea0003800000 */
[----:B------:R-:W-:Y:S02]  /*30dc0*/  R2UR UR4, R20 ;  /* 0x00000000140472ca */ /* 0x000fe400000e0000 */
[----:B------:R-:W-:-:S13]  /*30dd0*/  R2UR UR5, R21 ;  /* 0x00000000150572ca */ /* 0x000fda00000e0000 */
[----:B------:R-:W2:Y:S01]  /*30de0*/  LD.E.U8 R60, desc[UR4][R60.64+0x18] ;  /* 0x000018043c3c7980 */ /* 0x000ea2000c101100 */
[----:B------:R-:W-:-:S05]  /*30df0*/  VIADD R93, R93, 0x7000 ;  /* 0x000070005d5d7836 */ /* 0x000fca0000000000 */
[--C-:B01234-:R-:W-:Y:S02]  /*30e00*/  IADD3 R12, P1, P2, R62, R7, R93.reuse ;  /* 0x000000073e0c7210 */ /* 0x11ffe40007a3e05d */
[----:B------:R-:W-:-:S04]  /*30e10*/  SHF.R.S32.HI R62, RZ, 0x1f, R93 ;  /* 0x0000001fff3e7819 */ /* 0x000fc8000001145d */
[----:B------:R-:W-:Y:S01]  /*30e20*/  IADD3.X R13, R63, R55, R62, P1, P2 ;  /* 0x000000373f0d7210 */ /* 0x000fe20000fe443e */
[----:B------:R-:W-:Y:S05]  /*30e30*/  BSSY B2, `(.L_x_1798) ;  /* 0x000007b000027945 */ /* 0x000fea0003800000 */
[----:B------:R-:W5:Y:S01]  /*30e40*/  LD.E.128 R12, desc[UR4][R12.64] ;  /* 0x000000040c0c7980 */ /* 0x000f62000c101d00 */
[----:B------:R-:W-:-:S13]  /*30e50*/  LOP3.LUT P1, RZ, R60, 0x20, RZ, 0xc0, !PT ;  /* 0x000000203cff7812 */ /* 0x000fda000782c0ff */
[----:B------:R-:W-:Y:S05]  /*30e60*/  @!P1 BRA `(.L_x_1799) ;  /* 0x0000000400dc9947 */ /* 0x000fea0003800000 */
[----:B------:R-:W-:Y:S01]  /*30e70*/  SHF.R.U32.HI R34, RZ, 0x8, R29 ;  /* 0x00000008ff227819 */ /* 0x000fe2000001161d */
[----:B-----5:R-:W-:Y:S01]  /*30e80*/  IMAD.MOV.U32 R33, RZ, RZ, R15 ;  /* 0x000000ffff217224 */ /* 0x020fe200078e000f */
[----:B------:R-:W-:Y:S01]  /*30e90*/  LOP3.LUT R15, R29, 0xff, RZ, 0xc0, !PT ;  /* 0x000000ff1d0f7812 */ /* 0x000fe200078ec0ff */
[----:B------:R-:W-:Y:S01]  /*30ea0*/  IMAD.MOV.U32 R32, RZ, RZ, R14 ;  /* 0x000000ffff207224 */ /* 0x000fe200078e000e */
[----:B------:R-:W-:Y:S02]  /*30eb0*/  SHF.R.U32.HI R14, RZ, 0x8, R28 ;  /* 0x00000008ff0e7819 */ /* 0x000fe4000001161c */
[----:B------:R-:W-:Y:S02]  /*30ec0*/  LOP3.LUT R34, R34, 0xff, RZ, 0xc0, !PT ;  /* 0x000000ff22227812 */ /* 0x000fe400078ec0ff */
[----:B------:R-:W-:Y:S02]  /*30ed0*/  LOP3.LUT R7, R28, 0xff, RZ, 0xc0, !PT ;  /* 0x000000ff1c077812 */ /* 0x000fe400078ec0ff */
[----:B------:R-:W-:-:S02]  /*30ee0*/  LOP3.LUT R14, R14, 0xff, RZ, 0xc0, !PT ;  /* 0x000000ff0e0e7812 */ /* 0x000fc400078ec0ff */
[----:B------:R-:W-:Y:S02]  /*30ef0*/  PRMT R15, R34, 0x7604, R15 ;  /* 0x00007604220f7816 */ /* 0x000fe4000000000f */
[----:B------:R-:W-:Y:S02]  /*30f00*/  SHF.R.U32.HI R34, RZ, 0x8, R30 ;  /* 0x00000008ff227819 */ /* 0x000fe4000001161e */
[----:B------:R-:W-:Y:S02]  /*30f10*/  SHF.R.U32.HI R37, RZ, 0x8, R31 ;  /* 0x00000008ff257819 */ /* 0x000fe4000001161f */
[----:B------:R-:W-:Y:S02]  /*30f20*/  PRMT R7, R14, 0x7604, R7 ;  /* 0x000076040e077816 */ /* 0x000fe40000000007 */
[----:B------:R-:W-:Y:S02]  /*30f30*/  LOP3.LUT R14, R30, 0xff, RZ, 0xc0, !PT ;  /* 0x000000ff1e0e7812 */ /* 0x000fe400078ec0ff */
[----:B------:R-:W-:-:S02]  /*30f40*/  LOP3.LUT R35, R34, 0xff, RZ, 0xc0, !PT ;  /* 0x000000ff22237812 */ /* 0x000fc400078ec0ff */
[----:B------:R-:W-:Y:S02]  /*30f50*/  LOP3.LUT R36, R31, 0xff, RZ, 0xc0, !PT ;  /* 0x000000ff1f247812 */ /* 0x000fe400078ec0ff */
[----:B------:R-:W-:Y:S02]  /*30f60*/  LOP3.LUT R37, R37, 0xff, RZ, 0xc0, !PT ;  /* 0x000000ff25257812 */ /* 0x000fe400078ec0ff */
[----:B------:R-:W-:Y:S02]  /*30f70*/  SHF.R.U32.HI R38, RZ, 0x10, R29 ;  /* 0x00000010ff267819 */ /* 0x000fe4000001161d */
[----:B------:R-:W-:Y:S02]  /*30f80*/  SHF.R.U32.HI R34, RZ, 0x10, R31 ;  /* 0x00000010ff227819 */ /* 0x000fe4000001161f */
[----:B------:R-:W-:Y:S01]  /*30f90*/  PRMT R35, R35, 0x7604, R14 ;  /* 0x0000760423237816 */ /* 0x000fe2000000000e */
[----:B------:R-:W-:Y:S01]  /*30fa0*/  IMAD.U32 R14, R38, 0x10000, RZ ;  /* 0x00010000260e7824 */ /* 0x000fe200078e00ff */
[----:B------:R-:W-:Y:S01]  /*30fb0*/  PRMT R36, R37, 0x7604, R36 ;  /* 0x0000760425247816 */ /* 0x000fe20000000024 */
        /* <DEDUP_REMOVED lines=8> */
[-C--:B------:R-:W-:Y:S02]  /*31040*/  F2FP.F16.E4M3.UNPACK_B R7, R13.reuse ;  /* 0x0000000dff07723e */ /* 0x080fe400020006ff */
[----:B------:R-:W-:Y:S02]  /*31050*/  F2FP.F16.E4M3.UNPACK_B R15, R36.H1 ;  /* 0x00000024ff0f723e */ /* 0x000fe400030006ff */
[----:B------:R-:W-:Y:S01]  /*31060*/  F2FP.F16.E4M3.UNPACK_B R13, R13.H1 ;  /* 0x0000000dff0d723e */ /* 0x000fe200030006ff */
[----:B------:R-:W-:Y:S01]  /*31070*/  HADD2.F32 R14, -RZ, R7.H0_H0 ;  /* 0x20000007ff0e7230 */ /* 0x000fe20000004100 */
[----:B------:R-:W-:Y:S01]  /*31080*/  F2FP.F16.E4M3.UNPACK_B R29, R28.H1 ;  /* 0x0000001cff1d723e */ /* 0x000fe200030006ff */
[--C-:B------:R-:W-:Y:S01]  /*31090*/  HADD2.F32 R38, -RZ, R15.reuse.H1_H1 ;  /* 0x3000000fff267230 */ /* 0x100fe20000004100 */
[----:B------:R-:W-:Y:S01]  /*310a0*/  LOP3.LUT R37, R37, 0xff000000, R31, 0xf8, !PT ;  /* 0xff00000025257812 */ /* 0x000fe200078ef81f */
[----:B------:R-:W-:Y:S01]  /*310b0*/  HADD2.F32 R31, -RZ, R15.H0_H0 ;  /* 0x2000000fff1f7230 */ /* 0x000fe20000004100 */
[----:B------:R-:W-:Y:S01]  /*310c0*/  F2FP.F16.E4M3.UNPACK_B R36, R36 ;  /* 0x00000024ff24723e */ /* 0x000fe200020006ff */
[----:B------:R-:W-:Y:S01]  /*310d0*/  HADD2.F32 R7, -RZ, R7.H1_H1 ;  /* 0x30000007ff077230 */ /* 0x000fe20000004100 */
[----:B------:R-:W-:Y:S01]  /*310e0*/  F2FP.F16.E4M3.UNPACK_B R28, R28 ;  /* 0x0000001cff1c723e */ /* 0x000fe200020006ff */
[----:B------:R-:W-:-:S02]  /*310f0*/  HADD2.F32 R30, -RZ, R29.H0_H0 ;  /* 0x2000001dff1e7230 */ /* 0x000fc40000004100 */
[----:B------:R-:W-:Y:S02]  /*31100*/  HADD2.F32 R15, -RZ, R13.H1_H1 ;  /* 0x3000000dff0f7230 */ /* 0x000fe40000004100 */
[----:B------:R-:W-:Y:S02]  /*31110*/  HADD2.F32 R34, -RZ, R29.H1_H1 ;  /* 0x3000001dff227230 */ /* 0x000fe40000004100 */
[CC--:B------:R-:W-:Y:S01]  /*31120*/  FMUL.FTZ R29, R7.reuse, R31.reuse ;  /* 0x0000001f071d7220 */ /* 0x0c0fe20000410000 */
[----:B------:R-:W-:Y:S02]  /*31130*/  HADD2.F32 R13, -RZ, R13.H0_H0 ;  /* 0x2000000dff0d7230 */ /* 0x000fe40000004100 */
[----:B------:R-:W-:Y:S01]  /*31140*/  FMUL.FTZ R40, R7, R30 ;  /* 0x0000001e07287220 */ /* 0x000fe20000410000 */
[C---:B------:R-:W-:Y:S01]  /*31150*/  FMUL.FTZ R42, R15.reuse, R38 ;  /* 0x000000260f2a7220 */ /* 0x040fe20000410000 */
[----:B------:R-:W-:Y:S01]  /*31160*/  FMUL.FTZ R15, R15, R34 ;  /* 0x000000220f0f7220 */ /* 0x000fe20000410000 */
[C---:B------:R-:W-:Y:S01]  /*31170*/  FFMA.FTZ R39, R14.reuse, R30, -R29 ;  /* 0x0000001e0e277223 */ /* 0x040fe2000001081d */
[----:B------:R-:W-:Y:S01]  /*31180*/  FFMA.FTZ R40, R14, R31, R40 ;  /* 0x0000001f0e287223 */ /* 0x000fe20000010028 */
[----:B------:R-:W-:Y:S01]  /*31190*/  F2FP.F16.E4M3.UNPACK_B R7, R33 ;  /* 0x00000021ff07723e */ /* 0x000fe200020006ff */
[C---:B------:R-:W-:Y:S01]  /*311a0*/  FFMA.FTZ R41, R13.reuse, R38, R15 ;  /* 0x000000260d297223 */ /* 0x040fe2000001000f */
[----:B------:R-:W-:Y:S01]  /*311b0*/  F2FP.F16.E4M3.UNPACK_B R14, R37.H1 ;  /* 0x00000025ff0e723e */ /* 0x000fe200030006ff */
[----:B------:R-:W-:Y:S01]  /*311c0*/  FFMA.FTZ R42, R13, R34, -R42 ;  /* 0x000000220d2a7223 */ /* 0x000fe2000001082a */
        /* <DEDUP_REMOVED lines=9> */
[----:B------:R-:W-:-:S02]  /*31260*/  HADD2.F32 R29, -RZ, R14.H1_H1 ;  /* 0x3000000eff1d7230 */ /* 0x000fc40000004100 */
[C---:B------:R-:W-:Y:S01]  /*31270*/  FMUL.FTZ R38, R7.reuse, R34 ;  /* 0x0000002207267220 */ /* 0x040fe20000410000 */
[----:B------:R-:W-:Y:S02]  /*31280*/  HADD2.F32 R14, -RZ, R33.H1_H1 ;  /* 0x30000021ff0e7230 */ /* 0x000fe40000004100 */
[-C--:B------:R-:W-:Y:S01]  /*31290*/  FMUL.FTZ R7, R7, R30.reuse ;  /* 0x0000001e07077220 */ /* 0x080fe20000410000 */
[----:B------:R-:W-:Y:S02]  /*312a0*/  HADD2.F32 R15, -RZ, R15.H1_H1 ;  /* 0x3000000fff0f7230 */ /* 0x000fe40000004100 */
[C---:B------:R-:W-:Y:S01]  /*312b0*/  FFMA.FTZ R43, R13.reuse, R30, -R38 ;  /* 0x0000001e0d2b7223 */ /* 0x040fe20000010826 */
[----:B------:R-:W-:Y:S02]  /*312c0*/  HADD2.F32 R33, -RZ, R33.H0_H0 ;  /* 0x20000021ff217230 */ /* 0x000fe40000004100 */
[----:B------:R-:W-:Y:S01]  /*312d0*/  FFMA.FTZ R56, R13, R34, R7 ;  /* 0x000000220d387223 */ /* 0x000fe20000010007 */
[-C--:B------:R-:W-:Y:S01]  /*312e0*/  F2FP.F16.E4M3.UNPACK_B R7, R32.reuse ;  /* 0x00000020ff07723e */ /* 0x080fe200020006ff */
[C---:B------:R-:W-:Y:S01]  /*312f0*/  FMUL.FTZ R58, R14.reuse, R29 ;  /* 0x0000001d0e3a7220 */ /* 0x040fe20000410000 */
[----:B------:R-:W-:Y:S01]  /*31300*/  FMUL.FTZ R14, R14, R15 ;  /* 0x0000000f0e0e7220 */ /* 0x000fe20000410000 */
[----:B------:R-:W-:Y:S01]  /*31310*/  F2FP.F16.E4M3.UNPACK_B R32, R32.H1 ;  /* 0x00000020ff20723e */ /* 0x000fe200030006ff */
[----:B------:R-:W-:-:S02]  /*31320*/  HADD2.F32 R34, -RZ, R37.H0_H0 ;  /* 0x20000025ff227230 */ /* 0x000fc40000004100 */
[C---:B------:R-:W-:Y:S01]  /*31330*/  FFMA.FTZ R58, R33.reuse, R15, -R58 ;  /* 0x0000000f213a7223 */ /* 0x040fe2000001083a */
[--C-:B------:R-:W-:Y:S02]  /*31340*/  HADD2.F32 R13, -RZ, R7.reuse.H0_H0 ;  /* 0x20000007ff0d7230 */ /* 0x100fe40000004100 */
[----:B------:R-:W-:Y:S01]  /*31350*/  FFMA.FTZ R55, R33, R29, R14 ;  /* 0x0000001d21377223 */ /* 0x000fe2000001000e */
[----:B------:R-:W-:Y:S01]  /*31360*/  HADD2.F32 R7, -RZ, R7.H1_H1 ;  /* 0x30000007ff077230 */ /* 0x000fe20000004100 */
[----:B------:R-:W-:Y:S01]  /*31370*/  F2FP.SATFINITE.E4M3.F32.PACK_AB_MERGE_C R39, R40, R39, R41 ;  /* 0x000000272827723e */ /* 0x000fe20004807029 */
        /* <DEDUP_REMOVED lines=11> */
[-C--:B------:R-:W-:Y:S01]  /*31430*/  F2FP.F16.E4M3.UNPACK_B R7, R12.reuse.H1 ;  /* 0x0000000cff07723e */ /* 0x080fe200030006ff */
[C---:B------:R-:W-:Y:S01]  /*31440*/  FFMA.FTZ R35, R32.reuse, R35, -R15 ;  /* 0x0000002320237223 */ /* 0x040fe2000001080f */
[----:B------:R-:W-:Y:S01]  /*31450*/  F2FP.F16.E4M3.UNPACK_B R12, R12 ;  /* 0x0000000cff0c723e */ /* 0x000fe200020006ff */
[----:B------:R-:W-:Y:S01]  /*31460*/  FFMA.FTZ R32, R32, R37, R14 ;  /* 0x0000002520207223 */ /* 0x000fe2000001000e */
[----:B------:R-:W-:Y:S01]  /*31470*/  HADD2.F32 R29, -RZ, R36.H1_H1 ;  /* 0x30000024ff1d7230 */ /* 0x000fe20000004100 */
[----:B------:R-:W-:Y:S01]  /*31480*/  F2FP.SATFINITE.E4M3.F32.PACK_AB_MERGE_C R55, R55, R58, RZ ;  /* 0x0000003a3737723e */ /* 0x000fe200048070ff */
[----:B------:R-:W-:-:S02]  /*31490*/  HADD2.F32 R14, -RZ, R7.H1_H1 ;  /* 0x30000007ff0e7230 */ /* 0x000fc40000004100 */
[----:B------:R-:W-:Y:S01]  /*314a0*/  HADD2.F32 R15, -RZ, R28.H1_H1 ;  /* 0x3000001cff0f7230 */ /* 0x000fe20000004100 */
[----:B------:R-:W-:Y:S01]  /*314b0*/  F2FP.SATFINITE.E4M3.F32.PACK_AB_MERGE_C R32, R32, R35, RZ ;  /* 0x000000232020723e */ /* 0x000fe200048070ff */
[----:B------:R-:W-:Y:S02]  /*314c0*/  HADD2.F32 R13, -RZ, R7.H0_H0 ;  /* 0x20000007ff0d7230 */ /* 0x000fe40000004100 */
[C---:B------:R-:W-:Y:S01]  /*314d0*/  FMUL.FTZ R30, R14.reuse, R29 ;  /* 0x0000001d0e1e7220 */ /* 0x040fe20000410000 */
[----:B------:R-:W-:Y:S02]  /*314e0*/  HADD2.F32 R36, -RZ, R36.H0_H0 ;  /* 0x20000024ff247230 */ /* 0x000fe40000004100 */
[-C--:B------:R-:W-:Y:S01]  /*314f0*/  FMUL.FTZ R14, R14, R15.reuse ;  /* 0x0000000f0e0e7220 */ /* 0x080fe20000410000 */
[----:B------:R-:W-:Y:S02]  /*31500*/  HADD2.F32 R7, -RZ, R12.H1_H1 ;  /* 0x3000000cff077230 */ /* 0x000fe40000004100 */
[----:B------:R-:W-:Y:S01]  /*31510*/  FFMA.FTZ R30, R13, R15, -R30 ;  /* 0x0000000f0d1e7223 */ /* 0x000fe2000001081e */
[----:B------:R-:W-:-:S02]  /*31520*/  HADD2.F32 R28, -RZ, R28.H0_H0 ;  /* 0x2000001cff1c7230 */ /* 0x000fc40000004100 */
[----:B------:R-:W-:Y:S01]  /*31530*/  FFMA.FTZ R13, R13, R29, R14 ;  /* 0x0000001d0d0d7223 */ /* 0x000fe2000001000e */
[----:B------:R-:W-:Y:S02]  /*31540*/  HADD2.F32 R12, -RZ, R12.H0_H0 ;  /* 0x2000000cff0c7230 */ /* 0x000fe40000004100 */
[----:B------:R-:W-:Y:S01]  /*31550*/  FMUL.FTZ R31, R7, R36 ;  /* 0x00000024071f7220 */ /* 0x000fe20000410000 */
[----:B------:R-:W-:Y:S01]  /*31560*/  F2FP.SATFINITE.E4M3.F32.PACK_AB_MERGE_C R14, R33, R38, R32 ;  /* 0x00000026210e723e */ /* 0x000fe20004807020 */
[----:B------:R-:W-:Y:S01]  /*31570*/  FMUL.FTZ R7, R7, R28 ;  /* 0x0000001c07077220 */ /* 0x000fe20000410000 */
[----:B------:R-:W-:Y:S01]  /*31580*/  F2FP.SATFINITE.E4M3.F32.PACK_AB_MERGE_C R13, R13, R30, RZ ;  /* 0x0000001e0d0d723e */ /* 0x000fe200048070ff */
[----:B------:R-:W-:Y:S01]  /*31590*/  FFMA.FTZ R31, R12, R28, -R31 ;  /* 0x0000001c0c1f7223 */ /* 0x000fe2000001081f */
[----:B------:R-:W-:Y:S01]  /*315a0*/  F2FP.SATFINITE.E4M3.F32.PACK_AB_MERGE_C R15, R56, R43, R55 ;  /* 0x0000002b380f723e */ /* 0x000fe20004807037 */
[----:B------:R-:W-:-:S05]  /*315b0*/  FFMA.FTZ R12, R12, R36, R7 ;  /* 0x000000240c0c7223 */ /* 0x000fca0000010007 */
[----:B------:R-:W-:Y:S01]  /*315c0*/  F2FP.SATFINITE.E4M3.F32.PACK_AB_MERGE_C R12, R12, R31, R13 ;  /* 0x0000001f0c0c723e */ /* 0x000fe2000480700d */
[----:B------:R-:W-:-:S07]  /*315d0*/  IMAD.MOV.U32 R13, RZ, RZ, R39 ;  /* 0x000000ffff0d7224 */ /* 0x000fce00078e0027 */
.L_x_1799:
[----:B------:R-:W-:Y:S05]  /*315e0*/  BSYNC B2 ;  /* 0x0000000000027941 */ /* 0x000fea0003800000 */
.L_x_1798:
[----:B------:R-:W-:Y:S02]  /*315f0*/  R2UR UR4, R20 ;  /* 0x00000000140472ca */ /* 0x000fe400000e0000 */
[----:B------:R-:W-:-:S13]  /*31600*/  R2UR UR5, R21 ;  /* 0x00000000150572ca */ /* 0x000fda00000e0000 */
[----:B-----5:R0:W-:Y:S01]  /*31610*/  ST.E.128 desc[UR4][R26.64+0xa0], R12 ;  /* 0x0000a00c1a007985 */ /* 0x0201e2000c101d04 */
[----:B------:R-:W-:Y:S05]  /*31620*/  BRA `(.L_x_1777) ;  /* 0x0000008c00e87947 */ /* 0x000fea0003800000 */
.L_x_1744:
[C---:B------:R-:W-:Y:S01]  /*31630*/  R2UR UR10, R20.reuse ;  /* 0x00000000140a72ca */ /* 0x040fe200000e0000 */
[----:B------:R0:W5:Y:S01]  /*31640*/  LDL.64 R102, [R3+0x10] ;  /* 0x0000100003667983 */ /* 0x0001620000100a00 */
[C---:B------:R-:W-:Y:S02]  /*31650*/  R2UR UR11, R21.reuse ;  /* 0x00000000150b72ca */ /* 0x040fe400000e0000 */
[C---:B------:R-:W-:Y:S02]  /*31660*/  R2UR UR8, R20.reuse ;  /* 0x00000000140872ca */ /* 0x040fe400000e0000 */
[C---:B------:R-:W-:Y:S02]  /*31670*/  R2UR UR9, R21.reuse ;  /* 0x00000000150972ca */ /* 0x040fe400000e0000 */
[----:B------:R-:W-:Y:S02]  /*31680*/  R2UR UR4, R20 ;  /* 0x00000000140472ca */ /* 0x000fe400000e0000 */
[----:B------:R-:W-:-:S02]  /*31690*/  R2UR UR5, R21 ;  /* 0x00000000150572ca */ /* 0x000fc400000e0000 */
[C---:B------:R-:W-:Y:S02]  /*316a0*/  R2UR UR6, R20.reuse ;  /* 0x00000000140672ca */ /* 0x040fe400000e0000 */
[----:B------:R-:W-:Y:S01]  /*316b0*/  R2UR UR7, R21 ;  /* 0x00000000150772ca */ /* 0x000fe200000e0000 */
[----:B-----5:R-:W2:Y:S04]  /*316c0*/  LD.E R12, desc[UR10][R106.64+0xc] ;  /* 0x00000c0a6a0c7980 */ /* 0x020ea8000c101900 */
[----:B------:R-:W3:Y:S04]  /*316d0*/  LD.E R7, desc[UR8][R106.64+0x14] ;  /* 0x000014086a077980 */ /* 0x000ee8000c101900 */
[----:B------:R-:W4:Y:S04]  /*316e0*/  LD.E.64 R90, desc[UR4][R106.64+0xa0] ;  /* 0x0000a0046a5a7980 */ /* 0x000f28000c101b00 */
[----:B------:R-:W4:Y:S01]  /*316f0*/  LD.E.64 R98, desc[UR6][R106.64+0xc0] ;  /* 0x0000c0066a627980 */ /* 0x000f22000c101b00 */
[----:B------:R-:W-:-:S02]  /*31700*/  R2UR UR12, R20 ;  /* 0x00000000140c72ca */ /* 0x000fc400000e0000 */
[----:B------:R-:W-:Y:S01]  /*31710*/  R2UR UR13, R21 ;  /* 0x00000000150d72ca */ /* 0x000fe200000e0000 */
[----:B------:R0:W5:Y:S01]  /*31720*/  LD.E.64 R88, desc[UR4][R106.64+0x98] ;  /* 0x000098046a587980 */ /* 0x000162000c101b00 */
[----:B------:R-:W-:Y:S03]  /*31730*/  BSSY B2, `(.L_x_1800) ;  /* 0x0000052000027945 */ /* 0x000fe60003800000 */
[----:B------:R0:W5:Y:S01]  /*31740*/  LD.E.64 R100, desc[UR10][R106.64+0xc8] ;  /* 0x0000c80a6a647980 */ /* 0x000162000c101b00 */
        /* <DEDUP_REMOVED lines=28> */
[----:B------:R-:W-:Y:S02]  /*31910*/  VIADD R12, R7, 0x80 ;  /* 0x00000080070c7836 */ /* 0x000fe40000000000 */
[-C--:B------:R-:W-:Y:S01]  /*31920*/  IMAD R55, R90, R33.reuse, R13 ;  /* 0x000000215a377224 */ /* 0x080fe200078e020d */
[----:B------:R0:W5:Y:S01]  /*31930*/  LD.E.U8 R7, desc[UR12][R106.64+0x19] ;  /* 0x0000190c6a077980 */ /* 0x000162000c101100 */
[----:B------:R-:W-:Y:S02]  /*31940*/  IMAD R93, R98, R33, R15 ;  /* 0x00000021625d7224 */ /* 0x000fe400078e020f */
[----:B------:R-:W-:-:S02]  /*31950*/  IMAD.WIDE.U32 R108, R90, R53, RZ ;  /* 0x000000355a6c7225 */ /* 0x000fc400078e00ff */
[----:B------:R0:W5:Y:S02]  /*31960*/  LD.E.64 R90, desc[UR6][R106.64+0xa8] ;  /* 0x0000a8066a5a7980 */ /* 0x000164000c101b00 */
[----:B------:R-:W-:Y:S02]  /*31970*/  IMAD.WIDE.U32 R110, R98, R53, RZ ;  /* 0x00000035626e7225 */ /* 0x000fe400078e00ff */
[----:B------:R0:W5:Y:S01]  /*31980*/  LD.E.64 R98, desc[UR8][R106.64+0xb8] ;  /* 0x0000b8086a627980 */ /* 0x000162000c101b00 */
[----:B------:R-:W-:Y:S02]  /*31990*/  ISETP.GE.AND P3, PT, R12, R14, PT ;  /* 0x0000000e0c00720c */ /* 0x000fe40003f66270 */
[----:B------:R-:W-:Y:S02]  /*319a0*/  CS2R R32, SRZ ;  /* 0x0000000000207805 */ /* 0x000fe4000001ff00 */
[----:B------:R-:W-:Y:S02]  /*319b0*/  CS2R R12, SRZ ;  /* 0x00000000000c7805 */ /* 0x000fe4000001ff00 */
[----:B------:R-:W-:Y:S01]  /*319c0*/  CS2R R14, SRZ ;  /* 0x00000000000e7805 */ /* 0x000fe2000001ff00 */
[----:B------:R-:W-:-:S02]  /*319d0*/  IMAD.IADD R55, R109, 0x1, R55 ;  /* 0x000000016d377824 */ /* 0x000fc400078e0237 */
[----:B------:R-:W-:Y:S01]  /*319e0*/  IMAD.IADD R93, R111, 0x1, R93 ;  /* 0x000000016f5d7824 */ /* 0x000fe200078e025d */
[----:B0-----:R-:W-:Y:S06]  /*319f0*/  @P1 BRA `(.L_x_1801) ;  /* 0x0000000000941947 */ /* 0x001fec0003800000 */
[----:B-----5:R-:W-:Y:S02]  /*31a00*/  LOP3.LUT R56, R7, 0x1, RZ, 0xc0, !PT ;  /* 0x0000000107387812 */ /* 0x020fe400078ec0ff */
[----:B------:R-:W-:Y:S02]  /*31a10*/  CS2R R80, SRZ ;  /* 0x0000000000507805 */ /* 0x000fe4000001ff00 */
[----:B------:R-:W-:Y:S02]  /*31a20*/  IADD3 R106, P5, R90, R108, RZ ;  /* 0x0000006c5a6a7210 */ /* 0x000fe40007fbe0ff */
[----:B------:R-:W-:Y:S02]  /*31a30*/  CS2R R82, SRZ ;  /* 0x0000000000527805 */ /* 0x000fe4000001ff00 */
[----:B------:R-:W-:Y:S02]  /*31a40*/  ISETP.NE.U32.AND P4, PT, R56, 0x1, PT ;  /* 0x000000013800780c */ /* 0x000fe40003f85070 */
[----:B------:R-:W-:-:S02]  /*31a50*/  CS2R R72, SRZ ;  /* 0x0000000000487805 */ /* 0x000fc4000001ff00 */
[----:B------:R-:W-:Y:S01]  /*31a60*/  CS2R R74, SRZ ;  /* 0x00000000004a7805 */ /* 0x000fe2000001ff00 */
[----:B------:R-:W-:Y:S01]  /*31a70*/  IMAD.X R107, R91, 0x1, R55, P5 ;  /* 0x000000015b6b7824 */ /* 0x000fe200028e0637 */
[----:B------:R-:W-:Y:S02]  /*31a80*/  R2P PR, R7, 0x6 ;  /* 0x0000000607007804 */ /* 0x000fe40000000000 */
[----:B------:R-:W-:Y:S02]  /*31a90*/  CS2R R56, SRZ ;  /* 0x0000000000387805 */ /* 0x000fe4000001ff00 */
[----:B------:R-:W-:Y:S02]  /*31aa0*/  IADD3 R112, P5, R100, R110, RZ ;  /* 0x0000006e64707210 */ /* 0x000fe40007fbe0ff */
[----:B------:R-:W-:Y:S02]  /*31ab0*/  CS2R R58, SRZ ;  /* 0x00000000003a7805 */ /* 0x000fe4000001ff00 */
[----:B------:R-:W-:-:S02]  /*31ac0*/  CS2R R76, SRZ ;  /* 0x00000000004c7805 */ /* 0x000fc4000001ff00 */
[----:B------:R-:W-:Y:S02]  /*31ad0*/  CS2R R78, SRZ ;  /* 0x00000000004e7805 */ /* 0x000fe4000001ff00 */
[----:B------:R-:W-:Y:S02]  /*31ae0*/  CS2R R68, SRZ ;  /* 0x0000000000447805 */ /* 0x000fe4000001ff00 */
[----:B------:R-:W-:Y:S02]  /*31af0*/  CS2R R70, SRZ ;  /* 0x0000000000467805 */ /* 0x000fe4000001ff00 */
[----:B------:R-:W-:Y:S02]  /*31b00*/  CS2R R60, SRZ ;  /* 0x00000000003c7805 */ /* 0x000fe4000001ff00 */
[----:B------:R-:W-:Y:S02]  /*31b10*/  @!P4 R2UR UR4, R20 ;  /* 0x000000001404c2ca */ /* 0x000fe400000e0000 */
[----:B------:R-:W-:-:S02]  /*31b20*/  CS2R R62, SRZ ;  /* 0x00000000003e7805 */ /* 0x000fc4000001ff00 */
[----:B------:R-:W-:Y:S01]  /*31b30*/  @!P4 R2UR UR5, R21 ;  /* 0x000000001505c2ca */ /* 0x000fe200000e0000 */
[----:B------:R-:W-:Y:S01]  /*31b40*/  IMAD.X R113, R101, 0x1, R93, P5 ;  /* 0x0000000165717824 */ /* 0x000fe200028e065d */
[C---:B------:R-:W-:Y:S02]  /*31b50*/  @P1 R2UR UR8, R20.reuse ;  /* 0x00000000140812ca */ /* 0x040fe400000e0000 */
[C---:B------:R-:W-:Y:S02]  /*31b60*/  @P1 R2UR UR9, R21.reuse ;  /* 0x00000000150912ca */ /* 0x040fe400000e0000 */
[C---:B------:R-:W-:Y:S02]  /*31b70*/  @P2 R2UR UR12, R20.reuse ;  /* 0x00000000140c22ca */ /* 0x040fe400000e0000 */
[----:B------:R-:W-:Y:S02]  /*31b80*/  @P2 R2UR UR13, R21 ;  /* 0x00000000150d22ca */ /* 0x000fe400000e0000 */
[----:B------:R-:W-:-:S02]  /*31b90*/  @!P4 R2UR UR6, R20 ;  /* 0x000000001406c2ca */ /* 0x000fc400000e0000 */
[C---:B------:R-:W-:Y:S01]  /*31ba0*/  @!P4 R2UR UR7, R21.reuse ;  /* 0x000000001507c2ca */ /* 0x040fe200000e0000 */
[----:B------:R0:W5:Y:S01]  /*31bb0*/  @!P4 LD.E.128 R80, desc[UR4][R106.64] ;  /* 0x000000046a50c980 */ /* 0x000162000c101d00 */
[C---:B------:R-:W-:Y:S02]  /*31bc0*/  @P1 R2UR UR10, R20.reuse ;  /* 0x00000000140a12ca */ /* 0x040fe400000e0000 */
[C---:B------:R-:W-:Y:S01]  /*31bd0*/  @P1 R2UR UR11, R21.reuse ;  /* 0x00000000150b12ca */ /* 0x040fe200000e0000 */
[----:B------:R0:W5:Y:S01]  /*31be0*/  @P1 LD.E.128 R72, desc[UR8][R106.64+0x20] ;  /* 0x000020086a481980 */ /* 0x000162000c101d00 */
[----:B------:R-:W-:Y:S02]  /*31bf0*/  @P2 R2UR UR14, R20 ;  /* 0x00000000140e22ca */ /* 0x000fe400000e0000 */
[----:B------:R-:W-:Y:S01]  /*31c00*/  @P2 R2UR UR15, R21 ;  /* 0x00000000150f22ca */ /* 0x000fe200000e0000 */
[----:B------:R0:W5:Y:S04]  /*31c10*/  @P2 LD.E.128 R56, desc[UR12][R106.64+0x40] ;  /* 0x0000400c6a382980 */ /* 0x000168000c101d00 */
[----:B------:R0:W5:Y:S04]  /*31c20*/  @!P4 LD.E.128 R76, desc[UR6][R112.64] ;  /* 0x00000006704cc980 */ /* 0x000168000c101d00 */
[----:B------:R0:W5:Y:S04]  /*31c30*/  @P1 LD.E.128 R68, desc[UR10][R112.64+0x20] ;  /* 0x0000200a70441980 */ /* 0x000168000c101d00 */
[----:B------:R0:W5:Y:S02]  /*31c40*/  @P2 LD.E.128 R60, desc[UR14][R112.64+0x40] ;  /* 0x0000400e703c2980 */ /* 0x000164000c101d00 */
.L_x_1801:
[----:B------:R-:W-:Y:S05]  /*31c50*/  BSYNC B2 ;  /* 0x0000000000027941 */ /* 0x000fea0003800000 */
.L_x_1800:
[----:B------:R-:W-:Y:S04]  /*31c60*/  BSSY B2, `(.L_x_1802) ;  /* 0x0000027000027945 */ /* 0x000fe80003800000 */
[----:B------:R-:W-:Y:S05]  /*31c70*/  @P3 BRA `(.L_x_1803) ;  /* 0x0000000000943947 */ /* 0x000fea0003800000 */
[----:B-----5:R-:W-:Y:S02]  /*31c80*/  IADD3 R108, P4, P5, R90, R88, R108 ;  /* 0x000000585a6c7210 */ /* 0x020fe40007d9e06c */
[----:B------:R-:W-:Y:S02]  /*31c90*/  CS2R R32, SRZ ;  /* 0x0000000000207805 */ /* 0x000fe4000001ff00 */
[C---:B------:R-:W-:Y:S02]  /*31ca0*/  LOP3.LUT R12, R7.reuse, 0x1, RZ, 0xc0, !PT ;  /* 0x00000001070c7812 */ /* 0x040fe400078ec0ff */
[----:B------:R-:W-:Y:S02]  /*31cb0*/  CS2R R34, SRZ ;  /* 0x0000000000227805 */ /* 0x000fe4000001ff00 */
[----:B------:R-:W-:Y:S02]  /*31cc0*/  R2P PR, R7, 0x6 ;  /* 0x0000000607007804 */ /* 0x000fe40000000000 */
[----:B------:R-:W-:-:S02]  /*31cd0*/  CS2R R28, SRZ ;  /* 0x00000000001c7805 */ /* 0x000fc4000001ff00 */
[----:B------:R-:W-:Y:S02]  /*31ce0*/  ISETP.NE.U32.AND P3, PT, R12, 0x1, PT ;  /* 0x000000010c00780c */ /* 0x000fe40003f65070 */
[----:B------:R-:W-:Y:S02]  /*31cf0*/  CS2R R30, SRZ ;  /* 0x00000000001e7805 */ /* 0x000fe4000001ff00 */
[----:B------:R-:W-:Y:S02]  /*31d00*/  IADD3.X R109, R91, R89, R55, P4, P5 ;  /* 0x000000595b6d7210 */ /* 0x000fe400027ea437 */
[----:B------:R-:W-:Y:S02]  /*31d10*/  CS2R R12, SRZ ;  /* 0x00000000000c7805 */ /* 0x000fe4000001ff00 */
[----:B------:R-:W-:Y:S02]  /*31d20*/  IADD3 R110, P4, P5, R100, R98, R110 ;  /* 0x00000062646e7210 */ /* 0x000fe40007d9e06e */
[----:B------:R-:W-:-:S02]  /*31d30*/  CS2R R14, SRZ ;  /* 0x00000000000e7805 */ /* 0x000fc4000001ff00 */
[----:B------:R-:W-:Y:S02]  /*31d40*/  CS2R R64, SRZ ;  /* 0x0000000000407805 */ /* 0x000fe4000001ff00 */
[----:B------:R-:W-:Y:S02]  /*31d50*/  CS2R R66, SRZ ;  /* 0x0000000000427805 */ /* 0x000fe4000001ff00 */
[----:B------:R-:W-:Y:S02]  /*31d60*/  CS2R R40, SRZ ;  /* 0x0000000000287805 */ /* 0x000fe4000001ff00 */
[----:B------:R-:W-:Y:S02]  /*31d70*/  CS2R R42, SRZ ;  /* 0x00000000002a7805 */ /* 0x000fe4000001ff00 */
[----:B------:R-:W-:Y:S02]  /*31d80*/  CS2R R36, SRZ ;  /* 0x0000000000247805 */ /* 0x000fe4000001ff00 */
[----:B------:R-:W-:-:S02]  /*31d90*/  @P1 R2UR UR8, R20 ;  /* 0x00000000140812ca */ /* 0x000fc400000e0000 */
[----:B------:R-:W-:Y:S02]  /*31da0*/  CS2R R38, SRZ ;  /* 0x0000000000267805 */ /* 0x000fe4000001ff00 */
[C---:B------:R-:W-:Y:S02]  /*31db0*/  @!P3 R2UR UR4, R20.reuse ;  /* 0x000000001404b2ca */ /* 0x040fe400000e0000 */
[C---:B------:R-:W-:Y:S02]  /*31dc0*/  @!P3 R2UR UR5, R21.reuse ;  /* 0x000000001505b2ca */ /* 0x040fe400000e0000 */
[C---:B------:R-:W-:Y:S02]  /*31dd0*/  @P1 R2UR UR9, R21.reuse ;  /* 0x00000000150912ca */ /* 0x040fe400000e0000 */
[----:B------:R-:W-:Y:S02]  /*31de0*/  @P2 R2UR UR12, R20 ;  /* 0x00000000140c22ca */ /* 0x000fe400000e0000 */
[----:B------:R-:W-:-:S02]  /*31df0*/  @P2 R2UR UR13, R21 ;  /* 0x00000000150d22ca */ /* 0x000fc400000e0000 */
[C---:B------:R-:W-:Y:S02]  /*31e00*/  @!P3 R2UR UR6, R20.reuse ;  /* 0x000000001406b2ca */ /* 0x040fe400000e0000 */
[C---:B------:R-:W-:Y:S02]  /*31e10*/  @!P3 R2UR UR7, R21.reuse ;  /* 0x000000001507b2ca */ /* 0x040fe400000e0000 */
[C---:B------:R-:W-:Y:S01]  /*31e20*/  @P1 R2UR UR10, R20.reuse ;  /* 0x00000000140a12ca */ /* 0x040fe200000e0000 */
[----:B------:R1:W5:Y:S01]  /*31e30*/  @!P3 LD.E.128 R32, desc[UR4][R108.64] ;  /* 0x000000046c20b980 */ /* 0x000362000c101d00 */
[C---:B------:R-:W-:Y:S02]  /*31e40*/  @P1 R2UR UR11, R21.reuse ;  /* 0x00000000150b12ca */ /* 0x040fe400000e0000 */
[----:B------:R-:W-:Y:S01]  /*31e50*/  @P2 R2UR UR14, R20 ;  /* 0x00000000140e22ca */ /* 0x000fe200000e0000 */
[----:B------:R1:W5:Y:S01]  /*31e60*/  @P1 LD.E.128 R28, desc[UR8][R108.64+0x20] ;  /* 0x000020086c1c1980 */ /* 0x000362000c101d00 */
[----:B------:R-:W-:-:S02]  /*31e70*/  @P2 R2UR UR15, R21 ;  /* 0x00000000150f22ca */ /* 0x000fc400000e0000 */
[----:B------:R-:W-:Y:S01]  /*31e80*/  IADD3.X R111, R101, R99, R93, P4, P5 ;  /* 0x00000063656f7210 */ /* 0x000fe200027ea45d */
[----:B------:R1:W5:Y:S04]  /*31e90*/  @P2 LD.E.128 R12, desc[UR12][R108.64+0x40] ;  /* 0x0000400c6c0c2980 */ /* 0x000368000c101d00 */
[----:B------:R1:W5:Y:S04]  /*31ea0*/  @!P3 LD.E.128 R64, desc[UR6][R110.64] ;  /* 0x000000066e40b980 */ /* 0x000368000c101d00 */
[----:B------:R1:W5:Y:S04]  /*31eb0*/  @P1 LD.E.128 R40, desc[UR10][R110.64+0x20] ;  /* 0x0000200a6e281980 */ /* 0x000368000c101d00 */
[----:B------:R1:W5:Y:S02]  /*31ec0*/  @P2 LD.E.128 R36, desc[UR14][R110.64+0x40] ;  /* 0x0000400e6e242980 */ /* 0x000364000c101d00 */
.L_x_1803:
[----:B------:R-:W-:Y:S05]  /*31ed0*/  BSYNC B2 ;  /* 0x0000000000027941 */ /* 0x000fea0003800000 */
.L_x_1802:
[----:B------:R-:W-:Y:S01]  /*31ee0*/  R2UR UR4, R20 ;  /* 0x00000000140472ca */ /* 0x000fe200000e0000 */
[----:B-----5:R2:W5:Y:S01]  /*31ef0*/  LDL R7, [R0] ;  /* 0x0000000000077983 */ /* 0x0205620000100800 */
[----:B------:R-:W-:-:S03]  /*31f00*/  R2UR UR5, R21 ;  /* 0x00000000150572ca */ /* 0x000fc600000e0000 */
[----:B------:R2:W5:Y:S10]  /*31f10*/  LDL R55, [R0+0x4] ;  /* 0x0000040000377983 */ /* 0x0005740000100800 */
[----:B------:R-:W3:Y:S01]  /*31f20*/  LD.E R88, desc[UR4][R102.64+0x1c] ;  /* 0x00001c0466587980 */ /* 0x000ee2000c101900 */
[----:B------:R-:W-:Y:S01]  /*31f30*/  BSSY B2, `(.L_x_1804) ;  /* 0x0000005000027945 */ /* 0x000fe20003800000 */
[----:B---3--:R-:W-:-:S04]  /*31f40*/  LOP3.LUT R88, R88, 0x1, RZ, 0xfc, !PT ;  /* 0x0000000158587812 */ /* 0x008fc800078efcff */
[----:B------:R-:W-:-:S13]  /*31f50*/  ISETP.NE.AND P1, PT, R88, 0x3, PT ;  /* 0x000000035800780c */ /* 0x000fda0003f25270 */
[----:B--2---:R-:W-:Y:S05]  /*31f60*/  @!P1 BRA `(.L_x_1805) ;  /* 0x0000000000049947 */ /* 0x004fea0003800000 */
[----:B------:R-:W-:Y:S01]  /*31f70*/  BPT.TRAP 0x1 ;  /* 0x000000040000795c */ /* 0x000fe20000300000 */
.L_x_1805:
[----:B------:R-:W-:Y:S05]  /*31f80*/  BSYNC B2 ;  /* 0x0000000000027941 */ /* 0x000fea0003800000 */
.L_x_1804:
[----:B------:R-:W-:Y:S02]  /*31f90*/  R2UR UR4, R20 ;  /* 0x00000000140472ca */ /* 0x000fe400000e0000 */
[----:B------:R-:W-:-:S13]  /*31fa0*/  R2UR UR5, R21 ;  /* 0x00000000150572ca */ /* 0x000fda00000e0000 */
[----:B------:R-:W2:Y:S01]  /*31fb0*/  LD.E.64 R102, desc[UR4][R102.64+0x8] ;  /* 0x0000080466667980 */ /* 0x000ea2000c101b00 */
[----:B-----5:R-:W-:Y:S01]  /*31fc0*/  SHF.L.U32 R90, R55, 0x1f, RZ ;  /* 0x0000001f375a7819 */ /* 0x020fe200000006ff */
[----:B------:R-:W-:Y:S01]  /*31fd0*/  BSSY B2, `(.L_x_1806) ;  /* 0x0000005000027945 */ /* 0x000fe20003800000 */
[----:B--2---:R-:W-:-:S05]  /*31fe0*/  MOV R88, R102 ;  /* 0x0000006600587202 */ /* 0x004fca0000000f00 */
[----:B------:R-:W-:-:S04]  /*31ff0*/  IMAD R7, R7, 0x8, R88 ;  /* 0x0000000807077824 */ /* 0x000fc800078e0258 */
[----:B------:R-:W2:Y:S02]  /*32000*/  SYNCS.PHASECHK.TRANS64.TRYWAIT P1, [R7+URZ], R90 ;  /* 0x0000005a070075a7 */ /* 0x000ea4000802017f */
[----:B--2---:R-:W-:Y:S05]  /*32010*/  @!P1 BRA `(.L_x_1807) ;  /* 0x0000008400e09947 */ /* 0x004fea0003800000 */
.L_x_1858:
[----:B------:R-:W-:Y:S05]  /*32020*/  BSYNC B2 ;  /* 0x0000000000027941 */ /* 0x000fea0003800000 */
.L_x_1806:
[----:B------:R-:W3:Y:S01]  /*32030*/  LDL.64 R98, [R3+0x50] ;  /* 0x0000500003627983 */ /* 0x000ee20000100a00 */
[C---:B------:R-:W-:Y:S02]  /*32040*/  R2UR UR6, R20.reuse ;  /* 0x00000000140672ca */ /* 0x040fe400000e0000 */
[C---:B------:R-:W-:Y:S01]  /*32050*/  R2UR UR7, R21.reuse ;  /* 0x00000000150772ca */ /* 0x040fe200000e0000 */
[----:B------:R-:W2:Y:S01]  /*32060*/  LDL.64 R88, [R3+0x8] ;  /* 0x0000080003587983 */ /* 0x000ea20000100a00 */
[C---:B------:R-:W-:Y:S02]  /*32070*/  R2UR UR4, R20.reuse ;  /* 0x00000000140472ca */ /* 0x040fe400000e0000 */
[----:B------:R-:W-:Y:S01]  /*32080*/  R2UR UR5, R21 ;  /* 0x00000000150572ca */ /* 0x000fe200000e0000 */
[----:B------:R-:W4:Y:S04]  /*32090*/  LDL R55, [R0] ;  /* 0x0000000000377983 */ /* 0x000f280000100800 */
[----:B------:R-:W2:Y:S04]  /*320a0*/  LDL.64 R102, [R3+0x58] ;  /* 0x0000580003667983 */ /* 0x000ea80000100a00 */
[----:B------:R-:W5:Y:S04]  /*320b0*/  LDL.64 R100, [R3+0x38] ;  /* 0x0000380003647983 */ /* 0x000f680000100a00 */
[----:B---3--:R-:W3:Y:S04]  /*320c0*/  LD.E R84, desc[UR6][R98.64+0xc] ;  /* 0x00000c0662547980 */ /* 0x008ee8000c101900 */
[----:B-1----:R-:W3:Y:S01]  /*320d0*/  LD.E R110, desc[UR4][R98.64+0x8] ;  /* 0x00000804626e7980 */ /* 0x002ee2000c101900 */
[----:B------:R-:W-:-:S02]  /*320e0*/  R2UR UR8, R20 ;  /* 0x00000000140872ca */ /* 0x000fc400000e0000 */
[----:B------:R-:W-:Y:S01]  /*320f0*/  R2UR UR9, R21 ;  /* 0x00000000150972ca */ /* 0x000fe200000e0000 */
[----:B----4-:R-:W-:Y:S01]  /*32100*/  IMAD R55, R55, 0x7800, RZ ;  /* 0x0000780037377824 */ /* 0x010fe200078e02ff */
[----:B------:R-:W5:Y:S01]  /*32110*/  LD.E R108, desc[UR6][R98.64+0x4] ;  /* 0x00000406626c7980 */ /* 0x000f62000c101900 */
[----:B------:R-:W-:Y:S03]  /*32120*/  BSSY B2, `(.L_x_1808) ;  /* 0x00003bb000027945 */ /* 0x000fe60003800000 */
[----:B--2---:R-:W5:Y:S07]  /*32130*/  LD.E.64 R102, desc[UR4][R102.64] ;  /* 0x0000000466667980 */ /* 0x004f6e000c101b00 */
[----:B------:R1:W5:Y:S01]  /*32140*/  LD.E R7, desc[UR8][R88.64+0x64] ;  /* 0x0000640858077980 */ /* 0x000362000c101900 */
[----:B------:R-:W-:Y:S01]  /*32150*/  SHF.R.S32.HI R93, RZ, 0x1f, R55 ;  /* 0x0000001fff5d7819 */ /* 0x000fe20000011437 */
[----:B---3--:R-:W-:Y:S01]  /*32160*/  IMAD R84, R53, -0xa0, R84 ;  /* 0xffffff6035547824 */ /* 0x008fe200078e0254 */
[----:B------:R-:W-:-:S04]  /*32170*/  LEA.HI R109, R110, R110, RZ, 0x1 ;  /* 0x0000006e6e6d7211 */ /* 0x000fc800078f08ff */
[----:B------:R-:W-:Y:S02]  /*32180*/  VIMNMX R84, R84, 0xa0, PT ;  /* 0x000000a054547848 */ /* 0x000fe40003fe0100 */
[----:B0-----:R-:W-:-:S04]  /*32190*/  SHF.R.S32.HI R113, RZ, 0x1, R109 ;  /* 0x00000001ff717819 */ /* 0x001fc8000001146d */
[----:B------:R-:W-:Y:S02]  /*321a0*/  ISETP.GE.AND P1, PT, R113, R84, PT ;  /* 0x000000547100720c */ /* 0x000fe40003f26270 */
[----:B------:R-:W-:Y:S01]  /*321b0*/  LOP3.LUT R87, R109, 0xffffffe, RZ, 0xc0, !PT ;  /* 0x0ffffffe6d577812 */ /* 0x000fe200078ec0ff */
[----:B------:R-:W-:Y:S01]  /*321c0*/  IMAD R84, R95, R113, RZ ;  /* 0x000000715f547224 */ /* 0x000fe200078e02ff */
[----:B-1----:R-:W-:-:S03]  /*321d0*/  SHF.R.S32.HI R89, RZ, 0x1f, R113 ;  /* 0x0000001fff597819 */ /* 0x002fc60000011471 */
[----:B------:R-:W-:Y:S02]  /*321e0*/  IMAD.IADD R87, R110, 0x1, -R87 ;  /* 0x000000016e577824 */ /* 0x000fe400078e0a57 */
[----:B------:R-:W-:Y:S02]  /*321f0*/  IMAD R89, R94, R89, R84 ;  /* 0x000000595e597224 */ /* 0x000fe400078e0254 */
[----:B------:R-:W-:Y:S02]  /*32200*/  IMAD.SHL.U32 R97, R87, 0x10, RZ ;  /* 0x0000001057617824 */ /* 0x000fe400078e00ff */
[----:B------:R-:W-:Y:S01]  /*32210*/  IMAD.MOV.U32 R84, RZ, RZ, R86 ;  /* 0x000000ffff547224 */ /* 0x000fe200078e0056 */
[----:B------:R-:W-:Y:S06]  /*32220*/  @P1 BRA `(.L_x_1809) ;  /* 0x0000003800a81947 */ /* 0x000fec0003800000 */
[----:B------:R-:W-:Y:S02]  /*32230*/  R2UR UR4, R20 ;  /* 0x00000000140472ca */ /* 0x000fe400000e0000 */
[----:B------:R-:W-:-:S13]  /*32240*/  R2UR UR5, R21 ;  /* 0x00000000150572ca */ /* 0x000fda00000e0000 */
[----:B-----5:R-:W2:Y:S01]  /*32250*/  LD.E.U8 R86, desc[UR4][R100.64] ;  /* 0x0000000464567980 */ /* 0x020ea2000c101100 */
[----:B------:R-:W-:Y:S01]  /*32260*/  IMAD.WIDE.U32 R106, R94, R113, R84 ;  /* 0x000000715e6a7225 */ /* 0x000fe200078e0054 */
[----:B------:R-:W-:Y:S03]  /*32270*/  BSSY B3, `(.L_x_1810) ;  /* 0x0000132000037945 */ /* 0x000fe60003800000 */
[----:B------:R-:W-:Y:S01]  /*32280*/  IMAD.IADD R111, R107, 0x1, R89 ;  /* 0x000000016b6f7824 */ /* 0x000fe200078e0259 */
[----:B--2---:R-:W-:-:S04]  /*32290*/  LOP3.LUT R86, R86, 0x1, RZ, 0xc0, !PT ;  /* 0x0000000156567812 */ /* 0x004fc800078ec0ff */
[----:B------:R-:W-:-:S13]  /*322a0*/  ISETP.NE.U32.AND P1, PT, R86, 0x1, PT ;  /* 0x000000015600780c */ /* 0x000fda0003f25070 */
[----:B------:R-:W-:Y:S05]  /*322b0*/  @P1 BRA `(.L_x_1811) ;  /* 0x0000001000b41947 */ /* 0x000fea0003800000 */
[----:B------:R-:W-:Y:S01]  /*322c0*/  LEA.HI R84, R108, R108, RZ, 0x1 ;  /* 0x0000006c6c547211 */ /* 0x000fe200078f08ff */
[----:B------:R-:W-:Y:S01]  /*322d0*/  IMAD.IADD R85, R7, 0x1, -R108 ;  /* 0x0000000107557824 */ /* 0x000fe200078e0a6c */
[----:B------:R-:W-:Y:S02]  /*322e0*/  SHF.R.S32.HI R89, RZ, 0x1f, R110 ;  /* 0x0000001fff597819 */ /* 0x000fe4000001146e */
[----:B------:R-:W-:Y:S02]  /*322f0*/  SHF.R.S32.HI R112, RZ, 0x1, R84 ;  /* 0x00000001ff707819 */ /* 0x000fe40000011454 */
[----:B------:R-:W-:Y:S02]  /*32300*/  LEA.HI R91, R89, R110, RZ, 0x4 ;  /* 0x0000006e595b7211 */ /* 0x000fe400078f20ff */
[----:B------:R-:W-:Y:S02]  /*32310*/  ISETP.GE.AND P1, PT, R97, R112, PT ;  /* 0x000000706100720c */ /* 0x000fe40003f26270 */
[----:B------:R-:W-:Y:S01]  /*32320*/  LEA.HI R89, R89, R110, RZ, 0x2 ;  /* 0x0000006e59597211 */ /* 0x000fe200078f10ff */
[----:B------:R-:W-:Y:S01]  /*32330*/  IMAD.SHL.U32 R91, R91, 0x20, RZ ;  /* 0x000000205b5b7824 */ /* 0x000fe200078e00ff */
[----:B------:R-:W-:-:S02]  /*32340*/  SEL R84, R112, RZ, P1 ;  /* 0x000000ff70547207 */ /* 0x000fc40000800000 */
[----:B------:R-:W-:Y:S01]  /*32350*/  SEL R86, R108, R85, !P1 ;  /* 0x000000556c567207 */ /* 0x000fe20004800000 */
[----:B------:R-:W-:Y:S01]  /*32360*/  IMAD.SHL.U32 R89, R89, 0x20, RZ ;  /* 0x0000002059597824 */ /* 0x000fe200078e00ff */
[----:B------:R-:W-:Y:S01]  /*32370*/  LOP3.LUT R91, R91, 0xfffffe00, RZ, 0xc0, !PT ;  /* 0xfffffe005b5b7812 */ /* 0x000fe200078ec0ff */
[----:B------:R-:W-:Y:S01]  /*32380*/  IMAD.IADD R84, R97, 0x1, R84 ;  /* 0x0000000161547824 */ /* 0x000fe200078e0254 */
[----:B------:R-:W-:Y:S02]  /*32390*/  SHF.R.S32.HI R87, RZ, 0x1f, R86 ;  /* 0x0000001fff577819 */ /* 0x000fe40000011456 */
[----:B------:R-:W-:Y:S02]  /*323a0*/  LOP3.LUT R89, R89, 0x180, RZ, 0xc0, !PT ;  /* 0x0000018059597812 */ /* 0x000fe400078ec0ff */
[----:B------:R-:W-:Y:S02]  /*323b0*/  SHF.R.S32.HI R85, RZ, 0x1f, R84 ;  /* 0x0000001fff557819 */ /* 0x000fe40000011454 */
[----:B------:R-:W-:-:S02]  /*323c0*/  LEA.HI R88, R87, R86, RZ, 0x5 ;  /* 0x0000005657587211 */ /* 0x000fc400078f28ff */
[-C--:B------:R-:W-:Y:S02]  /*323d0*/  LEA.HI R86, R85, R84.reuse, RZ, 0x4 ;  /* 0x0000005455567211 */ /* 0x080fe400078f20ff */
[----:B------:R-:W-:Y:S02]  /*323e0*/  LEA.HI R87, R113, R113, RZ, 0x1 ;  /* 0x0000007171577211 */ /* 0x000fe400078f08ff */
[----:B------:R-:W-:Y:S02]  /*323f0*/  SHF.R.S32.HI R117, RZ, 0x4, R86 ;  /* 0x00000004ff757819 */ /* 0x000fe40000011456 */
[----:B------:R-:W-:Y:S02]  /*32400*/  LOP3.LUT R90, R87, 0x3fffffe, RZ, 0xc0, !PT ;  /* 0x03fffffe575a7812 */ /* 0x000fe400078ec0ff */
[----:B------:R-:W-:Y:S02]  /*32410*/  LEA.HI.SX32 R88, R88, R117, 0x1b ;  /* 0x0000007558587211 */ /* 0x000fe400078fdaff */
[----:B------:R-:W-:Y:S01]  /*32420*/  LEA.HI R84, R85, R84, RZ, 0x6 ;  /* 0x0000005455547211 */ /* 0x000fe200078f30ff */
[----:B------:R-:W-:Y:S01]  /*32430*/  IMAD.IADD R90, R113, 0x1, -R90 ;  /* 0x00000001715a7824 */ /* 0x000fe200078e0a5a */
[----:B------:R-:W-:-:S02]  /*32440*/  SHF.R.S32.HI R115, RZ, 0x1f, R88 ;  /* 0x0000001fff737819 */ /* 0x000fc40000011458 */
[----:B------:R-:W-:Y:S01]  /*32450*/  SHF.R.U32.HI R87, RZ, 0x3, R89 ;  /* 0x00000003ff577819 */ /* 0x000fe20000011659 */
[----:B------:R-:W-:Y:S01]  /*32460*/  IMAD R90, R90, 0x40, R91 ;  /* 0x000000405a5a7824 */ /* 0x000fe200078e025b */
[----:B------:R-:W-:Y:S01]  /*32470*/  LEA.HI R91, R115, R88, RZ, 0x2 ;  /* 0x00000058735b7211 */ /* 0x000fe200078f10ff */
[----:B------:R-:W-:Y:S01]  /*32480*/  IMAD.SHL.U32 R115, R88, 0x10, RZ ;  /* 0x0000001058737824 */ /* 0x000fe200078e00ff */
[----:B------:R-:W-:Y:S02]  /*32490*/  SHF.R.S32.HI R85, RZ, 0x6, R84 ;  /* 0x00000006ff557819 */ /* 0x000fe40000011454 */
[----:B------:R-:W-:Y:S02]  /*324a0*/  LOP3.LUT R86, R89, 0x30, R86, 0xf8, !PT ;  /* 0x0000003059567812 */ /* 0x000fe400078ef856 */
[----:B------:R-:W-:Y:S01]  /*324b0*/  SHF.R.S32.HI R91, RZ, 0x2, R91 ;  /* 0x00000002ff5b7819 */ /* 0x000fe2000001145b */
[----:B------:R-:W-:Y:S01]  /*324c0*/  IMAD R85, R85, 0x2800, R90 ;  /* 0x0000280055557824 */ /* 0x000fe200078e025a */
[----:B------:R-:W-:-:S02]  /*324d0*/  LOP3.LUT R84, R89, 0x30, R115, 0xf8, !PT ;  /* 0x0000003059547812 */ /* 0x000fc400078ef873 */
[-C--:B------:R-:W-:Y:S01]  /*324e0*/  LOP3.LUT R86, R86, R87.reuse, RZ, 0x3c, !PT ;  /* 0x0000005756567212 */ /* 0x080fe200078e3cff */
[----:B------:R-:W-:Y:S01]  /*324f0*/  IMAD R91, R91, 0x2800, R90 ;  /* 0x000028005b5b7824 */ /* 0x000fe200078e025a */
[----:B------:R-:W-:Y:S02]  /*32500*/  LOP3.LUT R84, R84, R87, RZ, 0x3c, !PT ;  /* 0x0000005754547212 */ /* 0x000fe400078e3cff */
[C---:B------:R-:W-:Y:S01]  /*32510*/  R2UR UR4, R20.reuse ;  /* 0x00000000140472ca */ /* 0x040fe200000e0000 */
[----:B------:R-:W-:Y:S01]  /*32520*/  IMAD.IADD R85, R85, 0x1, R86 ;  /* 0x0000000155557824 */ /* 0x000fe200078e0256 */
[----:B------:R-:W-:Y:S01]  /*32530*/  R2UR UR5, R21 ;  /* 0x00000000150572ca */ /* 0x000fe200000e0000 */
[----:B------:R-:W-:Y:S01]  /*32540*/  IMAD.IADD R91, R91, 0x1, R84 ;  /* 0x000000015b5b7824 */ /* 0x000fe200078e0254 */
[----:B------:R-:W-:Y:S02]  /*32550*/  R2UR UR6, R20 ;  /* 0x00000000140672ca */ /* 0x000fe400000e0000 */
[----:B------:R-:W-:-:S02]  /*32560*/  IADD3 R84, P1, P2, R102, R85, R55 ;  /* 0x0000005566547210 */ /* 0x000fc40007a3e037 */
[----:B------:R-:W-:Y:S02]  /*32570*/  R2UR UR7, R21 ;  /* 0x00000000150772ca */ /* 0x000fe400000e0000 */
[----:B------:R-:W-:Y:S02]  /*32580*/  IADD3.X R85, R103, RZ, R93, P1, P2 ;  /* 0x000000ff67557210 */ /* 0x000fe40000fe445d */
[----:B------:R-:W-:Y:S02]  /*32590*/  ISETP.GE.AND P2, PT, R97, R112, PT ;  /* 0x000000706100720c */ /* 0x000fe40003f46270 */
[----:B------:R-:W-:Y:S01]  /*325a0*/  IADD3 R88, P3, P4, R102, R91, R55 ;  /* 0x0000005b66587210 */ /* 0x000fe20007c7e037 */
[----:B------:R-:W-:Y:S01]  /*325b0*/  IMAD.SHL.U32 R117, R117, 0x10, RZ ;  /* 0x0000001075757824 */ /* 0x000fe200078e00ff */
[----:B------:R-:W5:Y:S02]  /*325c0*/  LD.E.128 R84, desc[UR4][R84.64] ;  /* 0x0000000454547980 */ /* 0x000f64000c101d00 */
[----:B------:R-:W-:Y:S01]  /*325d0*/  IADD3.X R89, R103, RZ, R93, P3, P4 ;  /* 0x000000ff67597210 */ /* 0x000fe20001fe845d */
[----:B------:R-:W-:Y:S01]  /*325e0*/  BSSY B4, `(.L_x_1812) ;  /* 0x00000ef000047945 */ /* 0x000fe20003800000 */
[----:B------:R-:W-:-:S04]  /*325f0*/  ISETP.GE.AND P1, PT, R115, R7, PT ;  /* 0x000000077300720c */ /* 0x000fc80003f26270 */
[----:B------:R-:W5:Y:S01]  /*32600*/  LD.E.128 R88, desc[UR6][R88.64] ;  /* 0x0000000658587980 */ /* 0x000f62000c101d00 */
[----:B------:R-:W-:Y:S01]  /*32610*/  SHF.R.S32.HI R112, RZ, 0x1f, R117 ;  /* 0x0000001fff707819 */ /* 0x000fe20000011475 */
[----:B------:R-:W-:Y:S07]  /*32620*/  @P2 BRA `(.L_x_1813) ;  /* 0x0000000c00a82947 */ /* 0x000fee0003800000 */
[----:B------:R-:W-:Y:S01]  /*32630*/  SHF.R.U32.HI R116, RZ, 0x8, R80 ;  /* 0x00000008ff747819 */ /* 0x000fe20000011650 */
[----:B-----5:R-:W-:Y:S01]  /*32640*/  IMAD.MOV.U32 R114, RZ, RZ, R85 ;  /* 0x000000ffff727224 */ /* 0x020fe200078e0055 */
[----:B------:R-:W-:Y:S02]  /*32650*/  LOP3.LUT R85, R80, 0xff, RZ, 0xc0, !PT ;  /* 0x000000ff50557812 */ /* 0x000fe400078ec0ff */
[----:B------:R-:W-:Y:S02]  /*32660*/  LOP3.LUT R116, R116, 0xff, RZ, 0xc0, !PT ;  /* 0x000000ff74747812 */ /* 0x000fe400078ec0ff */
[----:B------:R-:W-:Y:S02]  /*32670*/  SHF.R.U32.HI R119, RZ, 0x8, R81 ;  /* 0x00000008ff777819 */ /* 0x000fe40000011651 */
[----:B------:R-:W-:Y:S02]  /*32680*/  SHF.R.U32.HI R125, RZ, 0x8, R76 ;  /* 0x00000008ff7d7819 */ /* 0x000fe4000001164c */
[----:B------:R-:W-:-:S02]  /*32690*/  PRMT R85, R116, 0x7604, R85 ;  /* 0x0000760474557816 */ /* 0x000fc40000000055 */
[----:B------:R-:W-:Y:S02]  /*326a0*/  SHF.R.U32.HI R123, RZ, 0x8, R83 ;  /* 0x00000008ff7b7819 */ /* 0x000fe40000011653 */
[----:B------:R-:W-:Y:S02]  /*326b0*/  LOP3.LUT R116, R81, 0xff, RZ, 0xc0, !PT ;  /* 0x000000ff51747812 */ /* 0x000fe400078ec0ff */
[----:B------:R-:W-:Y:S02]  /*326c0*/  SHF.R.U32.HI R120, RZ, 0x8, R82 ;  /* 0x00000008ff787819 */ /* 0x000fe40000011652 */
[----:B------:R-:W-:Y:S02]  /*326d0*/  LOP3.LUT R119, R119, 0xff, RZ, 0xc0, !PT ;  /* 0x000000ff77777812 */ /* 0x000fe400078ec0ff */
[----:B------:R-:W-:Y:S02]  /*326e0*/  LOP3.LUT R124, R76, 0xff, RZ, 0xc0, !PT ;  /* 0x000000ff4c7c7812 */ /* 0x000fe400078ec0ff */
[----:B------:R-:W-:-:S02]  /*326f0*/  LOP3.LUT R125, R125, 0xff, RZ, 0xc0, !PT ;  /* 0x000000ff7d7d7812 */ /* 0x000fc400078ec0ff */
[----:B------:R-:W-:Y:S02]  /*32700*/  LOP3.LUT R122, R83, 0xff, RZ, 0xc0, !PT ;  /* 0x000000ff537a7812 */ /* 0x000fe400078ec0ff */
[----:B------:R-:W-:Y:S02]  /*32710*/  LOP3.LUT R123, R123, 0xff, RZ, 0xc0, !PT ;  /* 0x000000ff7b7b7812 */ /* 0x000fe400078ec0ff */
[----:B------:R-:W-:Y:S02]  /*32720*/  LOP3.LUT R118, R82, 0xff, RZ, 0xc0, !PT ;  /* 0x000000ff52767812 */ /* 0x000fe400078ec0ff */
[----:B------:R-:W-:Y:S02]  /*32730*/  LOP3.LUT R121, R120, 0xff, RZ, 0xc0, !PT ;  /* 0x000000ff78797812 */ /* 0x000fe400078ec0ff */
[----:B------:R-:W-:Y:S02]  /*32740*/  PRMT R116, R119, 0x7604, R116 ;  /* 0x0000760477747816 */ /* 0x000fe40000000074 */
[----:B------:R-:W-:-:S02]  /*32750*/  SHF.R.U32.HI R119, RZ, 0x8, R77 ;  /* 0x00000008ff777819 */ /* 0x000fc4000001164d */
[----:B------:R-:W-:Y:S02]  /*32760*/  PRMT R127, R125, 0x7604, R124 ;  /* 0x000076047d7f7816 */ /* 0x000fe4000000007c */
[----:B------:R-:W-:Y:S02]  /*32770*/  PRMT R122, R123, 0x7604, R122 ;  /* 0x000076047b7a7816 */ /* 0x000fe4000000007a */
[----:B------:R-:W-:Y:S02]  /*32780*/  SHF.R.U32.HI R125, RZ, 0x8, R79 ;  /* 0x00000008ff7d7819 */ /* 0x000fe4000001164f */
[----:B------:R-:W-:Y:S02]  /*32790*/  PRMT R121, R121, 0x7604, R118 ;  /* 0x0000760479797816 */ /* 0x000fe40000000076 */
        /* <DEDUP_REMOVED lines=8> */
[----:B------:R-:W-:Y:S02]  /*32820*/  SHF.R.U32.HI R119, RZ, 0x10, R81 ;  /* 0x00000010ff777819 */ /* 0x000fe40000011651 */
[----:B------:R-:W-:Y:S02]  /*32830*/  PRMT R124, R125, 0x7604, R124 ;  /* 0x000076047d7c7816 */ /* 0x000fe4000000007c */
[----:B------:R-:W-:Y:S01]  /*32840*/  PRMT R129, R123, 0x7604, R120 ;  /* 0x000076047b817816 */ /* 0x000fe20000000078 */
[----:B------:R-:W-:Y:S01]  /*32850*/  IMAD.U32 R119, R119, 0x10000, RZ ;  /* 0x0001000077777824 */ /* 0x000fe200078e00ff */
[----:B------:R-:W-:Y:S02]  /*32860*/  SHF.R.U32.HI R125, RZ, 0x10, R77 ;  /* 0x00000010ff7d7819 */ /* 0x000fe4000001164d */
[----:B------:R-:W-:Y:S02]  /*32870*/  SHF.R.U32.HI R123, RZ, 0x10, R83 ;  /* 0x00000010ff7b7819 */ /* 0x000fe40000011653 */
[----:B------:R-:W-:Y:S01]  /*32880*/  LOP3.LUT R119, R116, 0xff0000, R119, 0xf8, !PT ;  /* 0x00ff000074777812 */ /* 0x000fe200078ef877 */
[----:B------:R-:W-:Y:S01]  /*32890*/  IMAD.U32 R125, R125, 0x10000, RZ ;  /* 0x000100007d7d7824 */ /* 0x000fe200078e00ff */
[----:B------:R-:W-:Y:S01]  /*328a0*/  SHF.R.U32.HI R131, RZ, 0x10, R79 ;  /* 0x00000010ff837819 */ /* 0x000fe2000001164f */
[----:B------:R-:W-:Y:S01]  /*328b0*/  IMAD.U32 R123, R123, 0x10000, RZ ;  /* 0x000100007b7b7824 */ /* 0x000fe200078e00ff */
[----:B------:R-:W-:-:S02]  /*328c0*/  LOP3.LUT R116, R119, 0xff000000, R81, 0xf8, !PT ;  /* 0xff00000077747812 */ /* 0x000fc400078ef851 */
[----:B------:R-:W-:Y:S01]  /*328d0*/  LOP3.LUT R125, R118, 0xff0000, R125, 0xf8, !PT ;  /* 0x00ff0000767d7812 */ /* 0x000fe200078ef87d */
[----:B------:R-:W-:Y:S01]  /*328e0*/  IMAD.U32 R131, R131, 0x10000, RZ ;  /* 0x0001000083837824 */ /* 0x000fe200078e00ff */
[----:B------:R-:W-:Y:S02]  /*328f0*/  LOP3.LUT R123, R122, 0xff0000, R123, 0xf8, !PT ;  /* 0x00ff00007a7b7812 */ /* 0x000fe400078ef87b */
[----:B------:R-:W-:Y:S02]  /*32900*/  LOP3.LUT R120, R125, 0xff000000, R77, 0xf8, !PT ;  /* 0xff0000007d787812 */ /* 0x000fe400078ef84d */
[----:B------:R-:W-:Y:S02]  /*32910*/  LOP3.LUT R125, R123, 0xff000000, R83, 0xf8, !PT ;  /* 0xff0000007b7d7812 */ /* 0x000fe400078ef853 */
[----:B------:R-:W-:Y:S02]  /*32920*/  LOP3.LUT R85, R85, 0xff0000, R80, 0xf8, !PT ;  /* 0x00ff000055557812 */ /* 0x000fe400078ef850 */
[----:B------:R-:W-:-:S02]  /*32930*/  LOP3.LUT R121, R121, 0xff0000, R82, 0xf8, !PT ;  /* 0x00ff000079797812 */ /* 0x000fc400078ef852 */
[----:B------:R-:W-:Y:S02]  /*32940*/  F2FP.F16.E4M3.UNPACK_B R83, R89 ;  /* 0x00000059ff53723e */ /* 0x000fe400020006ff */
[----:B------:R-:W-:Y:S02]  /*32950*/  F2FP.F16.E4M3.UNPACK_B R118, R116 ;  /* 0x00000074ff76723e */ /* 0x000fe400020006ff */
[----:B------:R-:W-:Y:S02]  /*32960*/  F2FP.F16.E4M3.UNPACK_B R122, R120 ;  /* 0x00000078ff7a723e */ /* 0x000fe400020006ff */
[----:B------:R-:W-:Y:S01]  /*32970*/  LOP3.LUT R85, R85, 0xff000000, R80, 0xf8, !PT ;  /* 0xff00000055557812 */ /* 0x000fe200078ef850 */
[----:B------:R-:W-:Y:S01]  /*32980*/  HADD2.F32 R80, -RZ, R83.H0_H0 ;  /* 0x20000053ff507230 */ /* 0x000fe20000004100 */
[----:B------:R-:W-:Y:S01]  /*32990*/  LOP3.LUT R77, R121, 0xff000000, R82, 0xf8, !PT ;  /* 0xff000000794d7812 */ /* 0x000fe200078ef852 */
[----:B------:R-:W-:Y:S01]  /*329a0*/  HADD2.F32 R121, -RZ, R118.H0_H0 ;  /* 0x20000076ff797230 */ /* 0x000fe20000004100 */
[----:B------:R-:W-:Y:S01]  /*329b0*/  F2FP.F16.E4M3.UNPACK_B R81, R114 ;  /* 0x00000072ff51723e */ /* 0x000fe200020006ff */
[--C-:B------:R-:W-:Y:S01]  /*329c0*/  HADD2.F32 R123, -RZ, R122.reuse.H0_H0 ;  /* 0x2000007aff7b7230 */ /* 0x100fe20000004100 */
[----:B------:R-:W-:Y:S01]  /*329d0*/  LOP3.LUT R131, R124, 0xff0000, R131, 0xf8, !PT ;  /* 0x00ff00007c837812 */ /* 0x000fe200078ef883 */
[----:B------:R-:W-:Y:S01]  /*329e0*/  HADD2.F32 R122, -RZ, R122.H1_H1 ;  /* 0x3000007aff7a7230 */ /* 0x000fe20000004100 */
[----:B------:R-:W-:Y:S01]  /*329f0*/  LOP3.LUT R129, R129, 0xff0000, R78, 0xf8, !PT ;  /* 0x00ff000081817812 */ /* 0x000fe200078ef84e */
[----:B------:R-:W-:-:S02]  /*32a00*/  HADD2.F32 R82, -RZ, R81.H0_H0 ;  /* 0x20000051ff527230 */ /* 0x000fc40000004100 */
[C---:B------:R-:W-:Y:S01]  /*32a10*/  FMUL.FTZ R124, R80.reuse, R121 ;  /* 0x00000079507c7220 */ /* 0x040fe20000410000 */
[----:B------:R-:W-:Y:S01]  /*32a20*/  LOP3.LUT R119, R127, 0xff0000, R76, 0xf8, !PT ;  /* 0x00ff00007f777812 */ /* 0x000fe200078ef84c */
[-C--:B------:R-:W-:Y:S01]  /*32a30*/  FMUL.FTZ R127, R80, R123.reuse ;  /* 0x0000007b507f7220 */ /* 0x080fe20000410000 */
[----:B------:R-:W-:Y:S01]  /*32a40*/  LOP3.LUT R80, R129, 0xff000000, R78, 0xf8, !PT ;  /* 0xff00000081507812 */ /* 0x000fe200078ef84e */
[C---:B------:R-:W-:Y:S01]  /*32a50*/  FFMA.FTZ R78, R82.reuse, R123, R124 ;  /* 0x0000007b524e7223 */ /* 0x040fe2000001007c */
[----:B------:R-:W-:Y:S01]  /*32a60*/  F2FP.F16.E4M3.UNPACK_B R89, R89.H1 ;  /* 0x00000059ff59723e */ /* 0x000fe200030006ff */
[----:B------:R-:W-:Y:S01]  /*32a70*/  HADD2.F32 R118, -RZ, R118.H1_H1 ;  /* 0x30000076ff767230 */ /* 0x000fe20000004100 */
[----:B------:R-:W-:Y:S01]  /*32a80*/  F2FP.F16.E4M3.UNPACK_B R124, R120.H1 ;  /* 0x00000078ff7c723e */ /* 0x000fe200030006ff */
[----:B------:R-:W-:Y:S01]  /*32a90*/  HADD2.F32 R81, -RZ, R81.H1_H1 ;  /* 0x30000051ff517230 */ /* 0x000fe20000004100 */
[----:B------:R-:W-:Y:S02]  /*32aa0*/  F2FP.F16.E4M3.UNPACK_B R116, R116.H1 ;  /* 0x00000074ff74723e */ /* 0x000fe400030006ff */
[----:B------:R-:W-:Y:S01]  /*32ab0*/  LOP3.LUT R119, R119, 0xff000000, R76, 0xf8, !PT ;  /* 0xff00000077777812 */ /* 0x000fe200078ef84c */
[----:B------:R-:W-:Y:S01]  /*32ac0*/  FFMA.FTZ R76, R82, R121, -R127 ;  /* 0x00000079524c7223 */ /* 0x000fe2000001087f */
[----:B------:R-:W-:Y:S01]  /*32ad0*/  F2FP.F16.E4M3.UNPACK_B R114, R114.H1 ;  /* 0x00000072ff72723e */ /* 0x000fe200030006ff */
[----:B------:R-:W-:Y:S01]  /*32ae0*/  HADD2.F32 R82, -RZ, R89.H0_H0 ;  /* 0x20000059ff527230 */ /* 0x000fe20000004100 */
[----:B------:R-:W-:Y:S01]  /*32af0*/  LOP3.LUT R131, R131, 0xff000000, R79, 0xf8, !PT ;  /* 0xff00000083837812 */ /* 0x000fe200078ef84f */
[----:B------:R-:W-:-:S02]  /*32b00*/  HADD2.F32 R121, -RZ, R124.H0_H0 ;  /* 0x2000007cff797230 */ /* 0x000fc40000004100 */
[----:B------:R-:W-:Y:S02]  /*32b10*/  HADD2.F32 R79, -RZ, R83.H1_H1 ;  /* 0x30000053ff4f7230 */ /* 0x000fe40000004100 */
[----:B------:R-:W-:Y:S02]  /*32b20*/  HADD2.F32 R120, -RZ, R116.H0_H0 ;  /* 0x20000074ff787230 */ /* 0x000fe40000004100 */
[C---:B------:R-:W-:Y:S01]  /*32b30*/  FMUL.FTZ R128, R82.reuse, R121 ;  /* 0x0000007952807220 */ /* 0x040fe20000410000 */
[----:B------:R-:W-:Y:S02]  /*32b40*/  HADD2.F32 R83, -RZ, R114.H0_H0 ;  /* 0x20000072ff537230 */ /* 0x000fe40000004100 */
[C---:B------:R-:W-:Y:S01]  /*32b50*/  FMUL.FTZ R126, R79.reuse, R122 ;  /* 0x0000007a4f7e7220 */ /* 0x040fe20000410000 */
[----:B------:R-:W-:Y:S01]  /*32b60*/  FMUL.FTZ R123, R79, R118 ;  /* 0x000000764f7b7220 */ /* 0x000fe20000410000 */
[----:B------:R-:W-:Y:S01]  /*32b70*/  FMUL.FTZ R130, R82, R120 ;  /* 0x0000007852827220 */ /* 0x000fe20000410000 */
[----:B------:R-:W-:-:S02]  /*32b80*/  HADD2.F32 R89, -RZ, R89.H1_H1 ;  /* 0x30000059ff597230 */ /* 0x000fc40000004100 */
[----:B------:R-:W-:Y:S01]  /*32b90*/  FFMA.FTZ R82, R83, R120, -R128 ;  /* 0x0000007853527223 */ /* 0x000fe20000010880 */
[----:B------:R-:W-:Y:S01]  /*32ba0*/  FFMA.FTZ R79, R81, R118, -R126 ;  /* 0x00000076514f7223 */ /* 0x000fe2000001087e */
[----:B------:R-:W-:Y:S01]  /*32bb0*/  FFMA.FTZ R83, R83, R121, R130 ;  /* 0x0000007953537223 */ /* 0x000fe20000010082 */
[----:B------:R-:W-:Y:S01]  /*32bc0*/  FFMA.FTZ R81, R81, R122, R123 ;  /* 0x0000007a51517223 */ /* 0x000fe2000001007b */
[----:B------:R-:W-:Y:S01]  /*32bd0*/  F2FP.F16.E4M3.UNPACK_B R121, R91 ;  /* 0x0000005bff79723e */ /* 0x000fe200020006ff */
[----:B------:R-:W-:Y:S01]  /*32be0*/  HADD2.F32 R122, -RZ, R116.H1_H1 ;  /* 0x30000074ff7a7230 */ /* 0x000fe20000004100 */
[----:B------:R-:W-:Y:S01]  /*32bf0*/  F2FP.F16.E4M3.UNPACK_B R126, R131 ;  /* 0x00000083ff7e723e */ /* 0x000fe200020006ff */
[----:B------:R-:W-:Y:S01]  /*32c00*/  HADD2.F32 R124, -RZ, R124.H1_H1 ;  /* 0x3000007cff7c7230 */ /* 0x000fe20000004100 */
[----:B------:R-:W-:Y:S01]  /*32c10*/  F2FP.F16.E4M3.UNPACK_B R123, R125 ;  /* 0x0000007dff7b723e */ /* 0x000fe200020006ff */
[----:B------:R-:W-:Y:S01]  /*32c20*/  HADD2.F32 R116, -RZ, R121.H0_H0 ;  /* 0x20000079ff747230 */ /* 0x000fe20000004100 */
[----:B------:R-:W-:Y:S01]  /*32c30*/  F2FP.F16.E4M3.UNPACK_B R120, R87 ;  /* 0x00000057ff78723e */ /* 0x000fe200020006ff */
[----:B------:R-:W-:-:S02]  /*32c40*/  HADD2.F32 R129, -RZ, R126.H0_H0 ;  /* 0x2000007eff817230 */ /* 0x000fc40000004100 */
[C---:B------:R-:W-:Y:S01]  /*32c50*/  FMUL.FTZ R133, R89.reuse, R124 ;  /* 0x0000007c59857220 */ /* 0x040fe20000410000 */
[--C-:B------:R-:W-:Y:S02]  /*32c60*/  HADD2.F32 R127, -RZ, R123.reuse.H0_H0 ;  /* 0x2000007bff7f7230 */ /* 0x100fe40000004100 */
[----:B------:R-:W-:Y:S01]  /*32c70*/  FMUL.FTZ R135, R89, R122 ;  /* 0x0000007a59877220 */ /* 0x000fe20000410000 */
[----:B------:R-:W-:Y:S02]  /*32c80*/  HADD2.F32 R118, -RZ, R120.H0_H0 ;  /* 0x20000078ff767230 */ /* 0x000fe40000004100 */
[C---:B------:R-:W-:Y:S01]  /*32c90*/  FMUL.FTZ R137, R116.reuse, R129 ;  /* 0x0000008174897220 */ /* 0x040fe20000410000 */
[----:B------:R-:W-:Y:S02]  /*32ca0*/  HADD2.F32 R114, -RZ, R114.H1_H1 ;  /* 0x30000072ff727230 */ /* 0x000fe40000004100 */
[----:B------:R-:W-:Y:S01]  /*32cb0*/  FMUL.FTZ R128, R116, R127 ;  /* 0x0000007f74807220 */ /* 0x000fe20000410000 */
[----:B------:R-:W-:Y:S01]  /*32cc0*/  F2FP.F16.E4M3.UNPACK_B R125, R125.H1 ;  /* 0x0000007dff7d723e */ /* 0x000fe200030006ff */
[----:B------:R-:W-:Y:S01]  /*32cd0*/  FFMA.FTZ R116, R118, R127, -R137 ;  /* 0x0000007f76747223 */ /* 0x000fe20000010889 */
[----:B------:R-:W-:-:S02]  /*32ce0*/  HADD2.F32 R127, -RZ, R123.H1_H1 ;  /* 0x3000007bff7f7230 */ /* 0x000fc40000004100 */
[----:B------:R-:W-:Y:S01]  /*32cf0*/  FFMA.FTZ R118, R118, R129, R128 ;  /* 0x0000008176767223 */ /* 0x000fe20000010080 */
[----:B------:R-:W-:Y:S01]  /*32d00*/  F2FP.F16.E4M3.UNPACK_B R123, R91.H1 ;  /* 0x0000005bff7b723e */ /* 0x000fe200030006ff */
[C---:B------:R-:W-:Y:S01]  /*32d10*/  FFMA.FTZ R89, R114.reuse, R122, -R133 ;  /* 0x0000007a72597223 */ /* 0x040fe20000010885 */
[----:B------:R-:W-:Y:S01]  /*32d20*/  F2FP.F16.E4M3.UNPACK_B R129, R131.H1 ;  /* 0x00000083ff81723e */ /* 0x000fe200030006ff */
[----:B------:R-:W-:Y:S01]  /*32d30*/  FFMA.FTZ R114, R114, R124, R135 ;  /* 0x0000007c72727223 */ /* 0x000fe20000010087 */
[----:B------:R-:W-:Y:S01]  /*32d40*/  HADD2.F32 R124, -RZ, R121.H1_H1 ;  /* 0x30000079ff7c7230 */ /* 0x000fe20000004100 */
[----:B------:R-:W-:Y:S01]  /*32d50*/  F2FP.F16.E4M3.UNPACK_B R122, R87.H1 ;  /* 0x00000057ff7a723e */ /* 0x000fe200030006ff */
[----:B------:R-:W-:Y:S01]  /*32d60*/  HADD2.F32 R91, -RZ, R126.H1_H1 ;  /* 0x3000007eff5b7230 */ /* 0x000fe20000004100 */
[----:B------:R-:W-:Y:S01]  /*32d70*/  F2FP.SATFINITE.E4M3.F32.PACK_AB_MERGE_C R82, R89, R82, RZ ;  /* 0x000000525952723e */ /* 0x000fe200048070ff */
[----:B------:R-:W-:Y:S01]  /*32d80*/  HADD2.F32 R87, -RZ, R123.H0_H0 ;  /* 0x2000007bff577230 */ /* 0x000fe20000004100 */
[----:B------:R-:W-:Y:S01]  /*32d90*/  F2FP.SATFINITE.E4M3.F32.PACK_AB_MERGE_C R83, R114, R83, RZ ;  /* 0x000000537253723e */ /* 0x000fe200048070ff */
[----:B------:R-:W-:-:S02]  /*32da0*/  HADD2.F32 R128, -RZ, R129.H0_H0 ;  /* 0x20000081ff807230 */ /* 0x000fc40000004100 */
[C---:B------:R-:W-:Y:S01]  /*32db0*/  FMUL.FTZ R131, R124.reuse, R91 ;  /* 0x0000005b7c837220 */ /* 0x040fe20000410000 */
[--C-:B------:R-:W-:Y:S02]  /*32dc0*/  HADD2.F32 R126, -RZ, R125.reuse.H0_H0 ;  /* 0x2000007dff7e7230 */ /* 0x100fe40000004100 */
[-C--:B------:R-:W-:Y:S01]  /*32dd0*/  FMUL.FTZ R124, R124, R127.reuse ;  /* 0x0000007f7c7c7220 */ /* 0x080fe20000410000 */
[----:B------:R-:W-:Y:S02]  /*32de0*/  HADD2.F32 R120, -RZ, R120.H1_H1 ;  /* 0x30000078ff787230 */ /* 0x000fe40000004100 */
[C---:B------:R-:W-:Y:S01]  /*32df0*/  FMUL.FTZ R130, R87.reuse, R128 ;  /* 0x0000008057827220 */ /* 0x040fe20000410000 */
[--C-:B------:R-:W-:Y:S02]  /*32e00*/  HADD2.F32 R121, -RZ, R122.reuse.H0_H0 ;  /* 0x2000007aff797230 */ /* 0x100fe40000004100 */
[----:B------:R-:W-:Y:S01]  /*32e10*/  FMUL.FTZ R133, R87, R126 ;  /* 0x0000007e57857220 */ /* 0x000fe20000410000 */
[----:B------:R-:W-:Y:S01]  /*32e20*/  F2FP.SATFINITE.E4M3.F32.PACK_AB_MERGE_C R89, R81, R78, R83 ;  /* 0x0000004e5159723e */ /* 0x000fe20004807053 */
[C---:B------:R-:W-:Y:S01]  /*32e30*/  FFMA.FTZ R87, R120.reuse, R127, -R131 ;  /* 0x0000007f78577223 */ /* 0x040fe20000010883 */
[----:B------:R-:W-:Y:S01]  /*32e40*/  FFMA.FTZ R91, R120, R91, R124 ;  /* 0x0000005b785b7223 */ /* 0x000fe2000001007c */
[C---:B------:R-:W-:Y:S01]  /*32e50*/  FFMA.FTZ R120, R121.reuse, R126, -R130 ;  /* 0x0000007e79787223 */ /* 0x040fe20000010882 */
[----:B------:R-:W-:Y:S01]  /*32e60*/  FFMA.FTZ R121, R121, R128, R133 ;  /* 0x0000008079797223 */ /* 0x000fe20000010085 */
[----:B------:R-:W-:Y:S01]  /*32e70*/  HADD2.F32 R130, -RZ, R125.H1_H1 ;  /* 0x3000007dff827230 */ /* 0x000fe20000004100 */
[----:B------:R-:W-:Y:S01]  /*32e80*/  F2FP.F16.E4M3.UNPACK_B R125, R88.H1 ;  /* 0x00000058ff7d723e */ /* 0x000fe200030006ff */
[----:B------:R-:W-:Y:S01]  /*32e90*/  HADD2.F32 R124, -RZ, R122.H1_H1 ;  /* 0x3000007aff7c7230 */ /* 0x000fe20000004100 */
[----:B------:R-:W-:Y:S01]  /*32ea0*/  F2FP.F16.E4M3.UNPACK_B R131, R119.H1 ;  /* 0x00000077ff83723e */ /* 0x000fe200030006ff */
[----:B------:R-:W-:Y:S01]  /*32eb0*/  HADD2.F32 R127, -RZ, R123.H1_H1 ;  /* 0x3000007bff7f7230 */ /* 0x000fe20000004100 */
[----:B------:R-:W-:Y:S01]  /*32ec0*/  F2FP.F16.E4M3.UNPACK_B R128, R85.H1 ;  /* 0x00000055ff80723e */ /* 0x000fe200030006ff */
[----:B------:R-:W-:Y:S01]  /*32ed0*/  HADD2.F32 R133, -RZ, R129.H1_H1 ;  /* 0x30000081ff857230 */ /* 0x000fe20000004100 */
[----:B------:R-:W-:Y:S01]  /*32ee0*/  F2FP.F16.E4M3.UNPACK_B R122, R84.H1 ;  /* 0x00000054ff7a723e */ /* 0x000fe200030006ff */
[----:B------:R-:W-:-:S02]  /*32ef0*/  HADD2.F32 R126, -RZ, R125.H0_H0 ;  /* 0x2000007dff7e7230 */ /* 0x000fc40000004100 */
[C---:B------:R-:W-:Y:S01]  /*32f00*/  FMUL.FTZ R136, R127.reuse, R130 ;  /* 0x000000827f887220 */ /* 0x040fe20000410000 */
[----:B------:R-:W-:Y:S02]  /*32f10*/  HADD2.F32 R132, -RZ, R131.H0_H0 ;  /* 0x20000083ff847230 */ /* 0x000fe40000004100 */
[----:B------:R-:W-:Y:S01]  /*32f20*/  FMUL.FTZ R135, R127, R133 ;  /* 0x000000857f877220 */ /* 0x000fe20000410000 */
[----:B------:R-:W-:Y:S01]  /*32f30*/  HADD2.F32 R129, -RZ, R128.H0_H0 ;  /* 0x20000080ff817230 */ /* 0x000fe20000004100 */
[----:B------:R-:W-:Y:S01]  /*32f40*/  F2FP.F16.E4M3.UNPACK_B R88, R88 ;  /* 0x00000058ff58723e */ /* 0x000fe200020006ff */
        /* <DEDUP_REMOVED lines=8> */
[----:B------:R-:W-:Y:S01]  /*32fd0*/  F2FP.F16.E4M3.UNPACK_B R126, R119 ;  /* 0x00000077ff7e723e */ /* 0x000fe200020006ff */
[C---:B------:R-:W-:Y:S01]  /*32fe0*/  FFMA.FTZ R139, R124.reuse, R130, -R135 ;  /* 0x000000827c8b7223 */ /* 0x040fe20000010887 */
[----:B------:R-:W-:Y:S01]  /*32ff0*/  F2FP.F16.E4M3.UNPACK_B R123, R85 ;  /* 0x00000055ff7b723e */ /* 0x000fe200020006ff */
[----:B------:R-:W-:Y:S01]  /*33000*/  FFMA.FTZ R138, R124, R133, R136 ;  /* 0x000000857c8a7223 */ /* 0x000fe20000010088 */
[----:B------:R-:W-:Y:S01]  /*33010*/  HADD2.F32 R122, -RZ, R122.H1_H1 ;  /* 0x3000007aff7a7230 */ /* 0x000fe20000004100 */
[----:B------:R-:W-:Y:S01]  /*33020*/  F2FP.F16.E4M3.UNPACK_B R84, R84 ;  /* 0x00000054ff54723e */ /* 0x000fe200020006ff */
[----:B------:R-:W-:-:S02]  /*33030*/  HADD2.F32 R119, -RZ, R88.H0_H0 ;  /* 0x20000058ff777230 */ /* 0x000fc40000004100 */
[CC--:B------:R-:W-:Y:S01]  /*33040*/  FMUL.FTZ R85, R125.reuse, R131.reuse ;  /* 0x000000837d557220 */ /* 0x0c0fe20000410000 */
[----:B------:R-:W-:Y:S01]  /*33050*/  FMUL.FTZ R136, R125, R128 ;  /* 0x000000807d887220 */ /* 0x000fe20000410000 */
[----:B------:R-:W-:Y:S01]  /*33060*/  HADD2.F32 R130, -RZ, R126.H0_H0 ;  /* 0x2000007eff827230 */ /* 0x000fe20000004100 */
[----:B------:R-:W-:Y:S01]  /*33070*/  F2FP.SATFINITE.E4M3.F32.PACK_AB_MERGE_C R120, R139, R120, RZ ;  /* 0x000000788b78723e */ /* 0x000fe200048070ff */
[----:B------:R-:W-:Y:S02]  /*33080*/  HADD2.F32 R124, -RZ, R123.H0_H0 ;  /* 0x2000007bff7c7230 */ /* 0x000fe40000004100 */
[C---:B------:R-:W-:Y:S01]  /*33090*/  FFMA.FTZ R133, R122.reuse, R128, -R85 ;  /* 0x000000807a857223 */ /* 0x040fe20000010855 */
[----:B------:R-:W-:Y:S01]  /*330a0*/  FFMA.FTZ R135, R122, R131, R136 ;  /* 0x000000837a877223 */ /* 0x000fe20000010088 */
[----:B------:R-:W-:Y:S02]  /*330b0*/  HADD2.F32 R85, -RZ, R84.H0_H0 ;  /* 0x20000054ff557230 */ /* 0x000fe40000004100 */
[C---:B------:R-:W-:Y:S01]  /*330c0*/  FMUL.FTZ R122, R119.reuse, R130 ;  /* 0x00000082777a7220 */ /* 0x040fe20000410000 */
[----:B------:R-:W-:Y:S01]  /*330d0*/  FMUL.FTZ R119, R119, R124 ;  /* 0x0000007c77777220 */ /* 0x000fe20000410000 */
[----:B------:R-:W-:Y:S01]  /*330e0*/  HADD2.F32 R88, -RZ, R88.H1_H1 ;  /* 0x30000058ff587230 */ /* 0x000fe20000004100 */
[----:B------:R-:W-:Y:S01]  /*330f0*/  F2FP.SATFINITE.E4M3.F32.PACK_AB_MERGE_C R132, R135, R132, RZ ;  /* 0x000000848784723e */ /* 0x000fe200048070ff */
[----:B------:R-:W-:-:S02]  /*33100*/  HADD2.F32 R125, -RZ, R126.H1_H1 ;  /* 0x3000007eff7d7230 */ /* 0x000fc40000004100 */
[C---:B------:R-:W-:Y:S01]  /*33110*/  FFMA.FTZ R126, R85.reuse, R124, -R122 ;  /* 0x0000007c557e7223 */ /* 0x040fe2000001087a */
[----:B------:R-:W-:Y:S01]  /*33120*/  FFMA.FTZ R130, R85, R130, R119 ;  /* 0x0000008255827223 */ /* 0x000fe20000010077 */
[----:B------:R-:W-:Y:S01]  /*33130*/  HADD2.F32 R123, -RZ, R123.H1_H1 ;  /* 0x3000007bff7b7230 */ /* 0x000fe20000004100 */
[----:B------:R-:W-:Y:S01]  /*33140*/  F2FP.F16.E4M3.UNPACK_B R119, R90.H1 ;  /* 0x0000005aff77723e */ /* 0x000fe200030006ff */
[----:B------:R-:W-:Y:S02]  /*33150*/  HADD2.F32 R84, -RZ, R84.H1_H1 ;  /* 0x30000054ff547230 */ /* 0x000fe40000004100 */
[C---:B------:R-:W-:Y:S01]  /*33160*/  FMUL.FTZ R85, R88.reuse, R125 ;  /* 0x0000007d58557220 */ /* 0x040fe20000410000 */
[----:B------:R-:W-:Y:S01]  /*33170*/  F2FP.F16.E4M3.UNPACK_B R124, R80.H1 ;  /* 0x00000050ff7c723e */ /* 0x000fe200030006ff */
[----:B------:R-:W-:Y:S01]  /*33180*/  FMUL.FTZ R131, R88, R123 ;  /* 0x0000007b58837220 */ /* 0x000fe20000410000 */
[----:B------:R-:W-:Y:S01]  /*33190*/  F2FP.F16.E4M3.UNPACK_B R122, R77.H1 ;  /* 0x0000004dff7a723e */ /* 0x000fe200030006ff */
[----:B------:R-:W-:Y:S01]  /*331a0*/  FFMA.FTZ R129, R84, R123, -R85 ;  /* 0x0000007b54817223 */ /* 0x000fe20000010855 */
[----:B------:R-:W-:Y:S01]  /*331b0*/  F2FP.F16.E4M3.UNPACK_B R85, R86.H1 ;  /* 0x00000056ff55723e */ /* 0x000fe200030006ff */
        /* <DEDUP_REMOVED lines=11> */
[----:B------:R-:W-:Y:S01]  /*33270*/  F2FP.F16.E4M3.UNPACK_B R86, R86 ;  /* 0x00000056ff56723e */ /* 0x000fe200020006ff */
[----:B------:R-:W-:-:S02]  /*33280*/  HADD2.F32 R122, -RZ, R122.H1_H1 ;  /* 0x3000007aff7a7230 */ /* 0x000fc40000004100 */
[C---:B------:R-:W-:Y:S01]  /*33290*/  FMUL.FTZ R88, R119.reuse, R124 ;  /* 0x0000007c77587220 */ /* 0x040fe20000410000 */
[----:B------:R-:W-:Y:S02]  /*332a0*/  HADD2.F32 R85, -RZ, R85.H1_H1 ;  /* 0x30000055ff557230 */ /* 0x000fe40000004100 */
[C---:B------:R-:W-:Y:S01]  /*332b0*/  FFMA.FTZ R137, R84.reuse, R127, R137 ;  /* 0x0000007f54897223 */ /* 0x040fe20000010089 */
[----:B------:R-:W-:Y:S01]  /*332c0*/  FFMA.FTZ R128, R84, R123, -R125 ;  /* 0x0000007b54807223 */ /* 0x000fe2000001087d */
[-C--:B------:R-:W-:Y:S01]  /*332d0*/  FMUL.FTZ R119, R119, R122.reuse ;  /* 0x0000007a77777220 */ /* 0x080fe20000410000 */
[--C-:B------:R-:W-:Y:S02]  /*332e0*/  HADD2.F32 R84, -RZ, R77.reuse.H0_H0 ;  /* 0x2000004dff547230 */ /* 0x100fe40000004100 */
[C---:B------:R-:W-:Y:S01]  /*332f0*/  FFMA.FTZ R127, R85.reuse, R122, -R88 ;  /* 0x0000007a557f7223 */ /* 0x040fe20000010858 */
[----:B------:R-:W-:Y:S01]  /*33300*/  F2FP.F16.E4M3.UNPACK_B R88, R80 ;  /* 0x00000050ff58723e */ /* 0x000fe200020006ff */
[----:B------:R-:W-:Y:S01]  /*33310*/  FFMA.FTZ R124, R85, R124, R119 ;  /* 0x0000007c557c7223 */ /* 0x000fe20000010077 */
[--C-:B------:R-:W-:Y:S01]  /*33320*/  HADD2.F32 R80, -RZ, R90.reuse.H0_H0 ;  /* 0x2000005aff507230 */ /* 0x100fe20000004100 */
[----:B------:R-:W-:Y:S01]  /*33330*/  F2FP.SATFINITE.E4M3.F32.PACK_AB_MERGE_C R130, R131, R130, R132 ;  /* 0x000000828382723e */ /* 0x000fe20004807084 */
[----:B------:R-:W-:Y:S01]  /*33340*/  HADD2.F32 R90, -RZ, R90.H1_H1 ;  /* 0x3000005aff5a7230 */ /* 0x000fe20000004100 */
[----:B------:R-:W-:Y:S01]  /*33350*/  F2FP.SATFINITE.E4M3.F32.PACK_AB_MERGE_C R127, R127, R128, RZ ;  /* 0x000000807f7f723e */ /* 0x000fe200048070ff */
[--C-:B------:R-:W-:Y:S01]  /*33360*/  HADD2.F32 R119, -RZ, R88.reuse.H0_H0 ;  /* 0x20000058ff777230 */ /* 0x100fe20000004100 */
[----:B------:R-:W-:Y:S01]  /*33370*/  F2FP.SATFINITE.E4M3.F32.PACK_AB_MERGE_C R121, R138, R121, RZ ;  /* 0x000000798a79723e */ /* 0x000fe200048070ff */
[----:B------:R-:W-:Y:S01]  /*33380*/  HADD2.F32 R123, -RZ, R88.H1_H1 ;  /* 0x30000058ff7b7230 */ /* 0x000fe20000004100 */
[----:B------:R-:W-:Y:S01]  /*33390*/  F2FP.SATFINITE.E4M3.F32.PACK_AB_MERGE_C R133, R133, R134, RZ ;  /* 0x000000868585723e */ /* 0x000fe200048070ff */
[----:B------:R-:W-:-:S02]  /*333a0*/  HADD2.F32 R85, -RZ, R77.H1_H1 ;  /* 0x3000004dff557230 */ /* 0x000fc40000004100 */
[----:B------:R-:W-:Y:S01]  /*333b0*/  FMUL.FTZ R88, R80, R119 ;  /* 0x0000007750587220 */ /* 0x000fe20000410000 */
[--C-:B------:R-:W-:Y:S02]  /*333c0*/  HADD2.F32 R77, -RZ, R86.reuse.H0_H0 ;  /* 0x20000056ff4d7230 */ /* 0x100fe40000004100 */
[----:B------:R-:W-:Y:S01]  /*333d0*/  FMUL.FTZ R125, R90, R123 ;  /* 0x0000007b5a7d7220 */ /* 0x000fe20000410000 */
[----:B------:R-:W-:Y:S02]  /*333e0*/  HADD2.F32 R86, -RZ, R86.H1_H1 ;  /* 0x30000056ff567230 */ /* 0x000fe40000004100 */
[-C--:B------:R-:W-:Y:S01]  /*333f0*/  FMUL.FTZ R80, R80, R84.reuse ;  /* 0x0000005450507220 */ /* 0x080fe20000410000 */
[----:B------:R-:W-:Y:S01]  /*33400*/  FMUL.FTZ R90, R90, R85 ;  /* 0x000000555a5a7220 */ /* 0x000fe20000410000 */
[C---:B------:R-:W-:Y:S01]  /*33410*/  FFMA.FTZ R88, R77.reuse, R84, -R88 ;  /* 0x000000544d587223 */ /* 0x040fe20000010858 */
[----:B------:R-:W-:Y:S01]  /*33420*/  F2FP.SATFINITE.E4M3.F32.PACK_AB_MERGE_C R124, R124, R137, RZ ;  /* 0x000000897c7c723e */ /* 0x000fe200048070ff */
[C---:B------:R-:W-:Y:S01]  /*33430*/  FFMA.FTZ R125, R86.reuse, R85, -R125 ;  /* 0x00000055567d7223 */ /* 0x040fe2000001087d */
[----:B------:R-:W-:Y:S01]  /*33440*/  FFMA.FTZ R80, R77, R119, R80 ;  /* 0x000000774d507223 */ /* 0x000fe20000010050 */
[----:B------:R-:W-:Y:S01]  /*33450*/  FFMA.FTZ R123, R86, R123, R90 ;  /* 0x0000007b567b7223 */ /* 0x000fe2000001005a */
[----:B------:R-:W-:-:S02]  /*33460*/  F2FP.SATFINITE.E4M3.F32.PACK_AB_MERGE_C R85, R79, R76, R82 ;  /* 0x0000004c4f55723e */ /* 0x000fc40004807052 */
[----:B------:R-:W-:Y:S01]  /*33470*/  F2FP.SATFINITE.E4M3.F32.PACK_AB_MERGE_C R86, R125, R88, R127 ;  /* 0x000000587d56723e */ /* 0x000fe2000480707f */
[----:B------:R-:W-:Y:S01]  /*33480*/  IMAD.MOV.U32 R88, RZ, RZ, R130 ;  /* 0x000000ffff587224 */ /* 0x000fe200078e0082 */
[----:B------:R-:W-:Y:S02]  /*33490*/  F2FP.SATFINITE.E4M3.F32.PACK_AB_MERGE_C R87, R87, R116, R120 ;  /* 0x000000745757723e */ /* 0x000fe40004807078 */
[----:B------:R-:W-:Y:S02]  /*334a0*/  F2FP.SATFINITE.E4M3.F32.PACK_AB_MERGE_C R91, R91, R118, R121 ;  /* 0x000000765b5b723e */ /* 0x000fe40004807079 */
[----:B------:R-:W-:Y:S02]  /*334b0*/  F2FP.SATFINITE.E4M3.F32.PACK_AB_MERGE_C R84, R129, R126, R133 ;  /* 0x0000007e8154723e */ /* 0x000fe40004807085 */
[----:B------:R-:W-:-:S07]  /*334c0*/  F2FP.SATFINITE.E4M3.F32.PACK_AB_MERGE_C R90, R123, R80, R124 ;  /* 0x000000507b5a723e */ /* 0x000fce000480707c */
.L_x_1813:
[----:B------:R-:W-:Y:S05]  /*334d0*/  BSYNC B4 ;  /* 0x0000000000047941 */ /* 0x000fea0003800000 */
.L_x_1812:
[C---:B------:R-:W-:Y:S02]  /*334e0*/  R2UR UR4, R20.reuse ;  /* 0x00000000140472ca */ /* 0x040fe400000e0000 */
[C---:B------:R-:W-:Y:S02]  /*334f0*/  R2UR UR5, R21.reuse ;  /* 0x00000000150572ca */ /* 0x040fe400000e0000 */
[----:B------:R-:W-:Y:S02]  /*33500*/  @!P1 R2UR UR6, R20 ;  /* 0x00000000140692ca */ /* 0x000fe400000e0000 */
[----:B------:R-:W-:Y:S02]  /*33510*/  @!P1 R2UR UR7, R21 ;  /* 0x00000000150792ca */ /* 0x000fe400000e0000 */
[----:B------:R-:W-:Y:S02]  /*33520*/  IADD3 R76, P2, P3, R26, R106, R117 ;  /* 0x0000006a1a4c7210 */ /* 0x000fe40007b5e075 */
[----:B------:R-:W-:-:S02]  /*33530*/  @!P1 SHF.R.S32.HI R79, RZ, 0x1f, R115 ;  /* 0x0000001fff4f9819 */ /* 0x000fc40000011473 */
[----:B------:R-:W-:Y:S02]  /*33540*/  @!P1 IADD3 R78, P4, P5, R26, R106, R115 ;  /* 0x0000006a1a4e9210 */ /* 0x000fe40007d9e073 */
[CC--:B------:R-:W-:Y:S02]  /*33550*/  IADD3.X R77, R27.reuse, R111.reuse, R112, P2, P3 ;  /* 0x0000006f1b4d7210 */ /* 0x0c0fe400017e6470 */
[----:B------:R-:W-:-:S03]  /*33560*/  @!P1 IADD3.X R79, R27, R111, R79, P4, P5 ;  /* 0x0000006f1b4f9210 */ /* 0x000fc600027ea44f */
[----:B-----5:R0:W-:Y:S04]  /*33570*/  ST.E.128 desc[UR4][R76.64], R84 ;  /* 0x000000544c007985 */ /* 0x0201e8000c101d04 */
[----:B------:R0:W-:Y:S02]  /*33580*/  @!P1 ST.E.128 desc[UR6][R78.64], R88 ;  /* 0x000000584e009985 */ /* 0x0001e4000c101d06 */
.L_x_1811:
[----:B------:R-:W-:Y:S05]  /*33590*/  BSYNC B3 ;  /* 0x0000000000037941 */ /* 0x000fea0003800000 */
.L_x_1810:
[----:B------:R-:W-:Y:S02]  /*335a0*/  R2UR UR4, R20 ;  /* 0x00000000140472ca */ /* 0x000fe400000e0000 */
[----:B------:R-:W-:-:S13]  /*335b0*/  R2UR UR5, R21 ;  /* 0x00000000150572ca */ /* 0x000fda00000e0000 */
[----:B0-----:R-:W2:Y:S01]  /*335c0*/  LD.E.U8 R76, desc[UR4][R100.64] ;  /* 0x00000004644c7980 */ /* 0x001ea2000c101100 */
[----:B------:R-:W-:Y:S01]  /*335d0*/  BSSY B3, `(.L_x_1814) ;  /* 0x000013a000037945 */ /* 0x000fe20003800000 */
[----:B--2---:R-:W-:-:S13]  /*335e0*/  LOP3.LUT P1, RZ, R76, 0x2, RZ, 0xc0, !PT ;  /* 0x000000024cff7812 */ /* 0x004fda000782c0ff */
[----:B------:R-:W-:Y:S05]  /*335f0*/  @!P1 BRA `(.L_x_1815) ;  /* 0x0000001000dc9947 */ /* 0x000fea0003800000 */
[----:B------:R-:W-:Y:S02]  /*33600*/  R2UR UR4, R20 ;  /* 0x00000000140472ca */ /* 0x000fe400000e0000 */
[----:B------:R-:W-:-:S13]  /*33610*/  R2UR UR5, R21 ;  /* 0x00000000150572ca */ /* 0x000fda00000e0000 */
[----:B------:R-:W2:Y:S01]  /*33620*/  LD.E R76, desc[UR4][R98.64+0x4] ;  /* 0x00000404624c7980 */ /* 0x000ea2000c101900 */
[----:B------:R-:W-:Y:S01]  /*33630*/  VIADD R84, R97, 0x20 ;  /* 0x0000002061547836 */ /* 0x000fe20000000000 */
[----:B------:R-:W-:Y:S01]  /*33640*/  SHF.R.S32.HI R81, RZ, 0x1f, R110 ;  /* 0x0000001fff517819 */ /* 0x000fe2000001146e */
[----:B------:R-:W-:Y:S01]  /*33650*/  IMAD.IADD R79, R7, 0x1, -R108 ;  /* 0x00000001074f7824 */ /* 0x000fe200078e0a6c */
[----:B------:R-:W-:Y:S02]  /*33660*/  LEA.HI R80, R113, R113, RZ, 0x1 ;  /* 0x0000007171507211 */ /* 0x000fe400078f08ff */
[CC--:B------:R-:W-:Y:S02]  /*33670*/  LEA.HI R82, R81.reuse, R110.reuse, RZ, 0x4 ;  /* 0x0000006e51527211 */ /* 0x0c0fe400078f20ff */
[----:B------:R-:W-:Y:S02]  /*33680*/  LEA.HI R81, R81, R110, RZ, 0x2 ;  /* 0x0000006e51517211 */ /* 0x000fe400078f10ff */
[----:B------:R-:W-:Y:S01]  /*33690*/  LOP3.LUT R80, R80, 0x3fffffe, RZ, 0xc0, !PT ;  /* 0x03fffffe50507812 */ /* 0x000fe200078ec0ff */
[----:B------:R-:W-:Y:S01]  /*336a0*/  IMAD.SHL.U32 R83, R82, 0x20, RZ ;  /* 0x0000002052537824 */ /* 0x000fe200078e00ff */
[----:B------:R-:W-:Y:S01]  /*336b0*/  R2UR UR6, R20 ;  /* 0x00000000140672ca */ /* 0x000fe200000e0000 */
[----:B------:R-:W-:Y:S01]  /*336c0*/  IMAD.SHL.U32 R81, R81, 0x20, RZ ;  /* 0x0000002051517824 */ /* 0x000fe200078e00ff */
[----:B------:R-:W-:Y:S01]  /*336d0*/  R2UR UR7, R21 ;  /* 0x00000000150772ca */ /* 0x000fe200000e0000 */
[----:B------:R-:W-:Y:S01]  /*336e0*/  IMAD.IADD R82, R113, 0x1, -R80 ;  /* 0x0000000171527824 */ /* 0x000fe200078e0a50 */
[----:B------:R-:W-:-:S02]  /*336f0*/  LOP3.LUT R83, R83, 0xfffffe00, RZ, 0xc0, !PT ;  /* 0xfffffe0053537812 */ /* 0x000fc400078ec0ff */
[----:B------:R-:W-:-:S03]  /*33700*/  LOP3.LUT R81, R81, 0x180, RZ, 0xc0, !PT ;  /* 0x0000018051517812 */ /* 0x000fc600078ec0ff */
[----:B------:R-:W-:Y:S01]  /*33710*/  IMAD R83, R82, 0x40, R83 ;  /* 0x0000004052537824 */ /* 0x000fe200078e0253 */
[----:B------:R-:W-:Y:S01]  /*33720*/  SHF.R.U32.HI R82, RZ, 0x3, R81 ;  /* 0x00000003ff527819 */ /* 0x000fe20000011651 */
[----:B------:R-:W-:Y:S01]  /*33730*/  BSSY B4, `(.L_x_1816) ;  /* 0x0000118000047945 */ /* 0x000fe20003800000 */
[----:B--2---:R-:W-:-:S04]  /*33740*/  LEA.HI R76, R76, R76, RZ, 0x1 ;  /* 0x0000004c4c4c7211 */ /* 0x004fc800078f08ff */
[----:B------:R-:W-:-:S04]  /*33750*/  SHF.R.S32.HI R87, RZ, 0x1, R76 ;  /* 0x00000001ff577819 */ /* 0x000fc8000001144c */
[----:B------:R-:W-:-:S04]  /*33760*/  ISETP.GE.AND P1, PT, R84, R87, PT ;  /* 0x000000575400720c */ /* 0x000fc80003f26270 */
[----:B------:R-:W-:Y:S02]  /*33770*/  SEL R77, R87, RZ, P1 ;  /* 0x000000ff574d7207 */ /* 0x000fe40000800000 */
[----:B------:R-:W-:-:S03]  /*33780*/  SEL R78, R108, R79, !P1 ;  /* 0x0000004f6c4e7207 */ /* 0x000fc60004800000 */
[----:B------:R-:W-:Y:S01]  /*33790*/  IMAD.IADD R77, R84, 0x1, R77 ;  /* 0x00000001544d7824 */ /* 0x000fe200078e024d */
[----:B------:R-:W-:-:S04]  /*337a0*/  SHF.R.S32.HI R79, RZ, 0x1f, R78 ;  /* 0x0000001fff4f7819 */ /* 0x000fc8000001144e */
[----:B------:R-:W-:Y:S02]  /*337b0*/  SHF.R.S32.HI R76, RZ, 0x1f, R77 ;  /* 0x0000001fff4c7819 */ /* 0x000fe4000001144d */
[----:B------:R-:W-:Y:S02]  /*337c0*/  LEA.HI R79, R79, R78, RZ, 0x5 ;  /* 0x0000004e4f4f7211 */ /* 0x000fe400078f28ff */
[CC--:B------:R-:W-:Y:S02]  /*337d0*/  LEA.HI R78, R76.reuse, R77.reuse, RZ, 0x4 ;  /* 0x0000004d4c4e7211 */ /* 0x0c0fe400078f20ff */
[----:B------:R-:W-:Y:S02]  /*337e0*/  LEA.HI R76, R76, R77, RZ, 0x6 ;  /* 0x0000004d4c4c7211 */ /* 0x000fe400078f30ff */
[----:B------:R-:W-:Y:S02]  /*337f0*/  SHF.R.S32.HI R86, RZ, 0x4, R78 ;  /* 0x00000004ff567819 */ /* 0x000fe4000001144e */
[----:B------:R-:W-:-:S02]  /*33800*/  SHF.R.S32.HI R76, RZ, 0x6, R76 ;  /* 0x00000006ff4c7819 */ /* 0x000fc4000001144c */
[----:B------:R-:W-:Y:S02]  /*33810*/  LEA.HI.SX32 R79, R79, R86, 0x1b ;  /* 0x000000564f4f7211 */ /* 0x000fe400078fdaff */
[----:B------:R-:W-:Y:S01]  /*33820*/  LOP3.LUT R78, R81, 0x30, R78, 0xf8, !PT ;  /* 0x00000030514e7812 */ /* 0x000fe200078ef84e */
[----:B------:R-:W-:Y:S01]  /*33830*/  IMAD R76, R76, 0x2800, R83 ;  /* 0x000028004c4c7824 */ /* 0x000fe200078e0253 */
[----:B------:R-:W-:Y:S01]  /*33840*/  SHF.R.S32.HI R80, RZ, 0x1f, R79 ;  /* 0x0000001fff507819 */ /* 0x000fe2000001144f */
[----:B------:R-:W-:Y:S01]  /*33850*/  IMAD.SHL.U32 R85, R79, 0x10, RZ ;  /* 0x000000104f557824 */ /* 0x000fe200078e00ff */
[----:B------:R-:W-:Y:S02]  /*33860*/  LOP3.LUT R77, R78, R82, RZ, 0x3c, !PT ;  /* 0x000000524e4d7212 */ /* 0x000fe400078e3cff */
[----:B------:R-:W-:Y:S02]  /*33870*/  LEA.HI R80, R80, R79, RZ, 0x2 ;  /* 0x0000004f50507211 */ /* 0x000fe400078f10ff */
[----:B------:R-:W-:Y:S01]  /*33880*/  LOP3.LUT R79, R81, 0x30, R85, 0xf8, !PT ;  /* 0x00000030514f7812 */ /* 0x000fe200078ef855 */
[----:B------:R-:W-:Y:S01]  /*33890*/  IMAD.IADD R76, R76, 0x1, R77 ;  /* 0x000000014c4c7824 */ /* 0x000fe200078e024d */
[----:B------:R-:W-:-:S02]  /*338a0*/  SHF.R.S32.HI R80, RZ, 0x2, R80 ;  /* 0x00000002ff507819 */ /* 0x000fc40000011450 */
[----:B------:R-:W-:Y:S02]  /*338b0*/  LOP3.LUT R79, R79, R82, RZ, 0x3c, !PT ;  /* 0x000000524f4f7212 */ /* 0x000fe400078e3cff */
[----:B------:R-:W-:Y:S01]  /*338c0*/  IADD3 R76, P1, P2, R102, R76, R55 ;  /* 0x0000004c664c7210 */ /* 0x000fe20007a3e037 */
[----:B------:R-:W-:-:S03]  /*338d0*/  IMAD R80, R80, 0x2800, R83 ;  /* 0x0000280050507824 */ /* 0x000fc600078e0253 */
[----:B------:R-:W-:Y:S01]  /*338e0*/  IADD3.X R77, R103, RZ, R93, P1, P2 ;  /* 0x000000ff674d7210 */ /* 0x000fe20000fe445d */
[----:B------:R-:W-:Y:S01]  /*338f0*/  IMAD.IADD R80, R80, 0x1, R79 ;  /* 0x0000000150507824 */ /* 0x000fe200078e024f */
[----:B------:R-:W-:-:S04]  /*33900*/  ISETP.GE.AND P2, PT, R84, R87, PT ;  /* 0x000000575400720c */ /* 0x000fc80003f46270 */
[----:B------:R-:W-:Y:S01]  /*33910*/  IADD3 R80, P3, P4, R102, R80, R55 ;  /* 0x0000005066507210 */ /* 0x000fe20007c7e037 */
[----:B------:R-:W5:Y:S03]  /*33920*/  LD.E.128 R76, desc[UR4][R76.64] ;  /* 0x000000044c4c7980 */ /* 0x000f66000c101d00 */
[----:B------:R-:W-:Y:S01]  /*33930*/  IADD3.X R81, R103, RZ, R93, P3, P4 ;  /* 0x000000ff67517210 */ /* 0x000fe20001fe845d */
[----:B------:R-:W-:Y:S01]  /*33940*/  IMAD.SHL.U32 R87, R86, 0x10, RZ ;  /* 0x0000001056577824 */ /* 0x000fe200078e00ff */
[----:B------:R-:W-:-:S04]  /*33950*/  ISETP.GE.AND P1, PT, R85, R7, PT ;  /* 0x000000075500720c */ /* 0x000fc80003f26270 */
[----:B------:R-:W5:Y:S01]  /*33960*/  LD.E.128 R80, desc[UR6][R80.64] ;  /* 0x0000000650507980 */ /* 0x000f62000c101d00 */
[----:B------:R-:W-:Y:S01]  /*33970*/  SHF.R.S32.HI R84, RZ, 0x1f, R87 ;  /* 0x0000001fff547819 */ /* 0x000fe20000011457 */
[----:B------:R-:W-:Y:S07]  /*33980*/  @P2 BRA `(.L_x_1817) ;  /* 0x0000000c00c82947 */ /* 0x000fee0003800000 */
[----:B------:R-:W-:Y:S02]  /*33990*/  SHF.R.U32.HI R88, RZ, 0x8, R73 ;  /* 0x00000008ff587819 */ /* 0x000fe40000011649 */
[----:B------:R-:W-:Y:S02]  /*339a0*/  LOP3.LUT R91, R73, 0xff, RZ, 0xc0, !PT ;  /* 0x000000ff495b7812 */ /* 0x000fe400078ec0ff */
[----:B------:R-:W-:Y:S02]  /*339b0*/  LOP3.LUT R88, R88, 0xff, RZ, 0xc0, !PT ;  /* 0x000000ff58587812 */ /* 0x000fe400078ec0ff */
[----:B------:R-:W-:Y:S02]  /*339c0*/  SHF.R.U32.HI R86, RZ, 0x8, R72 ;  /* 0x00000008ff567819 */ /* 0x000fe40000011648 */
[----:B------:R-:W-:Y:S02]  /*339d0*/  SHF.R.U32.HI R90, RZ, 0x8, R74 ;  /* 0x00000008ff5a7819 */ /* 0x000fe4000001164a */
[----:B------:R-:W-:-:S02]  /*339e0*/  PRMT R91, R88, 0x7604, R91 ;  /* 0x00007604585b7816 */ /* 0x000fc4000000005b */
[----:B------:R-:W-:Y:S02]  /*339f0*/  SHF.R.U32.HI R88, RZ, 0x8, R69 ;  /* 0x00000008ff587819 */ /* 0x000fe40000011645 */
[----:B------:R-:W-:Y:S02]  /*33a00*/  LOP3.LUT R89, R72, 0xff, RZ, 0xc0, !PT ;  /* 0x000000ff48597812 */ /* 0x000fe400078ec0ff */
[----:B------:R-:W-:Y:S02]  /*33a10*/  LOP3.LUT R86, R86, 0xff, RZ, 0xc0, !PT ;  /* 0x000000ff56567812 */ /* 0x000fe400078ec0ff */
[----:B------:R-:W-:Y:S02]  /*33a20*/  LOP3.LUT R115, R74, 0xff, RZ, 0xc0, !PT ;  /* 0x000000ff4a737812 */ /* 0x000fe400078ec0ff */
[----:B------:R-:W-:Y:S02]  /*33a30*/  LOP3.LUT R90, R90, 0xff, RZ, 0xc0, !PT ;  /* 0x000000ff5a5a7812 */ /* 0x000fe400078ec0ff */
[----:B------:R-:W-:-:S02]  /*33a40*/  LOP3.LUT R121, R69, 0xff, RZ, 0xc0, !PT ;  /* 0x000000ff45797812 */ /* 0x000fc400078ec0ff */
[----:B------:R-:W-:Y:S02]  /*33a50*/  LOP3.LUT R88, R88, 0xff, RZ, 0xc0, !PT ;  /* 0x000000ff58587812 */ /* 0x000fe400078ec0ff */
        /* <DEDUP_REMOVED lines=16> */
[----:B------:R-:W-:-:S02]  /*33b60*/  PRMT R123, R90, 0x7604, R123 ;  /* 0x000076045a7b7816 */ /* 0x000fc4000000007b */
[----:B------:R-:W-:Y:S02]  /*33b70*/  SHF.R.U32.HI R86, RZ, 0x10, R72 ;  /* 0x00000010ff567819 */ /* 0x000fe40000011648 */
[----:B------:R-:W-:Y:S02]  /*33b80*/  SHF.R.U32.HI R112, RZ, 0x8, R71 ;  /* 0x00000008ff707819 */ /* 0x000fe40000011647 */
        /* <DEDUP_REMOVED lines=8> */
[----:B------:R-:W-:Y:S02]  /*33c10*/  PRMT R89, R86, 0x7054, R89 ;  /* 0x0000705456597816 */ /* 0x000fe40000000059 */
[----:B------:R-:W-:-:S02]  /*33c20*/  PRMT R127, R112, 0x7604, R125 ;  /* 0x00007604707f7816 */ /* 0x000fc4000000007d */
[----:B------:R-:W-:Y:S02]  /*33c30*/  PRMT R115, R90, 0x7054, R115 ;  /* 0x000070545a737816 */ /* 0x000fe40000000073 */
[----:B------:R-:W-:Y:S02]  /*33c40*/  SHF.R.U32.HI R86, RZ, 0x10, R68 ;  /* 0x00000010ff567819 */ /* 0x000fe40000011644 */
[----:B------:R-:W-:Y:S02]  /*33c50*/  SHF.R.U32.HI R112, RZ, 0x10, R75 ;  /* 0x00000010ff707819 */ /* 0x000fe4000001164b */
[----:B------:R-:W-:Y:S02]  /*33c60*/  SHF.R.U32.HI R90, RZ, 0x10, R70 ;  /* 0x00000010ff5a7819 */ /* 0x000fe40000011646 */
[----:B------:R-:W-:Y:S02]  /*33c70*/  PRMT R121, R88, 0x7054, R121 ;  /* 0x0000705458797816 */ /* 0x000fe40000000079 */
[----:B------:R-:W-:-:S02]  /*33c80*/  LOP3.LUT R86, R86, 0xff, RZ, 0xc0, !PT ;  /* 0x000000ff56567812 */ /* 0x000fc400078ec0ff */
[----:B------:R-:W-:Y:S02]  /*33c90*/  LOP3.LUT R112, R112, 0xff, RZ, 0xc0, !PT ;  /* 0x000000ff70707812 */ /* 0x000fe400078ec0ff */
[----:B------:R-:W-:Y:S02]  /*33ca0*/  LOP3.LUT R90, R90, 0xff, RZ, 0xc0, !PT ;  /* 0x000000ff5a5a7812 */ /* 0x000fe400078ec0ff */
[----:B------:R-:W-:Y:S02]  /*33cb0*/  LOP3.LUT R91, R91, 0xff000000, R73, 0xf8, !PT ;  /* 0xff0000005b5b7812 */ /* 0x000fe400078ef849 */
[----:B------:R-:W-:Y:S02]  /*33cc0*/  LOP3.LUT R121, R121, 0xff000000, R69, 0xf8, !PT ;  /* 0xff00000079797812 */ /* 0x000fe400078ef845 */
[----:B------:R-:W-:Y:S02]  /*33cd0*/  PRMT R119, R86, 0x7054, R119 ;  /* 0x0000705456777816 */ /* 0x000fe40000000077 */
[----:B------:R-:W-:-:S02]  /*33ce0*/  PRMT R117, R112, 0x7054, R117 ;  /* 0x0000705470757816 */ /* 0x000fc40000000075 */
[----:B------:R-:W-:Y:S02]  /*33cf0*/  PRMT R125, R90, 0x7054, R123 ;  /* 0x000070545a7d7816 */ /* 0x000fe4000000007b */
[----:B-----5:R-:W-:Y:S02]  /*33d00*/  F2FP.F16.E4M3.UNPACK_B R86, R81 ;  /* 0x00000051ff56723e */ /* 0x020fe400020006ff */
[----:B------:R-:W-:Y:S02]  /*33d10*/  F2FP.F16.E4M3.UNPACK_B R88, R91 ;  /* 0x0000005bff58723e */ /* 0x000fe400020006ff */
[----:B------:R-:W-:Y:S02]  /*33d20*/  SHF.R.U32.HI R112, RZ, 0x10, R71 ;  /* 0x00000010ff707819 */ /* 0x000fe40000011647 */
[----:B------:R-:W-:Y:S02]  /*33d30*/  F2FP.F16.E4M3.UNPACK_B R90, R121 ;  /* 0x00000079ff5a723e */ /* 0x000fe400020006ff */
[----:B------:R-:W-:Y:S01]  /*33d40*/  LOP3.LUT R89, R89, 0xff000000, R72, 0xf8, !PT ;  /* 0xff00000059597812 */ /* 0x000fe200078ef848 */
[----:B------:R-:W-:Y:S01]  /*33d50*/  HADD2.F32 R72, -RZ, R86.H0_H0 ;  /* 0x20000056ff487230 */ /* 0x000fe20000004100 */
[----:B------:R-:W-:Y:S01]  /*33d60*/  F2FP.F16.E4M3.UNPACK_B R73, R77 ;  /* 0x0000004dff49723e */ /* 0x000fe200020006ff */
[----:B------:R-:W-:Y:S01]  /*33d70*/  HADD2.F32 R123, -RZ, R90.H0_H0 ;  /* 0x2000005aff7b7230 */ /* 0x000fe20000004100 */
[----:B------:R-:W-:Y:S01]  /*33d80*/  LOP3.LUT R69, R115, 0xff000000, R74, 0xf8, !PT ;  /* 0xff00000073457812 */ /* 0x000fe200078ef84a */
[----:B------:R-:W-:Y:S01]  /*33d90*/  HADD2.F32 R115, -RZ, R88.H0_H0 ;  /* 0x20000058ff737230 */ /* 0x000fe20000004100 */
[----:B------:R-:W-:Y:S01]  /*33da0*/  LOP3.LUT R112, R112, 0xff, RZ, 0xc0, !PT ;  /* 0x000000ff70707812 */ /* 0x000fe200078ec0ff */
[----:B------:R-:W-:Y:S01]  /*33db0*/  HADD2.F32 R74, -RZ, R73.H0_H0 ;  /* 0x20000049ff4a7230 */ /* 0x000fe20000004100 */
[----:B------:R-:W-:Y:S01]  /*33dc0*/  LOP3.LUT R117, R117, 0xff000000, R75, 0xf8, !PT ;  /* 0xff00000075757812 */ /* 0x000fe200078ef84b */
[----:B------:R-:W-:Y:S01]  /*33dd0*/  FMUL.FTZ R75, R72, R123 ;  /* 0x0000007b484b7220 */ /* 0x000fe20000410000 */
[----:B------:R-:W-:Y:S01]  /*33de0*/  PRMT R127, R112, 0x7054, R127 ;  /* 0x00007054707f7816 */ /* 0x000fe2000000007f */
[----:B------:R-:W-:Y:S01]  /*33df0*/  FMUL.FTZ R112, R72, R115 ;  /* 0x0000007348707220 */ /* 0x000fe20000410000 */
[----:B------:R-:W-:Y:S01]  /*33e00*/  F2FP.F16.E4M3.UNPACK_B R81, R81.H1 ;  /* 0x00000051ff51723e */ /* 0x000fe200030006ff */
[----:B------:R-:W-:Y:S01]  /*33e10*/  HADD2.F32 R86, -RZ, R86.H1_H1 ;  /* 0x30000056ff567230 */ /* 0x000fe20000004100 */
[----:B------:R-:W-:Y:S01]  /*33e20*/  F2FP.F16.E4M3.UNPACK_B R121, R121.H1 ;  /* 0x00000079ff79723e */ /* 0x000fe200030006ff */
[----:B------:R-:W-:Y:S01]  /*33e30*/  HADD2.F32 R88, -RZ, R88.H1_H1 ;  /* 0x30000058ff587230 */ /* 0x000fe20000004100 */
[----:B------:R-:W-:Y:S01]  /*33e40*/  F2FP.F16.E4M3.UNPACK_B R91, R91.H1 ;  /* 0x0000005bff5b723e */ /* 0x000fe200030006ff */
[----:B------:R-:W-:Y:S01]  /*33e50*/  HADD2.F32 R90, -RZ, R90.H1_H1 ;  /* 0x3000005aff5a7230 */ /* 0x000fe20000004100 */
[----:B------:R-:W-:Y:S01]  /*33e60*/  LOP3.LUT R72, R125, 0xff000000, R70, 0xf8, !PT ;  /* 0xff0000007d487812 */ /* 0x000fe200078ef846 */
[C---:B------:R-:W-:Y:S01]  /*33e70*/  FFMA.FTZ R70, R74.reuse, R123, R112 ;  /* 0x0000007b4a467223 */ /* 0x040fe20000010070 */
[----:B------:R-:W-:Y:S01]  /*33e80*/  LOP3.LUT R120, R119, 0xff000000, R68, 0xf8, !PT ;  /* 0xff00000077787812 */ /* 0x000fe200078ef844 */
[----:B------:R-:W-:Y:S01]  /*33e90*/  FFMA.FTZ R68, R74, R115, -R75 ;  /* 0x000000734a447223 */ /* 0x000fe2000001084b */
[----:B------:R-:W-:Y:S01]  /*33ea0*/  LOP3.LUT R127, R127, 0xff000000, R71, 0xf8, !PT ;  /* 0xff0000007f7f7812 */ /* 0x000fe200078ef847 */
[----:B------:R-:W-:Y:S01]  /*33eb0*/  HADD2.F32 R71, -RZ, R81.H0_H0 ;  /* 0x20000051ff477230 */ /* 0x000fe20000004100 */
[----:B------:R-:W-:Y:S01]  /*33ec0*/  F2FP.F16.E4M3.UNPACK_B R77, R77.H1 ;  /* 0x0000004dff4d723e */ /* 0x000fe200030006ff */
[----:B------:R-:W-:-:S02]  /*33ed0*/  HADD2.F32 R112, -RZ, R121.H0_H0 ;  /* 0x20000079ff707230 */ /* 0x000fc40000004100 */
[C---:B------:R-:W-:Y:S01]  /*33ee0*/  FMUL.FTZ R114, R86.reuse, R90 ;  /* 0x0000005a56727220 */ /* 0x040fe20000410000 */
[----:B------:R-:W-:Y:S02]  /*33ef0*/  HADD2.F32 R74, -RZ, R91.H0_H0 ;  /* 0x2000005bff4a7230 */ /* 0x000fe40000004100 */
[----:B------:R-:W-:Y:S01]  /*33f00*/  FMUL.FTZ R115, R86, R88 ;  /* 0x0000005856737220 */ /* 0x000fe20000410000 */
[----:B------:R-:W-:Y:S02]  /*33f10*/  HADD2.F32 R75, -RZ, R77.H0_H0 ;  /* 0x2000004dff4b7230 */ /* 0x000fe40000004100 */
[C---:B------:R-:W-:Y:S01]  /*33f20*/  FMUL.FTZ R86, R71.reuse, R112 ;  /* 0x0000007047567220 */ /* 0x040fe20000410000 */
[----:B------:R-:W-:Y:S02]  /*33f30*/  HADD2.F32 R73, -RZ, R73.H1_H1 ;  /* 0x30000049ff497230 */ /* 0x000fe40000004100 */
[-C--:B------:R-:W-:Y:S01]  /*33f40*/  FMUL.FTZ R119, R71, R74.reuse ;  /* 0x0000004a47777220 */ /* 0x080fe20000410000 */
[----:B------:R-:W-:Y:S01]  /*33f50*/  F2FP.F16.E4M3.UNPACK_B R116, R127 ;  /* 0x0000007fff74723e */ /* 0x000fe200020006ff */
[----:B------:R-:W-:Y:S01]  /*33f60*/  FFMA.FTZ R74, R75, R74, -R86 ;  /* 0x0000004a4b4a7223 */ /* 0x000fe20000010856 */
[----:B------:R-:W-:-:S02]  /*33f70*/  HADD2.F32 R86, -RZ, R77.H1_H1 ;  /* 0x3000004dff567230 */ /* 0x000fc40000004100 */
[----:B------:R-:W-:Y:S01]  /*33f80*/  FFMA.FTZ R75, R75, R112, R119 ;  /* 0x000000704b4b7223 */ /* 0x000fe20000010077 */
[----:B------:R-:W-:Y:S01]  /*33f90*/  F2FP.F16.E4M3.UNPACK_B R112, R83 ;  /* 0x00000053ff70723e */ /* 0x000fe200020006ff */
[C---:B------:R-:W-:Y:S01]  /*33fa0*/  FFMA.FTZ R71, R73.reuse, R88, -R114 ;  /* 0x0000005849477223 */ /* 0x040fe20000010872 */
[----:B------:R-:W-:Y:S01]  /*33fb0*/  FFMA.FTZ R73, R73, R90, R115 ;  /* 0x0000005a49497223 */ /* 0x000fe20000010073 */
[----:B------:R-:W-:Y:S01]  /*33fc0*/  HADD2.F32 R81, -RZ, R81.H1_H1 ;  /* 0x30000051ff517230 */ /* 0x000fe20000004100 */
[----:B------:R-:W-:Y:S01]  /*33fd0*/  F2FP.F16.E4M3.UNPACK_B R114, R117 ;  /* 0x00000075ff72723e */ /* 0x000fe200020006ff */
[----:B------:R-:W-:Y:S01]  /*33fe0*/  HADD2.F32 R91, -RZ, R91.H1_H1 ;  /* 0x3000005bff5b7230 */ /* 0x000fe20000004100 */
[----:B------:R-:W-:Y:S01]  /*33ff0*/  F2FP.F16.E4M3.UNPACK_B R90, R79 ;  /* 0x0000004fff5a723e */ /* 0x000fe200020006ff */
[----:B------:R-:W-:Y:S01]  /*34000*/  HADD2.F32 R121, -RZ, R121.H1_H1 ;  /* 0x30000079ff797230 */ /* 0x000fe20000004100 */
[----:B------:R-:W-:Y:S01]  /*34010*/  F2FP.F16.E4M3.UNPACK_B R127, R127.H1 ;  /* 0x0000007fff7f723e */ /* 0x000fe200030006ff */
[----:B------:R-:W-:-:S02]  /*34020*/  HADD2.F32 R77, -RZ, R112.H0_H0 ;  /* 0x20000070ff4d7230 */ /* 0x000fc40000004100 */
[C---:B------:R-:W-:Y:S01]  /*34030*/  FMUL.FTZ R122, R81.reuse, R91 ;  /* 0x0000005b517a7220 */ /* 0x040fe20000410000 */
[----:B------:R-:W-:Y:S02]  /*34040*/  HADD2.F32 R118, -RZ, R116.H0_H0 ;  /* 0x20000074ff767230 */ /* 0x000fe40000004100 */
[----:B------:R-:W-:Y:S01]  /*34050*/  FMUL.FTZ R119, R81, R121 ;  /* 0x0000007951777220 */ /* 0x000fe20000410000 */
[----:B------:R-:W-:Y:S01]  /*34060*/  HADD2.F32 R115, -RZ, R114.H0_H0 ;  /* 0x20000072ff737230 */ /* 0x000fe20000004100 */
[----:B------:R-:W-:Y:S01]  /*34070*/  F2FP.F16.E4M3.UNPACK_B R117, R117.H1 ;  /* 0x00000075ff75723e */ /* 0x000fe200030006ff */
[----:B------:R-:W-:Y:S02]  /*34080*/  HADD2.F32 R88, -RZ, R90.H0_H0 ;  /* 0x2000005aff587230 */ /* 0x000fe40000004100 */
[C---:B------:R-:W-:Y:S01]  /*34090*/  FMUL.FTZ R81, R77.reuse, R118 ;  /* 0x000000764d517220 */ /* 0x040fe20000410000 */
[----:B------:R-:W-:Y:S01]  /*340a0*/  FMUL.FTZ R123, R77, R115 ;  /* 0x000000734d7b7220 */ /* 0x000fe20000410000 */
[----:B------:R-:W-:-:S02]  /*340b0*/  FFMA.FTZ R77, R86, R91, -R119 ;  /* 0x0000005b564d7223 */ /* 0x000fc40000010877 */
[C---:B------:R-:W-:Y:S01]  /*340c0*/  FFMA.FTZ R81, R88.reuse, R115, -R81 ;  /* 0x0000007358517223 */ /* 0x040fe20000010851 */
[----:B------:R-:W-:Y:S01]  /*340d0*/  HADD2.F32 R115, -RZ, R114.H1_H1 ;  /* 0x30000072ff737230 */ /* 0x000fe20000004100 */
[----:B------:R-:W-:Y:S01]  /*340e0*/  F2FP.F16.E4M3.UNPACK_B R114, R83.H1 ;  /* 0x00000053ff72723e */ /* 0x000fe200030006ff */
[----:B------:R-:W-:Y:S01]  /*340f0*/  FFMA.FTZ R88, R88, R118, R123 ;  /* 0x0000007658587223 */ /* 0x000fe2000001007b */
[----:B------:R-:W-:Y:S01]  /*34100*/  F2FP.F16.E4M3.UNPACK_B R83, R79.H1 ;  /* 0x0000004fff53723e */ /* 0x000fe200030006ff */
[----:B------:R-:W-:Y:S02]  /*34110*/  HADD2.F32 R91, -RZ, R90.H1_H1 ;  /* 0x3000005aff5b7230 */ /* 0x000fe40000004100 */
[----:B------:R-:W-:Y:S01]  /*34120*/  FFMA.FTZ R86, R86, R121, R122 ;  /* 0x0000007956567223 */ /* 0x000fe2000001007a */
[----:B------:R-:W-:Y:S01]  /*34130*/  HADD2.F32 R118, -RZ, R116.H1_H1 ;  /* 0x30000074ff767230 */ /* 0x000fe20000004100 */
[----:B------:R-:W-:Y:S01]  /*34140*/  F2FP.SATFINITE.E4M3.F32.PACK_AB_MERGE_C R74, R77, R74, RZ ;  /* 0x0000004a4d4a723e */ /* 0x000fe200048070ff */
[----:B------:R-:W-:-:S02]  /*34150*/  HADD2.F32 R79, -RZ, R114.H0_H0 ;  /* 0x20000072ff4f7230 */ /* 0x000fc40000004100 */
[----:B------:R-:W-:Y:S01]  /*34160*/  HADD2.F32 R119, -RZ, R127.H0_H0 ;  /* 0x2000007fff777230 */ /* 0x000fe20000004100 */
[----:B------:R-:W-:Y:S01]  /*34170*/  F2FP.SATFINITE.E4M3.F32.PACK_AB_MERGE_C R75, R86, R75, RZ ;  /* 0x0000004b564b723e */ /* 0x000fe200048070ff */
[----:B------:R-:W-:Y:S01]  /*34180*/  HADD2.F32 R90, -RZ, R112.H1_H1 ;  /* 0x30000070ff5a7230 */ /* 0x000fe20000004100 */
[----:B------:R-:W-:Y:S01]  /*34190*/  F2FP.SATFINITE.E4M3.F32.PACK_AB_MERGE_C R77, R71, R68, R74 ;  /* 0x00000044474d723e */ /* 0x000fe2000480704a */
[----:B------:R-:W-:Y:S02]  /*341a0*/  HADD2.F32 R116, -RZ, R117.H0_H0 ;  /* 0x20000075ff747230 */ /* 0x000fe40000004100 */
[C---:B------:R-:W-:Y:S01]  /*341b0*/  FMUL.FTZ R123, R79.reuse, R119 ;  /* 0x000000774f7b7220 */ /* 0x040fe20000410000 */
[----:B------:R-:W-:Y:S02]  /*341c0*/  HADD2.F32 R112, -RZ, R83.H0_H0 ;  /* 0x20000053ff707230 */ /* 0x000fe40000004100 */
[C---:B------:R-:W-:Y:S01]  /*341d0*/  FMUL.FTZ R121, R90.reuse, R115 ;  /* 0x000000735a797220 */ /* 0x040fe20000410000 */
[----:B------:R-:W-:Y:S01]  /*341e0*/  FMUL.FTZ R122, R90, R118 ;  /* 0x000000765a7a7220 */ /* 0x000fe20000410000 */
[----:B------:R-:W-:Y:S01]  /*341f0*/  FMUL.FTZ R124, R79, R116 ;  /* 0x000000744f7c7220 */ /* 0x000fe20000410000 */
[----:B------:R-:W-:-:S02]  /*34200*/  HADD2.F32 R127, -RZ, R127.H1_H1 ;  /* 0x3000007fff7f7230 */ /* 0x000fc40000004100 */
[C---:B------:R-:W-:Y:S01]  /*34210*/  FFMA.FTZ R126, R112.reuse, R116, -R123 ;  /* 0x00000074707e7223 */ /* 0x040fe2000001087b */
[C---:B------:R-:W-:Y:S01]  /*34220*/  FFMA.FTZ R79, R91.reuse, R118, R121 ;  /* 0x000000765b4f7223 */ /* 0x040fe20000010079 */
[----:B------:R-:W-:Y:S01]  /*34230*/  FFMA.FTZ R128, R112, R119, R124 ;  /* 0x0000007770807223 */ /* 0x000fe2000001007c */
[----:B------:R-:W-:Y:S01]  /*34240*/  HADD2.F32 R116, -RZ, R114.H1_H1 ;  /* 0x30000072ff747230 */ /* 0x000fe20000004100 */
[----:B------:R-:W-:Y:S01]  /*34250*/  F2FP.F16.E4M3.UNPACK_B R114, R80.H1 ;  /* 0x00000050ff72723e */ /* 0x000fe200030006ff */
[----:B------:R-:W-:Y:S01]  /*34260*/  HADD2.F32 R119, -RZ, R117.H1_H1 ;  /* 0x30000075ff777230 */ /* 0x000fe20000004100 */
[----:B------:R-:W-:Y:S01]  /*34270*/  F2FP.F16.E4M3.UNPACK_B R121, R120.H1 ;  /* 0x00000078ff79723e */ /* 0x000fe200030006ff */
[----:B------:R-:W-:Y:S01]  /*34280*/  FFMA.FTZ R90, R91, R115, -R122 ;  /* 0x000000735b5a7223 */ /* 0x000fe2000001087a */
[----:B------:R-:W-:Y:S01]  /*34290*/  F2FP.F16.E4M3.UNPACK_B R117, R89.H1 ;  /* 0x00000059ff75723e */ /* 0x000fe200030006ff */
[----:B------:R-:W-:Y:S01]  /*342a0*/  HADD2.F32 R112, -RZ, R83.H1_H1 ;  /* 0x30000053ff707230 */ /* 0x000fe20000004100 */
[----:B------:R-:W-:Y:S01]  /*342b0*/  F2FP.F16.E4M3.UNPACK_B R83, R76.H1 ;  /* 0x0000004cff53723e */ /* 0x000fe200030006ff */
[----:B------:R-:W-:-:S02]  /*342c0*/  HADD2.F32 R115, -RZ, R114.H0_H0 ;  /* 0x20000072ff737230 */ /* 0x000fc40000004100 */
[C---:B------:R-:W-:Y:S01]  /*342d0*/  FMUL.FTZ R123, R116.reuse, R127 ;  /* 0x0000007f747b7220 */ /* 0x040fe20000410000 */
[----:B------:R-:W-:Y:S02]  /*342e0*/  HADD2.F32 R122, -RZ, R121.H0_H0 ;  /* 0x20000079ff7a7230 */ /* 0x000fe40000004100 */
[-C--:B------:R-:W-:Y:S01]  /*342f0*/  FMUL.FTZ R124, R116, R119.reuse ;  /* 0x00000077747c7220 */ /* 0x080fe20000410000 */
[----:B------:R-:W-:Y:S02]  /*34300*/  HADD2.F32 R118, -RZ, R117.H0_H0 ;  /* 0x20000075ff767230 */ /* 0x000fe40000004100 */
[----:B------:R-:W-:Y:S01]  /*34310*/  FFMA.FTZ R129, R112, R119, -R123 ;  /* 0x0000007770817223 */ /* 0x000fe2000001087b */
[----:B------:R-:W-:Y:S02]  /*34320*/  HADD2.F32 R91, -RZ, R83.H0_H0 ;  /* 0x20000053ff5b7230 */ /* 0x000fe40000004100 */
[----:B------:R-:W-:Y:S01]  /*34330*/  FMUL.FTZ R116, R115, R122 ;  /* 0x0000007a73747220 */ /* 0x000fe20000410000 */
[----:B------:R-:W-:-:S02]  /*34340*/  HADD2.F32 R114, -RZ, R114.H1_H1 ;  /* 0x30000072ff727230 */ /* 0x000fc40000004100 */
[-C--:B------:R-:W-:Y:S01]  /*34350*/  FMUL.FTZ R115, R115, R118.reuse ;  /* 0x0000007673737220 */ /* 0x080fe20000410000 */
[----:B------:R-:W-:Y:S02]  /*34360*/  HADD2.F32 R121, -RZ, R121.H1_H1 ;  /* 0x30000079ff797230 */ /* 0x000fe40000004100 */
[C---:B------:R-:W-:Y:S01]  /*34370*/  FFMA.FTZ R123, R91.reuse, R118, -R116 ;  /* 0x000000765b7b7223 */ /* 0x040fe20000010874 */
[----:B------:R-:W-:Y:S02]  /*34380*/  HADD2.F32 R117, -RZ, R117.H1_H1 ;  /* 0x30000075ff757230 */ /* 0x000fe40000004100 */
[----:B------:R-:W-:Y:S01]  /*34390*/  FFMA.FTZ R122, R91, R122, R115 ;  /* 0x0000007a5b7a7223 */ /* 0x000fe20000010073 */
[----:B------:R-:W-:Y:S01]  /*343a0*/  F2FP.F16.E4M3.UNPACK_B R91, R80 ;  /* 0x00000050ff5b723e */ /* 0x000fe200020006ff */
[----:B------:R-:W-:Y:S01]  /*343b0*/  FFMA.FTZ R131, R112, R127, R124 ;  /* 0x0000007f70837223 */ /* 0x000fe2000001007c */
[----:B------:R-:W-:Y:S01]  /*343c0*/  F2FP.F16.E4M3.UNPACK_B R120, R120 ;  /* 0x00000078ff78723e */ /* 0x000fe200020006ff */
[----:B------:R-:W-:Y:S01]  /*343d0*/  HADD2.F32 R83, -RZ, R83.H1_H1 ;  /* 0x30000053ff537230 */ /* 0x000fe20000004100 */
[----:B------:R-:W-:Y:S01]  /*343e0*/  F2FP.F16.E4M3.UNPACK_B R76, R76 ;  /* 0x0000004cff4c723e */ /* 0x000fe200020006ff */
[----:B------:R-:W-:Y:S01]  /*343f0*/  FMUL.FTZ R80, R114, R121 ;  /* 0x0000007972507220 */ /* 0x000fe20000410000 */
[----:B------:R-:W-:Y:S01]  /*34400*/  F2FP.F16.E4M3.UNPACK_B R112, R89 ;  /* 0x00000059ff70723e */ /* 0x000fe200020006ff */
[----:B------:R-:W-:-:S02]  /*34410*/  HADD2.F32 R89, -RZ, R91.H0_H0 ;  /* 0x2000005bff597230 */ /* 0x000fc40000004100 */
[-C--:B------:R-:W-:Y:S01]  /*34420*/  FMUL.FTZ R116, R114, R117.reuse ;  /* 0x0000007572747220 */ /* 0x080fe20000410000 */
[----:B------:R-:W-:Y:S02]  /*34430*/  HADD2.F32 R115, -RZ, R120.H0_H0 ;  /* 0x20000078ff737230 */ /* 0x000fe40000004100 */
[C---:B------:R-:W-:Y:S01]  /*34440*/  FFMA.FTZ R124, R83.reuse, R117, -R80 ;  /* 0x00000075537c7223 */ /* 0x040fe20000010850 */
[----:B------:R-:W-:Y:S02]  /*34450*/  HADD2.F32 R114, -RZ, R112.H0_H0 ;  /* 0x20000070ff727230 */ /* 0x000fe40000004100 */
[----:B------:R-:W-:Y:S01]  /*34460*/  FFMA.FTZ R121, R83, R121, R116 ;  /* 0x0000007953797223 */ /* 0x000fe20000010074 */
[----:B------:R-:W-:Y:S02]  /*34470*/  HADD2.F32 R80, -RZ, R76.H0_H0 ;  /* 0x2000004cff507230 */ /* 0x000fe40000004100 */
[----:B------:R-:W-:Y:S01]  /*34480*/  FMUL.FTZ R83, R89, R115 ;  /* 0x0000007359537220 */ /* 0x000fe20000410000 */
[----:B------:R-:W-:-:S02]  /*34490*/  HADD2.F32 R91, -RZ, R91.H1_H1 ;  /* 0x3000005bff5b7230 */ /* 0x000fc40000004100 */
[-C--:B------:R-:W-:Y:S01]  /*344a0*/  FMUL.FTZ R118, R89, R114.reuse ;  /* 0x0000007259767220 */ /* 0x080fe20000410000 */
[----:B------:R-:W-:Y:S02]  /*344b0*/  HADD2.F32 R120, -RZ, R120.H1_H1 ;  /* 0x30000078ff787230 */ /* 0x000fe40000004100 */
[C---:B------:R-:W-:Y:S01]  /*344c0*/  FFMA.FTZ R116, R80.reuse, R114, -R83 ;  /* 0x0000007250747223 */ /* 0x040fe20000010853 */
[----:B------:R-:W-:Y:S01]  /*344d0*/  HADD2.F32 R112, -RZ, R112.H1_H1 ;  /* 0x30000070ff707230 */ /* 0x000fe20000004100 */
[----:B------:R-:W-:Y:S01]  /*344e0*/  F2FP.F16.E4M3.UNPACK_B R83, R82.H1 ;  /* 0x00000052ff53723e */ /* 0x000fe200030006ff */
[----:B------:R-:W-:Y:S02]  /*344f0*/  HADD2.F32 R76, -RZ, R76.H1_H1 ;  /* 0x3000004cff4c7230 */ /* 0x000fe40000004100 */
[C---:B------:R-:W-:Y:S01]  /*34500*/  FMUL.FTZ R89, R91.reuse, R120 ;  /* 0x000000785b597220 */ /* 0x040fe20000410000 */
[----:B------:R-:W-:Y:S01]  /*34510*/  F2FP.F16.E4M3.UNPACK_B R114, R72.H1 ;  /* 0x00000048ff72723e */ /* 0x000fe200030006ff */
[-C--:B------:R-:W-:Y:S01]  /*34520*/  FMUL.FTZ R119, R91, R112.reuse ;  /* 0x000000705b777220 */ /* 0x080fe20000410000 */
[----:B------:R-:W-:Y:S01]  /*34530*/  F2FP.F16.E4M3.UNPACK_B R91, R69.H1 ;  /* 0x00000045ff5b723e */ /* 0x000fe200030006ff */
[----:B------:R-:W-:Y:S01]  /*34540*/  FFMA.FTZ R118, R80, R115, R118 ;  /* 0x0000007350767223 */ /* 0x000fe20000010076 */
[----:B------:R-:W-:Y:S01]  /*34550*/  FFMA.FTZ R117, R76, R112, -R89 ;  /* 0x000000704c757223 */ /* 0x000fe20000010859 */
[----:B------:R-:W-:Y:S01]  /*34560*/  F2FP.F16.E4M3.UNPACK_B R80, R78.H1 ;  /* 0x0000004eff50723e */ /* 0x000fe200030006ff */
[----:B------:R-:W-:-:S02]  /*34570*/  HADD2.F32 R89, -RZ, R83.H0_H0 ;  /* 0x20000053ff597230 */ /* 0x000fc40000004100 */
[----:B------:R-:W-:Y:S01]  /*34580*/  FFMA.FTZ R119, R76, R120, R119 ;  /* 0x000000784c777223 */ /* 0x000fe20000010077 */
[--C-:B------:R-:W-:Y:S01]  /*34590*/  HADD2.F32 R115, -RZ, R114.reuse.H0_H0 ;  /* 0x20000072ff737230 */ /* 0x100fe20000004100 */
[----:B------:R-:W-:Y:S01]  /*345a0*/  F2FP.F16.E4M3.UNPACK_B R82, R82 ;  /* 0x00000052ff52723e */ /* 0x000fe200020006ff */
[----:B------:R-:W-:Y:S01]  /*345b0*/  HADD2.F32 R83, -RZ, R83.H1_H1 ;  /* 0x30000053ff537230 */ /* 0x000fe20000004100 */
[----:B------:R-:W-:Y:S01]  /*345c0*/  F2FP.F16.E4M3.UNPACK_B R69, R69 ;  /* 0x00000045ff45723e */ /* 0x000fe200020006ff */
[--C-:B------:R-:W-:Y:S02]  /*345d0*/  HADD2.F32 R112, -RZ, R91.reuse.H0_H0 ;  /* 0x2000005bff707230 */ /* 0x100fe40000004100 */
[----:B------:R-:W-:Y:S01]  /*345e0*/  FMUL.FTZ R125, R89, R115 ;  /* 0x00000073597d7220 */ /* 0x000fe20000410000 */
[----:B------:R-:W-:Y:S01]  /*345f0*/  HADD2.F32 R114, -RZ, R114.H1_H1 ;  /* 0x30000072ff727230 */ /* 0x000fe20000004100 */
[----:B------:R-:W-:Y:S01]  /*34600*/  F2FP.F16.E4M3.UNPACK_B R78, R78 ;  /* 0x0000004eff4e723e */ /* 0x000fe200020006ff */
[----:B------:R-:W-:-:S02]  /*34610*/  HADD2.F32 R91, -RZ, R91.H1_H1 ;  /* 0x3000005bff5b7230 */ /* 0x000fc40000004100 */
        /* <DEDUP_REMOVED lines=10> */
[----:B------:R-:W-:Y:S01]  /*346c0*/  F2FP.F16.E4M3.UNPACK_B R80, R72 ;  /* 0x00000048ff50723e */ /* 0x000fe200020006ff */
[--C-:B------:R-:W-:Y:S01]  /*346d0*/  HADD2.F32 R72, -RZ, R82.reuse.H0_H0 ;  /* 0x20000052ff487230 */ /* 0x100fe20000004100 */
[----:B------:R-:W-:Y:S01]  /*346e0*/  F2FP.SATFINITE.E4M3.F32.PACK_AB_MERGE_C R121, R121, R122, RZ ;  /* 0x0000007a7979723e */ /* 0x000fe200048070ff */
[----:B------:R-:W-:Y:S01]  /*346f0*/  HADD2.F32 R82, -RZ, R82.H1_H1 ;  /* 0x30000052ff527230 */ /* 0x000fe20000004100 */
[----:B------:R-:W-:Y:S01]  /*34700*/  F2FP.SATFINITE.E4M3.F32.PACK_AB_MERGE_C R128, R131, R128, RZ ;  /* 0x000000808380723e */ /* 0x000fe200048070ff */
[--C-:B------:R-:W-:Y:S01]  /*34710*/  HADD2.F32 R89, -RZ, R80.reuse.H0_H0 ;  /* 0x20000050ff597230 */ /* 0x100fe20000004100 */
[----:B------:R-:W-:Y:S01]  /*34720*/  F2FP.SATFINITE.E4M3.F32.PACK_AB_MERGE_C R120, R120, R125, RZ ;  /* 0x0000007d7878723e */ /* 0x000fe200048070ff */
[----:B------:R-:W-:Y:S01]  /*34730*/  HADD2.F32 R76, -RZ, R69.H0_H0 ;  /* 0x20000045ff4c7230 */ /* 0x000fe20000004100 */
[----:B------:R-:W-:Y:S01]  /*34740*/  F2FP.SATFINITE.E4M3.F32.PACK_AB_MERGE_C R118, R119, R118, R121 ;  /* 0x000000767776723e */ /* 0x000fe20004807079 */
[----:B------:R-:W-:-:S02]  /*34750*/  HADD2.F32 R91, -RZ, R80.H1_H1 ;  /* 0x30000050ff5b7230 */ /* 0x000fc40000004100 */
[C---:B------:R-:W-:Y:S01]  /*34760*/  FMUL.FTZ R80, R72.reuse, R89 ;  /* 0x0000005948507220 */ /* 0x040fe20000410000 */
[----:B------:R-:W-:Y:S02]  /*34770*/  HADD2.F32 R83, -RZ, R69.H1_H1 ;  /* 0x30000045ff537230 */ /* 0x000fe40000004100 */
[-C--:B------:R-:W-:Y:S01]  /*34780*/  FMUL.FTZ R72, R72, R76.reuse ;  /* 0x0000004c48487220 */ /* 0x080fe20000410000 */
        /* <DEDUP_REMOVED lines=9> */
[----:B------:R-:W-:-:S02]  /*34820*/  F2FP.SATFINITE.E4M3.F32.PACK_AB_MERGE_C R69, R90, R81, R126 ;  /* 0x000000515a45723e */ /* 0x000fc4000480707e */
[----:B------:R-:W-:Y:S02]  /*34830*/  F2FP.SATFINITE.E4M3.F32.PACK_AB_MERGE_C R112, R127, R112, RZ ;  /* 0x000000707f70723e */ /* 0x000fe400048070ff */
[----:B------:R-:W-:Y:S01]  /*34840*/  F2FP.SATFINITE.E4M3.F32.PACK_AB_MERGE_C R83, R79, R88, R128 ;  /* 0x000000584f53723e */ /* 0x000fe20004807080 */
[----:B------:R-:W-:Y:S01]  /*34850*/  IMAD.MOV.U32 R79, RZ, RZ, R69 ;  /* 0x000000ffff4f7224 */ /* 0x000fe200078e0045 */
[----:B------:R-:W-:Y:S01]  /*34860*/  F2FP.SATFINITE.E4M3.F32.PACK_AB_MERGE_C R78, R115, R80, R120 ;  /* 0x00000050734e723e */ /* 0x000fe20004807078 */
[----:B------:R-:W-:Y:S01]  /*34870*/  IMAD.MOV.U32 R80, RZ, RZ, R118 ;  /* 0x000000ffff507224 */ /* 0x000fe200078e0076 */
[----:B------:R-:W-:Y:S02]  /*34880*/  F2FP.SATFINITE.E4M3.F32.PACK_AB_MERGE_C R81, R73, R70, R75 ;  /* 0x000000464951723e */ /* 0x000fe4000480704b */
[----:B------:R-:W-:Y:S02]  /*34890*/  F2FP.SATFINITE.E4M3.F32.PACK_AB_MERGE_C R76, R117, R116, R123 ;  /* 0x00000074754c723e */ /* 0x000fe4000480707b */
[----:B------:R-:W-:-:S07]  /*348a0*/  F2FP.SATFINITE.E4M3.F32.PACK_AB_MERGE_C R82, R91, R72, R112 ;  /* 0x000000485b52723e */ /* 0x000fce0004807070 */
.L_x_1817:
[----:B------:R-:W-:Y:S05]  /*348b0*/  BSYNC B4 ;  /* 0x0000000000047941 */ /* 0x000fea0003800000 */
.L_x_1816:
        /* <DEDUP_REMOVED lines=11> */
.L_x_1815:
[----:B------:R-:W-:Y:S05]  /*34970*/  BSYNC B3 ;  /* 0x0000000000037941 */ /* 0x000fea0003800000 */
.L_x_1814:
[----:B------:R-:W-:Y:S02]  /*34980*/  R2UR UR4, R20 ;  /* 0x00000000140472ca */ /* 0x000fe400000e0000 */
[----:B------:R-:W-:-:S13]  /*34990*/  R2UR UR5, R21 ;  /* 0x00000000150572ca */ /* 0x000fda00000e0000 */
[----:B0-----:R-:W2:Y:S02]  /*349a0*/  LD.E.U8 R68, desc[UR4][R100.64] ;  /* 0x0000000464447980 */ /* 0x001ea4000c101100 */
        /* <DEDUP_REMOVED lines=18> */
[----:B------:R-:W-:Y:S02]  /*34ad0*/  LOP3.LUT R73, R73, 0xfffffe00, RZ, 0xc0, !PT ;  /* 0xfffffe0049497812 */ /* 0x000fe400078ec0ff */
[----:B------:R-:W-:-:S03]  /*34ae0*/  SHF.R.U32.HI R75, RZ, 0x3, R74 ;  /* 0x00000003ff4b7819 */ /* 0x000fc6000001164a */
[----:B------:R-:W-:Y:S01]  /*34af0*/  IMAD R73, R78, 0x40, R73 ;  /* 0x000000404e497824 */ /* 0x000fe200078e0249 */
        /* <DEDUP_REMOVED lines=20> */
[----:B------:R-:W-:-:S03]  /*34c40*/  LEA.HI R71, R71, R72, RZ, 0x2 ;  /* 0x0000004847477211 */ /* 0x000fc600078f10ff */
[----:B------:R-:W-:Y:S01]  /*34c50*/  IMAD.IADD R68, R68, 0x1, R69 ;  /* 0x0000000144447824 */ /* 0x000fe200078e0245 */
[----:B------:R-:W-:Y:S02]  /*34c60*/  SHF.R.S32.HI R72, RZ, 0x2, R71 ;  /* 0x00000002ff487819 */ /* 0x000fe40000011447 */
[----:B------:R-:W-:Y:S02]  /*34c70*/  LOP3.LUT R71, R74, 0x30, R77, 0xf8, !PT ;  /* 0x000000304a477812 */ /* 0x000fe400078ef84d */
[----:B------:R-:W-:Y:S01]  /*34c80*/  IADD3 R68, P1, P2, R102, R68, R55 ;  /* 0x0000004466447210 */ /* 0x000fe20007a3e037 */
[----:B------:R-:W-:Y:S01]  /*34c90*/  IMAD R72, R72, 0x2800, R73 ;  /* 0x0000280048487824 */ /* 0x000fe200078e0249 */
[----:B------:R-:W-:Y:S02]  /*34ca0*/  LOP3.LUT R71, R71, R75, RZ, 0x3c, !PT ;  /* 0x0000004b47477212 */ /* 0x000fe400078e3cff */
[----:B------:R-:W-:Y:S02]  /*34cb0*/  ISETP.GE.AND P6, PT, R76, R81, PT ;  /* 0x000000514c00720c */ /* 0x000fe40003fc6270 */
[----:B------:R-:W-:Y:S01]  /*34cc0*/  IADD3.X R69, R103, RZ, R93, P1, P2 ;  /* 0x000000ff67457210 */ /* 0x000fe20000fe445d */
[----:B------:R-:W-:Y:S01]  /*34cd0*/  IMAD.IADD R72, R72, 0x1, R71 ;  /* 0x0000000148487824 */ /* 0x000fe200078e0247 */
[----:B------:R-:W-:-:S04]  /*34ce0*/  ISETP.GE.AND P1, PT, R77, R7, PT ;  /* 0x000000074d00720c */ /* 0x000fc80003f26270 */
[----:B------:R-:W-:Y:S01]  /*34cf0*/  IADD3 R72, P3, P4, R102, R72, R55 ;  /* 0x0000004866487210 */ /* 0x000fe20007c7e037 */
[----:B------:R-:W-:Y:S01]  /*34d00*/  IMAD.SHL.U32 R79, R79, 0x10, RZ ;  /* 0x000000104f4f7824 */ /* 0x000fe200078e00ff */
[----:B------:R-:W5:Y:S02]  /*34d10*/  LD.E.128 R68, desc[UR4][R68.64] ;  /* 0x0000000444447980 */ /* 0x000f64000c101d00 */
[----:B------:R-:W-:Y:S02]  /*34d20*/  IADD3.X R73, R103, RZ, R93, P3, P4 ;  /* 0x000000ff67497210 */ /* 0x000fe40001fe845d */
[----:B------:R-:W-:-:S04]  /*34d30*/  IADD3 R76, P2, P3, R26, R106, R79 ;  /* 0x0000006a1a4c7210 */ /* 0x000fc80007b5e04f */
[----:B------:R-:W5:Y:S01]  /*34d40*/  LD.E.128 R72, desc[UR6][R72.64] ;  /* 0x0000000648487980 */ /* 0x000f62000c101d00 */
[----:B------:R-:W-:Y:S01]  /*34d50*/  @!P1 IADD3 R106, P4, P5, R26, R106, R77 ;  /* 0x0000006a1a6a9210 */ /* 0x000fe20007d9e04d */
[----:B------:R-:W-:-:S12]  /*34d60*/  @P6 BRA `(.L_x_1819) ;  /* 0x0000000c00ac6947 */ /* 0x000fd80003800000 */
[----:B------:R-:W-:Y:S01]  /*34d70*/  SHF.R.U32.HI R81, RZ, 0x8, R56 ;  /* 0x00000008ff517819 */ /* 0x000fe20000011638 */
[----:B-----5:R-:W-:Y:S01]  /*34d80*/  IMAD.MOV.U32 R80, RZ, RZ, R71 ;  /* 0x000000ffff507224 */ /* 0x020fe200078e0047 */
[----:B------:R-:W-:Y:S02]  /*34d90*/  LOP3.LUT R78, R56, 0xff, RZ, 0xc0, !PT ;  /* 0x000000ff384e7812 */ /* 0x000fe400078ec0ff */
[----:B------:R-:W-:Y:S01]  /*34da0*/  LOP3.LUT R71, R81, 0xff, RZ, 0xc0, !PT ;  /* 0x000000ff51477812 */ /* 0x000fe200078ec0ff */
[----:B------:R-:W-:Y:S01]  /*34db0*/  IMAD.MOV.U32 R81, RZ, RZ, R75 ;  /* 0x000000ffff517224 */ /* 0x000fe200078e004b */
[----:B------:R-:W-:Y:S02]  /*34dc0*/  SHF.R.U32.HI R85, RZ, 0x8, R59 ;  /* 0x00000008ff557819 */ /* 0x000fe4000001163b */
[----:B------:R-:W-:Y:S02]  /*34dd0*/  PRMT R71, R71, 0x7604, R78 ;  /* 0x0000760447477816 */ /* 0x000fe4000000004e */
[----:B------:R-:W-:-:S02]  /*34de0*/  SHF.R.U32.HI R83, RZ, 0x8, R58 ;  /* 0x00000008ff537819 */ /* 0x000fc4000001163a */
[----:B------:R-:W-:Y:S02]  /*34df0*/  SHF.R.U32.HI R78, RZ, 0x8, R57 ;  /* 0x00000008ff4e7819 */ /* 0x000fe40000011639 */
[----:B------:R-:W-:Y:S02]  /*34e00*/  LOP3.LUT R84, R59, 0xff, RZ, 0xc0, !PT ;  /* 0x000000ff3b547812 */ /* 0x000fe400078ec0ff */
[----:B------:R-:W-:Y:S02]  /*34e10*/  LOP3.LUT R85, R85, 0xff, RZ, 0xc0, !PT ;  /* 0x000000ff55557812 */ /* 0x000fe400078ec0ff */
[----:B------:R-:W-:Y:S02]  /*34e20*/  SHF.R.U32.HI R91, RZ, 0x8, R63 ;  /* 0x00000008ff5b7819 */ /* 0x000fe4000001163f */
[----:B------:R-:W-:Y:S02]  /*34e30*/  LOP3.LUT R82, R58, 0xff, RZ, 0xc0, !PT ;  /* 0x000000ff3a527812 */ /* 0x000fe400078ec0ff */
[----:B------:R-:W-:-:S02]  /*34e40*/  SHF.R.U32.HI R87, RZ, 0x8, R60 ;  /* 0x00000008ff577819 */ /* 0x000fc4000001163c */
[----:B------:R-:W-:Y:S02]  /*34e50*/  LOP3.LUT R83, R83, 0xff, RZ, 0xc0, !PT ;  /* 0x000000ff53537812 */ /* 0x000fe400078ec0ff */
[----:B------:R-:W-:Y:S02]  /*34e60*/  LOP3.LUT R75, R57, 0xff, RZ, 0xc0, !PT ;  /* 0x000000ff394b7812 */ /* 0x000fe400078ec0ff */
[----:B------:R-:W-:Y:S02]  /*34e70*/  LOP3.LUT R78, R78, 0xff, RZ, 0xc0, !PT ;  /* 0x000000ff4e4e7812 */ /* 0x000fe400078ec0ff */
[----:B------:R-:W-:Y:S02]  /*34e80*/  PRMT R84, R85, 0x7604, R84 ;  /* 0x0000760455547816 */ /* 0x000fe40000000054 */
[----:B------:R-:W-:Y:S02]  /*34e90*/  SHF.R.U32.HI R85, RZ, 0x8, R61 ;  /* 0x00000008ff557819 */ /* 0x000fe4000001163d */
[----:B------:R-:W-:-:S02]  /*34ea0*/  LOP3.LUT R88, R63, 0xff, RZ, 0xc0, !PT ;  /* 0x000000ff3f587812 */ /* 0x000fc400078ec0ff */
[----:B------:R-:W-:Y:S02]  /*34eb0*/  LOP3.LUT R91, R91, 0xff, RZ, 0xc0, !PT ;  /* 0x000000ff5b5b7812 */ /* 0x000fe400078ec0ff */
[----:B------:R-:W-:Y:S02]  /*34ec0*/  LOP3.LUT R86, R60, 0xff, RZ, 0xc0, !PT ;  /* 0x000000ff3c567812 */ /* 0x000fe400078ec0ff */
[----:B------:R-:W-:Y:S02]  /*34ed0*/  LOP3.LUT R87, R87, 0xff, RZ, 0xc0, !PT ;  /* 0x000000ff57577812 */ /* 0x000fe400078ec0ff */
[----:B------:R-:W-:Y:S02]  /*34ee0*/  PRMT R83, R83, 0x7604, R82 ;  /* 0x0000760453537816 */ /* 0x000fe40000000052 */
[----:B------:R-:W-:Y:S02]  /*34ef0*/  PRMT R75, R78, 0x7604, R75 ;  /* 0x000076044e4b7816 */ /* 0x000fe4000000004b */
[----:B------:R-:W-:-:S02]  /*34f00*/  SHF.R.U32.HI R82, RZ, 0x8, R62 ;  /* 0x00000008ff527819 */ /* 0x000fc4000001163e */
[----:B------:R-:W-:Y:S02]  /*34f10*/  LOP3.LUT R78, R61, 0xff, RZ, 0xc0, !PT ;  /* 0x000000ff3d4e7812 */ /* 0x000fe400078ec0ff */
[----:B------:R-:W-:Y:S02]  /*34f20*/  LOP3.LUT R85, R85, 0xff, RZ, 0xc0, !PT ;  /* 0x000000ff55557812 */ /* 0x000fe400078ec0ff */
[----:B------:R-:W-:Y:S02]  /*34f30*/  PRMT R88, R91, 0x7604, R88 ;  /* 0x000076045b587816 */ /* 0x000fe40000000058 */
[----:B------:R-:W-:Y:S02]  /*34f40*/  PRMT R89, R87, 0x7604, R86 ;  /* 0x0000760457597816 */ /* 0x000fe40000000056 */
[----:B------:R-:W-:Y:S02]  /*34f50*/  SHF.R.U32.HI R91, RZ, 0x10, R61 ;  /* 0x00000010ff5b7819 */ /* 0x000fe4000001163d */
[----:B------:R-:W-:-:S02]  /*34f60*/  LOP3.LUT R87, R82, 0xff, RZ, 0xc0, !PT ;  /* 0x000000ff52577812 */ /* 0x000fc400078ec0ff */
[----:B------:R-:W-:Y:S01]  /*34f70*/  PRMT R82, R85, 0x7604, R78 ;  /* 0x0000760455527816 */ /* 0x000fe2000000004e */
[----:B------:R-:W-:Y:S01]  /*34f80*/  IMAD.U32 R91, R91, 0x10000, RZ ;  /* 0x000100005b5b7824 */ /* 0x000fe200078e00ff */
[----:B------:R-:W-:Y:S02]  /*34f90*/  SHF.R.U32.HI R78, RZ, 0x10, R57 ;  /* 0x00000010ff4e7819 */ /* 0x000fe40000011639 */
[----:B------:R-:W-:Y:S02]  /*34fa0*/  SHF.R.U32.HI R85, RZ, 0x10, R59 ;  /* 0x00000010ff557819 */ /* 0x000fe4000001163b */
[----:B------:R-:W-:Y:S01]  /*34fb0*/  LOP3.LUT R86, R62, 0xff, RZ, 0xc0, !PT ;  /* 0x000000ff3e567812 */ /* 0x000fe200078ec0ff */
[----:B------:R-:W-:Y:S01]  /*34fc0*/  IMAD.U32 R78, R78, 0x10000, RZ ;  /* 0x000100004e4e7824 */ /* 0x000fe200078e00ff */
[----:B------:R-:W-:Y:S01]  /*34fd0*/  LOP3.LUT R91, R82, 0xff0000, R91, 0xf8, !PT ;  /* 0x00ff0000525b7812 */ /* 0x000fe200078ef85b */
[----:B------:R-:W-:Y:S01]  /*34fe0*/  IMAD.U32 R85, R85, 0x10000, RZ ;  /* 0x0001000055557824 */ /* 0x000fe200078e00ff */
[----:B------:R-:W-:-:S02]  /*34ff0*/  LOP3.LUT R71, R71, 0xff0000, R56, 0xf8, !PT ;  /* 0x00ff000047477812 */ /* 0x000fc400078ef838 */
[----:B------:R-:W-:Y:S02]  /*35000*/  LOP3.LUT R75, R75, 0xff0000, R78, 0xf8, !PT ;  /* 0x00ff00004b4b7812 */ /* 0x000fe400078ef84e */
[----:B------:R-:W-:Y:S02]  /*35010*/  LOP3.LUT R83, R83, 0xff0000, R58, 0xf8, !PT ;  /* 0x00ff000053537812 */ /* 0x000fe400078ef83a */
[----:B------:R-:W-:Y:S02]  /*35020*/  PRMT R113, R87, 0x7604, R86 ;  /* 0x0000760457717816 */ /* 0x000fe40000000056 */
[----:B------:R-:W-:Y:S02]  /*35030*/  LOP3.LUT R91, R91, 0xff000000, R61, 0xf8, !PT ;  /* 0xff0000005b5b7812 */ /* 0x000fe400078ef83d */
[----:B------:R-:W-:Y:S02]  /*35040*/  LOP3.LUT R87, R84, 0xff0000, R85, 0xf8, !PT ;  /* 0x00ff000054577812 */ /* 0x000fe400078ef855 */
[----:B------:R-:W-:-:S02]  /*35050*/  LOP3.LUT R85, R71, 0xff000000, R56, 0xf8, !PT ;  /* 0xff00000047557812 */ /* 0x000fc400078ef838 */
[----:B------:R-:W-:Y:S02]  /*35060*/  LOP3.LUT R75, R75, 0xff000000, R57, 0xf8, !PT ;  /* 0xff0000004b4b7812 */ /* 0x000fe400078ef839 */
[----:B------:R-:W-:Y:S02]  /*35070*/  LOP3.LUT R56, R83, 0xff000000, R58, 0xf8, !PT ;  /* 0xff00000053387812 */ /* 0x000fe400078ef83a */
[----:B------:R-:W-:Y:S02]  /*35080*/  F2FP.F16.E4M3.UNPACK_B R71, R73 ;  /* 0x00000049ff47723e */ /* 0x000fe400020006ff */
[----:B------:R-:W-:Y:S02]  /*35090*/  F2FP.F16.E4M3.UNPACK_B R83, R91 ;  /* 0x0000005bff53723e */ /* 0x000fe400020006ff */
[----:B------:R-:W-:Y:S01]  /*350a0*/  F2FP.F16.E4M3.UNPACK_B R78, R75 ;  /* 0x0000004bff4e723e */ /* 0x000fe200020006ff */
[----:B------:R-:W-:Y:S01]  /*350b0*/  HADD2.F32 R57, -RZ, R71.H0_H0 ;  /* 0x20000047ff397230 */ /* 0x000fe20000004100 */
[----:B------:R-:W-:Y:S01]  /*350c0*/  F2FP.F16.E4M3.UNPACK_B R61, R69 ;  /* 0x00000045ff3d723e */ /* 0x000fe200020006ff */
[----:B------:R-:W-:Y:S01]  /*350d0*/  HADD2.F32 R84, -RZ, R83.H0_H0 ;  /* 0x20000053ff547230 */ /* 0x000fe20000004100 */
[----:B------:R-:W-:Y:S01]  /*350e0*/  SHF.R.U32.HI R115, RZ, 0x10, R63 ;  /* 0x00000010ff737819 */ /* 0x000fe2000001163f */
[----:B------:R-:W-:Y:S01]  /*350f0*/  HADD2.F32 R82, -RZ, R78.H0_H0 ;  /* 0x2000004eff527230 */ /* 0x000fe20000004100 */
[----:B------:R-:W-:Y:S01]  /*35100*/  LOP3.LUT R87, R87, 0xff000000, R59, 0xf8, !PT ;  /* 0xff00000057577812 */ /* 0x000fe200078ef83b */
[----:B------:R-:W-:Y:S01]  /*35110*/  HADD2.F32 R58, -RZ, R61.H0_H0 ;  /* 0x2000003dff3a7230 */ /* 0x000fe20000004100 */
[----:B------:R-:W-:Y:S01]  /*35120*/  LOP3.LUT R59, R113, 0xff0000, R62, 0xf8, !PT ;  /* 0x00ff0000713b7812 */ /* 0x000fe200078ef83e */
[----:B------:R-:W-:-:S02]  /*35130*/  IMAD.U32 R115, R115, 0x10000, RZ ;  /* 0x0001000073737824 */ /* 0x000fc400078e00ff */
[----:B------:R-:W-:Y:S01]  /*35140*/  FMUL.FTZ R113, R57, R84 ;  /* 0x0000005439717220 */ /* 0x000fe20000410000 */
[--C-:B------:R-:W-:Y:S01]  /*35150*/  LOP3.LUT R89, R89, 0xff0000, R60.reuse, 0xf8, !PT ;  /* 0x00ff000059597812 */ /* 0x100fe200078ef83c */
[-C--:B------:R-:W-:Y:S01]  /*35160*/  FMUL.FTZ R117, R57, R82.reuse ;  /* 0x0000005239757220 */ /* 0x080fe20000410000 */
[----:B------:R-:W-:Y:S01]  /*35170*/  F2FP.F16.E4M3.UNPACK_B R73, R73.H1 ;  /* 0x00000049ff49723e */ /* 0x000fe200030006ff */
[----:B------:R-:W-:Y:S01]  /*35180*/  FFMA.FTZ R57, R58, R82, -R113 ;  /* 0x000000523a397223 */ /* 0x000fe20000010871 */
[----:B------:R-:W-:Y:S01]  /*35190*/  F2FP.F16.E4M3.UNPACK_B R91, R91.H1 ;  /* 0x0000005bff5b723e */ /* 0x000fe200030006ff */
[----:B------:R-:W-:Y:S01]  /*351a0*/  HADD2.F32 R82, -RZ, R83.H1_H1 ;  /* 0x30000053ff527230 */ /* 0x000fe20000004100 */
[----:B------:R-:W-:Y:S01]  /*351b0*/  F2FP.F16.E4M3.UNPACK_B R75, R75.H1 ;  /* 0x0000004bff4b723e */ /* 0x000fe200030006ff */
[----:B------:R-:W-:Y:S01]  /*351c0*/  HADD2.F32 R71, -RZ, R71.H1_H1 ;  /* 0x30000047ff477230 */ /* 0x000fe20000004100 */
[----:B------:R-:W-:Y:S01]  /*351d0*/  LOP3.LUT R115, R88, 0xff0000, R115, 0xf8, !PT ;  /* 0x00ff000058737812 */ /* 0x000fe200078ef873 */
[----:B------:R-:W-:Y:S01]  /*351e0*/  HADD2.F32 R83, -RZ, R91.H0_H0 ;  /* 0x2000005bff537230 */ /* 0x000fe20000004100 */
[----:B------:R-:W-:Y:S01]  /*351f0*/  LOP3.LUT R89, R89, 0xff000000, R60, 0xf8, !PT ;  /* 0xff00000059597812 */ /* 0x000fe200078ef83c */
[----:B------:R-:W-:Y:S01]  /*35200*/  HADD2.F32 R60, -RZ, R73.H0_H0 ;  /* 0x20000049ff3c7230 */ /* 0x000fe20000004100 */
[----:B------:R-:W-:Y:S01]  /*35210*/  F2FP.F16.E4M3.UNPACK_B R69, R69.H1 ;  /* 0x00000045ff45723e */ /* 0x000fe200030006ff */
[----:B------:R-:W-:Y:S01]  /*35220*/  HADD2.F32 R78, -RZ, R78.H1_H1 ;  /* 0x3000004eff4e7230 */ /* 0x000fe20000004100 */
[----:B------:R-:W-:Y:S01]  /*35230*/  LOP3.LUT R59, R59, 0xff000000, R62, 0xf8, !PT ;  /* 0xff0000003b3b7812 */ /* 0x000fe200078ef83e */
[----:B------:R-:W-:Y:S01]  /*35240*/  HADD2.F32 R62, -RZ, R75.H0_H0 ;  /* 0x2000004bff3e7230 */ /* 0x000fe20000004100 */
[----:B------:R-:W-:Y:S01]  /*35250*/  LOP3.LUT R115, R115, 0xff000000, R63, 0xf8, !PT ;  /* 0xff00000073737812 */ /* 0x000fe200078ef83f */
[----:B------:R-:W-:Y:S01]  /*35260*/  FFMA.FTZ R58, R58, R84, R117 ;  /* 0x000000543a3a7223 */ /* 0x000fe20000010075 */
[----:B------:R-:W-:-:S02]  /*35270*/  HADD2.F32 R61, -RZ, R61.H1_H1 ;  /* 0x3000003dff3d7230 */ /* 0x000fc40000004100 */
[C---:B------:R-:W-:Y:S01]  /*35280*/  FMUL.FTZ R84, R71.reuse, R82 ;  /* 0x0000005247547220 */ /* 0x040fe20000410000 */
[--C-:B------:R-:W-:Y:S02]  /*35290*/  HADD2.F32 R63, -RZ, R69.reuse.H0_H0 ;  /* 0x20000045ff3f7230 */ /* 0x100fe40000004100 */
[CC--:B------:R-:W-:Y:S01]  /*352a0*/  FMUL.FTZ R86, R60.reuse, R83.reuse ;  /* 0x000000533c567220 */ /* 0x0c0fe20000410000 */
[----:B------:R-:W-:Y:S01]  /*352b0*/  FMUL.FTZ R71, R71, R78 ;  /* 0x0000004e47477220 */ /* 0x000fe20000410000 */
[----:B------:R-:W-:Y:S01]  /*352c0*/  FMUL.FTZ R88, R60, R62 ;  /* 0x0000003e3c587220 */ /* 0x000fe20000410000 */
[----:B------:R-:W-:Y:S01]  /*352d0*/  FFMA.FTZ R60, R61, R78, -R84 ;  /* 0x0000004e3d3c7223 */ /* 0x000fe20000010854 */
[----:B------:R-:W-:Y:S01]  /*352e0*/  FFMA.FTZ R62, R63, R62, -R86 ;  /* 0x0000003e3f3e7223 */ /* 0x000fe20000010856 */
[----:B------:R-:W-:Y:S01]  /*352f0*/  FFMA.FTZ R61, R61, R82, R71 ;  /* 0x000000523d3d7223 */ /* 0x000fe20000010047 */
[----:B------:R-:W-:Y:S01]  /*35300*/  FFMA.FTZ R63, R63, R83, R88 ;  /* 0x000000533f3f7223 */ /* 0x000fe20000010058 */
[----:B------:R-:W-:Y:S01]  /*35310*/  HADD2.F32 R78, -RZ, R69.H1_H1 ;  /* 0x30000045ff4e7230 */ /* 0x000fe20000004100 */
[----:B------:R-:W-:Y:S01]  /*35320*/  F2FP.F16.E4M3.UNPACK_B R82, R81 ;  /* 0x00000051ff52723e */ /* 0x000fe200020006ff */
[----:B------:R-:W-:Y:S01]  /*35330*/  HADD2.F32 R69, -RZ, R73.H1_H1 ;  /* 0x30000049ff457230 */ /* 0x000fe20000004100 */
[----:B------:R-:W-:Y:S01]  /*35340*/  F2FP.F16.E4M3.UNPACK_B R88, R115 ;  /* 0x00000073ff58723e */ /* 0x000fe200020006ff */
[----:B------:R-:W-:Y:S01]  /*35350*/  HADD2.F32 R91, -RZ, R91.H1_H1 ;  /* 0x3000005bff5b7230 */ /* 0x000fe20000004100 */
[----:B------:R-:W-:Y:S01]  /*35360*/  F2FP.F16.E4M3.UNPACK_B R84, R87 ;  /* 0x00000057ff54723e */ /* 0x000fe200020006ff */
[----:B------:R-:W-:Y:S01]  /*35370*/  HADD2.F32 R83, -RZ, R75.H1_H1 ;  /* 0x3000004bff537230 */ /* 0x000fe20000004100 */
[----:B------:R-:W-:Y:S01]  /*35380*/  F2FP.F16.E4M3.UNPACK_B R75, R80 ;  /* 0x00000050ff4b723e */ /* 0x000fe200020006ff */
        /* <DEDUP_REMOVED lines=10> */
[----:B------:R-:W-:Y:S01]  /*35430*/  F2FP.F16.E4M3.UNPACK_B R82, R81.H1 ;  /* 0x00000051ff52723e */ /* 0x000fe200030006ff */
[C---:B------:R-:W-:Y:S01]  /*35440*/  FFMA.FTZ R71, R73.reuse, R86, -R112 ;  /* 0x0000005649477223 */ /* 0x040fe20000010870 */
[----:B------:R-:W-:Y:S01]  /*35450*/  F2FP.F16.E4M3.UNPACK_B R115, R115.H1 ;  /* 0x00000073ff73723e */ /* 0x000fe200030006ff */
[----:B------:R-:W-:Y:S01]  /*35460*/  FFMA.FTZ R78, R78, R91, R110 ;  /* 0x0000005b4e4e7223 */ /* 0x000fe2000001006e */
        /* <DEDUP_REMOVED lines=10> */
[----:B------:R-:W-:Y:S02]  /*35510*/  HADD2.F32 R88, -RZ, R87.H0_H0 ;  /* 0x20000057ff587230 */ /* 0x000fe40000004100 */
[----:B------:R-:W-:Y:S01]  /*35520*/  FMUL.FTZ R83, R83, R86 ;  /* 0x0000005653537220 */ /* 0x000fe20000410000 */
        /* <DEDUP_REMOVED lines=8> */
[C---:B------:R-:W-:Y:S01]  /*355b0*/  FFMA.FTZ R112, R75.reuse, R86, -R110 ;  /* 0x000000564b707223 */ /* 0x040fe2000001086e */
[----:B------:R-:W-:Y:S01]  /*355c0*/  FFMA.FTZ R114, R75, R90, R83 ;  /* 0x0000005a4b727223 */ /* 0x000fe20000010053 */
[----:B------:R-:W-:Y:S01]  /*355d0*/  HADD2.F32 R84, -RZ, R82.H1_H1 ;  /* 0x30000052ff547230 */ /* 0x000fe20000004100 */
[----:B------:R-:W-:Y:S01]  /*355e0*/  F2FP.F16.E4M3.UNPACK_B R82, R72.H1 ;  /* 0x00000048ff52723e */ /* 0x000fe200030006ff */
[----:B------:R-:W-:Y:S01]  /*355f0*/  HADD2.F32 R81, -RZ, R80.H1_H1 ;  /* 0x30000050ff517230 */ /* 0x000fe20000004100 */
[----:B------:R-:W-:Y:S02]  /*35600*/  F2FP.F16.E4M3.UNPACK_B R90, R89.H1 ;  /* 0x00000059ff5a723e */ /* 0x000fe400030006ff */
[----:B------:R-:W-:Y:S01]  /*35610*/  F2FP.F16.E4M3.UNPACK_B R86, R85.H1 ;  /* 0x00000055ff56723e */ /* 0x000fe200030006ff */
        /* <DEDUP_REMOVED lines=15> */
[----:B------:R-:W-:Y:S01]  /*35710*/  HADD2.F32 R75, -RZ, R75.H1_H1 ;  /* 0x3000004bff4b7230 */ /* 0x000fe20000004100 */
[----:B------:R-:W-:Y:S01]  /*35720*/  F2FP.F16.E4M3.UNPACK_B R89, R89 ;  /* 0x00000059ff59723e */ /* 0x000fe200020006ff */
[C---:B------:R-:W-:Y:S01]  /*35730*/  FFMA.FTZ R119, R81.reuse, R88, -R110 ;  /* 0x0000005851777223 */ /* 0x040fe2000001086e */
[----:B------:R-:W-:Y:S01]  /*35740*/  F2FP.F16.E4M3.UNPACK_B R85, R85 ;  /* 0x00000055ff55723e */ /* 0x000fe200020006ff */
[----:B------:R-:W-:Y:S01]  /*35750*/  FFMA.FTZ R121, R81, R115, R120 ;  /* 0x0000007351797223 */ /* 0x000fe20000010078 */
[----:B------:R-:W-:Y:S01]  /*35760*/  F2FP.F16.E4M3.UNPACK_B R68, R68 ;  /* 0x00000044ff44723e */ /* 0x000fe200020006ff */
[----:B------:R-:W-:Y:S01]  /*35770*/  FMUL.FTZ R72, R82, R90 ;  /* 0x0000005a52487220 */ /* 0x000fe20000410000 */
        /* <DEDUP_REMOVED lines=11> */
[----:B------:R-:W-:Y:S01]  /*35830*/  FFMA.FTZ R84, R72, R82, -R75 ;  /* 0x0000005248547223 */ /* 0x000fe2000001084b */
[----:B------:R-:W-:Y:S01]  /*35840*/  HADD2.F32 R85, -RZ, R85.H1_H1 ;  /* 0x30000055ff557230 */ /* 0x000fe20000004100 */
[----:B------:R-:W-:Y:S01]  /*35850*/  F2FP.F16.E4M3.UNPACK_B R75, R74.H1 ;  /* 0x0000004aff4b723e */ /* 0x000fe200030006ff */
[----:B------:R-:W-:Y:S02]  /*35860*/  HADD2.F32 R68, -RZ, R68.H1_H1 ;  /* 0x30000044ff447230 */ /* 0x000fe40000004100 */
[----:B------:R-:W-:Y:S01]  /*35870*/  FMUL.FTZ R81, R80, R89 ;  /* 0x0000005950517220 */ /* 0x000fe20000410000 */
[----:B------:R-:W-:Y:S01]  /*35880*/  F2FP.F16.E4M3.UNPACK_B R82, R59.H1 ;  /* 0x0000003bff52723e */ /* 0x000fe200030006ff */
[----:B------:R-:W-:Y:S01]  /*35890*/  FFMA.FTZ R86, R72, R83, R86 ;  /* 0x0000005348567223 */ /* 0x000fe20000010056 */
[-C--:B------:R-:W-:Y:S01]  /*358a0*/  FMUL.FTZ R83, R80, R85.reuse ;  /* 0x0000005550537220 */ /* 0x080fe20000410000 */
[----:B------:R-:W-:Y:S01]  /*358b0*/  FFMA.FTZ R87, R68, R85, -R81 ;  /* 0x0000005544577223 */ /* 0x000fe20000010851 */
[----:B------:R-:W-:Y:S01]  /*358c0*/  F2FP.F16.E4M3.UNPACK_B R72, R70.H1 ;  /* 0x00000046ff48723e */ /* 0x000fe200030006ff */
[----:B------:R-:W-:Y:S01]  /*358d0*/  HADD2.F32 R80, -RZ, R75.H0_H0 ;  /* 0x2000004bff507230 */ /* 0x000fe20000004100 */
[----:B------:R-:W-:Y:S01]  /*358e0*/  F2FP.F16.E4M3.UNPACK_B R81, R56.H1 ;  /* 0x00000038ff51723e */ /* 0x000fe200030006ff */
[----:B------:R-:W-:-:S02]  /*358f0*/  HADD2.F32 R85, -RZ, R82.H0_H0 ;  /* 0x20000052ff557230 */ /* 0x000fc40000004100 */
[----:B------:R-:W-:Y:S01]  /*35900*/  FFMA.FTZ R89, R68, R89, R83 ;  /* 0x0000005944597223 */ /* 0x000fe20000010053 */
[----:B------:R-:W-:Y:S01]  /*35910*/  HADD2.F32 R68, -RZ, R72.H0_H0 ;  /* 0x20000048ff447230 */ /* 0x000fe20000004100 */
[----:B------:R-:W-:Y:S01]  /*35920*/  F2FP.F16.E4M3.UNPACK_B R74, R74 ;  /* 0x0000004aff4a723e */ /* 0x000fe200020006ff */
[----:B------:R-:W-:Y:S02]  /*35930*/  HADD2.F32 R83, -RZ, R81.H0_H0 ;  /* 0x20000051ff537230 */ /* 0x000fe40000004100 */
[C---:B------:R-:W-:Y:S01]  /*35940*/  FMUL.FTZ R115, R80.reuse, R85 ;  /* 0x0000005550737220 */ /* 0x040fe20000410000 */
[----:B------:R-:W-:Y:S01]  /*35950*/  HADD2.F32 R75, -RZ, R75.H1_H1 ;  /* 0x3000004bff4b7230 */ /* 0x000fe20000004100 */
[----:B------:R-:W-:Y:S01]  /*35960*/  F2FP.F16.E4M3.UNPACK_B R56, R56 ;  /* 0x00000038ff38723e */ /* 0x000fe200020006ff */
[----:B------:R-:W-:Y:S02]  /*35970*/  HADD2.F32 R82, -RZ, R82.H1_H1 ;  /* 0x30000052ff527230 */ /* 0x000fe40000004100 */
[----:B------:R-:W-:Y:S01]  /*35980*/  FMUL.FTZ R117, R80, R83 ;  /* 0x0000005350757220 */ /* 0x000fe20000410000 */
[----:B------:R-:W-:-:S02]  /*35990*/  HADD2.F32 R81, -RZ, R81.H1_H1 ;  /* 0x30000051ff517230 */ /* 0x000fc40000004100 */
[C---:B------:R-:W-:Y:S01]  /*359a0*/  FFMA.FTZ R115, R68.reuse, R83, -R115 ;  /* 0x0000005344737223 */ /* 0x040fe20000010873 */
[----:B------:R-:W-:Y:S02]  /*359b0*/  HADD2.F32 R72, -RZ, R72.H1_H1 ;  /* 0x30000048ff487230 */ /* 0x000fe40000004100 */
[C---:B------:R-:W-:Y:S01]  /*359c0*/  FMUL.FTZ R83, R75.reuse, R82 ;  /* 0x000000524b537220 */ /* 0x040fe20000410000 */
[----:B------:R-:W-:Y:S01]  /*359d0*/  FFMA.FTZ R117, R68, R85, R117 ;  /* 0x0000005544757223 */ /* 0x000fe20000010075 */
[-C--:B------:R-:W-:Y:S01]  /*359e0*/  FMUL.FTZ R75, R75, R81.reuse ;  /* 0x000000514b4b7220 */ /* 0x080fe20000410000 */
[----:B------:R-:W-:Y:S01]  /*359f0*/  F2FP.F16.E4M3.UNPACK_B R70, R70 ;  /* 0x00000046ff46723e */ /* 0x000fe200020006ff */
[C---:B------:R-:W-:Y:S01]  /*35a00*/  FFMA.FTZ R110, R72.reuse, R81, -R83 ;  /* 0x00000051486e7223 */ /* 0x040fe20000010853 */
[----:B------:R-:W-:Y:S02]  /*35a10*/  HADD2.F32 R68, -RZ, R56.H0_H0 ;  /* 0x20000038ff447230 */ /* 0x000fe40000004100 */
[----:B------:R-:W-:Y:S01]  /*35a20*/  FFMA.FTZ R82, R72, R82, R75 ;  /* 0x0000005248527223 */ /* 0x000fe2000001004b */
[----:B------:R-:W-:Y:S01]  /*35a30*/  F2FP.F16.E4M3.UNPACK_B R72, R59 ;  /* 0x0000003bff48723e */ /* 0x000fe200020006ff */
[--C-:B------:R-:W-:Y:S01]  /*35a40*/  HADD2.F32 R59, -RZ, R74.reuse.H0_H0 ;  /* 0x2000004aff3b7230 */ /* 0x100fe20000004100 */
[----:B------:R-:W-:Y:S01]  /*35a50*/  F2FP.SATFINITE.E4M3.F32.PACK_AB_MERGE_C R118, R121, R118, RZ ;  /* 0x000000767976723e */ /* 0x000fe200048070ff */
[----:B------:R-:W-:Y:S01]  /*35a60*/  HADD2.F32 R74, -RZ, R74.H1_H1 ;  /* 0x3000004aff4a7230 */ /* 0x000fe20000004100 */
[----:B------:R-:W-:Y:S01]  /*35a70*/  F2FP.SATFINITE.E4M3.F32.PACK_AB_MERGE_C R61, R61, R58, R63 ;  /* 0x0000003a3d3d723e */ /* 0x000fe2000480703f */
[--C-:B------:R-:W-:Y:S01]  /*35a80*/  HADD2.F32 R80, -RZ, R72.reuse.H0_H0 ;  /* 0x20000048ff507230 */ /* 0x100fe20000004100 */
[----:B------:R-:W-:Y:S01]  /*35a90*/  F2FP.SATFINITE.E4M3.F32.PACK_AB_MERGE_C R116, R119, R116, RZ ;  /* 0x000000747774723e */ /* 0x000fe200048070ff */
[----:B------:R-:W-:Y:S01]  /*35aa0*/  HADD2.F32 R81, -RZ, R72.H1_H1 ;  /* 0x30000048ff517230 */ /* 0x000fe20000004100 */
[----:B------:R-:W-:Y:S01]  /*35ab0*/  F2FP.SATFINITE.E4M3.F32.PACK_AB_MERGE_C R88, R88, R113, RZ ;  /* 0x000000715858723e */ /* 0x000fe200048070ff */
[----:B------:R-:W-:-:S02]  /*35ac0*/  HADD2.F32 R75, -RZ, R56.H1_H1 ;  /* 0x30000038ff4b7230 */ /* 0x000fc40000004100 */
[C---:B------:R-:W-:Y:S01]  /*35ad0*/  FMUL.FTZ R83, R59.reuse, R80 ;  /* 0x000000503b537220 */ /* 0x040fe20000410000 */
[--C-:B------:R-:W-:Y:S02]  /*35ae0*/  HADD2.F32 R56, -RZ, R70.reuse.H0_H0 ;  /* 0x20000046ff387230 */ /* 0x100fe40000004100 */
[-C--:B------:R-:W-:Y:S01]  /*35af0*/  FMUL.FTZ R59, R59, R68.reuse ;  /* 0x000000443b3b7220 */ /* 0x080fe20000410000 */
[----:B------:R-:W-:Y:S02]  /*35b00*/  HADD2.F32 R70, -RZ, R70.H1_H1 ;  /* 0x30000046ff467230 */ /* 0x000fe40000004100 */
[C---:B------:R-:W-:Y:S01]  /*35b10*/  FMUL.FTZ R85, R74.reuse, R81 ;  /* 0x000000514a557220 */ /* 0x040fe20000410000 */
        /* <DEDUP_REMOVED lines=8> */
[----:B------:R-:W-:Y:S01]  /*35ba0*/  F2FP.SATFINITE.E4M3.F32.PACK_AB_MERGE_C R75, R114, R73, R118 ;  /* 0x00000049724b723e */ /* 0x000fe20004807076 */
[----:B------:R-:W-:Y:S01]  /*35bb0*/  IMAD.MOV.U32 R73, RZ, RZ, R61 ;  /* 0x000000ffff497224 */ /* 0x000fe200078e003d */
[----:B------:R-:W-:Y:S02]  /*35bc0*/  F2FP.SATFINITE.E4M3.F32.PACK_AB_MERGE_C R69, R60, R57, R62 ;  /* 0x000000393c45723e */ /* 0x000fe4000480703e */
[----:B------:R-:W-:Y:S02]  /*35bd0*/  F2FP.SATFINITE.E4M3.F32.PACK_AB_MERGE_C R71, R112, R71, R116 ;  /* 0x000000477047723e */ /* 0x000fe40004807074 */
[----:B------:R-:W-:-:S02]  /*35be0*/  F2FP.SATFINITE.E4M3.F32.PACK_AB_MERGE_C R68, R87, R84, R88 ;  /* 0x000000545744723e */ /* 0x000fc40004807058 */
[----:B------:R-:W-:Y:S02]  /*35bf0*/  F2FP.SATFINITE.E4M3.F32.PACK_AB_MERGE_C R72, R89, R86, R90 ;  /* 0x000000565948723e */ /* 0x000fe4000480705a */
[----:B------:R-:W-:Y:S02]  /*35c00*/  F2FP.SATFINITE.E4M3.F32.PACK_AB_MERGE_C R70, R56, R83, R110 ;  /* 0x000000533846723e */ /* 0x000fe4000480706e */
[----:B------:R-:W-:-:S07]  /*35c10*/  F2FP.SATFINITE.E4M3.F32.PACK_AB_MERGE_C R74, R74, R59, R82 ;  /* 0x0000003b4a4a723e */ /* 0x000fce0004807052 */
.L_x_1819:
[----:B------:R-:W-:Y:S05]  /*35c20*/  BSYNC B3 ;  /* 0x0000000000037941 */ /* 0x000fea0003800000 */
.L_x_1818:
[C---:B------:R-:W-:Y:S02]  /*35c30*/  R2UR UR4, R20.reuse ;  /* 0x00000000140472ca */ /* 0x040fe400000e0000 */
[C---:B------:R-:W-:Y:S02]  /*35c40*/  R2UR UR5, R21.reuse ;  /* 0x00000000150572ca */ /* 0x040fe400000e0000 */
[----:B------:R-:W-:Y:S02]  /*35c50*/  @!P1 R2UR UR6, R20 ;  /* 0x00000000140692ca */ /* 0x000fe400000e0000 */
[----:B------:R-:W-:Y:S02]  /*35c60*/  @!P1 R2UR UR7, R21 ;  /* 0x00000000150792ca */ /* 0x000fe400000e0000 */
[----:B------:R-:W-:Y:S02]  /*35c70*/  SHF.R.S32.HI R79, RZ, 0x1f, R79 ;  /* 0x0000001fff4f7819 */ /* 0x000fe4000001144f */
[----:B------:R-:W-:-:S02]  /*35c80*/  @!P1 SHF.R.S32.HI R56, RZ, 0x1f, R77 ;  /* 0x0000001fff389819 */ /* 0x000fc4000001144d */
[CC--:B------:R-:W-:Y:S02]  /*35c90*/  IADD3.X R77, R27.reuse, R111.reuse, R79, P2, P3 ;  /* 0x0000006f1b4d7210 */ /* 0x0c0fe400017e644f */
[----:B------:R-:W-:-:S03]  /*35ca0*/  @!P1 IADD3.X R107, R27, R111, R56, P4, P5 ;  /* 0x0000006f1b6b9210 */ /* 0x000fc600027ea438 */
[----:B-----5:R0:W-:Y:S04]  /*35cb0*/  ST.E.128 desc[UR4][R76.64], R68 ;  /* 0x000000444c007985 */ /* 0x0201e8000c101d04 */
[----:B------:R0:W-:Y:S02]  /*35cc0*/  @!P1 ST.E.128 desc[UR6][R106.64], R72 ;  /* 0x000000486a009985 */ /* 0x0001e4000c101d06 */
.L_x_1809:
[----:B------:R-:W-:Y:S05]  /*35cd0*/  BSYNC B2 ;  /* 0x0000000000027941 */ /* 0x000fea0003800000 */
.L_x_1808:
[----:B------:R-:W-:Y:S02]  /*35ce0*/  R2UR UR4, R20 ;  /* 0x00000000140472ca */ /* 0x000fe400000e0000 */
[----:B------:R-:W-:-:S13]  /*35cf0*/  R2UR UR5, R21 ;  /* 0x00000000150572ca */ /* 0x000fda00000e0000 */
[----:B------:R-:W2:Y:S01]  /*35d00*/  LD.E R56, desc[UR4][R98.64+0xc] ;  /* 0x00000c0462387980 */ /* 0x000ea2000c101900 */
[----:B------:R-:W-:Y:S01]  /*35d10*/  LEA.HI.SX32 R109, R109, 0x80, 0x1f ;  /* 0x000000806d6d7811 */ /* 0x000fe200078ffaff */
[----:B------:R-:W-:Y:S01]  /*35d20*/  IMAD R60, R105, R53, RZ ;  /* 0x00000035693c7224 */ /* 0x000fe200078e02ff */
[----:B------:R-:W-:-:S05]  /*35d30*/  SHF.R.S32.HI R59, RZ, 0x1f, R53 ;  /* 0x0000001fff3b7819 */ /* 0x000fca0000011435 */
[----:B------:R-:W-:Y:S01]  /*35d40*/  IMAD R105, R104, R59, R60 ;  /* 0x0000003b68697224 */ /* 0x000fe200078e023c */
[----:B------:R-:W-:Y:S01]  /*35d50*/  SHF.R.S32.HI R59, RZ, 0x1f, R109 ;  /* 0x0000001fff3b7819 */ /* 0x000fe2000001146d */
[----:B--2---:R-:W-:-:S05]  /*35d60*/  IMAD R56, R53, -0xa0, R56 ;  /* 0xffffff6035387824 */ /* 0x004fca00078e0238 */
[----:B------:R-:W-:Y:S01]  /*35d70*/  VIMNMX R58, R56, 0xa0, PT ;  /* 0x000000a0383a7848 */ /* 0x000fe20003fe0100 */
[----:B------:R-:W-:-:S03]  /*35d80*/  IMAD.WIDE.U32 R56, R104, R53, RZ ;  /* 0x0000003568387225 */ /* 0x000fc600078e00ff */
[----:B------:R-:W-:Y:S01]  /*35d90*/  ISETP.GE.AND P1, PT, R109, R58, PT ;  /* 0x0000003a6d00720c */ /* 0x000fe20003f26270 */
[----:B------:R-:W-:Y:S02]  /*35da0*/  IMAD R58, R95, R109, RZ ;  /* 0x0000006d5f3a7224 */ /* 0x000fe400078e02ff */
[----:B------:R-:W-:Y:S02]  /*35db0*/  IMAD.IADD R57, R57, 0x1, R105 ;  /* 0x0000000139397824 */ /* 0x000fe400078e0269 */
[C---:B------:R-:W-:Y:S02]  /*35dc0*/  IMAD R59, R94.reuse, R59, R58 ;  /* 0x0000003b5e3b7224 */ /* 0x040fe400078e023a */
[----:B------:R-:W-:-:S06]  /*35dd0*/  IMAD.WIDE.U32 R94, R94, R109, R56 ;  /* 0x0000006d5e5e7225 */ /* 0x000fcc00078e0038 */
[----:B------:R-:W-:Y:S05]  /*35de0*/  @P1 BRA `(.L_x_1777) ;  /* 0x0000004400f81947 */ /* 0x000fea0003800000 */
[----:B------:R-:W-:Y:S02]  /*35df0*/  R2UR UR4, R20 ;  /* 0x00000000140472ca */ /* 0x000fe400000e0000 */
[----:B------:R-:W-:-:S13]  /*35e00*/  R2UR UR5, R21 ;  /* 0x00000000150572ca */ /* 0x000fda00000e0000 */
[----:B-----5:R-:W2:Y:S01]  /*35e10*/  LD.E.U8 R56, desc[UR4][R100.64] ;  /* 0x0000000464387980 */ /* 0x020ea2000c101100 */
[----:B------:R-:W-:Y:S01]  /*35e20*/  BSSY B2, `(.L_x_1820) ;  /* 0x000013b000027945 */ /* 0x000fe20003800000 */
[----:B0-----:R-:W-:Y:S01]  /*35e30*/  IMAD.IADD R69, R95, 0x1, R59 ;  /* 0x000000015f457824 */ /* 0x001fe200078e023b */
[----:B--2---:R-:W-:-:S04]  /*35e40*/  LOP3.LUT R56, R56, 0x1, RZ, 0xc0, !PT ;  /* 0x0000000138387812 */ /* 0x004fc800078ec0ff */
[----:B------:R-:W-:-:S13]  /*35e50*/  ISETP.NE.U32.AND P1, PT, R56, 0x1, PT ;  /* 0x000000013800780c */ /* 0x000fda0003f25070 */
[----:B------:R-:W-:Y:S05]  /*35e60*/  @P1 BRA `(.L_x_1821) ;  /* 0x0000001000d81947 */ /* 0x000fea0003800000 */
[----:B------:R-:W-:Y:S02]  /*35e70*/  R2UR UR4, R20 ;  /* 0x00000000140472ca */ /* 0x000fe400000e0000 */
[----:B------:R-:W-:-:S13]  /*35e80*/  R2UR UR5, R21 ;  /* 0x00000000150572ca */ /* 0x000fda00000e0000 */
[----:B------:R-:W2:Y:S01]  /*35e90*/  LD.E R56, desc[UR4][R98.64+0x4] ;  /* 0x0000040462387980 */ /* 0x000ea2000c101900 */
[----:B------:R-:W-:Y:S01]  /*35ea0*/  IMAD.IADD R59, R7, 0x1, -R108 ;  /* 0x00000001073b7824 */ /* 0x000fe200078e0a6c */
[----:B------:R-:W-:Y:S02]  /*35eb0*/  SHF.R.S32.HI R62, RZ, 0x1f, R109 ;  /* 0x0000001fff3e7819 */ /* 0x000fe4000001146d */
[-C--:B------:R-:W-:Y:S02]  /*35ec0*/  LEA.HI R61, R109, R109.reuse, RZ, 0x1 ;  /* 0x0000006d6d3d7211 */ /* 0x080fe400078f08ff */
[----:B------:R-:W-:Y:S02]  /*35ed0*/  LEA.HI R63, R62, R109, RZ, 0x3 ;  /* 0x0000006d3e3f7211 */ /* 0x000fe400078f18ff */
[C---:B------:R-:W-:Y:S01]  /*35ee0*/  LOP3.LUT R62, R61.reuse, 0x3fffffe, RZ, 0xc0, !PT ;  /* 0x03fffffe3d3e7812 */ /* 0x040fe200078ec0ff */
[----:B------:R-:W-:Y:S01]  /*35ef0*/  IMAD.SHL.U32 R61, R61, 0x40, RZ ;  /* 0x000000403d3d7824 */ /* 0x000fe200078e00ff */
[----:B------:R-:W-:Y:S01]  /*35f00*/  R2UR UR6, R20 ;  /* 0x00000000140672ca */ /* 0x000fe200000e0000 */
[----:B------:R-:W-:Y:S01]  /*35f10*/  IMAD.SHL.U32 R63, R63, 0x40, RZ ;  /* 0x000000403f3f7824 */ /* 0x000fe200078e00ff */
[----:B------:R-:W-:Y:S01]  /*35f20*/  R2UR UR7, R21 ;  /* 0x00000000150772ca */ /* 0x000fe200000e0000 */
[----:B------:R-:W-:Y:S01]  /*35f30*/  IMAD.IADD R62, R109, 0x1, -R62 ;  /* 0x000000016d3e7824 */ /* 0x000fe200078e0a3e */
[----:B------:R-:W-:-:S02]  /*35f40*/  LOP3.LUT R61, R61, 0x180, RZ, 0xc0, !PT ;  /* 0x000001803d3d7812 */ /* 0x000fc400078ec0ff */
[----:B------:R-:W-:-:S05]  /*35f50*/  LOP3.LUT R63, R63, 0xfffffe00, RZ, 0xc0, !PT ;  /* 0xfffffe003f3f7812 */ /* 0x000fca00078ec0ff */
        /* <DEDUP_REMOVED lines=14> */
[----:B------:R-:W-:-:S02]  /*36040*/  SHF.R.U32.HI R59, RZ, 0x3, R61 ;  /* 0x00000003ff3b7819 */ /* 0x000fc4000001163d */
[----:B------:R-:W-:Y:S02]  /*36050*/  LEA.HI.SX32 R60, R60, R73, 0x1b ;  /* 0x000000493c3c7211 */ /* 0x000fe400078fdaff */
[----:B------:R-:W-:Y:S02]  /*36060*/  SHF.R.S32.HI R57, RZ, 0x6, R56 ;  /* 0x00000006ff397819 */ /* 0x000fe40000011438 */
[----:B------:R-:W-:Y:S02]  /*36070*/  SHF.R.S32.HI R71, RZ, 0x1f, R60 ;  /* 0x0000001fff477819 */ /* 0x000fe4000001143c */
[----:B------:R-:W-:Y:S01]  /*36080*/  LOP3.LUT R58, R61, 0x30, R58, 0xf8, !PT ;  /* 0x000000303d3a7812 */ /* 0x000fe200078ef83a */
[----:B------:R-:W-:Y:S01]  /*36090*/  IMAD R57, R57, 0x2800, R62 ;  /* 0x0000280039397824 */ /* 0x000fe200078e023e */
[----:B------:R-:W-:Y:S01]  /*360a0*/  LEA.HI R63, R71, R60, RZ, 0x2 ;  /* 0x0000003c473f7211 */ /* 0x000fe200078f10ff */
[----:B------:R-:W-:Y:S01]  /*360b0*/  IMAD.SHL.U32 R71, R60, 0x10, RZ ;  /* 0x000000103c477824 */ /* 0x000fe200078e00ff */
[----:B------:R-:W-:-:S02]  /*360c0*/  LOP3.LUT R58, R58, R59, RZ, 0x3c, !PT ;  /* 0x0000003b3a3a7212 */ /* 0x000fc400078e3cff */
[----:B------:R-:W-:Y:S02]  /*360d0*/  SHF.R.S32.HI R63, RZ, 0x2, R63 ;  /* 0x00000002ff3f7819 */ /* 0x000fe4000001143f */
[----:B------:R-:W-:Y:S01]  /*360e0*/  LOP3.LUT R56, R61, 0x30, R71, 0xf8, !PT ;  /* 0x000000303d387812 */ /* 0x000fe200078ef847 */
[----:B------:R-:W-:Y:S02]  /*360f0*/  IMAD.IADD R57, R57, 0x1, R58 ;  /* 0x0000000139397824 */ /* 0x000fe400078e023a */
[----:B------:R-:W-:Y:S01]  /*36100*/  IMAD R63, R63, 0x2800, R62 ;  /* 0x000028003f3f7824 */ /* 0x000fe200078e023e */
[----:B------:R-:W-:-:S05]  /*36110*/  LOP3.LUT R56, R56, R59, RZ, 0x3c, !PT ;  /* 0x0000003b38387212 */ /* 0x000fca00078e3cff */
[----:B------:R-:W-:Y:S01]  /*36120*/  IMAD.IADD R63, R63, 0x1, R56 ;  /* 0x000000013f3f7824 */ /* 0x000fe200078e0238 */
[----:B------:R-:W-:-:S04]  /*36130*/  IADD3 R56, P1, P2, R102, R57, R55 ;  /* 0x0000003966387210 */ /* 0x000fc80007a3e037 */
[----:B------:R-:W-:Y:S02]  /*36140*/  IADD3.X R57, R103, RZ, R93, P1, P2 ;  /* 0x000000ff67397210 */ /* 0x000fe40000fe445d */
[----:B------:R-:W-:Y:S02]  /*36150*/  ISETP.GE.AND P2, PT, R97, R68, PT ;  /* 0x000000446100720c */ /* 0x000fe40003f46270 */
[----:B------:R-:W-:Y:S01]  /*36160*/  IADD3 R60, P3, P4, R102, R63, R55 ;  /* 0x0000003f663c7210 */ /* 0x000fe20007c7e037 */
[----:B------:R-:W-:Y:S01]  /*36170*/  IMAD.SHL.U32 R73, R73, 0x10, RZ ;  /* 0x0000001049497824 */ /* 0x000fe200078e00ff */
[----:B------:R-:W5:Y:S02]  /*36180*/  LD.E.128 R56, desc[UR4][R56.64] ;  /* 0x0000000438387980 */ /* 0x000f64000c101d00 */
[----:B------:R-:W-:Y:S02]  /*36190*/  IADD3.X R61, R103, RZ, R93, P3, P4 ;  /* 0x000000ff673d7210 */ /* 0x000fe40001fe845d */
[----:B------:R-:W-:-:S04]  /*361a0*/  ISETP.GE.AND P1, PT, R71, R7, PT ;  /* 0x000000074700720c */ /* 0x000fc80003f26270 */
[----:B------:R-:W5:Y:S01]  /*361b0*/  LD.E.128 R60, desc[UR6][R60.64] ;  /* 0x000000063c3c7980 */ /* 0x000f62000c101d00 */
[----:B------:R-:W-:Y:S01]  /*361c0*/  SHF.R.S32.HI R68, RZ, 0x1f, R73 ;  /* 0x0000001fff447819 */ /* 0x000fe20000011449 */
[----:B------:R-:W-:Y:S07]  /*361d0*/  @P2 BRA `(.L_x_1823) ;  /* 0x0000000c00cc2947 */ /* 0x000fee0003800000 */
[----:B-----5:R-:W-:Y:S01]  /*361e0*/  IMAD.MOV.U32 R72, RZ, RZ, R63 ;  /* 0x000000ffff487224 */ /* 0x020fe200078e003f */
[----:B------:R-:W-:Y:S01]  /*361f0*/  SHF.R.U32.HI R63, RZ, 0x8, R33 ;  /* 0x00000008ff3f7819 */ /* 0x000fe20000011621 */
[----:B------:R-:W-:Y:S01]  /*36200*/  IMAD.MOV.U32 R70, RZ, RZ, R59 ;  /* 0x000000ffff467224 */ /* 0x000fe200078e003b */
[----:B------:R-:W-:Y:S02]  /*36210*/  SHF.R.U32.HI R75, RZ, 0x8, R34 ;  /* 0x00000008ff4b7819 */ /* 0x000fe40000011622 */
[----:B------:R-:W-:Y:S02]  /*36220*/  LOP3.LUT R76, R33, 0xff, RZ, 0xc0, !PT ;  /* 0x000000ff214c7812 */ /* 0x000fe400078ec0ff */
[----:B------:R-:W-:Y:S02]  /*36230*/  LOP3.LUT R63, R63, 0xff, RZ, 0xc0, !PT ;  /* 0x000000ff3f3f7812 */ /* 0x000fe400078ec0ff */
[----:B------:R-:W-:Y:S02]  /*36240*/  SHF.R.U32.HI R59, RZ, 0x8, R32 ;  /* 0x00000008ff3b7819 */ /* 0x000fe40000011620 */
[----:B------:R-:W-:-:S02]  /*36250*/  LOP3.LUT R78, R34, 0xff, RZ, 0xc0, !PT ;  /* 0x000000ff224e7812 */ /* 0x000fc400078ec0ff */
[----:B------:R-:W-:Y:S02]  /*36260*/  SHF.R.U32.HI R77, RZ, 0x8, R35 ;  /* 0x00000008ff4d7819 */ /* 0x000fe40000011623 */
[----:B------:R-:W-:Y:S02]  /*36270*/  LOP3.LUT R75, R75, 0xff, RZ, 0xc0, !PT ;  /* 0x000000ff4b4b7812 */ /* 0x000fe400078ec0ff */
[----:B------:R-:W-:Y:S02]  /*36280*/  PRMT R76, R63, 0x7604, R76 ;  /* 0x000076043f4c7816 */ /* 0x000fe4000000004c */
[----:B------:R-:W-:Y:S02]  /*36290*/  SHF.R.U32.HI R63, RZ, 0x8, R65 ;  /* 0x00000008ff3f7819 */ /* 0x000fe40000011641 */
[----:B------:R-:W-:Y:S02]  /*362a0*/  LOP3.LUT R74, R32, 0xff, RZ, 0xc0, !PT ;  /* 0x000000ff204a7812 */ /* 0x000fe400078ec0ff */
[----:B------:R-:W-:-:S02]  /*362b0*/  LOP3.LUT R59, R59, 0xff, RZ, 0xc0, !PT ;  /* 0x000000ff3b3b7812 */ /* 0x000fc400078ec0ff */
[----:B------:R-:W-:Y:S02]  /*362c0*/  LOP3.LUT R80, R35, 0xff, RZ, 0xc0, !PT ;  /* 0x000000ff23507812 */ /* 0x000fe400078ec0ff */
[----:B------:R-:W-:Y:S02]  /*362d0*/  LOP3.LUT R77, R77, 0xff, RZ, 0xc0, !PT ;  /* 0x000000ff4d4d7812 */ /* 0x000fe400078ec0ff */
[----:B------:R-:W-:Y:S02]  /*362e0*/  PRMT R78, R75, 0x7604, R78 ;  /* 0x000076044b4e7816 */ /* 0x000fe4000000004e */
[----:B------:R-:W-:Y:S02]  /*362f0*/  SHF.R.U32.HI R75, RZ, 0x8, R66 ;  /* 0x00000008ff4b7819 */ /* 0x000fe40000011642 */
[----:B------:R-:W-:Y:S02]  /*36300*/  LOP3.LUT R84, R65, 0xff, RZ, 0xc0, !PT ;  /* 0x000000ff41547812 */ /* 0x000fe400078ec0ff */
[----:B------:R-:W-:-:S02]  /*36310*/  LOP3.LUT R63, R63, 0xff, RZ, 0xc0, !PT ;  /* 0x000000ff3f3f7812 */ /* 0x000fc400078ec0ff */
[----:B------:R-:W-:Y:S02]  /*36320*/  PRMT R74, R59, 0x7604, R74 ;  /* 0x000076043b4a7816 */ /* 0x000fe4000000004a */
[----:B------:R-:W-:Y:S02]  /*36330*/  PRMT R80, R77, 0x7604, R80 ;  /* 0x000076044d507816 */ /* 0x000fe40000000050 */
[----:B------:R-:W-:Y:S02]  /*36340*/  SHF.R.U32.HI R59, RZ, 0x8, R64 ;  /* 0x00000008ff3b7819 */ /* 0x000fe40000011640 */
[----:B------:R-:W-:Y:S02]  /*36350*/  LOP3.LUT R86, R66, 0xff, RZ, 0xc0, !PT ;  /* 0x000000ff42567812 */ /* 0x000fe400078ec0ff */
[----:B------:R-:W-:Y:S02]  /*36360*/  SHF.R.U32.HI R77, RZ, 0x8, R67 ;  /* 0x00000008ff4d7819 */ /* 0x000fe40000011643 */
[----:B------:R-:W-:-:S02]  /*36370*/  LOP3.LUT R75, R75, 0xff, RZ, 0xc0, !PT ;  /* 0x000000ff4b4b7812 */ /* 0x000fc400078ec0ff */
[----:B------:R-:W-:Y:S02]  /*36380*/  PRMT R81, R63, 0x7604, R84 ;  /* 0x000076043f517816 */ /* 0x000fe40000000054 */
[----:B------:R-:W-:Y:S02]  /*36390*/  SHF.R.U32.HI R63, RZ, 0x10, R33 ;  /* 0x00000010ff3f7819 */ /* 0x000fe40000011621 */
[----:B------:R-:W-:Y:S02]  /*363a0*/  LOP3.LUT R82, R64, 0xff, RZ, 0xc0, !PT ;  /* 0x000000ff40527812 */ /* 0x000fe400078ec0ff */
[----:B------:R-:W-:Y:S02]  /*363b0*/  LOP3.LUT R59, R59, 0xff, RZ, 0xc0, !PT ;  /* 0x000000ff3b3b7812 */ /* 0x000fe400078ec0ff */
[----:B------:R-:W-:Y:S02]  /*363c0*/  LOP3.LUT R88, R67, 0xff, RZ, 0xc0, !PT ;  /* 0x000000ff43587812 */ /* 0x000fe400078ec0ff */
[----:B------:R-:W-:-:S02]  /*363d0*/  LOP3.LUT R77, R77, 0xff, RZ, 0xc0, !PT ;  /* 0x000000ff4d4d7812 */ /* 0x000fc400078ec0ff */
[----:B------:R-:W-:Y:S02]  /*363e0*/  PRMT R83, R75, 0x7604, R86 ;  /* 0x000076044b537816 */ /* 0x000fe40000000056 */
[----:B------:R-:W-:Y:S02]  /*363f0*/  SHF.R.U32.HI R75, RZ, 0x10, R34 ;  /* 0x00000010ff4b7819 */ /* 0x000fe40000011622 */
[----:B------:R-:W-:Y:S02]  /*36400*/  LOP3.LUT R63, R63, 0xff, RZ, 0xc0, !PT ;  /* 0x000000ff3f3f7812 */ /* 0x000fe400078ec0ff */
[----:B------:R-:W-:Y:S02]  /*36410*/  PRMT R79, R59, 0x7604, R82 ;  /* 0x000076043b4f7816 */ /* 0x000fe40000000052 */
[----:B------:R-:W-:Y:S02]  /*36420*/  PRMT R85, R77, 0x7604, R88 ;  /* 0x000076044d557816 */ /* 0x000fe40000000058 */
[----:B------:R-:W-:-:S02]  /*36430*/  SHF.R.U32.HI R59, RZ, 0x10, R32 ;  /* 0x00000010ff3b7819 */ /* 0x000fc40000011620 */
[----:B------:R-:W-:Y:S02]  /*36440*/  SHF.R.U32.HI R77, RZ, 0x10, R35 ;  /* 0x00000010ff4d7819 */ /* 0x000fe40000011623 */
[----:B------:R-:W-:Y:S02]  /*36450*/  LOP3.LUT R75, R75, 0xff, RZ, 0xc0, !PT ;  /* 0x000000ff4b4b7812 */ /* 0x000fe400078ec0ff */
[----:B------:R-:W-:Y:S02]  /*36460*/  PRMT R63, R63, 0x7054, R76 ;  /* 0x000070543f3f7816 */ /* 0x000fe4000000004c */
[----:B------:R-:W-:Y:S02]  /*36470*/  SHF.R.U32.HI R76, RZ, 0x10, R65 ;  /* 0x00000010ff4c7819 */ /* 0x000fe40000011641 */
        /* <DEDUP_REMOVED lines=11> */
[----:B------:R-:W-:Y:S02]  /*36530*/  LOP3.LUT R74, R74, 0xff, RZ, 0xc0, !PT ;  /* 0x000000ff4a4a7812 */ /* 0x000fe400078ec0ff */
[----:B------:R-:W-:Y:S02]  /*36540*/  LOP3.LUT R80, R80, 0xff, RZ, 0xc0, !PT ;  /* 0x000000ff50507812 */ /* 0x000fe400078ec0ff */
[----:B------:R-:W-:-:S02]  /*36550*/  PRMT R83, R78, 0x7054, R83 ;  /* 0x000070544e537816 */ /* 0x000fc40000000053 */
[----:B------:R-:W-:Y:S02]  /*36560*/  LOP3.LUT R78, R81, 0xff000000, R65, 0xf8, !PT ;  /* 0xff000000514e7812 */ /* 0x000fe400078ef841 */
[----:B------:R-:W-:Y:S02]  /*36570*/  PRMT R79, R74, 0x7054, R79 ;  /* 0x000070544a4f7816 */ /* 0x000fe4000000004f */
[----:B------:R-:W-:Y:S02]  /*36580*/  PRMT R85, R80, 0x7054, R85 ;  /* 0x0000705450557816 */ /* 0x000fe40000000055 */
[----:B------:R-:W-:Y:S02]  /*36590*/  LOP3.LUT R74, R63, 0xff000000, R33, 0xf8, !PT ;  /* 0xff0000003f4a7812 */ /* 0x000fe400078ef821 */
[----:B------:R-:W-:Y:S02]  /*365a0*/  F2FP.F16.E4M3.UNPACK_B R63, R61 ;  /* 0x0000003dff3f723e */ /* 0x000fe400020006ff */
[----:B------:R-:W-:-:S02]  /*365b0*/  F2FP.F16.E4M3.UNPACK_B R80, R78 ;  /* 0x0000004eff50723e */ /* 0x000fc400020006ff */
[----:B------:R-:W-:Y:S01]  /*365c0*/  LOP3.LUT R76, R59, 0xff000000, R32, 0xf8, !PT ;  /* 0xff0000003b4c7812 */ /* 0x000fe200078ef820 */
[----:B------:R-:W-:Y:S01]  /*365d0*/  HADD2.F32 R32, -RZ, R63.H0_H0 ;  /* 0x2000003fff207230 */ /* 0x000fe20000004100 */
[----:B------:R-:W-:Y:S01]  /*365e0*/  F2FP.F16.E4M3.UNPACK_B R65, R74 ;  /* 0x0000004aff41723e */ /* 0x000fe200020006ff */
[--C-:B------:R-:W-:Y:S01]  /*365f0*/  HADD2.F32 R82, -RZ, R80.reuse.H0_H0 ;  /* 0x20000050ff527230 */ /* 0x100fe20000004100 */
[----:B------:R-:W-:Y:S01]  /*36600*/  F2FP.F16.E4M3.UNPACK_B R59, R57 ;  /* 0x00000039ff3b723e */ /* 0x000fe200020006ff */
[----:B------:R-:W-:Y:S01]  /*36610*/  HADD2.F32 R80, -RZ, R80.H1_H1 ;  /* 0x30000050ff507230 */ /* 0x000fe20000004100 */
[----:B------:R-:W-:Y:S01]  /*36620*/  LOP3.LUT R34, R75, 0xff000000, R34, 0xf8, !PT ;  /* 0xff0000004b227812 */ /* 0x000fe200078ef822 */
[----:B------:R-:W-:Y:S01]  /*36630*/  HADD2.F32 R75, -RZ, R65.H0_H0 ;  /* 0x20000041ff4b7230 */ /* 0x000fe20000004100 */
[----:B------:R-:W-:Y:S01]  /*36640*/  LOP3.LUT R81, R79, 0xff000000, R64, 0xf8, !PT ;  /* 0xff0000004f517812 */ /* 0x000fe200078ef840 */
[----:B------:R-:W-:Y:S02]  /*36650*/  HADD2.F32 R33, -RZ, R59.H0_H0 ;  /* 0x2000003bff217230 */ /* 0x000fe40000004100 */
[C---:B------:R-:W-:Y:S01]  /*36660*/  FMUL.FTZ R64, R32.reuse, R82 ;  /* 0x0000005220407220 */ /* 0x040fe20000410000 */
[----:B------:R-:W-:Y:S01]  /*36670*/  LOP3.LUT R77, R77, 0xff000000, R35, 0xf8, !PT ;  /* 0xff0000004d4d7812 */ /* 0x000fe200078ef823 */
[-C--:B------:R-:W-:Y:S01]  /*36680*/  FMUL.FTZ R79, R32, R75.reuse ;  /* 0x0000004b204f7220 */ /* 0x080fe20000410000 */
[----:B------:R-:W-:Y:S01]  /*36690*/  LOP3.LUT R35, R83, 0xff000000, R66, 0xf8, !PT ;  /* 0xff00000053237812 */ /* 0x000fe200078ef842 */
[C---:B------:R-:W-:Y:S01]  /*366a0*/  FFMA.FTZ R32, R33.reuse, R75, -R64 ;  /* 0x0000004b21207223 */ /* 0x040fe20000010840 */
[----:B------:R-:W-:Y:S01]  /*366b0*/  HADD2.F32 R66, -RZ, R65.H1_H1 ;  /* 0x30000041ff427230 */ /* 0x000fe20000004100 */
[----:B------:R-:W-:Y:S01]  /*366c0*/  F2FP.F16.E4M3.UNPACK_B R65, R61.H1 ;  /* 0x0000003dff41723e */ /* 0x000fe200030006ff */
[----:B------:R-:W-:Y:S01]  /*366d0*/  HADD2.F32 R64, -RZ, R63.H1_H1 ;  /* 0x3000003fff407230 */ /* 0x000fe20000004100 */
[----:B------:R-:W-:Y:S01]  /*366e0*/  F2FP.F16.E4M3.UNPACK_B R75, R78.H1 ;  /* 0x0000004eff4b723e */ /* 0x000fe200030006ff */
[----:B------:R-:W-:Y:S01]  /*366f0*/  FFMA.FTZ R33, R33, R82, R79 ;  /* 0x0000005221217223 */ /* 0x000fe2000001004f */
[----:B------:R-:W-:Y:S01]  /*36700*/  F2FP.F16.E4M3.UNPACK_B R74, R74.H1 ;  /* 0x0000004aff4a723e */ /* 0x000fe200030006ff */
[----:B------:R-:W-:Y:S01]  /*36710*/  HADD2.F32 R59, -RZ, R59.H1_H1 ;  /* 0x3000003bff3b7230 */ /* 0x000fe20000004100 */
[----:B------:R-:W-:Y:S01]  /*36720*/  F2FP.F16.E4M3.UNPACK_B R63, R57.H1 ;  /* 0x00000039ff3f723e */ /* 0x000fe200030006ff */
[----:B------:R-:W-:Y:S01]  /*36730*/  HADD2.F32 R57, -RZ, R65.H0_H0 ;  /* 0x20000041ff397230 */ /* 0x000fe20000004100 */
[----:B------:R-:W-:Y:S01]  /*36740*/  LOP3.LUT R85, R85, 0xff000000, R67, 0xf8, !PT ;  /* 0xff00000055557812 */ /* 0x000fe200078ef843 */
[----:B------:R-:W-:-:S02]  /*36750*/  HADD2.F32 R82, -RZ, R75.H0_H0 ;  /* 0x2000004bff527230 */ /* 0x000fc40000004100 */
[C---:B------:R-:W-:Y:S01]  /*36760*/  FMUL.FTZ R84, R64.reuse, R80 ;  /* 0x0000005040547220 */ /* 0x040fe20000410000 */
[--C-:B------:R-:W-:Y:S02]  /*36770*/  HADD2.F32 R78, -RZ, R74.reuse.H0_H0 ;  /* 0x2000004aff4e7230 */ /* 0x100fe40000004100 */
[----:B------:R-:W-:Y:S01]  /*36780*/  FMUL.FTZ R67, R64, R66 ;  /* 0x0000004240437220 */ /* 0x000fe20000410000 */
[----:B------:R-:W-:Y:S02]  /*36790*/  HADD2.F32 R61, -RZ, R63.H0_H0 ;  /* 0x2000003fff3d7230 */ /* 0x000fe40000004100 */
[C---:B------:R-:W-:Y:S01]  /*367a0*/  FMUL.FTZ R86, R57.reuse, R82 ;  /* 0x0000005239567220 */ /* 0x040fe20000410000 */
[----:B------:R-:W-:Y:S01]  /*367b0*/  F2FP.F16.E4M3.UNPACK_B R83, R85 ;  /* 0x00000055ff53723e */ /* 0x000fe200020006ff */
[----:B------:R-:W-:Y:S01]  /*367c0*/  FMUL.FTZ R79, R57, R78 ;  /* 0x0000004e394f7220 */ /* 0x000fe20000410000 */
[C---:B------:R-:W-:Y:S01]  /*367d0*/  FFMA.FTZ R57, R59.reuse, R66, -R84 ;  /* 0x000000423b397223 */ /* 0x040fe20000010854 */
[----:B------:R-:W-:Y:S01]  /*367e0*/  FFMA.FTZ R64, R59, R80, R67 ;  /* 0x000000503b407223 */ /* 0x000fe20000010043 */
[----:B------:R-:W-:Y:S01]  /*367f0*/  FFMA.FTZ R59, R61, R78, -R86 ;  /* 0x0000004e3d3b7223 */ /* 0x000fe20000010856 */
[----:B------:R-:W-:-:S02]  /*36800*/  HADD2.F32 R78, -RZ, R74.H1_H1 ;  /* 0x3000004aff4e7230 */ /* 0x000fc40000004100 */
[----:B------:R-:W-:Y:S01]  /*36810*/  FFMA.FTZ R61, R61, R82, R79 ;  /* 0x000000523d3d7223 */ /* 0x000fe2000001004f */
[----:B------:R-:W-:Y:S01]  /*36820*/  F2FP.F16.E4M3.UNPACK_B R74, R72 ;  /* 0x00000048ff4a723e */ /* 0x000fe200020006ff */
[----:B------:R-:W-:Y:S01]  /*36830*/  HADD2.F32 R67, -RZ, R65.H1_H1 ;  /* 0x30000041ff437230 */ /* 0x000fe20000004100 */
[----:B------:R-:W-:Y:S01]  /*36840*/  F2FP.F16.E4M3.UNPACK_B R79, R77 ;  /* 0x0000004dff4f723e */ /* 0x000fe200020006ff */
[----:B------:R-:W-:Y:S01]  /*36850*/  HADD2.F32 R82, -RZ, R75.H1_H1 ;  /* 0x3000004bff527230 */ /* 0x000fe20000004100 */
[----:B------:R-:W-:Y:S01]  /*36860*/  F2FP.F16.E4M3.UNPACK_B R65, R70 ;  /* 0x00000046ff41723e */ /* 0x000fe200020006ff */
[----:B------:R-:W-:Y:S01]  /*36870*/  HADD2.F32 R75, -RZ, R74.H0_H0 ;  /* 0x2000004aff4b7230 */ /* 0x000fe20000004100 */
[----:B------:R-:W-:Y:S01]  /*36880*/  F2FP.F16.E4M3.UNPACK_B R72, R72.H1 ;  /* 0x00000048ff48723e */ /* 0x000fe200030006ff */
[----:B------:R-:W-:Y:S02]  /*36890*/  HADD2.F32 R84, -RZ, R83.H0_H0 ;  /* 0x20000053ff547230 */ /* 0x000fe40000004100 */
[----:B------:R-:W-:Y:S01]  /*368a0*/  FMUL.FTZ R86, R67, R82 ;  /* 0x0000005243567220 */ /* 0x000fe20000410000 */
[----:B------:R-:W-:Y:S01]  /*368b0*/  HADD2.F32 R80, -RZ, R79.H0_H0 ;  /* 0x2000004fff507230 */ /* 0x000fe20000004100 */
[----:B------:R-:W-:Y:S01]  /*368c0*/  F2FP.F16.E4M3.UNPACK_B R85, R85.H1 ;  /* 0x00000055ff55723e */ /* 0x000fe200030006ff */
[----:B------:R-:W-:-:S02]  /*368d0*/  HADD2.F32 R66, -RZ, R65.H0_H0 ;  /* 0x20000041ff427230 */ /* 0x000fc40000004100 */
[C---:B------:R-:W-:Y:S01]  /*368e0*/  FMUL.FTZ R87, R75.reuse, R84 ;  /* 0x000000544b577220 */ /* 0x040fe20000410000 */
[----:B------:R-:W-:Y:S02]  /*368f0*/  HADD2.F32 R63, -RZ, R63.H1_H1 ;  /* 0x3000003fff3f7230 */ /* 0x000fe40000004100 */
[----:B------:R-:W-:Y:S01]  /*36900*/  FMUL.FTZ R75, R75, R80 ;  /* 0x000000504b4b7220 */ /* 0x000fe20000410000 */
[----:B------:R-:W-:Y:S01]  /*36910*/  FMUL.FTZ R67, R67, R78 ;  /* 0x0000004e43437220 */ /* 0x000fe20000410000 */
[----:B------:R-:W-:Y:S01]  /*36920*/  F2FP.F16.E4M3.UNPACK_B R77, R77.H1 ;  /* 0x0000004dff4d723e */ /* 0x000fe200030006ff */
[C---:B------:R-:W-:Y:S01]  /*36930*/  FFMA.FTZ R88, R66.reuse, R80, -R87 ;  /* 0x0000005042587223 */ /* 0x040fe20000010857 */
[----:B------:R-:W-:Y:S01]  /*36940*/  FFMA.FTZ R84, R66, R84, R75 ;  /* 0x0000005442547223 */ /* 0x000fe2000001004b */
[----:B------:R-:W-:Y:S01]  /*36950*/  FFMA.FTZ R82, R63, R82, R67 ;  /* 0x000000523f527223 */ /* 0x000fe20000010043 */
[----:B------:R-:W-:Y:S01]  /*36960*/  F2FP.F16.E4M3.UNPACK_B R70, R70.H1 ;  /* 0x00000046ff46723e */ /* 0x000fe200030006ff */
[----:B------:R-:W-:-:S02]  /*36970*/  HADD2.F32 R66, -RZ, R72.H0_H0 ;  /* 0x20000048ff427230 */ /* 0x000fc40000004100 */
[----:B------:R-:W-:Y:S01]  /*36980*/  FFMA.FTZ R86, R63, R78, -R86 ;  /* 0x0000004e3f567223 */ /* 0x000fe20000010856 */
[----:B------:R-:W-:Y:S01]  /*36990*/  HADD2.F32 R75, -RZ, R85.H0_H0 ;  /* 0x20000055ff4b7230 */ /* 0x000fe20000004100 */
[----:B------:R-:W-:Y:S01]  /*369a0*/  F2FP.SATFINITE.E4M3.F32.PACK_AB_MERGE_C R61, R82, R61, RZ ;  /* 0x0000003d523d723e */ /* 0x000fe200048070ff */
[----:B------:R-:W-:Y:S02]  /*369b0*/  HADD2.F32 R74, -RZ, R74.H1_H1 ;  /* 0x3000004aff4a7230 */ /* 0x000fe40000004100 */
[----:B------:R-:W-:Y:S02]  /*369c0*/  HADD2.F32 R83, -RZ, R83.H1_H1 ;  /* 0x30000053ff537230 */ /* 0x000fe40000004100 */
[----:B------:R-:W-:Y:S01]  /*369d0*/  FMUL.FTZ R80, R66, R75 ;  /* 0x0000004b42507220 */ /* 0x000fe20000410000 */
[----:B------:R-:W-:Y:S01]  /*369e0*/  HADD2.F32 R67, -RZ, R77.H0_H0 ;  /* 0x2000004dff437230 */ /* 0x000fe20000004100 */
[----:B------:R-:W-:Y:S01]  /*369f0*/  F2FP.SATFINITE.E4M3.F32.PACK_AB_MERGE_C R59, R86, R59, RZ ;  /* 0x0000003b563b723e */ /* 0x000fe200048070ff */
[----:B------:R-:W-:-:S02]  /*36a00*/  HADD2.F32 R79, -RZ, R79.H1_H1 ;  /* 0x3000004fff4f7230 */ /* 0x000fc40000004100 */
[----:B------:R-:W-:Y:S01]  /*36a10*/  FMUL.FTZ R78, R74, R83 ;  /* 0x000000534a4e7220 */ /* 0x000fe20000410000 */
[----:B------:R-:W-:Y:S02]  /*36a20*/  HADD2.F32 R63, -RZ, R70.H0_H0 ;  /* 0x20000046ff3f7230 */ /* 0x000fe40000004100 */
[----:B------:R-:W-:Y:S01]  /*36a30*/  FMUL.FTZ R66, R66, R67 ;  /* 0x0000004342427220 */ /* 0x000fe20000410000 */
[----:B------:R-:W-:Y:S02]  /*36a40*/  HADD2.F32 R65, -RZ, R65.H1_H1 ;  /* 0x30000041ff417230 */ /* 0x000fe40000004100 */
[----:B------:R-:W-:Y:S01]  /*36a50*/  FMUL.FTZ R74, R74, R79 ;  /* 0x0000004f4a4a7220 */ /* 0x000fe20000410000 */
[----:B------:R-:W-:Y:S02]  /*36a60*/  HADD2.F32 R72, -RZ, R72.H1_H1 ;  /* 0x30000048ff487230 */ /* 0x000fe40000004100 */
[----:B------:R-:W-:Y:S01]  /*36a70*/  FFMA.FTZ R104, R63, R75, R66 ;  /* 0x0000004b3f687223 */ /* 0x000fe20000010042 */
[----:B------:R-:W-:Y:S01]  /*36a80*/  F2FP.F16.E4M3.UNPACK_B R66, R60.H1 ;  /* 0x0000003cff42723e */ /* 0x000fe200030006ff */
[----:B------:R-:W-:Y:S01]  /*36a90*/  FFMA.FTZ R91, R65, R83, R74 ;  /* 0x00000053415b7223 */ /* 0x000fe2000001004a */
[----:B------:R-:W-:Y:S01]  /*36aa0*/  F2FP.F16.E4M3.UNPACK_B R75, R81.H1 ;  /* 0x00000051ff4b723e */ /* 0x000fe200030006ff */
[----:B------:R-:W-:Y:S01]  /*36ab0*/  FFMA.FTZ R90, R63, R67, -R80 ;  /* 0x000000433f5a7223 */ /* 0x000fe20000010850 */
[----:B------:R-:W-:Y:S01]  /*36ac0*/  F2FP.F16.E4M3.UNPACK_B R74, R76.H1 ;  /* 0x0000004cff4a723e */ /* 0x000fe200030006ff */
[----:B------:R-:W-:-:S02]  /*36ad0*/  HADD2.F32 R77, -RZ, R77.H1_H1 ;  /* 0x3000004dff4d7230 */ /* 0x000fc40000004100 */
[----:B------:R-:W-:Y:S01]  /*36ae0*/  FFMA.FTZ R89, R65, R79, -R78 ;  /* 0x0000004f41597223 */ /* 0x000fe2000001084e */
[----:B------:R-:W-:Y:S01]  /*36af0*/  HADD2.F32 R85, -RZ, R85.H1_H1 ;  /* 0x30000055ff557230 */ /* 0x000fe20000004100 */
[----:B------:R-:W-:Y:S01]  /*36b00*/  F2FP.F16.E4M3.UNPACK_B R63, R56.H1 ;  /* 0x00000038ff3f723e */ /* 0x000fe200030006ff */
[----:B------:R-:W-:Y:S02]  /*36b10*/  HADD2.F32 R67, -RZ, R66.H0_H0 ;  /* 0x20000042ff437230 */ /* 0x000fe40000004100 */
[C---:B------:R-:W-:Y:S01]  /*36b20*/  FMUL.FTZ R106, R72.reuse, R77 ;  /* 0x0000004d486a7220 */ /* 0x040fe20000410000 */
[----:B------:R-:W-:Y:S02]  /*36b30*/  HADD2.F32 R80, -RZ, R75.H0_H0 ;  /* 0x2000004bff507230 */ /* 0x000fe40000004100 */
[----:B------:R-:W-:Y:S01]  /*36b40*/  FMUL.FTZ R79, R72, R85 ;  /* 0x00000055484f7220 */ /* 0x000fe20000410000 */
[----:B------:R-:W-:Y:S01]  /*36b50*/  HADD2.F32 R78, -RZ, R74.H0_H0 ;  /* 0x2000004aff4e7230 */ /* 0x000fe20000004100 */
[----:B------:R-:W-:Y:S01]  /*36b60*/  F2FP.F16.E4M3.UNPACK_B R81, R81 ;  /* 0x00000051ff51723e */ /* 0x000fe200020006ff */
[----:B------:R-:W-:-:S02]  /*36b70*/  HADD2.F32 R65, -RZ, R63.H0_H0 ;  /* 0x2000003fff417230 */ /* 0x000fc40000004100 */
[C---:B------:R-:W-:Y:S01]  /*36b80*/  FMUL.FTZ R72, R67.reuse, R80 ;  /* 0x0000005043487220 */ /* 0x040fe20000410000 */
[----:B------:R-:W-:Y:S02]  /*36b90*/  HADD2.F32 R70, -RZ, R70.H1_H1 ;  /* 0x30000046ff467230 */ /* 0x000fe40000004100 */
[-C--:B------:R-:W-:Y:S01]  /*36ba0*/  FMUL.FTZ R67, R67, R78.reuse ;  /* 0x0000004e43437220 */ /* 0x080fe20000410000 */
[----:B------:R-:W-:Y:S02]  /*36bb0*/  HADD2.F32 R74, -RZ, R74.H1_H1 ;  /* 0x3000004aff4a7230 */ /* 0x000fe40000004100 */
[C---:B------:R-:W-:Y:S01]  /*36bc0*/  FFMA.FTZ R78, R65.reuse, R78, -R72 ;  /* 0x0000004e414e7223 */ /* 0x040fe20000010848 */
[----:B------:R-:W-:Y:S02]  /*36bd0*/  HADD2.F32 R63, -RZ, R63.H1_H1 ;  /* 0x3000003fff3f7230 */ /* 0x000fe40000004100 */
[----:B------:R-:W-:Y:S01]  /*36be0*/  FFMA.FTZ R80, R65, R80, R67 ;  /* 0x0000005041507223 */ /* 0x000fe20000010043 */
[----:B------:R-:W-:Y:S01]  /*36bf0*/  HADD2.F32 R67, -RZ, R66.H1_H1 ;  /* 0x30000042ff437230 */ /* 0x000fe20000004100 */
[----:B------:R-:W-:Y:S01]  /*36c00*/  F2FP.F16.E4M3.UNPACK_B R65, R60 ;  /* 0x0000003cff41723e */ /* 0x000fe200020006ff */
[----:B------:R-:W-:-:S02]  /*36c10*/  HADD2.F32 R60, -RZ, R75.H1_H1 ;  /* 0x3000004bff3c7230 */ /* 0x000fc40000004100 */
[C---:B------:R-:W-:Y:S01]  /*36c20*/  FFMA.FTZ R105, R70.reuse, R77, -R79 ;  /* 0x0000004d46697223 */ /* 0x040fe2000001084f */
[----:B------:R-:W-:Y:S01]  /*36c30*/  FFMA.FTZ R107, R70, R85, R106 ;  /* 0x00000055466b7223 */ /* 0x000fe2000001006a */
[----:B------:R-:W-:Y:S01]  /*36c40*/  F2FP.F16.E4M3.UNPACK_B R56, R56 ;  /* 0x00000038ff38723e */ /* 0x000fe200020006ff */
[C---:B------:R-:W-:Y:S01]  /*36c50*/  FMUL.FTZ R77, R67.reuse, R74 ;  /* 0x0000004a434d7220 */ /* 0x040fe20000410000 */
[----:B------:R-:W-:Y:S01]  /*36c60*/  F2FP.F16.E4M3.UNPACK_B R76, R76 ;  /* 0x0000004cff4c723e */ /* 0x000fe200020006ff */
[----:B------:R-:W-:Y:S02]  /*36c70*/  HADD2.F32 R66, -RZ, R65.H0_H0 ;  /* 0x20000041ff427230 */ /* 0x000fe40000004100 */
[-C--:B------:R-:W-:Y:S01]  /*36c80*/  FMUL.FTZ R70, R67, R60.reuse ;  /* 0x0000003c43467220 */ /* 0x080fe20000410000 */
[----:B------:R-:W-:Y:S02]  /*36c90*/  HADD2.F32 R75, -RZ, R81.H0_H0 ;  /* 0x20000051ff4b7230 */ /* 0x000fe40000004100 */
[----:B------:R-:W-:Y:S01]  /*36ca0*/  FFMA.FTZ R85, R63, R60, R77 ;  /* 0x0000003c3f557223 */ /* 0x000fe2000001004d */
[----:B------:R-:W-:-:S02]  /*36cb0*/  HADD2.F32 R67, -RZ, R76.H0_H0 ;  /* 0x2000004cff437230 */ /* 0x000fc40000004100 */
[----:B------:R-:W-:Y:S01]  /*36cc0*/  FFMA.FTZ R83, R63, R74, -R70 ;  /* 0x0000004a3f537223 */ /* 0x000fe20000010846 */
[----:B------:R-:W-:Y:S02]  /*36cd0*/  HADD2.F32 R60, -RZ, R56.H0_H0 ;  /* 0x20000038ff3c7230 */ /* 0x000fe40000004100 */
[C---:B------:R-:W-:Y:S01]  /*36ce0*/  FMUL.FTZ R63, R66.reuse, R75 ;  /* 0x0000004b423f7220 */ /* 0x040fe20000410000 */
[----:B------:R-:W-:Y:S02]  /*36cf0*/  HADD2.F32 R65, -RZ, R65.H1_H1 ;  /* 0x30000041ff417230 */ /* 0x000fe40000004100 */
[-C--:B------:R-:W-:Y:S01]  /*36d00*/  FMUL.FTZ R66, R66, R67.reuse ;  /* 0x0000004342427220 */ /* 0x080fe20000410000 */
[----:B------:R-:W-:Y:S02]  /*36d10*/  HADD2.F32 R81, -RZ, R81.H1_H1 ;  /* 0x30000051ff517230 */ /* 0x000fe40000004100 */
[C---:B------:R-:W-:Y:S01]  /*36d20*/  FFMA.FTZ R74, R60.reuse, R67, -R63 ;  /* 0x000000433c4a7223 */ /* 0x040fe2000001083f */
[----:B------:R-:W-:Y:S01]  /*36d30*/  HADD2.F32 R76, -RZ, R76.H1_H1 ;  /* 0x3000004cff4c7230 */ /* 0x000fe20000004100 */
[----:B------:R-:W-:Y:S01]  /*36d40*/  F2FP.F16.E4M3.UNPACK_B R63, R62.H1 ;  /* 0x0000003eff3f723e */ /* 0x000fe200030006ff */
[----:B------:R-:W-:Y:S01]  /*36d50*/  HADD2.F32 R56, -RZ, R56.H1_H1 ;  /* 0x30000038ff387230 */ /* 0x000fe20000004100 */
[----:B------:R-:W-:Y:S01]  /*36d60*/  F2FP.F16.E4M3.UNPACK_B R70, R35.H1 ;  /* 0x00000023ff46723e */ /* 0x000fe200030006ff */
[----:B------:R-:W-:Y:S01]  /*36d70*/  FFMA.FTZ R75, R60, R75, R66 ;  /* 0x0000004b3c4b7223 */ /* 0x000fe20000010042 */
[C---:B------:R-:W-:Y:S01]  /*36d80*/  FMUL.FTZ R67, R65.reuse, R81 ;  /* 0x0000005141437220 */ /* 0x040fe20000410000 */
[----:B------:R-:W-:Y:S01]  /*36d90*/  FMUL.FTZ R79, R65, R76 ;  /* 0x0000004c414f7220 */ /* 0x000fe20000410000 */
[----:B------:R-:W-:Y:S01]  /*36da0*/  F2FP.F16.E4M3.UNPACK_B R60, R58.H1 ;  /* 0x0000003aff3c723e */ /* 0x000fe200030006ff */
[----:B------:R-:W-:Y:S01]  /*36db0*/  HADD2.F32 R65, -RZ, R63.H0_H0 ;  /* 0x2000003fff417230 */ /* 0x000fe20000004100 */
[----:B------:R-:W-:Y:S01]  /*36dc0*/  F2FP.F16.E4M3.UNPACK_B R66, R34.H1 ;  /* 0x00000022ff42723e */ /* 0x000fe200030006ff */
[----:B------:R-:W-:-:S02]  /*36dd0*/  HADD2.F32 R72, -RZ, R70.H0_H0 ;  /* 0x20000046ff487230 */ /* 0x000fc40000004100 */
[C---:B------:R-:W-:Y:S01]  /*36de0*/  FFMA.FTZ R77, R56.reuse, R76, -R67 ;  /* 0x0000004c384d7223 */ /* 0x040fe20000010843 */
        /* <DEDUP_REMOVED lines=14> */
[----:B------:R-:W-:Y:S01]  /*36ed0*/  FMUL.FTZ R63, R63, R66 ;  /* 0x000000423f3f7220 */ /* 0x000fe20000410000 */
        /* <DEDUP_REMOVED lines=8> */
[----:B------:R-:W-:Y:S01]  /*36f60*/  F2FP.SATFINITE.E4M3.F32.PACK_AB_MERGE_C R72, R87, R72, RZ ;  /* 0x000000485748723e */ /* 0x000fe200048070ff */
[--C-:B------:R-:W-:Y:S01]  /*36f70*/  HADD2.F32 R65, -RZ, R60.reuse.H0_H0 ;  /* 0x2000003cff417230 */ /* 0x100fe20000004100 */
[----:B------:R-:W-:Y:S01]  /*36f80*/  F2FP.SATFINITE.E4M3.F32.PACK_AB_MERGE_C R75, R76, R75, R80 ;  /* 0x0000004b4c4b723e */ /* 0x000fe20004807050 */
        /* <DEDUP_REMOVED lines=11> */
[C---:B------:R-:W-:Y:S01]  /*37040*/  FFMA.FTZ R67, R58.reuse, R67, R62 ;  /* 0x000000433a437223 */ /* 0x040fe2000001003e */
[----:B------:R-:W-:Y:S01]  /*37050*/  FFMA.FTZ R34, R58, R63, -R35 ;  /* 0x0000003f3a227223 */ /* 0x000fe20000010823 */
[----:B------:R-:W-:-:S02]  /*37060*/  F2FP.SATFINITE.E4M3.F32.PACK_AB_MERGE_C R104, R107, R104, RZ ;  /* 0x000000686b68723e */ /* 0x000fc400048070ff */
[----:B------:R-:W-:Y:S02]  /*37070*/  F2FP.SATFINITE.E4M3.F32.PACK_AB_MERGE_C R78, R83, R78, RZ ;  /* 0x0000004e534e723e */ /* 0x000fe400048070ff */
[----:B------:R-:W-:Y:S02]  /*37080*/  F2FP.SATFINITE.E4M3.F32.PACK_AB_MERGE_C R66, R66, R81, RZ ;  /* 0x000000514242723e */ /* 0x000fe400048070ff */
[----:B------:R-:W-:Y:S02]  /*37090*/  F2FP.SATFINITE.E4M3.F32.PACK_AB_MERGE_C R57, R57, R32, R59 ;  /* 0x000000203939723e */ /* 0x000fe4000480703b */
[----:B------:R-:W-:Y:S01]  /*370a0*/  F2FP.SATFINITE.E4M3.F32.PACK_AB_MERGE_C R62, R67, R60, R72 ;  /* 0x0000003c433e723e */ /* 0x000fe20004807048 */
[----:B------:R-:W-:Y:S01]  /*370b0*/  IMAD.MOV.U32 R60, RZ, RZ, R75 ;  /* 0x000000ffff3c7224 */ /* 0x000fe200078e004b */
[----:B------:R-:W-:Y:S02]  /*370c0*/  F2FP.SATFINITE.E4M3.F32.PACK_AB_MERGE_C R59, R89, R88, R90 ;  /* 0x00000058593b723e */ /* 0x000fe4000480705a */
[----:B------:R-:W-:-:S02]  /*370d0*/  F2FP.SATFINITE.E4M3.F32.PACK_AB_MERGE_C R61, R64, R33, R61 ;  /* 0x00000021403d723e */ /* 0x000fc4000480703d */
[----:B------:R-:W-:Y:S02]  /*370e0*/  F2FP.SATFINITE.E4M3.F32.PACK_AB_MERGE_C R63, R91, R84, R104 ;  /* 0x000000545b3f723e */ /* 0x000fe40004807068 */
[----:B------:R-:W-:Y:S02]  /*370f0*/  F2FP.SATFINITE.E4M3.F32.PACK_AB_MERGE_C R56, R77, R74, R78 ;  /* 0x0000004a4d38723e */ /* 0x000fe4000480704e */
[----:B------:R-:W-:-:S07]  /*37100*/  F2FP.SATFINITE.E4M3.F32.PACK_AB_MERGE_C R58, R34, R79, R66 ;  /* 0x0000004f223a723e */ /* 0x000fce0004807042 */
.L_x_1823:
[----:B------:R-:W-:Y:S05]  /*37110*/  BSYNC B3 ;  /* 0x0000000000037941 */ /* 0x000fea0003800000 */
.L_x_1822:
        /* <DEDUP_REMOVED lines=11> */
.L_x_1821:
[----:B------:R-:W-:Y:S05]  /*371d0*/  BSYNC B2 ;  /* 0x0000000000027941 */ /* 0x000fea0003800000 */
.L_x_1820:
        /* <DEDUP_REMOVED lines=51> */
[----:B------:R-:W-:-:S03]  /*37510*/  IADD3.X R33, R103, RZ, R93, P1, P2 ;  /* 0x000000ff67217210 */ /* 0x000fc60000fe445d */
[----:B------:R-:W-:Y:S01]  /*37520*/  IMAD.IADD R56, R56, 0x1, R35 ;  /* 0x0000000138387824 */ /* 0x000fe200078e0223 */
[----:B------:R-:W-:Y:S01]  /*37530*/  ISETP.GE.AND P2, PT, R65, R60, PT ;  /* 0x0000003c4100720c */ /* 0x000fe20003f46270 */
[----:B------:R-:W-:Y:S01]  /*37540*/  IMAD.SHL.U32 R63, R63, 0x10, RZ ;  /* 0x000000103f3f7824 */ /* 0x000fe200078e00ff */
[----:B------:R-:W5:Y:S02]  /*37550*/  LD.E.128 R32, desc[UR4][R32.64] ;  /* 0x0000000420207980 */ /* 0x000f64000c101d00 */
[----:B------:R-:W-:-:S04]  /*37560*/  IADD3 R56, P3, P4, R102, R56, R55 ;  /* 0x0000003866387210 */ /* 0x000fc80007c7e037 */
[----:B------:R-:W-:Y:S02]  /*37570*/  IADD3.X R57, R103, RZ, R93, P3, P4 ;  /* 0x000000ff67397210 */ /* 0x000fe40001fe845d */
[----:B------:R-:W-:-:S04]  /*37580*/  ISETP.GE.AND P1, PT, R61, R7, PT ;  /* 0x000000073d00720c */ /* 0x000fc80003f26270 */
[----:B------:R-:W5:Y:S01]  /*37590*/  LD.E.128 R56, desc[UR6][R56.64] ;  /* 0x0000000638387980 */ /* 0x000f62000c101d00 */
[----:B------:R-:W-:Y:S01]  /*375a0*/  SHF.R.S32.HI R60, RZ, 0x1f, R63 ;  /* 0x0000001fff3c7819 */ /* 0x000fe2000001143f */
[----:B------:R-:W-:Y:S07]  /*375b0*/  @P2 BRA `(.L_x_1827) ;  /* 0x0000000c00ac2947 */ /* 0x000fee0003800000 */
[----:B------:R-:W-:Y:S01]  /*375c0*/  SHF.R.U32.HI R65, RZ, 0x8, R28 ;  /* 0x00000008ff417819 */ /* 0x000fe2000001161c */
[----:B-----5:R-:W-:Y:S01]  /*375d0*/  IMAD.MOV.U32 R62, RZ, RZ, R57 ;  /* 0x000000ffff3e7224 */ /* 0x020fe200078e0039 */
[----:B------:R-:W-:Y:S01]  /*375e0*/  SHF.R.U32.HI R67, RZ, 0x8, R30 ;  /* 0x00000008ff437819 */ /* 0x000fe2000001161e */
[----:B------:R-:W-:Y:S01]  /*375f0*/  IMAD.MOV.U32 R57, RZ, RZ, R35 ;  /* 0x000000ffff397224 */ /* 0x000fe200078e0023 */
        /* <DEDUP_REMOVED lines=20> */
[----:B------:R-:W-:Y:S02]  /*37740*/  LOP3.LUT R75, R66, 0xff, RZ, 0xc0, !PT ;  /* 0x000000ff424b7812 */ /* 0x000fe400078ec0ff */
[----:B------:R-:W-:-:S02]  /*37750*/  PRMT R35, R64, 0x7604, R35 ;  /* 0x0000760440237816 */ /* 0x000fc40000000023 */
[----:B------:R-:W-:Y:S02]  /*37760*/  LOP3.LUT R64, R41, 0xff, RZ, 0xc0, !PT ;  /* 0x000000ff29407812 */ /* 0x000fe400078ec0ff */
[----:B------:R-:W-:Y:S02]  /*37770*/  LOP3.LUT R71, R71, 0xff, RZ, 0xc0, !PT ;  /* 0x000000ff47477812 */ /* 0x000fe400078ec0ff */
[----:B------:R-:W-:Y:S02]  /*37780*/  PRMT R77, R75, 0x7604, R70 ;  /* 0x000076044b4d7816 */ /* 0x000fe40000000046 */
[----:B------:R-:W-:Y:S02]  /*37790*/  SHF.R.U32.HI R75, RZ, 0x10, R41 ;  /* 0x00000010ff4b7819 */ /* 0x000fe40000011629 */
[----:B------:R-:W-:Y:S02]  /*377a0*/  PRMT R66, R71, 0x7604, R64 ;  /* 0x0000760447427816 */ /* 0x000fe40000000040 */
[----:B------:R-:W-:Y:S01]  /*377b0*/  SHF.R.U32.HI R79, RZ, 0x8, R43 ;  /* 0x00000008ff4f7819 */ /* 0x000fe2000001162b */
[----:B------:R-:W-:Y:S01]  /*377c0*/  IMAD.U32 R75, R75, 0x10000, RZ ;  /* 0x000100004b4b7824 */ /* 0x000fe200078e00ff */
[----:B------:R-:W-:-:S02]  /*377d0*/  SHF.R.U32.HI R64, RZ, 0x10, R29 ;  /* 0x00000010ff407819 */ /* 0x000fc4000001161d */
[----:B------:R-:W-:Y:S02]  /*377e0*/  LOP3.LUT R72, R43, 0xff, RZ, 0xc0, !PT ;  /* 0x000000ff2b487812 */ /* 0x000fe400078ec0ff */
[----:B------:R-:W-:Y:S01]  /*377f0*/  LOP3.LUT R79, R79, 0xff, RZ, 0xc0, !PT ;  /* 0x000000ff4f4f7812 */ /* 0x000fe200078ec0ff */
[----:B------:R-:W-:Y:S01]  /*37800*/  IMAD.U32 R64, R64, 0x10000, RZ ;  /* 0x0001000040407824 */ /* 0x000fe200078e00ff */
[----:B------:R-:W-:Y:S02]  /*37810*/  LOP3.LUT R75, R66, 0xff0000, R75, 0xf8, !PT ;  /* 0x00ff0000424b7812 */ /* 0x000fe400078ef84b */
[----:B------:R-:W-:Y:S02]  /*37820*/  PRMT R72, R79, 0x7604, R72 ;  /* 0x000076044f487816 */ /* 0x000fe40000000048 */
[----:B------:R-:W-:Y:S02]  /*37830*/  SHF.R.U32.HI R79, RZ, 0x10, R43 ;  /* 0x00000010ff4f7819 */ /* 0x000fe4000001162b */
[----:B------:R-:W-:-:S02]  /*37840*/  LOP3.LUT R35, R35, 0xff0000, R64, 0xf8, !PT ;  /* 0x00ff000023237812 */ /* 0x000fc400078ef840 */
[----:B------:R-:W-:Y:S01]  /*37850*/  LOP3.LUT R75, R75, 0xff000000, R41, 0xf8, !PT ;  /* 0xff0000004b4b7812 */ /* 0x000fe200078ef829 */
[----:B------:R-:W-:Y:S01]  /*37860*/  IMAD.U32 R79, R79, 0x10000, RZ ;  /* 0x000100004f4f7824 */ /* 0x000fe200078e00ff */
[----:B------:R-:W-:Y:S02]  /*37870*/  SHF.R.U32.HI R71, RZ, 0x10, R31 ;  /* 0x00000010ff477819 */ /* 0x000fe4000001161f */
[----:B------:R-:W-:Y:S02]  /*37880*/  LOP3.LUT R64, R35, 0xff000000, R29, 0xf8, !PT ;  /* 0xff00000023407812 */ /* 0x000fe400078ef81d */
[----:B------:R-:W-:Y:S01]  /*37890*/  LOP3.LUT R65, R65, 0xff0000, R28, 0xf8, !PT ;  /* 0x00ff000041417812 */ /* 0x000fe200078ef81c */
[----:B------:R-:W-:Y:S01]  /*378a0*/  IMAD.U32 R71, R71, 0x10000, RZ ;  /* 0x0001000047477824 */ /* 0x000fe200078e00ff */
[----:B------:R-:W-:Y:S02]  /*378b0*/  F2FP.F16.E4M3.UNPACK_B R41, R62 ;  /* 0x0000003eff29723e */ /* 0x000fe400020006ff */
[----:B------:R-:W-:-:S02]  /*378c0*/  F2FP.F16.E4M3.UNPACK_B R70, R75 ;  /* 0x0000004bff46723e */ /* 0x000fc400020006ff */
[----:B------:R-:W-:Y:S02]  /*378d0*/  LOP3.LUT R67, R67, 0xff0000, R30, 0xf8, !PT ;  /* 0x00ff000043437812 */ /* 0x000fe400078ef81e */
[----:B------:R-:W-:Y:S02]  /*378e0*/  F2FP.F16.E4M3.UNPACK_B R66, R64 ;  /* 0x00000040ff42723e */ /* 0x000fe400020006ff */
[----:B------:R-:W-:Y:S01]  /*378f0*/  LOP3.LUT R79, R72, 0xff0000, R79, 0xf8, !PT ;  /* 0x00ff0000484f7812 */ /* 0x000fe200078ef84f */
[----:B------:R-:W-:Y:S01]  /*37900*/  HADD2.F32 R72, -RZ, R70.H0_H0 ;  /* 0x20000046ff487230 */ /* 0x000fe20000004100 */
[----:B------:R-:W-:Y:S01]  /*37910*/  LOP3.LUT R65, R65, 0xff000000, R28, 0xf8, !PT ;  /* 0xff00000041417812 */ /* 0x000fe200078ef81c */
[----:B------:R-:W-:Y:S01]  /*37920*/  HADD2.F32 R28, -RZ, R41.H0_H0 ;  /* 0x20000029ff1c7230 */ /* 0x000fe20000004100 */
[----:B------:R-:W-:Y:S02]  /*37930*/  F2FP.F16.E4M3.UNPACK_B R35, R33 ;  /* 0x00000021ff23723e */ /* 0x000fe400020006ff */
[----:B------:R-:W-:-:S02]  /*37940*/  LOP3.LUT R73, R73, 0xff0000, R40, 0xf8, !PT ;  /* 0x00ff000049497812 */ /* 0x000fc400078ef828 */
[----:B------:R-:W-:Y:S01]  /*37950*/  LOP3.LUT R71, R68, 0xff0000, R71, 0xf8, !PT ;  /* 0x00ff000044477812 */ /* 0x000fe200078ef847 */
[--C-:B------:R-:W-:Y:S01]  /*37960*/  HADD2.F32 R29, -RZ, R35.reuse.H0_H0 ;  /* 0x20000023ff1d7230 */ /* 0x100fe20000004100 */
[----:B------:R-:W-:Y:S01]  /*37970*/  LOP3.LUT R30, R67, 0xff000000, R30, 0xf8, !PT ;  /* 0xff000000431e7812 */ /* 0x000fe200078ef81e */
[--C-:B------:R-:W-:Y:S01]  /*37980*/  HADD2.F32 R67, -RZ, R66.reuse.H0_H0 ;  /* 0x20000042ff437230 */ /* 0x100fe20000004100 */
[----:B------:R-:W-:Y:S01]  /*37990*/  LOP3.LUT R68, R73, 0xff000000, R40, 0xf8, !PT ;  /* 0xff00000049447812 */ /* 0x000fe200078ef828 */
[C---:B------:R-:W-:Y:S01]  /*379a0*/  FMUL.FTZ R40, R28.reuse, R72 ;  /* 0x000000481c287220 */ /* 0x040fe20000410000 */
[----:B------:R-:W-:Y:S02]  /*379b0*/  LOP3.LUT R71, R71, 0xff000000, R31, 0xf8, !PT ;  /* 0xff00000047477812 */ /* 0x000fe400078ef81f */
[----:B------:R-:W-:Y:S01]  /*379c0*/  LOP3.LUT R31, R77, 0xff0000, R42, 0xf8, !PT ;  /* 0x00ff00004d1f7812 */ /* 0x000fe200078ef82a */
[-C--:B------:R-:W-:Y:S01]  /*379d0*/  FMUL.FTZ R73, R28, R67.reuse ;  /* 0x000000431c497220 */ /* 0x080fe20000410000 */
[----:B------:R-:W-:Y:S01]  /*379e0*/  F2FP.F16.E4M3.UNPACK_B R62, R62.H1 ;  /* 0x0000003eff3e723e */ /* 0x000fe200030006ff */
[----:B------:R-:W-:Y:S01]  /*379f0*/  FFMA.FTZ R28, R29, R67, -R40 ;  /* 0x000000431d1c7223 */ /* 0x000fe20000010828 */
[----:B------:R-:W-:Y:S01]  /*37a00*/  F2FP.F16.E4M3.UNPACK_B R64, R64.H1 ;  /* 0x00000040ff40723e */ /* 0x000fe200030006ff */
[----:B------:R-:W-:Y:S01]  /*37a10*/  HADD2.F32 R40, -RZ, R35.H1_H1 ;  /* 0x30000023ff287230 */ /* 0x000fe20000004100 */
[----:B------:R-:W-:Y:S01]  /*37a20*/  LOP3.LUT R79, R79, 0xff000000, R43, 0xf8, !PT ;  /* 0xff0000004f4f7812 */ /* 0x000fe200078ef82b */
[----:B------:R-:W-:Y:S01]  /*37a30*/  HADD2.F32 R43, -RZ, R66.H1_H1 ;  /* 0x30000042ff2b7230 */ /* 0x000fe20000004100 */
[----:B------:R-:W-:Y:S01]  /*37a40*/  F2FP.F16.E4M3.UNPACK_B R75, R75.H1 ;  /* 0x0000004bff4b723e */ /* 0x000fe200030006ff */
[----:B------:R-:W-:Y:S01]  /*37a50*/  HADD2.F32 R67, -RZ, R70.H1_H1 ;  /* 0x30000046ff437230 */ /* 0x000fe20000004100 */
[----:B------:R-:W-:Y:S01]  /*37a60*/  LOP3.LUT R31, R31, 0xff000000, R42, 0xf8, !PT ;  /* 0xff0000001f1f7812 */ /* 0x000fe200078ef82a */
[----:B------:R-:W-:Y:S01]  /*37a70*/  HADD2.F32 R42, -RZ, R41.H1_H1 ;  /* 0x30000029ff2a7230 */ /* 0x000fe20000004100 */
[----:B------:R-:W-:Y:S01]  /*37a80*/  F2FP.F16.E4M3.UNPACK_B R35, R33.H1 ;  /* 0x00000021ff23723e */ /* 0x000fe200030006ff */
[----:B------:R-:W-:-:S02]  /*37a90*/  HADD2.F32 R33, -RZ, R62.H0_H0 ;  /* 0x2000003eff217230 */ /* 0x000fc40000004100 */
[----:B------:R-:W-:Y:S01]  /*37aa0*/  FFMA.FTZ R29, R29, R72, R73 ;  /* 0x000000481d1d7223 */ /* 0x000fe20000010049 */
[----:B------:R-:W-:Y:S02]  /*37ab0*/  HADD2.F32 R66, -RZ, R64.H0_H0 ;  /* 0x20000040ff427230 */ /* 0x000fe40000004100 */
[C---:B------:R-:W-:Y:S01]  /*37ac0*/  FMUL.FTZ R73, R42.reuse, R67 ;  /* 0x000000432a497220 */ /* 0x040fe20000410000 */
[----:B------:R-:W-:Y:S02]  /*37ad0*/  HADD2.F32 R70, -RZ, R75.H0_H0 ;  /* 0x2000004bff467230 */ /* 0x000fe40000004100 */
[----:B------:R-:W-:Y:S01]  /*37ae0*/  FMUL.FTZ R42, R42, R43 ;  /* 0x0000002b2a2a7220 */ /* 0x000fe20000410000 */
[----:B------:R-:W-:Y:S02]  /*37af0*/  HADD2.F32 R41, -RZ, R35.H0_H0 ;  /* 0x20000023ff297230 */ /* 0x000fe40000004100 */
[----:B------:R-:W-:Y:S01]  /*37b00*/  FMUL.FTZ R77, R33, R66 ;  /* 0x00000042214d7220 */ /* 0x000fe20000410000 */
[----:B------:R-:W-:-:S02]  /*37b10*/  HADD2.F32 R62, -RZ, R62.H1_H1 ;  /* 0x3000003eff3e7230 */ /* 0x000fc40000004100 */
[-C--:B------:R-:W-:Y:S01]  /*37b20*/  FMUL.FTZ R72, R33, R70.reuse ;  /* 0x0000004621487220 */ /* 0x080fe20000410000 */
[C---:B------:R-:W-:Y:S01]  /*37b30*/  FFMA.FTZ R33, R40.reuse, R43, -R73 ;  /* 0x0000002b28217223 */ /* 0x040fe20000010849 */
[C---:B------:R-:W-:Y:S01]  /*37b40*/  FFMA.FTZ R78, R41.reuse, R70, R77 ;  /* 0x00000046294e7223 */ /* 0x040fe2000001004d */
[----:B------:R-:W-:Y:S01]  /*37b50*/  FFMA.FTZ R40, R40, R67, R42 ;  /* 0x0000004328287223 */ /* 0x000fe2000001002a */
[----:B------:R-:W-:Y:S01]  /*37b60*/  F2FP.F16.E4M3.UNPACK_B R43, R59 ;  /* 0x0000003bff2b723e */ /* 0x000fe200020006ff */
[----:B------:R-:W-:Y:S01]  /*37b70*/  FFMA.FTZ R76, R41, R66, -R72 ;  /* 0x00000042294c7223 */ /* 0x000fe20000010848 */
[----:B------:R-:W-:Y:S01]  /*37b80*/  F2FP.F16.E4M3.UNPACK_B R70, R79 ;  /* 0x0000004fff46723e */ /* 0x000fe200020006ff */
[----:B------:R-:W-:Y:S01]  /*37b90*/  HADD2.F32 R66, -RZ, R64.H1_H1 ;  /* 0x30000040ff427230 */ /* 0x000fe20000004100 */
[----:B------:R-:W-:Y:S01]  /*37ba0*/  F2FP.F16.E4M3.UNPACK_B R67, R71 ;  /* 0x00000047ff43723e */ /* 0x000fe200020006ff */
[----:B------:R-:W-:Y:S01]  /*37bb0*/  HADD2.F32 R64, -RZ, R43.H0_H0 ;  /* 0x2000002bff407230 */ /* 0x000fe20000004100 */
[----:B------:R-:W-:Y:S01]  /*37bc0*/  F2FP.F16.E4M3.UNPACK_B R41, R57 ;  /* 0x00000039ff29723e */ /* 0x000fe200020006ff */
[----:B------:R-:W-:Y:S01]  /*37bd0*/  HADD2.F32 R77, -RZ, R70.H0_H0 ;  /* 0x20000046ff4d7230 */ /* 0x000fe20000004100 */
[----:B------:R-:W-:Y:S01]  /*37be0*/  F2FP.F16.E4M3.UNPACK_B R59, R59.H1 ;  /* 0x0000003bff3b723e */ /* 0x000fe200030006ff */
[----:B------:R-:W-:Y:S01]  /*37bf0*/  HADD2.F32 R73, -RZ, R67.H0_H0 ;  /* 0x20000043ff497230 */ /* 0x000fe20000004100 */
[----:B------:R-:W-:Y:S01]  /*37c00*/  F2FP.F16.E4M3.UNPACK_B R71, R71.H1 ;  /* 0x00000047ff47723e */ /* 0x000fe200030006ff */
[----:B------:R-:W-:-:S02]  /*37c10*/  HADD2.F32 R75, -RZ, R75.H1_H1 ;  /* 0x3000004bff4b7230 */ /* 0x000fc40000004100 */
[C---:B------:R-:W-:Y:S01]  /*37c20*/  FMUL.FTZ R85, R64.reuse, R77 ;  /* 0x0000004d40557220 */ /* 0x040fe20000410000 */
[----:B------:R-:W-:Y:S02]  /*37c30*/  HADD2.F32 R42, -RZ, R41.H0_H0 ;  /* 0x20000029ff2a7230 */ /* 0x000fe40000004100 */
[----:B------:R-:W-:Y:S01]  /*37c40*/  FMUL.FTZ R64, R64, R73 ;  /* 0x0000004940407220 */ /* 0x000fe20000410000 */
[----:B------:R-:W-:Y:S02]  /*37c50*/  HADD2.F32 R35, -RZ, R35.H1_H1 ;  /* 0x30000023ff237230 */ /* 0x000fe40000004100 */
[C---:B------:R-:W-:Y:S01]  /*37c60*/  FMUL.FTZ R72, R62.reuse, R75 ;  /* 0x0000004b3e487220 */ /* 0x040fe20000410000 */
[----:B------:R-:W-:Y:S01]  /*37c70*/  FMUL.FTZ R62, R62, R66 ;  /* 0x000000423e3e7220 */ /* 0x000fe20000410000 */
[C---:B------:R-:W-:Y:S01]  /*37c80*/  FFMA.FTZ R85, R42.reuse, R73, -R85 ;  /* 0x000000492a557223 */ /* 0x040fe20000010855 */
[----:B------:R-:W-:Y:S01]  /*37c90*/  FFMA.FTZ R80, R42, R77, R64 ;  /* 0x0000004d2a507223 */ /* 0x000fe20000010040 */
[----:B------:R-:W-:Y:S01]  /*37ca0*/  F2FP.F16.E4M3.UNPACK_B R79, R79.H1 ;  /* 0x0000004fff4f723e */ /* 0x000fe200030006ff */
[----:B------:R-:W-:Y:S01]  /*37cb0*/  HADD2.F32 R42, -RZ, R59.H0_H0 ;  /* 0x2000003bff2a7230 */ /* 0x000fe20000004100 */
[----:B------:R-:W-:Y:S01]  /*37cc0*/  F2FP.F16.E4M3.UNPACK_B R57, R57.H1 ;  /* 0x00000039ff39723e */ /* 0x000fe200030006ff */
[----:B------:R-:W-:-:S02]  /*37cd0*/  HADD2.F32 R64, -RZ, R71.H0_H0 ;  /* 0x20000047ff407230 */ /* 0x000fc40000004100 */
[C---:B------:R-:W-:Y:S01]  /*37ce0*/  FFMA.FTZ R81, R35.reuse, R66, -R72 ;  /* 0x0000004223517223 */ /* 0x040fe20000010848 */
[----:B------:R-:W-:Y:S02]  /*37cf0*/  HADD2.F32 R43, -RZ, R43.H1_H1 ;  /* 0x3000002bff2b7230 */ /* 0x000fe40000004100 */
[----:B------:R-:W-:Y:S01]  /*37d00*/  FFMA.FTZ R83, R35, R75, R62 ;  /* 0x0000004b23537223 */ /* 0x000fe2000001003e */
[----:B------:R-:W-:Y:S02]  /*37d10*/  HADD2.F32 R70, -RZ, R70.H1_H1 ;  /* 0x30000046ff467230 */ /* 0x000fe40000004100 */
[----:B------:R-:W-:Y:S02]  /*37d20*/  HADD2.F32 R62, -RZ, R67.H1_H1 ;  /* 0x30000043ff3e7230 */ /* 0x000fe40000004100 */
[----:B------:R-:W-:Y:S01]  /*37d30*/  FMUL.FTZ R67, R42, R64 ;  /* 0x000000402a437220 */ /* 0x000fe20000410000 */
[----:B------:R-:W-:Y:S02]  /*37d40*/  HADD2.F32 R66, -RZ, R79.H0_H0 ;  /* 0x2000004fff427230 */ /* 0x000fe40000004100 */
[----:B------:R-:W-:Y:S01]  /*37d50*/  FMUL.FTZ R72, R43, R70 ;  /* 0x000000462b487220 */ /* 0x000fe20000410000 */
[----:B------:R-:W-:-:S02]  /*37d60*/  HADD2.F32 R35, -RZ, R57.H0_H0 ;  /* 0x20000039ff237230 */ /* 0x000fc40000004100 */
[----:B------:R-:W-:Y:S01]  /*37d70*/  FMUL.FTZ R43, R43, R62 ;  /* 0x0000003e2b2b7220 */ /* 0x000fe20000410000 */
[----:B------:R-:W-:Y:S02]  /*37d80*/  HADD2.F32 R41, -RZ, R41.H1_H1 ;  /* 0x30000029ff297230 */ /* 0x000fe40000004100 */
[----:B------:R-:W-:Y:S01]  /*37d90*/  FMUL.FTZ R74, R42, R66 ;  /* 0x000000422a4a7220 */ /* 0x000fe20000410000 */
[----:B------:R-:W-:Y:S01]  /*37da0*/  F2FP.F16.E4M3.UNPACK_B R42, R56.H1 ;  /* 0x00000038ff2a723e */ /* 0x000fe200030006ff */
[----:B------:R-:W-:Y:S01]  /*37db0*/  FFMA.FTZ R86, R35, R66, R67 ;  /* 0x0000004223567223 */ /* 0x000fe20000010043 */
[----:B------:R-:W-:Y:S01]  /*37dc0*/  F2FP.F16.E4M3.UNPACK_B R67, R68.H1 ;  /* 0x00000044ff43723e */ /* 0x000fe200030006ff */
[C---:B------:R-:W-:Y:S01]  /*37dd0*/  FFMA.FTZ R82, R41.reuse, R62, -R72 ;  /* 0x0000003e29527223 */ /* 0x040fe20000010848 */
[----:B------:R-:W-:Y:S01]  /*37de0*/  F2FP.F16.E4M3.UNPACK_B R62, R65.H1 ;  /* 0x00000041ff3e723e */ /* 0x000fe200030006ff */
[----:B------:R-:W-:Y:S01]  /*37df0*/  FFMA.FTZ R87, R41, R70, R43 ;  /* 0x0000004629577223 */ /* 0x000fe2000001002b */
[----:B------:R-:W-:Y:S01]  /*37e00*/  FFMA.FTZ R84, R35, R64, -R74 ;  /* 0x0000004023547223 */ /* 0x000fe2000001084a */
[----:B------:R-:W-:Y:S01]  /*37e10*/  HADD2.F32 R59, -RZ, R59.H1_H1 ;  /* 0x3000003bff3b7230 */ /* 0x000fe20000004100 */
[----:B------:R-:W-:Y:S01]  /*37e20*/  F2FP.F16.E4M3.UNPACK_B R35, R32.H1 ;  /* 0x00000020ff23723e */ /* 0x000fe200030006ff */
[----:B------:R-:W-:Y:S01]  /*37e30*/  HADD2.F32 R72, -RZ, R79.H1_H1 ;  /* 0x3000004fff487230 */ /* 0x000fe20000004100 */
[----:B------:R-:W-:Y:S01]  /*37e40*/  F2FP.F16.E4M3.UNPACK_B R56, R56 ;  /* 0x00000038ff38723e */ /* 0x000fe200020006ff */
[----:B------:R-:W-:Y:S01]  /*37e50*/  HADD2.F32 R43, -RZ, R42.H0_H0 ;  /* 0x2000002aff2b7230 */ /* 0x000fe20000004100 */
[----:B------:R-:W-:Y:S01]  /*37e60*/  F2FP.F16.E4M3.UNPACK_B R68, R68 ;  /* 0x00000044ff44723e */ /* 0x000fe200020006ff */
[----:B------:R-:W-:-:S02]  /*37e70*/  HADD2.F32 R70, -RZ, R67.H0_H0 ;  /* 0x20000043ff467230 */ /* 0x000fc40000004100 */
[----:B------:R-:W-:Y:S01]  /*37e80*/  FMUL.FTZ R88, R59, R72 ;  /* 0x000000483b587220 */ /* 0x000fe20000410000 */
[----:B------:R-:W-:Y:S01]  /*37e90*/  HADD2.F32 R66, -RZ, R71.H1_H1 ;  /* 0x30000047ff427230 */ /* 0x000fe20000004100 */
[----:B------:R-:W-:Y:S01]  /*37ea0*/  F2FP.F16.E4M3.UNPACK_B R65, R65 ;  /* 0x00000041ff41723e */ /* 0x000fe200020006ff */
[----:B------:R-:W-:Y:S02]  /*37eb0*/  HADD2.F32 R64, -RZ, R62.H0_H0 ;  /* 0x2000003eff407230 */ /* 0x000fe40000004100 */
[----:B------:R-:W-:Y:S01]  /*37ec0*/  FMUL.FTZ R74, R43, R70 ;  /* 0x000000462b4a7220 */ /* 0x000fe20000410000 */
[----:B------:R-:W-:Y:S02]  /*37ed0*/  HADD2.F32 R57, -RZ, R57.H1_H1 ;  /* 0x30000039ff397230 */ /* 0x000fe40000004100 */
[----:B------:R-:W-:Y:S01]  /*37ee0*/  FMUL.FTZ R59, R59, R66 ;  /* 0x000000423b3b7220 */ /* 0x000fe20000410000 */
[----:B------:R-:W-:Y:S02]  /*37ef0*/  HADD2.F32 R41, -RZ, R35.H0_H0 ;  /* 0x20000023ff297230 */ /* 0x000fe40000004100 */
[----:B------:R-:W-:Y:S01]  /*37f00*/  FMUL.FTZ R43, R43, R64 ;  /* 0x000000402b2b7220 */ /* 0x000fe20000410000 */
[----:B------:R-:W-:-:S02]  /*37f10*/  HADD2.F32 R42, -RZ, R42.H1_H1 ;  /* 0x3000002aff2a7230 */ /* 0x000fc40000004100 */
[C---:B------:R-:W-:Y:S01]  /*37f20*/  FFMA.FTZ R79, R57.reuse, R66, -R88 ;  /* 0x00000042394f7223 */ /* 0x040fe20000010858 */
[----:B------:R-:W-:Y:S02]  /*37f30*/  HADD2.F32 R62, -RZ, R62.H1_H1 ;  /* 0x3000003eff3e7230 */ /* 0x000fe40000004100 */
[----:B------:R-:W-:Y:S01]  /*37f40*/  FFMA.FTZ R89, R57, R72, R59 ;  /* 0x0000004839597223 */ /* 0x000fe2000001003b */
[----:B------:R-:W-:Y:S02]  /*37f50*/  HADD2.F32 R67, -RZ, R67.H1_H1 ;  /* 0x30000043ff437230 */ /* 0x000fe40000004100 */
[C---:B------:R-:W-:Y:S01]  /*37f60*/  FFMA.FTZ R74, R41.reuse, R64, -R74 ;  /* 0x00000040294a7223 */ /* 0x040fe2000001084a */
[----:B------:R-:W-:Y:S01]  /*37f70*/  FFMA.FTZ R70, R41, R70, R43 ;  /* 0x0000004629467223 */ /* 0x000fe2000001002b */
[----:B------:R-:W-:Y:S01]  /*37f80*/  HADD2.F32 R35, -RZ, R35.H1_H1 ;  /* 0x30000023ff237230 */ /* 0x000fe20000004100 */
[----:B------:R-:W-:Y:S01]  /*37f90*/  F2FP.F16.E4M3.UNPACK_B R32, R32 ;  /* 0x00000020ff20723e */ /* 0x000fe200020006ff */
[----:B------:R-:W-:-:S02]  /*37fa0*/  HADD2.F32 R41, -RZ, R56.H0_H0 ;  /* 0x20000038ff297230 */ /* 0x000fc40000004100 */
[C---:B------:R-:W-:Y:S01]  /*37fb0*/  FMUL.FTZ R66, R42.reuse, R67 ;  /* 0x000000432a427220 */ /* 0x040fe20000410000 */
[-C--:B------:R-:W-:Y:S01]  /*37fc0*/  FMUL.FTZ R72, R42, R62.reuse ;  /* 0x0000003e2a487220 */ /* 0x080fe20000410000 */
[----:B------:R-:W-:Y:S01]  /*37fd0*/  HADD2.F32 R64, -RZ, R68.H0_H0 ;  /* 0x20000044ff407230 */ /* 0x000fe20000004100 */
[----:B------:R-:W-:Y:S01]  /*37fe0*/  F2FP.F16.E4M3.UNPACK_B R59, R31.H1 ;  /* 0x0000001fff3b723e */ /* 0x000fe200030006ff */
[----:B------:R-:W-:Y:S02]  /*37ff0*/  HADD2.F32 R42, -RZ, R65.H0_H0 ;  /* 0x20000041ff2a7230 */ /* 0x000fe40000004100 */
[C---:B------:R-:W-:Y:S01]  /*38000*/  FFMA.FTZ R73, R35.reuse, R62, -R66 ;  /* 0x0000003e23497223 */ /* 0x040fe20000010842 */
[----:B------:R-:W-:Y:S01]  /*38010*/  FFMA.FTZ R75, R35, R67, R72 ;  /* 0x00000043234b7223 */ /* 0x000fe20000010048 */
[----:B------:R-:W-:Y:S02]  /*38020*/  HADD2.F32 R35, -RZ, R32.H0_H0 ;  /* 0x20000020ff237230 */ /* 0x000fe40000004100 */
[C---:B------:R-:W-:Y:S01]  /*38030*/  FMUL.FTZ R62, R41.reuse, R64 ;  /* 0x00000040293e7220 */ /* 0x040fe20000410000 */
[----:B------:R-:W-:Y:S01]  /*38040*/  FMUL.FTZ R41, R41, R42 ;  /* 0x0000002a29297220 */ /* 0x000fe20000410000 */
[----:B------:R-:W-:Y:S01]  /*38050*/  HADD2.F32 R56, -RZ, R56.H1_H1 ;  /* 0x30000038ff387230 */ /* 0x000fe20000004100 */
[----:B------:R-:W-:Y:S01]  /*38060*/  F2FP.F16.E4M3.UNPACK_B R43, R30.H1 ;  /* 0x0000001eff2b723e */ /* 0x000fe200030006ff */
[----:B------:R-:W-:-:S02]  /*38070*/  HADD2.F32 R57, -RZ, R68.H1_H1 ;  /* 0x30000044ff397230 */ /* 0x000fc40000004100 */
[C---:B------:R-:W-:Y:S01]  /*38080*/  FFMA.FTZ R66, R35.reuse, R42, -R62 ;  /* 0x0000002a23427223 */ /* 0x040fe2000001083e */
[----:B------:R-:W-:Y:S02]  /*38090*/  HADD2.F32 R65, -RZ, R65.H1_H1 ;  /* 0x30000041ff417230 */ /* 0x000fe40000004100 */
[----:B------:R-:W-:Y:S01]  /*380a0*/  FFMA.FTZ R64, R35, R64, R41 ;  /* 0x0000004023407223 */ /* 0x000fe20000010029 */
[----:B------:R-:W-:Y:S02]  /*380b0*/  HADD2.F32 R32, -RZ, R32.H1_H1 ;  /* 0x30000020ff207230 */ /* 0x000fe40000004100 */
[C---:B------:R-:W-:Y:S01]  /*380c0*/  FMUL.FTZ R35, R56.reuse, R57 ;  /* 0x0000003938237220 */ /* 0x040fe20000410000 */
[----:B------:R-:W-:Y:S01]  /*380d0*/  F2FP.F16.E4M3.UNPACK_B R41, R58.H1 ;  /* 0x0000003aff29723e */ /* 0x000fe200030006ff */
[-C--:B------:R-:W-:Y:S01]  /*380e0*/  FMUL.FTZ R71, R56, R65.reuse ;  /* 0x0000004138477220 */ /* 0x080fe20000410000 */
[----:B------:R-:W-:Y:S02]  /*380f0*/  HADD2.F32 R62, -RZ, R59.H1_H1 ;  /* 0x3000003bff3e7230 */ /* 0x000fe40000004100 */
[C---:B------:R-:W-:Y:S01]  /*38100*/  FFMA.FTZ R67, R32.reuse, R65, -R35 ;  /* 0x0000004120437223 */ /* 0x040fe20000010823 */
[----:B------:R-:W-:Y:S01]  /*38110*/  F2FP.F16.E4M3.UNPACK_B R35, R34.H1 ;  /* 0x00000022ff23723e */ /* 0x000fe200030006ff */
[----:B------:R-:W-:Y:S01]  /*38120*/  FFMA.FTZ R71, R32, R57, R71 ;  /* 0x0000003920477223 */ /* 0x000fe20000010047 */
[----:B------:R-:W-:Y:S01]  /*38130*/  HADD2.F32 R42, -RZ, R41.H0_H0 ;  /* 0x20000029ff2a7230 */ /* 0x000fe20000004100 */
[----:B------:R-:W-:Y:S01]  /*38140*/  F2FP.F16.E4M3.UNPACK_B R58, R58 ;  /* 0x0000003aff3a723e */ /* 0x000fe200020006ff */
[----:B------:R-:W-:Y:S01]  /*38150*/  HADD2.F32 R65, -RZ, R59.H0_H0 ;  /* 0x2000003bff417230 */ /* 0x000fe20000004100 */
[----:B------:R-:W-:Y:S01]  /*38160*/  F2FP.F16.E4M3.UNPACK_B R30, R30 ;  /* 0x0000001eff1e723e */ /* 0x000fe200020006ff */
[----:B------:R-:W-:Y:S01]  /*38170*/  HADD2.F32 R57, -RZ, R43.H0_H0 ;  /* 0x2000002bff397230 */ /* 0x000fe20000004100 */
[----:B------:R-:W-:Y:S01]  /*38180*/  F2FP.F16.E4M3.UNPACK_B R34, R34 ;  /* 0x00000022ff22723e */ /* 0x000fe200020006ff */
        /* <DEDUP_REMOVED lines=12> */
[----:B------:R-:W-:Y:S01]  /*38250*/  F2FP.F16.E4M3.UNPACK_B R41, R31 ;  /* 0x0000001fff29723e */ /* 0x000fe200020006ff */
[----:B------:R-:W-:Y:S01]  /*38260*/  FFMA.FTZ R56, R35, R56, -R42 ;  /* 0x0000003823387223 */ /* 0x000fe2000001082a */
[----:B------:R-:W-:Y:S01]  /*38270*/  HADD2.F32 R31, -RZ, R58.H0_H0 ;  /* 0x2000003aff1f7230 */ /* 0x000fe20000004100 */
[----:B------:R-:W-:Y:S01]  /*38280*/  F2FP.SATFINITE.E4M3.F32.PACK_AB_MERGE_C R64, R71, R64, R70 ;  /* 0x000000404740723e */ /* 0x000fe20004807046 */
[----:B------:R-:W-:Y:S01]  /*38290*/  HADD2.F32 R32, -RZ, R30.H0_H0 ;  /* 0x2000001eff207230 */ /* 0x000fe20000004100 */
[----:B------:R-:W-:Y:S01]  /*382a0*/  F2FP.SATFINITE.E4M3.F32.PACK_AB_MERGE_C R76, R81, R76, RZ ;  /* 0x0000004c514c723e */ /* 0x000fe200048070ff */
        /* <DEDUP_REMOVED lines=11> */
[-C--:B------:R-:W-:Y:S01]  /*38360*/  FMUL.FTZ R58, R58, R35.reuse ;  /* 0x000000233a3a7220 */ /* 0x080fe20000410000 */
        /* <DEDUP_REMOVED lines=16> */
.L_x_1827:
[----:B------:R-:W-:Y:S05]  /*38470*/  BSYNC B3 ;  /* 0x0000000000037941 */ /* 0x000fea0003800000 */
.L_x_1826:
        /* <DEDUP_REMOVED lines=11> */
.L_x_1825:
[----:B------:R-:W-:Y:S05]  /*38530*/  BSYNC B2 ;  /* 0x0000000000027941 */ /* 0x000fea0003800000 */
.L_x_1824:
[----:B------:R-:W-:Y:S02]  /*38540*/  R2UR UR4, R20 ;  /* 0x00000000140472ca */ /* 0x000fe400000e0000 */
[----:B------:R-:W-:-:S13]  /*38550*/  R2UR UR5, R21 ;  /* 0x00000000150572ca */ /* 0x000fda00000e0000 */
[----:B------:R-:W2:Y:S02]  /*38560*/  LD.E.U8 R100, desc[UR4][R100.64] ;  /* 0x0000000464647980 */ /* 0x000ea4000c101100 */
[----:B--2---:R-:W-:-:S13]  /*38570*/  LOP3.LUT P1, RZ, R100, 0x4, RZ, 0xc0, !PT ;  /* 0x0000000464ff7812 */ /* 0x004fda000782c0ff */
[----:B------:R-:W-:Y:S05]  /*38580*/  @!P1 BRA `(.L_x_1777) ;  /* 0x0000002000109947 */ /* 0x000fea0003800000 */
[----:B------:R-:W-:Y:S02]  /*38590*/  R2UR UR4, R20 ;  /* 0x00000000140472ca */ /* 0x000fe400000e0000 */
[----:B------:R-:W-:-:S13]  /*385a0*/  R2UR UR5, R21 ;  /* 0x00000000150572ca */ /* 0x000fda00000e0000 */
[----:B------:R-:W2:Y:S01]  /*385b0*/  LD.E R98, desc[UR4][R98.64+0x4] ;  /* 0x0000040462627980 */ /* 0x000ea2000c101900 */
[----:B------:R-:W-:Y:S01]  /*385c0*/  VIADD R97, R97, 0x40 ;  /* 0x0000004061617836 */ /* 0x000fe20000000000 */
[----:B0-----:R-:W-:Y:S02]  /*385d0*/  SHF.R.S32.HI R34, RZ, 0x1f, R109 ;  /* 0x0000001fff227819 */ /* 0x001fe4000001146d */
[-C--:B------:R-:W-:Y:S02]  /*385e0*/  LEA.HI R32, R109, R109.reuse, RZ, 0x1 ;  /* 0x0000006d6d207211 */ /* 0x080fe400078f08ff */
[----:B------:R-:W-:Y:S02]  /*385f0*/  LEA.HI R33, R34, R109, RZ, 0x3 ;  /* 0x0000006d22217211 */ /* 0x000fe400078f18ff */
[C---:B------:R-:W-:Y:S01]  /*38600*/  LOP3.LUT R34, R32.reuse, 0x3fffffe, RZ, 0xc0, !PT ;  /* 0x03fffffe20227812 */ /* 0x040fe200078ec0ff */
[----:B------:R-:W-:Y:S01]  /*38610*/  IMAD.SHL.U32 R32, R32, 0x40, RZ ;  /* 0x0000004020207824 */ /* 0x000fe200078e00ff */
[----:B------:R-:W-:Y:S01]  /*38620*/  R2UR UR6, R20 ;  /* 0x00000000140672ca */ /* 0x000fe200000e0000 */
[----:B------:R-:W-:Y:S01]  /*38630*/  IMAD.SHL.U32 R33, R33, 0x40, RZ ;  /* 0x0000004021217824 */ /* 0x000fe200078e00ff */
[----:B------:R-:W-:Y:S01]  /*38640*/  R2UR UR7, R21 ;  /* 0x00000000150772ca */ /* 0x000fe200000e0000 */
[----:B------:R-:W-:-:S03]  /*38650*/  IMAD.IADD R34, R109, 0x1, -R34 ;  /* 0x000000016d227824 */ /* 0x000fc600078e0a22 */
[----:B------:R-:W-:Y:S02]  /*38660*/  LOP3.LUT R35, R33, 0xfffffe00, RZ, 0xc0, !PT ;  /* 0xfffffe0021237812 */ /* 0x000fe400078ec0ff */
[----:B------:R-:W-:-:S03]  /*38670*/  LOP3.LUT R33, R32, 0x180, RZ, 0xc0, !PT ;  /* 0x0000018020217812 */ /* 0x000fc600078ec0ff */
[----:B------:R-:W-:Y:S01]  /*38680*/  IMAD R35, R34, 0x40, R35 ;  /* 0x0000004022237824 */ /* 0x000fe200078e0223 */
[----:B------:R-:W-:Y:S01]  /*38690*/  SHF.R.U32.HI R34, RZ, 0x3, R33 ;  /* 0x00000003ff227819 */ /* 0x000fe20000011621 */
[----:B------:R-:W-:Y:S01]  /*386a0*/  BSSY B2, `(.L_x_1828) ;  /* 0x000011a000027945 */ /* 0x000fe20003800000 */
[----:B--2---:R-:W-:-:S04]  /*386b0*/  LEA.HI R28, R98, R98, RZ, 0x1 ;  /* 0x00000062621c7211 */ /* 0x004fc800078f08ff */
[----:B------:R-:W-:-:S04]  /*386c0*/  SHF.R.S32.HI R40, RZ, 0x1, R28 ;  /* 0x00000001ff287819 */ /* 0x000fc8000001141c */
[----:B------:R-:W-:-:S04]  /*386d0*/  ISETP.GE.AND P1, PT, R97, R40, PT ;  /* 0x000000286100720c */ /* 0x000fc80003f26270 */
[----:B------:R-:W-:-:S05]  /*386e0*/  SEL R28, R40, RZ, P1 ;  /* 0x000000ff281c7207 */ /* 0x000fca0000800000 */
[----:B------:R-:W-:-:S04]  /*386f0*/  IMAD.IADD R28, R97, 0x1, R28 ;  /* 0x00000001611c7824 */ /* 0x000fc800078e021c */
[----:B------:R-:W-:Y:S01]  /*38700*/  @P1 IMAD.IADD R108, R7, 0x1, -R108 ;  /* 0x00000001076c1824 */ /* 0x000fe200078e0a6c */
[----:B------:R-:W-:-:S04]  /*38710*/  SHF.R.S32.HI R29, RZ, 0x1f, R28 ;  /* 0x0000001fff1d7819 */ /* 0x000fc8000001141c */
[----:B------:R-:W-:Y:S02]  /*38720*/  SHF.R.S32.HI R31, RZ, 0x1f, R108 ;  /* 0x0000001fff1f7819 */ /* 0x000fe4000001146c */
[----:B------:R-:W-:Y:S02]  /*38730*/  LEA.HI R30, R29, R28, RZ, 0x4 ;  /* 0x0000001c1d1e7211 */ /* 0x000fe400078f20ff */
[----:B------:R-:W-:Y:S02]  /*38740*/  LEA.HI R108, R31, R108, RZ, 0x5 ;  /* 0x0000006c1f6c7211 */ /* 0x000fe400078f28ff */
[----:B------:R-:W-:Y:S02]  /*38750*/  SHF.R.S32.HI R43, RZ, 0x4, R30 ;  /* 0x00000004ff2b7819 */ /* 0x000fe4000001141e */
[----:B------:R-:W-:Y:S02]  /*38760*/  LEA.HI R28, R29, R28, RZ, 0x6 ;  /* 0x0000001c1d1c7211 */ /* 0x000fe400078f30ff */
[----:B------:R-:W-:-:S02]  /*38770*/  LEA.HI.SX32 R108, R108, R43, 0x1b ;  /* 0x0000002b6c6c7211 */ /* 0x000fc400078fdaff */
[----:B------:R-:W-:Y:S02]  /*38780*/  SHF.R.S32.HI R28, RZ, 0x6, R28 ;  /* 0x00000006ff1c7819 */ /* 0x000fe4000001141c */
[----:B------:R-:W-:Y:S01]  /*38790*/  SHF.R.S32.HI R31, RZ, 0x1f, R108 ;  /* 0x0000001fff1f7819 */ /* 0x000fe2000001146c */
[----:B------:R-:W-:Y:S01]  /*387a0*/  IMAD.SHL.U32 R41, R108, 0x10, RZ ;  /* 0x000000106c297824 */ /* 0x000fe200078e00ff */
[----:B------:R-:W-:Y:S01]  /*387b0*/  LOP3.LUT R30, R33, 0x30, R30, 0xf8, !PT ;  /* 0x00000030211e7812 */ /* 0x000fe200078ef81e */
[----:B------:R-:W-:Y:S01]  /*387c0*/  IMAD R28, R28, 0x2800, R35 ;  /* 0x000028001c1c7824 */ /* 0x000fe200078e0223 */
[----:B------:R-:W-:Y:S02]  /*387d0*/  LEA.HI R31, R31, R108, RZ, 0x2 ;  /* 0x0000006c1f1f7211 */ /* 0x000fe400078f10ff */
[----:B------:R-:W-:Y:S02]  /*387e0*/  LOP3.LUT R29, R30, R34, RZ, 0x3c, !PT ;  /* 0x000000221e1d7212 */ /* 0x000fe400078e3cff */
[----:B------:R-:W-:-:S02]  /*387f0*/  SHF.R.S32.HI R32, RZ, 0x2, R31 ;  /* 0x00000002ff207819 */ /* 0x000fc4000001141f */
[----:B------:R-:W-:Y:S01]  /*38800*/  LOP3.LUT R31, R33, 0x30, R41, 0xf8, !PT ;  /* 0x00000030211f7812 */ /* 0x000fe200078ef829 */
[----:B------:R-:W-:Y:S02]  /*38810*/  IMAD.IADD R28, R28, 0x1, R29 ;  /* 0x000000011c1c7824 */ /* 0x000fe400078e021d */
[----:B------:R-:W-:Y:S01]  /*38820*/  IMAD R32, R32, 0x2800, R35 ;  /* 0x0000280020207824 */ /* 0x000fe200078e0223 */
[----:B------:R-:W-:Y:S02]  /*38830*/  LOP3.LUT R31, R31, R34, RZ, 0x3c, !PT ;  /* 0x000000221f1f7212 */ /* 0x000fe400078e3cff */
[----:B------:R-:W-:-:S03]  /*38840*/  IADD3 R28, P1, P2, R102, R28, R55 ;  /* 0x0000001c661c7210 */ /* 0x000fc60007a3e037 */
[----:B------:R-:W-:Y:S01]  /*38850*/  IMAD.IADD R32, R32, 0x1, R31 ;  /* 0x0000000120207824 */ /* 0x000fe200078e021f */
[----:B------:R-:W-:Y:S02]  /*38860*/  IADD3.X R29, R103, RZ, R93, P1, P2 ;  /* 0x000000ff671d7210 */ /* 0x000fe40000fe445d */
[----:B------:R-:W-:Y:S02]  /*38870*/  ISETP.GE.AND P1, PT, R97, R40, PT ;  /* 0x000000286100720c */ /* 0x000fe40003f26270 */
[----:B------:R-:W-:Y:S02]  /*38880*/  IADD3 R32, P3, P4, R102, R32, R55 ;  /* 0x0000002066207210 */ /* 0x000fe40007c7e037 */
[----:B------:R-:W5:Y:S02]  /*38890*/  LD.E.128 R28, desc[UR4][R28.64] ;  /* 0x000000041c1c7980 */ /* 0x000f64000c101d00 */
[----:B------:R-:W-:Y:S01]  /*388a0*/  IADD3.X R33, R103, RZ, R93, P3, P4 ;  /* 0x000000ff67217210 */ /* 0x000fe20001fe845d */
[----:B------:R-:W-:-:S05]  /*388b0*/  IMAD.SHL.U32 R43, R43, 0x10, RZ ;  /* 0x000000102b2b7824 */ /* 0x000fca00078e00ff */
[----:B------:R-:W5:Y:S01]  /*388c0*/  LD.E.128 R32, desc[UR6][R32.64] ;  /* 0x0000000620207980 */ /* 0x000f62000c101d00 */
[----:B------:R-:W-:Y:S05]  /*388d0*/  @P1 BRA `(.L_x_1829) ;  /* 0x0000000c00d81947 */ /* 0x000fea0003800000 */
[----:B-----5:R-:W-:Y:S01]  /*388e0*/  IMAD.MOV.U32 R40, RZ, RZ, R33 ;  /* 0x000000ffff287224 */ /* 0x020fe200078e0021 */
[----:B------:R-:W-:Y:S01]  /*388f0*/  LOP3.LUT R56, R12, 0xff, RZ, 0xc0, !PT ;  /* 0x000000ff0c387812 */ /* 0x000fe200078ec0ff */
[----:B------:R-:W-:Y:S01]  /*38900*/  IMAD.MOV.U32 R33, RZ, RZ, R31 ;  /* 0x000000ffff217224 */ /* 0x000fe200078e001f */
[----:B------:R-:W-:Y:S01]  /*38910*/  SHF.R.U32.HI R31, RZ, 0x8, R12 ;  /* 0x00000008ff1f7819 */ /* 0x000fe2000001160c */
[----:B------:R-:W-:Y:S01]  /*38920*/  IMAD.MOV.U32 R42, RZ, RZ, R35 ;  /* 0x000000ffff2a7224 */ /* 0x000fe200078e0023 */
[----:B------:R-:W-:Y:S02]  /*38930*/  SHF.R.U32.HI R55, RZ, 0x8, R14 ;  /* 0x00000008ff377819 */ /* 0x000fe4000001160e */
        /* <DEDUP_REMOVED lines=9> */
[----:B------:R-:W-:Y:S02]  /*389d0*/  PRMT R60, R55, 0x7604, R60 ;  /* 0x00007604373c7816 */ /* 0x000fe4000000003c */
[----:B------:R-:W-:Y:S02]  /*389e0*/  LOP3.LUT R64, R36, 0xff, RZ, 0xc0, !PT ;  /* 0x000000ff24407812 */ /* 0x000fe400078ec0ff */
[----:B------:R-:W-:Y:S02]  /*389f0*/  SHF.R.U32.HI R55, RZ, 0x8, R38 ;  /* 0x00000008ff377819 */ /* 0x000fe40000011626 */
[----:B------:R-:W-:Y:S02]  /*38a00*/  LOP3.LUT R31, R31, 0xff, RZ, 0xc0, !PT ;  /* 0x000000ff1f1f7812 */ /* 0x000fe400078ec0ff */
[----:B------:R-:W-:Y:S02]  /*38a10*/  PRMT R58, R35, 0x7604, R58 ;  /* 0x00007604233a7816 */ /* 0x000fe4000000003a */
[----:B------:R-:W-:-:S02]  /*38a20*/  LOP3.LUT R62, R15, 0xff, RZ, 0xc0, !PT ;  /* 0x000000ff0f3e7812 */ /* 0x000fc400078ec0ff */
[----:B------:R-:W-:Y:S02]  /*38a30*/  LOP3.LUT R57, R57, 0xff, RZ, 0xc0, !PT ;  /* 0x000000ff39397812 */ /* 0x000fe400078ec0ff */
[----:B------:R-:W-:Y:S02]  /*38a40*/  SHF.R.U32.HI R35, RZ, 0x8, R37 ;  /* 0x00000008ff237819 */ /* 0x000fe40000011625 */
        /* <DEDUP_REMOVED lines=11> */
[----:B------:R-:W-:Y:S02]  /*38b00*/  PRMT R61, R35, 0x7604, R66 ;  /* 0x00007604233d7816 */ /* 0x000fe40000000042 */
[----:B------:R-:W-:Y:S02]  /*38b10*/  LOP3.LUT R70, R39, 0xff, RZ, 0xc0, !PT ;  /* 0x000000ff27467812 */ /* 0x000fe400078ec0ff */
[----:B------:R-:W-:Y:S02]  /*38b20*/  LOP3.LUT R57, R57, 0xff, RZ, 0xc0, !PT ;  /* 0x000000ff39397812 */ /* 0x000fe400078ec0ff */
[----:B------:R-:W-:Y:S02]  /*38b30*/  SHF.R.U32.HI R35, RZ, 0x10, R13 ;  /* 0x00000010ff237819 */ /* 0x000fe4000001160d */
[----:B------:R-:W-:-:S02]  /*38b40*/  LOP3.LUT R55, R55, 0xff, RZ, 0xc0, !PT ;  /* 0x000000ff37377812 */ /* 0x000fc400078ec0ff */
[----:B------:R-:W-:Y:S02]  /*38b50*/  PRMT R31, R31, 0x7054, R56 ;  /* 0x000070541f1f7816 */ /* 0x000fe40000000038 */
[----:B------:R-:W-:Y:S02]  /*38b60*/  SHF.R.U32.HI R56, RZ, 0x10, R37 ;  /* 0x00000010ff387819 */ /* 0x000fe40000011625 */
[----:B------:R-:W-:Y:S02]  /*38b70*/  PRMT R67, R57, 0x7604, R70 ;  /* 0x0000760439437816 */ /* 0x000fe40000000046 */
[----:B------:R-:W-:Y:S02]  /*38b80*/  LOP3.LUT R35, R35, 0xff, RZ, 0xc0, !PT ;  /* 0x000000ff23237812 */ /* 0x000fe400078ec0ff */
[----:B------:R-:W-:Y:S02]  /*38b90*/  PRMT R57, R55, 0x7054, R60 ;  /* 0x0000705437397816 */ /* 0x000fe4000000003c */
[----:B------:R-:W-:-:S02]  /*38ba0*/  SHF.R.U32.HI R55, RZ, 0x10, R36 ;  /* 0x00000010ff377819 */ /* 0x000fc40000011624 */
[----:B------:R-:W-:Y:S02]  /*38bb0*/  LOP3.LUT R56, R56, 0xff, RZ, 0xc0, !PT ;  /* 0x000000ff38387812 */ /* 0x000fe400078ec0ff */
[----:B------:R-:W-:Y:S02]  /*38bc0*/  PRMT R35, R35, 0x7054, R58 ;  /* 0x0000705423237816 */ /* 0x000fe4000000003a */
[----:B------:R-:W-:Y:S02]  /*38bd0*/  SHF.R.U32.HI R58, RZ, 0x10, R38 ;  /* 0x00000010ff3a7819 */ /* 0x000fe40000011626 */
[----:B------:R-:W-:Y:S02]  /*38be0*/  LOP3.LUT R55, R55, 0xff, RZ, 0xc0, !PT ;  /* 0x000000ff37377812 */ /* 0x000fe400078ec0ff */
[----:B------:R-:W-:Y:S02]  /*38bf0*/  PRMT R63, R56, 0x7054, R61 ;  /* 0x00007054383f7816 */ /* 0x000fe4000000003d */
[----:B------:R-:W-:-:S02]  /*38c00*/  LOP3.LUT R58, R58, 0xff, RZ, 0xc0, !PT ;  /* 0x000000ff3a3a7812 */ /* 0x000fc400078ec0ff */
[----:B------:R-:W-:Y:S02]  /*38c10*/  SHF.R.U32.HI R60, RZ, 0x10, R39 ;  /* 0x00000010ff3c7819 */ /* 0x000fe40000011627 */
[----:B------:R-:W-:Y:S02]  /*38c20*/  PRMT R61, R55, 0x7054, R64 ;  /* 0x00007054373d7816 */ /* 0x000fe40000000040 */
[----:B------:R-:W-:Y:S02]  /*38c30*/  LOP3.LUT R63, R63, 0xff000000, R37, 0xf8, !PT ;  /* 0xff0000003f3f7812 */ /* 0x000fe400078ef825 */
[----:B------:R-:W-:Y:S02]  /*38c40*/  LOP3.LUT R55, R35, 0xff000000, R13, 0xf8, !PT ;  /* 0xff00000023377812 */ /* 0x000fe400078ef80d */
[----:B------:R-:W-:Y:S02]  /*38c50*/  SHF.R.U32.HI R59, RZ, 0x10, R15 ;  /* 0x00000010ff3b7819 */ /* 0x000fe4000001160f */
[----:B------:R-:W-:-:S02]  /*38c60*/  PRMT R65, R58, 0x7054, R65 ;  /* 0x000070543a417816 */ /* 0x000fc40000000041 */
[----:B------:R-:W-:Y:S02]  /*38c70*/  LOP3.LUT R60, R60, 0xff, RZ, 0xc0, !PT ;  /* 0x000000ff3c3c7812 */ /* 0x000fe400078ec0ff */
[----:B------:R-:W-:Y:S02]  /*38c80*/  F2FP.F16.E4M3.UNPACK_B R35, R40 ;  /* 0x00000028ff23723e */ /* 0x000fe400020006ff */
[----:B------:R-:W-:Y:S02]  /*38c90*/  F2FP.F16.E4M3.UNPACK_B R58, R63 ;  /* 0x0000003fff3a723e */ /* 0x000fe400020006ff */
[----:B------:R-:W-:Y:S02]  /*38ca0*/  F2FP.F16.E4M3.UNPACK_B R56, R55 ;  /* 0x00000037ff38723e */ /* 0x000fe400020006ff */
[----:B------:R-:W-:Y:S02]  /*38cb0*/  LOP3.LUT R59, R59, 0xff, RZ, 0xc0, !PT ;  /* 0x000000ff3b3b7812 */ /* 0x000fe400078ec0ff */
[----:B------:R-:W-:Y:S01]  /*38cc0*/  LOP3.LUT R37, R31, 0xff000000, R12, 0xf8, !PT ;  /* 0xff0000001f257812 */ /* 0x000fe200078ef80c */
[--C-:B------:R-:W-:Y:S01]  /*38cd0*/  HADD2.F32 R12, -RZ, R35.reuse.H0_H0 ;  /* 0x20000023ff0c7230 */ /* 0x100fe20000004100 */
[----:B------:R-:W-:Y:S01]  /*38ce0*/  PRMT R67, R60, 0x7054, R67 ;  /* 0x000070543c437816 */ /* 0x000fe20000000043 */
[----:B------:R-:W-:Y:S01]  /*38cf0*/  HADD2.F32 R60, -RZ, R58.H0_H0 ;  /* 0x2000003aff3c7230 */ /* 0x000fe20000004100 */
[----:B------:R-:W-:Y:S01]  /*38d00*/  F2FP.F16.E4M3.UNPACK_B R31, R29 ;  /* 0x0000001dff1f723e */ /* 0x000fe200020006ff */
[----:B------:R-:W-:Y:S01]  /*38d10*/  HADD2.F32 R35, -RZ, R35.H1_H1 ;  /* 0x30000023ff237230 */ /* 0x000fe20000004100 */
[----:B------:R-:W-:Y:S01]  /*38d20*/  LOP3.LUT R57, R57, 0xff000000, R14, 0xf8, !PT ;  /* 0xff00000039397812 */ /* 0x000fe200078ef80e */
[----:B------:R-:W-:Y:S01]  /*38d30*/  HADD2.F32 R14, -RZ, R56.H0_H0 ;  /* 0x20000038ff0e7230 */ /* 0x000fe20000004100 */
[----:B------:R-:W-:Y:S01]  /*38d40*/  PRMT R59, R59, 0x7054, R62 ;  /* 0x000070543b3b7816 */ /* 0x000fe2000000003e */
[----:B------:R-:W-:Y:S01]  /*38d50*/  HADD2.F32 R13, -RZ, R31.H0_H0 ;  /* 0x2000001fff0d7230 */ /* 0x000fe20000004100 */
[----:B------:R-:W-:Y:S01]  /*38d60*/  LOP3.LUT R61, R61, 0xff000000, R36, 0xf8, !PT ;  /* 0xff0000003d3d7812 */ /* 0x000fe200078ef824 */
[C---:B------:R-:W-:Y:S01]  /*38d70*/  FMUL.FTZ R36, R12.reuse, R60 ;  /* 0x0000003c0c247220 */ /* 0x040fe20000410000 */
[----:B------:R-:W-:Y:S01]  /*38d80*/  LOP3.LUT R59, R59, 0xff000000, R15, 0xf8, !PT ;  /* 0xff0000003b3b7812 */ /* 0x000fe200078ef80f */
[----:B------:R-:W-:Y:S01]  /*38d90*/  FMUL.FTZ R15, R12, R14 ;  /* 0x0000000e0c0f7220 */ /* 0x000fe20000410000 */
[----:B------:R-:W-:Y:S01]  /*38da0*/  F2FP.F16.E4M3.UNPACK_B R40, R40.H1 ;  /* 0x00000028ff28723e */ /* 0x000fe200030006ff */
[C---:B------:R-:W-:Y:S01]  /*38db0*/  FFMA.FTZ R12, R13.reuse, R14, -R36 ;  /* 0x0000000e0d0c7223 */ /* 0x040fe20000010824 */
[----:B------:R-:W-:Y:S01]  /*38dc0*/  F2FP.F16.E4M3.UNPACK_B R63, R63.H1 ;  /* 0x0000003fff3f723e */ /* 0x000fe200030006ff */
[----:B------:R-:W-:Y:S01]  /*38dd0*/  FFMA.FTZ R13, R13, R60, R15 ;  /* 0x0000003c0d0d7223 */ /* 0x000fe2000001000f */
[----:B------:R-:W-:Y:S01]  /*38de0*/  LOP3.LUT R65, R65, 0xff000000, R38, 0xf8, !PT ;  /* 0xff00000041417812 */ /* 0x000fe200078ef826 */
[----:B------:R-:W-:Y:S01]  /*38df0*/  HADD2.F32 R58, -RZ, R58.H1_H1 ;  /* 0x3000003aff3a7230 */ /* 0x000fe20000004100 */
[----:B------:R-:W-:Y:S01]  /*38e00*/  F2FP.F16.E4M3.UNPACK_B R55, R55.H1 ;  /* 0x00000037ff37723e */ /* 0x000fe200030006ff */
[----:B------:R-:W-:Y:S01]  /*38e10*/  HADD2.F32 R56, -RZ, R56.H1_H1 ;  /* 0x30000038ff387230 */ /* 0x000fe20000004100 */
[----:B------:R-:W-:Y:S01]  /*38e20*/  F2FP.F16.E4M3.UNPACK_B R29, R29.H1 ;  /* 0x0000001dff1d723e */ /* 0x000fe200030006ff */
[----:B------:R-:W-:Y:S01]  /*38e30*/  HADD2.F32 R15, -RZ, R40.H0_H0 ;  /* 0x20000028ff0f7230 */ /* 0x000fe20000004100 */
[----:B------:R-:W-:Y:S01]  /*38e40*/  LOP3.LUT R67, R67, 0xff000000, R39, 0xf8, !PT ;  /* 0xff00000043437812 */ /* 0x000fe200078ef827 */
[----:B------:R-:W-:-:S02]  /*38e50*/  HADD2.F32 R38, -RZ, R63.H0_H0 ;  /* 0x2000003fff267230 */ /* 0x000fc40000004100 */
[C---:B------:R-:W-:Y:S01]  /*38e60*/  FMUL.FTZ R60, R35.reuse, R58 ;  /* 0x0000003a233c7220 */ /* 0x040fe20000410000 */
[----:B------:R-:W-:Y:S02]  /*38e70*/  HADD2.F32 R31, -RZ, R31.H1_H1 ;  /* 0x3000001fff1f7230 */ /* 0x000fe40000004100 */
[----:B------:R-:W-:Y:S01]  /*38e80*/  FMUL.FTZ R35, R35, R56 ;  /* 0x0000003823237220 */ /* 0x000fe20000410000 */
[----:B------:R-:W-:Y:S02]  /*38e90*/  HADD2.F32 R36, -RZ, R55.H0_H0 ;  /* 0x20000037ff247230 */ /* 0x000fe40000004100 */
[----:B------:R-:W-:Y:S01]  /*38ea0*/  FMUL.FTZ R39, R15, R38 ;  /* 0x000000260f277220 */ /* 0x000fe20000410000 */
[----:B------:R-:W-:Y:S02]  /*38eb0*/  HADD2.F32 R14, -RZ, R29.H0_H0 ;  /* 0x2000001dff0e7230 */ /* 0x000fe40000004100 */
[C---:B------:R-:W-:Y:S01]  /*38ec0*/  FFMA.FTZ R71, R31.reuse, R56, -R60 ;  /* 0x000000381f477223 */ /* 0x040fe2000001083c */
[----:B------:R-:W-:Y:S01]  /*38ed0*/  FFMA.FTZ R58, R31, R58, R35 ;  /* 0x0000003a1f3a7223 */ /* 0x000fe20000010023 */
[----:B------:R-:W-:Y:S01]  /*38ee0*/  FMUL.FTZ R15, R15, R36 ;  /* 0x000000240f0f7220 */ /* 0x000fe20000410000 */
[----:B------:R-:W-:Y:S01]  /*38ef0*/  F2FP.F16.E4M3.UNPACK_B R31, R42 ;  /* 0x0000002aff1f723e */ /* 0x000fe200020006ff */
[C---:B------:R-:W-:Y:S01]  /*38f00*/  FFMA.FTZ R60, R14.reuse, R36, -R39 ;  /* 0x000000240e3c7223 */ /* 0x040fe20000010827 */
[----:B------:R-:W-:Y:S01]  /*38f10*/  F2FP.F16.E4M3.UNPACK_B R39, R67 ;  /* 0x00000043ff27723e */ /* 0x000fe200020006ff */
        /* <DEDUP_REMOVED lines=11> */
[----:B------:R-:W-:Y:S01]  /*38fd0*/  HADD2.F32 R29, -RZ, R29.H1_H1 ;  /* 0x3000001dff1d7230 */ /* 0x000fe20000004100 */
[----:B------:R-:W-:Y:S01]  /*38fe0*/  F2FP.F16.E4M3.UNPACK_B R67, R67.H1 ;  /* 0x00000043ff43723e */ /* 0x000fe200030006ff */
[----:B------:R-:W-:Y:S02]  /*38ff0*/  HADD2.F32 R38, -RZ, R36.H0_H0 ;  /* 0x20000024ff267230 */ /* 0x000fe40000004100 */
[----:B------:R-:W-:Y:S01]  /*39000*/  FMUL.FTZ R66, R35, R56 ;  /* 0x0000003823427220 */ /* 0x000fe20000410000 */
[----:B------:R-:W-:Y:S01]  /*39010*/  HADD2.F32 R15, -RZ, R14.H0_H0 ;  /* 0x2000000eff0f7230 */ /* 0x000fe20000004100 */
[----:B------:R-:W-:Y:S01]  /*39020*/  F2FP.F16.E4M3.UNPACK_B R59, R59.H1 ;  /* 0x0000003bff3b723e */ /* 0x000fe200030006ff */
[C---:B------:R-:W-:Y:S01]  /*39030*/  FFMA.FTZ R73, R29.reuse, R55, -R64 ;  /* 0x000000371d497223 */ /* 0x040fe20000010840 */
[----:B------:R-:W-:Y:S01]  /*39040*/  FFMA.FTZ R63, R29, R63, R40 ;  /* 0x0000003f1d3f7223 */ /* 0x000fe20000010028 */
[-C--:B------:R-:W-:Y:S01]  /*39050*/  FMUL.FTZ R35, R35, R38.reuse ;  /* 0x0000002623237220 */ /* 0x080fe20000410000 */
[----:B------:R-:W-:Y:S01]  /*39060*/  FFMA.FTZ R68, R15, R38, -R66 ;  /* 0x000000260f447223 */ /* 0x000fe20000010842 */
[----:B------:R-:W-:Y:S01]  /*39070*/  F2FP.F16.E4M3.UNPACK_B R33, R33.H1 ;  /* 0x00000021ff21723e */ /* 0x000fe200030006ff */
[----:B------:R-:W-:-:S02]  /*39080*/  HADD2.F32 R29, -RZ, R42.H0_H0 ;  /* 0x2000002aff1d7230 */ /* 0x000fc40000004100 */
[----:B------:R-:W-:Y:S01]  /*39090*/  FFMA.FTZ R70, R15, R56, R35 ;  /* 0x000000380f467223 */ /* 0x000fe20000010023 */
[----:B------:R-:W-:Y:S01]  /*390a0*/  HADD2.F32 R40, -RZ, R67.H0_H0 ;  /* 0x20000043ff287230 */ /* 0x000fe20000004100 */
[----:B------:R-:W-:Y:S01]  /*390b0*/  F2FP.SATFINITE.E4M3.F32.PACK_AB_MERGE_C R60, R73, R60, RZ ;  /* 0x0000003c493c723e */ /* 0x000fe200048070ff */
[----:B------:R-:W-:Y:S01]  /*390c0*/  HADD2.F32 R38, -RZ, R59.H0_H0 ;  /* 0x2000003bff267230 */ /* 0x000fe20000004100 */
[----:B------:R-:W-:Y:S01]  /*390d0*/  F2FP.SATFINITE.E4M3.F32.PACK_AB_MERGE_C R62, R63, R62, RZ ;  /* 0x0000003e3f3e723e */ /* 0x000fe200048070ff */
[----:B------:R-:W-:Y:S02]  /*390e0*/  HADD2.F32 R31, -RZ, R31.H1_H1 ;  /* 0x3000001fff1f7230 */ /* 0x000fe40000004100 */
[C---:B------:R-:W-:Y:S01]  /*390f0*/  FMUL.FTZ R64, R29.reuse, R40 ;  /* 0x000000281d407220 */ /* 0x040fe20000410000 */
[----:B------:R-:W-:Y:S02]  /*39100*/  HADD2.F32 R39, -RZ, R39.H1_H1 ;  /* 0x30000027ff277230 */ /* 0x000fe40000004100 */
[----:B------:R-:W-:Y:S01]  /*39110*/  FMUL.FTZ R29, R29, R38 ;  /* 0x000000261d1d7220 */ /* 0x000fe20000410000 */
[----:B------:R-:W-:-:S02]  /*39120*/  HADD2.F32 R15, -RZ, R33.H0_H0 ;  /* 0x20000021ff0f7230 */ /* 0x000fc40000004100 */
[----:B------:R-:W-:Y:S02]  /*39130*/  HADD2.F32 R14, -RZ, R14.H1_H1 ;  /* 0x3000000eff0e7230 */ /* 0x000fe40000004100 */
[----:B------:R-:W-:Y:S01]  /*39140*/  FMUL.FTZ R35, R31, R39 ;  /* 0x000000271f237220 */ /* 0x000fe20000410000 */
[----:B------:R-:W-:Y:S02]  /*39150*/  HADD2.F32 R36, -RZ, R36.H1_H1 ;  /* 0x30000024ff247230 */ /* 0x000fe40000004100 */
[C---:B------:R-:W-:Y:S01]  /*39160*/  FFMA.FTZ R72, R15.reuse, R38, -R64 ;  /* 0x000000260f487223 */ /* 0x040fe20000010840 */
[----:B------:R-:W-:Y:S01]  /*39170*/  FFMA.FTZ R74, R15, R40, R29 ;  /* 0x000000280f4a7223 */ /* 0x000fe2000001001d */
[----:B------:R-:W-:Y:S01]  /*39180*/  F2FP.F16.E4M3.UNPACK_B R29, R32.H1 ;  /* 0x00000020ff1d723e */ /* 0x000fe200030006ff */
[----:B------:R-:W-:Y:S02]  /*39190*/  HADD2.F32 R42, -RZ, R42.H1_H1 ;  /* 0x3000002aff2a7230 */ /* 0x000fe40000004100 */
[-C--:B------:R-:W-:Y:S01]  /*391a0*/  FMUL.FTZ R56, R31, R36.reuse ;  /* 0x000000241f387220 */ /* 0x080fe20000410000 */
[C---:B------:R-:W-:Y:S01]  /*391b0*/  FFMA.FTZ R75, R14.reuse, R36, -R35 ;  /* 0x000000240e4b7223 */ /* 0x040fe20000010823 */
[----:B------:R-:W-:Y:S01]  /*391c0*/  F2FP.F16.E4M3.UNPACK_B R38, R61.H1 ;  /* 0x0000003dff26723e */ /* 0x000fe200030006ff */
[----:B------:R-:W-:Y:S01]  /*391d0*/  HADD2.F32 R59, -RZ, R59.H1_H1 ;  /* 0x3000003bff3b7230 */ /* 0x000fe20000004100 */
[----:B------:R-:W-:Y:S01]  /*391e0*/  F2FP.F16.E4M3.UNPACK_B R35, R37.H1 ;  /* 0x00000025ff23723e */ /* 0x000fe200030006ff */
[----:B------:R-:W-:Y:S01]  /*391f0*/  FFMA.FTZ R77, R14, R39, R56 ;  /* 0x000000270e4d7223 */ /* 0x000fe20000010038 */
        /* <DEDUP_REMOVED lines=8> */
[----:B------:R-:W-:Y:S02]  /*39280*/  HADD2.F32 R33, -RZ, R33.H1_H1 ;  /* 0x30000021ff217230 */ /* 0x000fe40000004100 */
[C---:B------:R-:W-:Y:S01]  /*39290*/  FMUL.FTZ R42, R31.reuse, R40 ;  /* 0x000000281f2a7220 */ /* 0x040fe20000410000 */
[----:B------:R-:W-:Y:S02]  /*392a0*/  HADD2.F32 R15, -RZ, R14.H0_H0 ;  /* 0x2000000eff0f7230 */ /* 0x000fe40000004100 */
[----:B------:R-:W-:Y:S01]  /*392b0*/  FMUL.FTZ R31, R31, R36 ;  /* 0x000000241f1f7220 */ /* 0x000fe20000410000 */
[----:B------:R-:W-:Y:S01]  /*392c0*/  HADD2.F32 R29, -RZ, R29.H1_H1 ;  /* 0x3000001dff1d7230 */ /* 0x000fe20000004100 */
[----:B------:R-:W-:Y:S01]  /*392d0*/  F2FP.F16.E4M3.UNPACK_B R61, R61 ;  /* 0x0000003dff3d723e */ /* 0x000fe200020006ff */
[----:B------:R-:W-:Y:S01]  /*392e0*/  HADD2.F32 R35, -RZ, R35.H1_H1 ;  /* 0x30000023ff237230 */ /* 0x000fe20000004100 */
[----:B------:R-:W-:Y:S01]  /*392f0*/  F2FP.F16.E4M3.UNPACK_B R37, R37 ;  /* 0x00000025ff25723e */ /* 0x000fe200020006ff */
[----:B------:R-:W-:-:S02]  /*39300*/  HADD2.F32 R38, -RZ, R38.H1_H1 ;  /* 0x30000026ff267230 */ /* 0x000fc40000004100 */
[C---:B------:R-:W-:Y:S01]  /*39310*/  FFMA.FTZ R79, R33.reuse, R59, -R56 ;  /* 0x0000003b214f7223 */ /* 0x040fe20000010838 */
[----:B------:R-:W-:Y:S01]  /*39320*/  FFMA.FTZ R67, R33, R67, R64 ;  /* 0x0000004321437223 */ /* 0x000fe20000010040 */
[----:B------:R-:W-:Y:S02]  /*39330*/  HADD2.F32 R14, -RZ, R14.H1_H1 ;  /* 0x3000000eff0e7230 */ /* 0x000fe40000004100 */
[C---:B------:R-:W-:Y:S01]  /*39340*/  FFMA.FTZ R42, R15.reuse, R36, -R42 ;  /* 0x000000240f2a7223 */ /* 0x040fe2000001082a */
[----:B------:R-:W-:Y:S01]  /*39350*/  FFMA.FTZ R55, R15, R40, R31 ;  /* 0x000000280f377223 */ /* 0x000fe2000001001f */
[----:B------:R-:W-:Y:S01]  /*39360*/  F2FP.F16.E4M3.UNPACK_B R28, R28 ;  /* 0x0000001cff1c723e */ /* 0x000fe200020006ff */
[C---:B------:R-:W-:Y:S01]  /*39370*/  FMUL.FTZ R33, R29.reuse, R38 ;  /* 0x000000261d217220 */ /* 0x040fe20000410000 */
[----:B------:R-:W-:Y:S01]  /*39380*/  FMUL.FTZ R39, R29, R35 ;  /* 0x000000231d277220 */ /* 0x000fe20000410000 */
[----:B------:R-:W-:Y:S01]  /*39390*/  HADD2.F32 R15, -RZ, R32.H0_H0 ;  /* 0x20000020ff0f7230 */ /* 0x000fe20000004100 */
[----:B------:R-:W-:Y:S01]  /*393a0*/  F2FP.SATFINITE.E4M3.F32.PACK_AB_MERGE_C R72, R79, R72, RZ ;  /* 0x000000484f48723e */ /* 0x000fe200048070ff */
        /* <DEDUP_REMOVED lines=12> */
[----:B------:R-:W-:Y:S02]  /*39470*/  HADD2.F32 R28, -RZ, R28.H1_H1 ;  /* 0x3000001cff1c7230 */ /* 0x000fe40000004100 */
[C---:B------:R-:W-:Y:S01]  /*39480*/  FMUL.FTZ R29, R32.reuse, R61 ;  /* 0x0000003d201d7220 */ /* 0x040fe20000410000 */
[----:B------:R-:W-:Y:S01]  /*39490*/  F2FP.F16.E4M3.UNPACK_B R15, R34.H1 ;  /* 0x00000022ff0f723e */ /* 0x000fe200030006ff */
[----:B------:R-:W-:Y:S01]  /*394a0*/  FMUL.FTZ R39, R32, R37 ;  /* 0x0000002520277220 */ /* 0x000fe20000410000 */
[----:B------:R-:W-:Y:S01]  /*394b0*/  F2FP.F16.E4M3.UNPACK_B R33, R65.H1 ;  /* 0x00000041ff21723e */ /* 0x000fe200030006ff */
        /* <DEDUP_REMOVED lines=8> */
[----:B------:R-:W-:Y:S02]  /*39540*/  HADD2.F32 R28, -RZ, R15.H1_H1 ;  /* 0x3000000fff1c7230 */ /* 0x000fe40000004100 */
[C---:B------:R-:W-:Y:S01]  /*39550*/  FMUL.FTZ R64, R29.reuse, R36 ;  /* 0x000000241d407220 */ /* 0x040fe20000410000 */
[----:B------:R-:W-:Y:S02]  /*39560*/  HADD2.F32 R33, -RZ, R33.H1_H1 ;  /* 0x30000021ff217230 */ /* 0x000fe40000004100 */
[----:B------:R-:W-:Y:S01]  /*39570*/  FMUL.FTZ R66, R29, R32 ;  /* 0x000000201d427220 */ /* 0x000fe20000410000 */
[----:B------:R-:W-:Y:S01]  /*39580*/  HADD2.F32 R31, -RZ, R31.H1_H1 ;  /* 0x3000001fff1f7230 */ /* 0x000fe20000004100 */
[----:B------:R-:W-:Y:S01]  /*39590*/  F2FP.F16.E4M3.UNPACK_B R57, R57 ;  /* 0x00000039ff39723e */ /* 0x000fe200020006ff */
[----:B------:R-:W-:-:S02]  /*395a0*/  HADD2.F32 R15, -RZ, R14.H0_H0 ;  /* 0x2000000eff0f7230 */ /* 0x000fc40000004100 */
[C---:B------:R-:W-:Y:S01]  /*395b0*/  FMUL.FTZ R29, R28.reuse, R33 ;  /* 0x000000211c1d7220 */ /* 0x040fe20000410000 */
[----:B------:R-:W-:Y:S02]  /*395c0*/  HADD2.F32 R14, -RZ, R14.H1_H1 ;  /* 0x3000000eff0e7230 */ /* 0x000fe40000004100 */
[----:B------:R-:W-:Y:S01]  /*395d0*/  FMUL.FTZ R28, R28, R31 ;  /* 0x0000001f1c1c7220 */ /* 0x000fe20000410000 */
[----:B------:R-:W-:Y:S01]  /*395e0*/  F2FP.F16.E4M3.UNPACK_B R65, R65 ;  /* 0x00000041ff41723e */ /* 0x000fe200020006ff */
[C---:B------:R-:W-:Y:S01]  /*395f0*/  FFMA.FTZ R64, R15.reuse, R32, -R64 ;  /* 0x000000200f407223 */ /* 0x040fe20000010840 */
[----:B------:R-:W-:Y:S01]  /*39600*/  FFMA.FTZ R66, R15, R36, R66 ;  /* 0x000000240f427223 */ /* 0x000fe20000010042 */
[C---:B------:R-:W-:Y:S01]  /*39610*/  FFMA.FTZ R37, R14.reuse, R31, -R29 ;  /* 0x0000001f0e257223 */ /* 0x040fe2000001081d */
[----:B------:R-:W-:Y:S01]  /*39620*/  FFMA.FTZ R33, R14, R33, R28 ;  /* 0x000000210e217223 */ /* 0x000fe2000001001c */
[--C-:B------:R-:W-:Y:S01]  /*39630*/  HADD2.F32 R15, -RZ, R34.reuse.H0_H0 ;  /* 0x20000022ff0f7230 */ /* 0x100fe20000004100 */
[----:B------:R-:W-:Y:S01]  /*39640*/  F2FP.F16.E4M3.UNPACK_B R30, R30 ;  /* 0x0000001eff1e723e */ /* 0x000fe200020006ff */
[----:B------:R-:W-:Y:S01]  /*39650*/  HADD2.F32 R28, -RZ, R57.H0_H0 ;  /* 0x20000039ff1c7230 */ /* 0x000fe20000004100 */
[----:B------:R-:W-:Y:S01]  /*39660*/  F2FP.SATFINITE.E4M3.F32.PACK_AB_MERGE_C R67, R67, R74, RZ ;  /* 0x0000004a4343723e */ /* 0x000fe200048070ff */
[----:B------:R-:W-:Y:S01]  /*39670*/  HADD2.F32 R29, -RZ, R65.H0_H0 ;  /* 0x20000041ff1d7230 */ /* 0x000fe20000004100 */
[----:B------:R-:W-:Y:S01]  /*39680*/  F2FP.SATFINITE.E4M3.F32.PACK_AB_MERGE_C R55, R56, R55, RZ ;  /* 0x000000373837723e */ /* 0x000fe200048070ff */
[----:B------:R-:W-:-:S02]  /*39690*/  HADD2.F32 R34, -RZ, R34.H1_H1 ;  /* 0x30000022ff227230 */ /* 0x000fc40000004100 */
[C---:B------:R-:W-:Y:S01]  /*396a0*/  FMUL.FTZ R32, R15.reuse, R28 ;  /* 0x0000001c0f207220 */ /* 0x040fe20000410000 */
[----:B------:R-:W-:Y:S02]  /*396b0*/  HADD2.F32 R65, -RZ, R65.H1_H1 ;  /* 0x30000041ff417230 */ /* 0x000fe40000004100 */
        /* <DEDUP_REMOVED lines=16> */
[----:B------:R-:W-:Y:S01]  /*397c0*/  F2FP.SATFINITE.E4M3.F32.PACK_AB_MERGE_C R28, R40, R35, R42 ;  /* 0x00000023281c723e */ /* 0x000fe2000480702a */
[----:B------:R-:W-:Y:S01]  /*397d0*/  IMAD.MOV.U32 R35, RZ, RZ, R67 ;  /* 0x000000ffff237224 */ /* 0x000fe200078e0043 */
[----:B------:R-:W-:Y:S01]  /*397e0*/  F2FP.SATFINITE.E4M3.F32.PACK_AB_MERGE_C R30, R14, R31, R37 ;  /* 0x0000001f0e1e723e */ /* 0x000fe20004807025 */
[----:B------:R-:W-:Y:S01]  /*397f0*/  IMAD.MOV.U32 R31, RZ, RZ, R75 ;  /* 0x000000ffff1f7224 */ /* 0x000fe200078e004b */
[----:B------:R-:W-:Y:S01]  /*39800*/  F2FP.SATFINITE.E4M3.F32.PACK_AB_MERGE_C R34, R65, R32, R66 ;  /* 0x000000204122723e */ /* 0x000fe20004807042 */
[----:B------:R-:W-:Y:S01]  /*39810*/  IMAD.MOV.U32 R32, RZ, RZ, R38 ;  /* 0x000000ffff207224 */ /* 0x000fe200078e0026 */
[----:B------:R-:W-:-:S02]  /*39820*/  F2FP.SATFINITE.E4M3.F32.PACK_AB_MERGE_C R29, R71, R12, R60 ;  /* 0x0000000c471d723e */ /* 0x000fc4000480703c */
[----:B------:R-:W-:-:S07]  /*39830*/  F2FP.SATFINITE.E4M3.F32.PACK_AB_MERGE_C R33, R58, R13, R62 ;  /* 0x0000000d3a21723e */ /* 0x000fce000480703e */
.L_x_1829:
[----:B------:R-:W-:Y:S05]  /*39840*/  BSYNC B2 ;  /* 0x0000000000027941 */ /* 0x000fea0003800000 */
.L_x_1828:
[--C-:B------:R-:W-:Y:S02]  /*39850*/  SHF.R.S32.HI R13, RZ, 0x1f, R43.reuse ;  /* 0x0000001fff0d7819 */ /* 0x100fe4000001142b */
[----:B------:R-:W-:Y:S02]  /*39860*/  IADD3 R12, P1, P2, R26, R94, R43 ;  /* 0x0000005e1a0c7210 */ /* 0x000fe40007a3e02b */
[----:B------:R-:W-:Y:S02]  /*39870*/  R2UR UR4, R20 ;  /* 0x00000000140472ca */ /* 0x000fe400000e0000 */
[----:B------:R-:W-:Y:S02]  /*39880*/  R2UR UR5, R21 ;  /* 0x00000000150572ca */ /* 0x000fe400000e0000 */
[----:B------:R-:W-:Y:S02]  /*39890*/  IADD3.X R13, R27, R69, R13, P1, P2 ;  /* 0x000000451b0d7210 */ /* 0x000fe40000fe440d */
[----:B------:R-:W-:-:S09]  /*398a0*/  ISETP.GE.AND P1, PT, R41, R7, PT ;  /* 0x000000072900720c */ /* 0x000fd20003f26270 */
[----:B-----5:R0:W-:Y:S04]  /*398b0*/  ST.E.128 desc[UR4][R12.64], R28 ;  /* 0x0000001c0c007985 */ /* 0x0201e8000c101d04 */
[----:B------:R-:W-:Y:S05]  /*398c0*/  @P1 BRA `(.L_x_1777) ;  /* 0x0000000c00401947 */ /* 0x000fea0003800000 */
[----:B------:R-:W-:Y:S02]  /*398d0*/  R2UR UR4, R20 ;  /* 0x00000000140472ca */ /* 0x000fe400000e0000 */
[----:B------:R-:W-:Y:S02]  /*398e0*/  R2UR UR5, R21 ;  /* 0x00000000150572ca */ /* 0x000fe400000e0000 */
[--C-:B------:R-:W-:Y:S02]  /*398f0*/  IADD3 R94, P1, P2, R26, R94, R41.reuse ;  /* 0x0000005e1a5e7210 */ /* 0x100fe40007a3e029 */
[----:B------:R-:W-:-:S04]  /*39900*/  SHF.R.S32.HI R26, RZ, 0x1f, R41 ;  /* 0x0000001fff1a7819 */ /* 0x000fc80000011429 */
[----:B------:R-:W-:-:S05]  /*39910*/  IADD3.X R95, R27, R69, R26, P1, P2 ;  /* 0x000000451b5f7210 */ /* 0x000fca0000fe441a */
[----:B------:R1:W-:Y:S01]  /*39920*/  ST.E.128 desc[UR4][R94.64], R32 ;  /* 0x000000205e007985 */ /* 0x0003e2000c101d04 */
[----:B------:R-:W-:Y:S05]  /*39930*/  BRA `(.L_x_1777) ;  /* 0x0000000c00247947 */ /* 0x000fea0003800000 */
.L_x_1743:
[----:B------:R-:W2:Y:S01]  /*39940*/  LDL.64 R12, [R3+0x10] ;  /* 0x00001000030c7983 */ /* 0x000ea20000100a00 */
[----:B------:R-:W-:Y:S02]  /*39950*/  R2UR UR4, R20 ;  /* 0x00000000140472ca */ /* 0x000fe400000e0000 */
[----:B------:R-:W-:Y:S01]  /*39960*/  R2UR UR5, R21 ;  /* 0x00000000150572ca */ /* 0x000fe200000e0000 */
[----:B------:R0:W5:Y:S04]  /*39970*/  LDL R7, [R0] ;  /* 0x0000000000077983 */ /* 0x0001680000100800 */
[----:B------:R0:W5:Y:S08]  /*39980*/  LDL R14, [R0+0x4] ;  /* 0x00000400000e7983 */ /* 0x0001700000100800 */
[----:B--2---:R-:W2:Y:S01]  /*39990*/  LD.E R15, desc[UR4][R12.64+0x1c] ;  /* 0x00001c040c0f7980 */ /* 0x004ea2000c101900 */
[----:B------:R-:W-:Y:S01]  /*399a0*/  BSSY B2, `(.L_x_1830) ;  /* 0x0000005000027945 */ /* 0x000fe20003800000 */
[----:B--2---:R-:W-:-:S04]  /*399b0*/  LOP3.LUT R15, R15, 0x1, RZ, 0xfc, !PT ;  /* 0x000000010f0f7812 */ /* 0x004fc800078efcff */
[----:B------:R-:W-:-:S13]  /*399c0*/  ISETP.NE.AND P1, PT, R15, 0x3, PT ;  /* 0x000000030f00780c */ /* 0x000fda0003f25270 */
[----:B0-----:R-:W-:Y:S05]  /*399d0*/  @!P1 BRA `(.L_x_1831) ;  /* 0x0000000000049947 */ /* 0x001fea0003800000 */
[----:B------:R-:W-:Y:S01]  /*399e0*/  BPT.TRAP 0x1 ;  /* 0x000000040000795c */ /* 0x000fe20000300000 */
.L_x_1831:
[----:B------:R-:W-:Y:S05]  /*399f0*/  BSYNC B2 ;  /* 0x0000000000027941 */ /* 0x000fea0003800000 */
.L_x_1830:
[----:B------:R-:W-:Y:S02]  /*39a00*/  R2UR UR4, R20 ;  /* 0x00000000140472ca */ /* 0x000fe400000e0000 */
[----:B------:R-:W-:-:S13]  /*39a10*/  R2UR UR5, R21 ;  /* 0x00000000150572ca */ /* 0x000fda00000e0000 */
[----:B------:R-:W2:Y:S01]  /*39a20*/  LD.E.64 R12, desc[UR4][R12.64+0x8] ;  /* 0x000008040c0c7980 */ /* 0x000ea2000c101b00 */
[----:B-----5:R-:W-:Y:S01]  /*39a30*/  SHF.L.U32 R14, R14, 0x1f, RZ ;  /* 0x0000001f0e0e7819 */ /* 0x020fe200000006ff */
[----:B------:R-:W-:Y:S01]  /*39a40*/  BSSY B2, `(.L_x_1832) ;  /* 0x0000005000027945 */ /* 0x000fe20003800000 */
[----:B--2---:R-:W-:-:S05]  /*39a50*/  MOV R26, R12 ;  /* 0x0000000c001a7202 */ /* 0x004fca0000000f00 */
[----:B------:R-:W-:-:S04]  /*39a60*/  IMAD R7, R7, 0x8, R26 ;  /* 0x0000000807077824 */ /* 0x000fc800078e021a */
[----:B------:R-:W0:Y:S02]  /*39a70*/  SYNCS.PHASECHK.TRANS64.TRYWAIT P1, [R7+URZ], R14 ;  /* 0x0000000e070075a7 */ /* 0x000e24000802017f */
[----:B0-----:R-:W-:Y:S05]  /*39a80*/  @!P1 BRA `(.L_x_1833) ;  /* 0x0000000c00589947 */ /* 0x001fea0003800000 */
.L_x_1859:
[----:B------:R-:W-:Y:S05]  /*39a90*/  BSYNC B2 ;  /* 0x0000000000027941 */ /* 0x000fea0003800000 */
.L_x_1832:
[----:B------:R-:W2:Y:S04]  /*39aa0*/  LDL.64 R26, [R3] ;  /* 0x00000000031a7983 */ /* 0x000ea80000100a00 */
[----:B------:R-:W3:Y:S04]  /*39ab0*/  LDL.64 R32, [R3+0x30] ;  /* 0x0000300003207983 */ /* 0x000ee80000100a00 */
[----:B0-----:R-:W4:Y:S04]  /*39ac0*/  LDL.64 R14, [R3+0x20] ;  /* 0x00002000030e7983 */ /* 0x001f280000100a00 */
[----:B------:R-:W4:Y:S01]  /*39ad0*/  LDL.64 R12, [R3+0x18] ;  /* 0x00001800030c7983 */ /* 0x000f220000100a00 */
[----:B------:R-:W-:-:S02]  /*39ae0*/  R2UR UR4, R20 ;  /* 0x00000000140472ca */ /* 0x000fc400000e0000 */
[C---:B------:R-:W-:Y:S01]  /*39af0*/  R2UR UR5, R21.reuse ;  /* 0x00000000150572ca */ /* 0x040fe200000e0000 */
[----:B------:R-:W4:Y:S01]  /*39b00*/  LDL R38, [R0] ;  /* 0x0000000000267983 */ /* 0x000f220000100800 */
[C---:B------:R-:W-:Y:S02]  /*39b10*/  R2UR UR8, R20.reuse ;  /* 0x00000000140872ca */ /* 0x040fe400000e0000 */
[C---:B------:R-:W-:Y:S01]  /*39b20*/  R2UR UR9, R21.reuse ;  /* 0x00000000150972ca */ /* 0x040fe200000e0000 */
[----:B------:R-:W5:Y:S01]  /*39b30*/  LDL.64 R34, [R3+0x38] ;  /* 0x0000380003227983 */ /* 0x000f620000100a00 */
[C---:B------:R-:W-:Y:S02]  /*39b40*/  R2UR UR6, R20.reuse ;  /* 0x00000000140672ca */ /* 0x040fe400000e0000 */
[----:B------:R-:W-:Y:S02]  /*39b50*/  R2UR UR7, R21 ;  /* 0x00000000150772ca */ /* 0x000fe400000e0000 */
[----:B------:R-:W-:-:S02]  /*39b60*/  R2UR UR10, R20 ;  /* 0x00000000140a72ca */ /* 0x000fc400000e0000 */
[----:B------:R-:W-:Y:S01]  /*39b70*/  R2UR UR11, R21 ;  /* 0x00000000150b72ca */ /* 0x000fe200000e0000 */
[----:B--2---:R-:W2:Y:S04]  /*39b80*/  LD.E R40, desc[UR4][R26.64] ;  /* 0x000000041a287980 */ /* 0x004ea8000c101900 */
[----:B---3--:R-:W3:Y:S04]  /*39b90*/  LD.E R41, desc[UR8][R32.64] ;  /* 0x0000000820297980 */ /* 0x008ee8000c101900 */
[----:B----4-:R-:W4:Y:S04]  /*39ba0*/  LD.E.64 R28, desc[UR6][R14.64+0x10] ;  /* 0x000010060e1c7980 */ /* 0x010f28000c101b00 */
[----:B------:R-:W4:Y:S04]  /*39bb0*/  LD.E.64 R36, desc[UR10][R12.64+0x8] ;  /* 0x0000080a0c247980 */ /* 0x000f28000c101b00 */
[----:B------:R0:W4:Y:S01]  /*39bc0*/  LD.E R7, desc[UR4][R12.64] ;  /* 0x000000040c077980 */ /* 0x000122000c101900 */
[----:B------:R-:W-:Y:S01]  /*39bd0*/  IMAD R39, R38, 0x7800, RZ ;  /* 0x0000780026277824 */ /* 0x000fe200078e02ff */
[----:B------:R-:W-:Y:S01]  /*39be0*/  SHF.R.S32.HI R42, RZ, 0x1f, R53 ;  /* 0x0000001fff2a7819 */ /* 0x000fe20000011435 */
[----:B------:R-:W-:Y:S01]  /*39bf0*/  BSSY B2, `(.L_x_1834) ;  /* 0x0000054000027945 */ /* 0x000fe20003800000 */
[----:B------:R1:W5:Y:S04]  /*39c00*/  LD.E.64 R26, desc[UR4][R14.64+0x8] ;  /* 0x000008040e1a7980 */ /* 0x000368000c101b00 */
[----:B------:R1:W5:Y:S01]  /*39c10*/  LD.E.64 R30, desc[UR6][R14.64+0x18] ;  /* 0x000018060e1e7980 */ /* 0x000362000c101b00 */
[----:B0-----:R-:W-:Y:S01]  /*39c20*/  SHF.R.S32.HI R13, RZ, 0x1f, R39 ;  /* 0x0000001fff0d7819 */ /* 0x001fe20000011427 */
[----:B--2---:R-:W-:-:S05]  /*39c30*/  IMAD R40, R53, -0xa0, R40 ;  /* 0xffffff6035287824 */ /* 0x004fca00078e0228 */
[----:B------:R-:W-:-:S04]  /*39c40*/  VIMNMX R56, R40, 0xa0, PT ;  /* 0x000000a028387848 */ /* 0x000fc80003fe0100 */
[----:B---3--:R-:W-:Y:S01]  /*39c50*/  ISETP.GE.AND P1, PT, R41, R56, PT ;  /* 0x000000382900720c */ /* 0x008fe20003f26270 */
[-C--:B----4-:R-:W-:Y:S01]  /*39c60*/  IMAD R29, R29, R53.reuse, RZ ;  /* 0x000000351d1d7224 */ /* 0x090fe200078e02ff */
[----:B------:R-:W-:Y:S01]  /*39c70*/  IADD3 R38, P2, R39, R36, RZ ;  /* 0x0000002427267210 */ /* 0x000fe20007f5e0ff */
[----:B------:R-:W-:Y:S01]  /*39c80*/  IMAD.WIDE.U32 R40, R28, R53, RZ ;  /* 0x000000351c287225 */ /* 0x000fe200078e00ff */
[----:B------:R-:W-:-:S03]  /*39c90*/  IADD3 R36, P3, P4, R36, R7, R39 ;  /* 0x0000000724247210 */ /* 0x000fc60007c7e027 */
[----:B------:R-:W-:Y:S01]  /*39ca0*/  IMAD R29, R28, R42, R29 ;  /* 0x0000002a1c1d7224 */ /* 0x000fe200078e021d */
[----:B------:R-:W-:Y:S01]  /*39cb0*/  SHF.R.S32.HI R7, RZ, 0x1f, R7 ;  /* 0x0000001fff077819 */ /* 0x000fe20000011407 */
[----:B------:R-:W-:Y:S02]  /*39cc0*/  IMAD.X R39, R37, 0x1, R13, P2 ;  /* 0x0000000125277824 */ /* 0x000fe400010e060d */
[----:B------:R-:W-:Y:S01]  /*39cd0*/  IMAD.IADD R43, R41, 0x1, R29 ;  /* 0x00000001292b7824 */ /* 0x000fe200078e021d */
[----:B------:R-:W-:Y:S01]  /*39ce0*/  IADD3.X R37, R37, R7, R13, P3, P4 ;  /* 0x0000000725257210 */ /* 0x000fe20001fe840d */
[----:B-1----:R-:W-:Y:S06]  /*39cf0*/  @P1 BRA `(.L_x_1835) ;  /* 0x00000004000c1947 */ /* 0x002fec0003800000 */
[----:B------:R-:W-:Y:S02]  /*39d00*/  R2UR UR4, R20 ;  /* 0x00000000140472ca */ /* 0x000fe400000e0000 */
[----:B------:R-:W-:-:S13]  /*39d10*/  R2UR UR5, R21 ;  /* 0x00000000150572ca */ /* 0x000fda00000e0000 */
[----:B-----5:R-:W2:Y:S01]  /*39d20*/  LD.E.U8 R42, desc[UR4][R34.64] ;  /* 0x00000004222a7980 */ /* 0x020ea2000c101100 */
[----:B------:R-:W-:Y:S01]  /*39d30*/  IADD3 R28, P2, R30, R40, RZ ;  /* 0x000000281e1c7210 */ /* 0x000fe20007f5e0ff */
[----:B------:R-:W-:Y:S04]  /*39d40*/  BSSY B3, `(.L_x_1836) ;  /* 0x000000c000037945 */ /* 0x000fe80003800000 */
[----:B------:R-:W-:Y:S01]  /*39d50*/  IMAD.X R29, R31, 0x1, R43, P2 ;  /* 0x000000011f1d7824 */ /* 0x000fe200010e062b */
[----:B--2---:R-:W-:-:S04]  /*39d60*/  LOP3.LUT R7, R42, 0x1, RZ, 0xc0, !PT ;  /* 0x000000012a077812 */ /* 0x004fc800078ec0ff */
[----:B------:R-:W-:-:S13]  /*39d70*/  ISETP.NE.U32.AND P1, PT, R7, 0x1, PT ;  /* 0x000000010700780c */ /* 0x000fda0003f25070 */
[----:B------:R-:W-:Y:S05]  /*39d80*/  @P1 BRA `(.L_x_1837) ;  /* 0x00000000001c1947 */ /* 0x000fea0003800000 */
[----:B------:R-:W-:Y:S02]  /*39d90*/  R2UR UR4, R20 ;  /* 0x00000000140472ca */ /* 0x000fe400000e0000 */
[----:B------:R-:W-:-:S13]  /*39da0*/  R2UR UR5, R21 ;  /* 0x00000000150572ca */ /* 0x000fda00000e0000 */
[----:B------:R-:W2:Y:S01]  /*39db0*/  LD.E.128 R12, desc[UR4][R38.64] ;  /* 0x00000004260c7980 */ /* 0x000ea2000c101d00 */
[----:B------:R-:W-:Y:S02]  /*39dc0*/  R2UR UR6, R20 ;  /* 0x00000000140672ca */ /* 0x000fe400000e0000 */
[----:B------:R-:W-:Y:S01]  /*39dd0*/  R2UR UR7, R21 ;  /* 0x00000000150772ca */ /* 0x000fe200000e0000 */
[----:B--2---:R0:W-:-:S12]  /*39de0*/  ST.E.128 desc[UR4][R28.64], R12 ;  /* 0x0000000c1c007985 */ /* 0x0041d8000c101d04 */
[----:B------:R0:W5:Y:S02]  /*39df0*/  LD.E.U8 R42, desc[UR6][R34.64] ;  /* 0x00000006222a7980 */ /* 0x000164000c101100 */
.L_x_1837:
[----:B------:R-:W-:Y:S05]  /*39e00*/  BSYNC B3 ;  /* 0x0000000000037941 */ /* 0x000fea0003800000 */
.L_x_1836:
[----:B-----5:R-:W-:Y:S01]  /*39e10*/  LOP3.LUT P1, RZ, R42, 0x2, RZ, 0xc0, !PT ;  /* 0x000000022aff7812 */ /* 0x020fe2000782c0ff */
[----:B------:R-:W-:-:S12]  /*39e20*/  BSSY B3, `(.L_x_1838) ;  /* 0x0000009000037945 */ /* 0x000fd80003800000 */
[----:B------:R-:W-:Y:S05]  /*39e30*/  @!P1 BRA `(.L_x_1839) ;  /* 0x00000000001c9947 */ /* 0x000fea0003800000 */
[----:B------:R-:W-:Y:S02]  /*39e40*/  R2UR UR4, R20 ;  /* 0x00000000140472ca */ /* 0x000fe400000e0000 */
[----:B------:R-:W-:-:S13]  /*39e50*/  R2UR UR5, R21 ;  /* 0x00000000150572ca */ /* 0x000fda00000e0000 */
[----:B0-----:R-:W2:Y:S01]  /*39e60*/  LD.E.128 R12, desc[UR4][R36.64] ;  /* 0x00000004240c7980 */ /* 0x001ea2000c101d00 */
[----:B------:R-:W-:Y:S02]  /*39e70*/  R2UR UR6, R20 ;  /* 0x00000000140672ca */ /* 0x000fe400000e0000 */
[----:B------:R-:W-:Y:S01]  /*39e80*/  R2UR UR7, R21 ;  /* 0x00000000150772ca */ /* 0x000fe200000e0000 */
[----:B--2---:R1:W-:-:S12]  /*39e90*/  ST.E.128 desc[UR4][R28.64+0x20], R12 ;  /* 0x0000200c1c007985 */ /* 0x0043d8000c101d04 */
[----:B------:R1:W5:Y:S02]  /*39ea0*/  LD.E.U8 R42, desc[UR6][R34.64] ;  /* 0x00000006222a7980 */ /* 0x000364000c101100 */
.L_x_1839:
[----:B------:R-:W-:Y:S05]  /*39eb0*/  BSYNC B3 ;  /* 0x0000000000037941 */ /* 0x000fea0003800000 */
.L_x_1838:
[----:B-----5:R-:W-:Y:S01]  /*39ec0*/  LOP3.LUT P1, RZ, R42, 0x4, RZ, 0xc0, !PT ;  /* 0x000000042aff7812 */ /* 0x020fe2000782c0ff */
[----:B------:R-:W-:-:S12]  /*39ed0*/  BSSY B3, `(.L_x_1840) ;  /* 0x0000009000037945 */ /* 0x000fd80003800000 */
[----:B------:R-:W-:Y:S05]  /*39ee0*/  @!P1 BRA `(.L_x_1841) ;  /* 0x00000000001c9947 */ /* 0x000fea0003800000 */
[----:B------:R-:W-:Y:S02]  /*39ef0*/  R2UR UR4, R20 ;  /* 0x00000000140472ca */ /* 0x000fe400000e0000 */
[----:B------:R-:W-:-:S13]  /*39f00*/  R2UR UR5, R21 ;  /* 0x00000000150572ca */ /* 0x000fda00000e0000 */
[----:B01----:R-:W2:Y:S01]  /*39f10*/  LD.E.128 R12, desc[UR4][R38.64+0x2800] ;  /* 0x00280004260c7980 */ /* 0x003ea2000c101d00 */
[----:B------:R-:W-:Y:S02]  /*39f20*/  R2UR UR6, R20 ;  /* 0x00000000140672ca */ /* 0x000fe400000e0000 */
[----:B------:R-:W-:Y:S01]  /*39f30*/  R2UR UR7, R21 ;  /* 0x00000000150772ca */ /* 0x000fe200000e0000 */
[----:B--2---:R2:W-:-:S12]  /*39f40*/  ST.E.128 desc[UR4][R28.64+0x40], R12 ;  /* 0x0000400c1c007985 */ /* 0x0045d8000c101d04 */
[----:B------:R2:W5:Y:S02]  /*39f50*/  LD.E.U8 R42, desc[UR6][R34.64] ;  /* 0x00000006222a7980 */ /* 0x000564000c101100 */
.L_x_1841:
[----:B------:R-:W-:Y:S05]  /*39f60*/  BSYNC B3 ;  /* 0x0000000000037941 */ /* 0x000fea0003800000 */
.L_x_1840:
[----:B-----5:R-:W-:Y:S01]  /*39f70*/  LOP3.LUT P1, RZ, R42, 0x8, RZ, 0xc0, !PT ;  /* 0x000000082aff7812 */ /* 0x020fe2000782c0ff */
[----:B------:R-:W-:-:S12]  /*39f80*/  BSSY B3, `(.L_x_1842) ;  /* 0x0000009000037945 */ /* 0x000fd80003800000 */
[----:B------:R-:W-:Y:S05]  /*39f90*/  @!P1 BRA `(.L_x_1843) ;  /* 0x00000000001c9947 */ /* 0x000fea0003800000 */
[----:B------:R-:W-:Y:S02]  /*39fa0*/  R2UR UR4, R20 ;  /* 0x00000000140472ca */ /* 0x000fe400000e0000 */
[----:B------:R-:W-:-:S13]  /*39fb0*/  R2UR UR5, R21 ;  /* 0x00000000150572ca */ /* 0x000fda00000e0000 */
[----:B012---:R-:W2:Y:S01]  /*39fc0*/  LD.E.128 R12, desc[UR4][R36.64+0x2800] ;  /* 0x00280004240c7980 */ /* 0x007ea2000c101d00 */
[----:B------:R-:W-:Y:S02]  /*39fd0*/  R2UR UR6, R20 ;  /* 0x00000000140672ca */ /* 0x000fe400000e0000 */
[----:B------:R-:W-:Y:S01]  /*39fe0*/  R2UR UR7, R21 ;  /* 0x00000000150772ca */ /* 0x000fe200000e0000 */
[----:B--2---:R3:W-:-:S12]  /*39ff0*/  ST.E.128 desc[UR4][R28.64+0x60], R12 ;  /* 0x0000600c1c007985 */ /* 0x0047d8000c101d04 */
[----:B------:R3:W5:Y:S02]  /*3a000*/  LD.E.U8 R42, desc[UR6][R34.64] ;  /* 0x00000006222a7980 */ /* 0x000764000c101100 */
.L_x_1843:
[----:B------:R-:W-:Y:S05]  /*3a010*/  BSYNC B3 ;  /* 0x0000000000037941 */ /* 0x000fea0003800000 */
.L_x_1842:
[----:B-----5:R-:W-:Y:S01]  /*3a020*/  LOP3.LUT P1, RZ, R42, 0x10, RZ, 0xc0, !PT ;  /* 0x000000102aff7812 */ /* 0x020fe2000782c0ff */
[----:B------:R-:W-:-:S12]  /*3a030*/  BSSY B3, `(.L_x_1844) ;  /* 0x0000009000037945 */ /* 0x000fd80003800000 */
[----:B------:R-:W-:Y:S05]  /*3a040*/  @!P1 BRA `(.L_x_1845) ;  /* 0x00000000001c9947 */ /* 0x000fea0003800000 */
[----:B------:R-:W-:Y:S02]  /*3a050*/  R2UR UR4, R20 ;  /* 0x00000000140472ca */ /* 0x000fe400000e0000 */
[----:B------:R-:W-:-:S13]  /*3a060*/  R2UR UR5, R21 ;  /* 0x00000000150572ca */ /* 0x000fda00000e0000 */
[----:B0123--:R-:W2:Y:S01]  /*3a070*/  LD.E.128 R12, desc[UR4][R38.64+0x5000] ;  /* 0x00500004260c7980 */ /* 0x00fea2000c101d00 */
[----:B------:R-:W-:Y:S02]  /*3a080*/  R2UR UR6, R20 ;  /* 0x00000000140672ca */ /* 0x000fe400000e0000 */
[----:B------:R-:W-:Y:S01]  /*3a090*/  R2UR UR7, R21 ;  /* 0x00000000150772ca */ /* 0x000fe200000e0000 */
[----:B--2---:R4:W-:-:S12]  /*3a0a0*/  ST.E.128 desc[UR4][R28.64+0x80], R12 ;  /* 0x0000800c1c007985 */ /* 0x0049d8000c101d04 */
[----:B------:R4:W5:Y:S02]  /*3a0b0*/  LD.E.U8 R42, desc[UR6][R34.64] ;  /* 0x00000006222a7980 */ /* 0x000964000c101100 */
.L_x_1845:
[----:B------:R-:W-:Y:S05]  /*3a0c0*/  BSYNC B3 ;  /* 0x0000000000037941 */ /* 0x000fea0003800000 */
.L_x_1844:
[----:B-----5:R-:W-:-:S13]  /*3a0d0*/  LOP3.LUT P1, RZ, R42, 0x20, RZ, 0xc0, !PT ;  /* 0x000000202aff7812 */ /* 0x020fda000782c0ff */
[----:B------:R-:W-:Y:S05]  /*3a0e0*/  @!P1 BRA `(.L_x_1835) ;  /* 0x0000000000109947 */ /* 0x000fea0003800000 */
[----:B------:R-:W-:Y:S02]  /*3a0f0*/  R2UR UR4, R20 ;  /* 0x00000000140472ca */ /* 0x000fe400000e0000 */
[----:B------:R-:W-:-:S13]  /*3a100*/  R2UR UR5, R21 ;  /* 0x00000000150572ca */ /* 0x000fda00000e0000 */
[----:B01234-:R-:W2:Y:S04]  /*3a110*/  LD.E.128 R12, desc[UR4][R36.64+0x5000] ;  /* 0x00500004240c7980 */ /* 0x01fea8000c101d00 */
[----:B--2---:R0:W-:Y:S02]  /*3a120*/  ST.E.128 desc[UR4][R28.64+0xa0], R12 ;  /* 0x0000a00c1c007985 */ /* 0x0041e4000c101d04 */
.L_x_1835:
[----:B------:R-:W-:Y:S05]  /*3a130*/  BSYNC B2 ;  /* 0x0000000000027941 */ /* 0x000fea0003800000 */
.L_x_1834:
[----:B------:R-:W-:Y:S02]  /*3a140*/  R2UR UR4, R20 ;  /* 0x00000000140472ca */ /* 0x000fe400000e0000 */
[----:B------:R-:W-:-:S13]  /*3a150*/  R2UR UR5, R21 ;  /* 0x00000000150572ca */ /* 0x000fda00000e0000 */
[----:B------:R-:W2:Y:S02]  /*3a160*/  LD.E R32, desc[UR4][R32.64] ;  /* 0x0000000420207980 */ /* 0x000ea4000c101900 */
[----:B--2---:R-:W-:-:S05]  /*3a170*/  VIADD R7, R32, 0x80 ;  /* 0x0000008020077836 */ /* 0x004fca0000000000 */
[----:B------:R-:W-:-:S13]  /*3a180*/  ISETP.GE.AND P1, PT, R7, R56, PT ;  /* 0x000000380700720c */ /* 0x000fda0003f26270 */
[----:B------:R-:W-:Y:S05]  /*3a190*/  @P1 BRA `(.L_x_1777) ;  /* 0x00000004000c1947 */ /* 0x000fea0003800000 */
[----:B------:R-:W-:Y:S02]  /*3a1a0*/  R2UR UR4, R20 ;  /* 0x00000000140472ca */ /* 0x000fe400000e0000 */
[----:B------:R-:W-:-:S13]  /*3a1b0*/  R2UR UR5, R21 ;  /* 0x00000000150572ca */ /* 0x000fda00000e0000 */
[----:B01-345:R-:W2:Y:S01]  /*3a1c0*/  LD.E.U8 R28, desc[UR4][R34.64] ;  /* 0x00000004221c7980 */ /* 0x03bea2000c101100 */
[----:B------:R-:W-:Y:S01]  /*3a1d0*/  IADD3 R40, P2, P3, R30, R26, R40 ;  /* 0x0000001a1e287210 */ /* 0x000fe20007b5e028 */
[----:B------:R-:W-:Y:S03]  /*3a1e0*/  BSSY B2, `(.L_x_1846) ;  /* 0x000000c000027945 */ /* 0x000fe60003800000 */
[----:B------:R-:W-:Y:S02]  /*3a1f0*/  IADD3.X R41, R31, R27, R43, P2, P3 ;  /* 0x0000001b1f297210 */ /* 0x000fe400017e642b */
        /* <DEDUP_REMOVED lines=10> */
.L_x_1847:
[----:B------:R-:W-:Y:S05]  /*3a2a0*/  BSYNC B2 ;  /* 0x0000000000027941 */ /* 0x000fea0003800000 */
.L_x_1846:
        /* <DEDUP_REMOVED lines=10> */
.L_x_1849:
[----:B------:R-:W-:Y:S05]  /*3a350*/  BSYNC B2 ;  /* 0x0000000000027941 */ /* 0x000fea0003800000 */
.L_x_1848:
        /* <DEDUP_REMOVED lines=10> */
.L_x_1851:
[----:B------:R-:W-:Y:S05]  /*3a400*/  BSYNC B2 ;  /* 0x0000000000027941 */ /* 0x000fea0003800000 */
.L_x_1850:
        /* <DEDUP_REMOVED lines=10> */
.L_x_1853:
[----:B------:R-:W-:Y:S05]  /*3a4b0*/  BSYNC B2 ;  /* 0x0000000000027941 */ /* 0x000fea0003800000 */
.L_x_1852:
        /* <DEDUP_REMOVED lines=10> */
.L_x_1855:
[----:B------:R-:W-:Y:S05]  /*3a560*/  BSYNC B2 ;  /* 0x0000000000027941 */ /* 0x000fea0003800000 */
.L_x_1854:
[----:B-----5:R-:W-:-:S13]  /*3a570*/  LOP3.LUT P1, RZ, R28, 0x20, RZ, 0xc0, !PT ;  /* 0x000000201cff7812 */ /* 0x020fda000782c0ff */
[----:B------:R-:W-:Y:S05]  /*3a580*/  @!P1 BRA `(.L_x_1777) ;  /* 0x0000000000109947 */ /* 0x000fea0003800000 */
[----:B------:R-:W-:Y:S02]  /*3a590*/  R2UR UR4, R20 ;  /* 0x00000000140472ca */ /* 0x000fe400000e0000 */
[----:B------:R-:W-:-:S13]  /*3a5a0*/  R2UR UR5, R21 ;  /* 0x00000000150572ca */ /* 0x000fda00000e0000 */
[----:B------:R-:W5:Y:S04]  /*3a5b0*/  LD.E.128 R36, desc[UR4][R36.64+0x7000] ;  /* 0x0070000424247980 */ /* 0x000f68000c101d00 */
[----:B-----5:R0:W-:Y:S02]  /*3a5c0*/  ST.E.128 desc[UR4][R40.64+0xa0], R36 ;  /* 0x0000a02428007985 */ /* 0x0201e4000c101d04 */
.L_x_1777:
[----:B------:R-:W-:Y:S05]  /*3a5d0*/  BSYNC B0 ;  /* 0x0000000000007941 */ /* 0x000fea0003800000 */
.L_x_1742:
        /* <DEDUP_REMOVED lines=8> */
[----:B0-----:R-:W-:-:S02]  /*3a660*/  LOP3.LUT P1, RZ, R12, 0x7f, RZ, 0xc0, !PT ;  /* 0x0000007f0cff7812 */ /* 0x001fc4000782c0ff */
[----:B-----5:R-:W-:-:S05]  /*3a670*/  LEA.HI R7, R12, 0x8, RZ, 0x19 ;  /* 0x000000080c077811 */ /* 0x020fca00078fc8ff */
[----:B-1----:R0:W-:Y:S06]  /*3a680*/  BAR.SYNC.DEFER_BLOCKING R7, 0x80 ;  /* 0x000200070000751d */ /* 0x0021ec0000010000 */
[----:B------:R-:W-:Y:S05]  /*3a690*/  @P1 BRA `(.L_x_1856) ;  /* 0x0000000000241947 */ /* 0x000fea0003800000 */
[----:B------:R-:W2:Y:S01]  /*3a6a0*/  LDL.64 R12, [R3+0x10] ;  /* 0x00001000030c7983 */ /* 0x000ea20000100a00 */
[----:B------:R-:W-:Y:S02]  /*3a6b0*/  R2UR UR4, R20 ;  /* 0x00000000140472ca */ /* 0x000fe400000e0000 */
[----:B------:R-:W-:Y:S01]  /*3a6c0*/  R2UR UR5, R21 ;  /* 0x00000000150572ca */ /* 0x000fe200000e0000 */
[----:B------:R-:W3:-:S12]  /*3a6d0*/  LDL R0, [R0] ;  /* 0x0000000000007983 */ /* 0x000ed80000100800 */
[----:B--2---:R-:W0:Y:S02]  /*3a6e0*/  LD.E.64 R12, desc[UR4][R12.64+0x30] ;  /* 0x000030040c0c7980 */ /* 0x004e24000c101b00 */
[----:B0-----:R-:W-:-:S05]  /*3a6f0*/  MOV R7, R12 ;  /* 0x0000000c00077202 */ /* 0x001fca0000000f00 */
[----:B---3--:R-:W-:-:S05]  /*3a700*/  IMAD R7, R0, 0x8, R7 ;  /* 0x0000000800077824 */ /* 0x008fca00078e0207 */
[----:B------:R-:W-:-:S04]  /*3a710*/  PRMT R7, RZ, 0x654, R7 ;  /* 0x00000654ff077816 */ /* 0x000fc80000000007 */
[----:B------:R1:W-:Y:S03]  /*3a720*/  SYNCS.ARRIVE.TRANS64.RED.A1T0 RZ, [R7+URZ], RZ ;  /* 0x000000ff07ff79a7 */ /* 0x0003e6000810043f */
.L_x_1856:
[----:B------:R-:W-:-:S04]  /*3a730*/  IMAD.MOV.U32 R97, RZ, RZ, 0x0 ;  /* 0x00000000ff617424 */ /* 0x000fc800078e00ff */
[----:B01----:R-:W-:Y:S05]  /*3a740*/  RET.REL.NODEC R96 `(_ZN7cutlass13device_kernelIN5flash11enable_sm90INS1_16FlashAttnFwdSm90INS1_25CollectiveMainloopFwdSm90ILi2EN4cute5tupleIJNS5_1CILi1EEES8_S8_EEENS6_IJNS7_ILi128EEENS7_ILi160EEENS7_ILi192EEEEEELi192ENS_12float_e4m3_tEfNS_4arch4Sm90ELb0ELb1ELb0ELb1ELb0ELb1ELb0ELb1ELb1ELb0ELb0ELb0EEENS1_21CollectiveEpilogueFwdINS6_IJSA_SC_SB_EEES9_NS_10bfloat16_tESG_Li256ELb1ELb0ELb0ELb1EEENS1_36VarlenDynamicPersistentTileSchedulerILi128ELi160ELi256ELi128ELb0ELb0ELb1ELb1ELb0ELb1EEEEEEEEEvNT_6ParamsE) ;  /* 0xfffffc58602c7950 */ /* 0x003fea0003c3ffff */
.L_x_1752:
[----:B-1----:R1:W2:Y:S02]  /*3a750*/  SYNCS.PHASECHK.TRANS64.TRYWAIT P1, [R7+URZ], R12 ;  /* 0x0000000c070075a7 */ /* 0x0022a4000802017f */
[----:B--2---:R-:W-:Y:S05]  /*3a760*/  @!P1 NANOSLEEP.SYNCS 0x989680 ;  /* 0x009896800000995d */ /* 0x004fea0003900000 */
[----:B------:R-:W2:Y:S02]  /*3a770*/  @!P1 SYNCS.PHASECHK.TRANS64 P1, [R7+URZ], R12 ;  /* 0x0000000c070095a7 */ /* 0x000ea4000802007f */
[----:B--2---:R-:W-:Y:S05]  /*3a780*/  @!P1 BRA `(.L_x_1752) ;  /* 0xfffffffc00f09947 */ /* 0x004fea000383ffff */
[----:B------:R-:W-:Y:S05]  /*3a790*/  BRA `(.L_x_1857) ;  /* 0xffffff0000007947 */ /* 0x000fea000383ffff */
.L_x_1807:
[----:B--2---:R2:W3:Y:S02]  /*3a7a0*/  SYNCS.PHASECHK.TRANS64.TRYWAIT P1, [R7+URZ], R90 ;  /* 0x0000005a070075a7 */ /* 0x0044e4000802017f */
[----:B---3--:R-:W-:Y:S05]  /*3a7b0*/  @!P1 NANOSLEEP.SYNCS 0x989680 ;  /* 0x009896800000995d */ /* 0x008fea0003900000 */
[----:B------:R-:W3:Y:S02]  /*3a7c0*/  @!P1 SYNCS.PHASECHK.TRANS64 P1, [R7+URZ], R90 ;  /* 0x0000005a070095a7 */ /* 0x000ee4000802007f */
[----:B---3--:R-:W-:Y:S05]  /*3a7d0*/  @!P1 BRA `(.L_x_1807) ;  /* 0xfffffffc00f09947 */ /* 0x008fea000383ffff */
[----:B------:R-:W-:Y:S05]  /*3a7e0*/  BRA `(.L_x_1858) ;  /* 0xffffff78000c7947 */ /* 0x000fea000383ffff */
.L_x_1833:
[----:B0-----:R0:W1:Y:S02]  /*3a7f0*/  SYNCS.PHASECHK.TRANS64.TRYWAIT P1, [R7+URZ], R14 ;  /* 0x0000000e070075a7 */ /* 0x001064000802017f */
[----:B-1----:R-:W-:Y:S05]  /*3a800*/  @!P1 NANOSLEEP.SYNCS 0x989680 ;  /* 0x009896800000995d */ /* 0x002fea0003900000 */
[----:B------:R-:W1:Y:S02]  /*3a810*/  @!P1 SYNCS.PHASECHK.TRANS64 P1, [R7+URZ], R14 ;  /* 0x0000000e070095a7 */ /* 0x000e64000802007f */
[----:B-1----:R-:W-:Y:S05]  /*3a820*/  @!P1 BRA `(.L_x_1833) ;  /* 0xfffffffc00f09947 */ /* 0x002fea000383ffff */
[----:B------:R-:W-:Y:S05]  /*3a830*/  BRA `(.L_x_1859) ;  /* 0xfffffff000947947 */ /* 0x000fea000383ffff */
.L_x_1860:
        /* <DEDUP_REMOVED lines=12> */
.L_x_2703:


//--------------------- .text._ZN7cutlass13device_kernelIN5flash11enable_sm90INS1_16FlashAttnFwdSm90INS1_25CollectiveMainloopFwdSm90ILi2EN4cute5tupleIJNS5_1CILi1EEES8_S8_EEENS6_IJNS7_ILi128EEENS7_ILi160EEENS7_ILi192EEEEEELi192ENS_12float_e4m3_tEfNS_4arch4Sm90ELb1ELb0ELb0ELb0ELb0ELb0ELb0ELb1ELb1ELb0ELb0ELb0EEENS1_21CollectiveEpilogueFwdINS6_IJSA_SC_SB_EEES9_NS_10bfloat16_tESG_Li256ELb0ELb0ELb0ELb1EEENS1_30DynamicPersistentTileSchedulerILi256ELi128ELb0ELb0ELb1EEEEEEEEEvNT_6ParamsE --------------------------
	.section	.text._ZN7cutlass13device_kernelIN5flash11enable_sm90INS1_16FlashAttnFwdSm90INS1_25CollectiveMainloopFwdSm90ILi2EN4cute5tupleIJNS5_1CILi1EEES8_S8_EEENS6_IJNS7_ILi128EEENS7_ILi160EEENS7_ILi192EEEEEELi192ENS_12float_e4m3_tEfNS_4arch4Sm90ELb1ELb0ELb0ELb0ELb0ELb0ELb0ELb1ELb1ELb0ELb0ELb0EEENS1_21CollectiveEpilogueFwdINS6_IJSA_SC_SB_EEES9_NS_10bfloat16_tESG_Li256ELb0ELb0ELb0ELb1EEENS1_30DynamicPersistentTileSchedulerILi256ELi128ELb0ELb0ELb1EEEEEEEEEvNT_6ParamsE,"ax",@progbits
	.align	128
.text._ZN7cutlass13device_kernelIN5flash11enable_sm90INS1_16FlashAttnFwdSm90INS1_25CollectiveMainloopFwdSm90ILi2EN4cute5tupleIJNS5_1CILi1EEES8_S8_EEENS6_IJNS7_ILi128EEENS7_ILi160EEENS7_ILi192EEEEEELi192ENS_12float_e4m3_tEfNS_4arch4Sm90ELb1ELb0ELb0ELb0ELb0ELb0ELb0ELb1ELb1ELb0ELb0ELb0EEENS1_21CollectiveEpilogueFwdINS6_IJSA_SC_SB_EEES9_NS_10bfloat16_tESG_Li256ELb0ELb0ELb0ELb1EEENS1_30DynamicPersistentTileSchedulerILi256ELi128ELb0ELb0ELb1EEEEEEEEEvNT_6ParamsE:
        .type           _ZN7cutlass13device_kernelIN5flash11enable_sm90INS1_16FlashAttnFwdSm90INS1_25CollectiveMainloopFwdSm90ILi2EN4cute5tupleIJNS5_1CILi1EEES8_S8_EEENS6_IJNS7_ILi128EEENS7_ILi160EEENS7_ILi192EEEEEELi192ENS_12float_e4m3_tEfNS_4arch4Sm90ELb1ELb0ELb0ELb0ELb0ELb0ELb0ELb1ELb1ELb0ELb0ELb0EEENS1_21CollectiveEpilogueFwdINS6_IJSA_SC_SB_EEES9_NS_10bfloat16_tESG_Li256ELb0ELb0ELb0ELb1EEENS1_30DynamicPersistentTileSchedulerILi256ELi128ELb0ELb0ELb1EEEEEEEEEvNT_6ParamsE,@function
        .size           _ZN7cutlass13device_kernelIN5flash11enable_sm90INS1_16FlashAttnFwdSm90INS1_25CollectiveMainloopFwdSm90ILi2EN4cute5tupleIJNS5_1CILi1EEES8_S8_EEENS6_IJNS7_ILi128EEENS7_ILi160EEENS7_ILi192EEEEEELi192ENS_12float_e4m3_tEfNS_4arch4Sm90ELb1ELb0ELb0ELb0ELb0ELb0ELb0ELb1ELb1ELb0ELb0ELb0EEENS1_21CollectiveEpilogueFwdINS6_IJSA_SC_SB_EEES9_NS_10bfloat16_tESG_Li256ELb0ELb0ELb0ELb1EEENS1_30DynamicPersistentTileSchedulerILi256ELi128ELb0ELb0ELb1EEEEEEEEEvNT_6ParamsE,(.L_x_2705 - _ZN7cutlass13device_kernelIN5flash11enable_sm90INS1_16FlashAttnFwdSm90INS1_25CollectiveMainloopFwdSm90ILi2EN4cute5tupleIJNS5_1CILi1EEES8_S8_EEENS6_IJNS7_ILi128EEENS7_ILi160EEENS7_ILi192EEEEEELi192ENS_12float_e4m3_tEfNS_4arch4Sm90ELb1ELb0ELb0ELb0ELb0ELb0ELb0ELb1ELb1ELb0ELb0ELb0EEENS1_21CollectiveEpilogueFwdINS6_IJSA_SC_SB_EEES9_NS_10bfloat16_tESG_Li256ELb0ELb0ELb0ELb1EEENS1_30DynamicPersistentTileSchedulerILi256ELi128ELb0ELb0ELb1EEEEEEEEEvNT_6ParamsE)
        .other          _ZN7cutlass13device_kernelIN5flash11enable_sm90INS1_16FlashAttnFwdSm90INS1_25CollectiveMainloopFwdSm90ILi2EN4cute5tupleIJNS5_1CILi1EEES8_S8_EEENS6_IJNS7_ILi128EEENS7_ILi160EEENS7_ILi192EEEEEELi192ENS_12float_e4m3_tEfNS_4arch4Sm90ELb1ELb0ELb0ELb0ELb0ELb0ELb0ELb1ELb1ELb0ELb0ELb0EEENS1_21CollectiveEpilogueFwdINS6_IJSA_SC_SB_EEES9_NS_10bfloat16_tESG_Li256ELb0ELb0ELb0ELb1EEENS1_30DynamicPersistentTileSchedulerILi256ELi128ELb0ELb0ELb1EEEEEEEEEvNT_6ParamsE,@"STO_CUDA_ENTRY STV_DEFAULT"
_ZN7cutlass13device_kernelIN5flash11enable_sm90INS1_16FlashAttnFwdSm90INS1_25CollectiveMainloopFwdSm90ILi2EN4cute5tupleIJNS5_1CILi1EEES8_S8_EEENS6_IJNS7_ILi128EEENS7_ILi160EEENS7_ILi192EEEEEELi192ENS_12float_e4m3_tEfNS_4arch4Sm90ELb1ELb0ELb0ELb0ELb0ELb0ELb0ELb1ELb1ELb0ELb0ELb0EEENS1_21CollectiveEpilogueFwdINS6_IJSA_SC_SB_EEES9_NS_10bfloat16_tESG_Li256ELb0ELb0ELb0ELb1EEENS1_30DynamicPersistentTileSchedulerILi256ELi128ELb0ELb0ELb1EEEEEEEEEvNT_6ParamsE:
[----:B------:R-:W1:Y:S02]  /*0000*/  LDC R1, c[0x0][0x28] ;  /* 0x00000a00ff017b82 */ /* 0x000e640000000800 */
[----:B-1----:R-:W-:Y:S01]  /*0010*/  VIADD R1, R1, 0xffffffe0 ;  /* 0xffffffe001017836 */ /* 0x002fe20000000000 */
[----:B------:R-:W1:Y:S01]  /*0020*/  S2R R3, SR_TID.X ;  /* 0x0000000000037919 */ /* 0x000e620000002100 */
[----:B------:R-:W-:Y:S01]  /*0030*/  ELECT P0, URZ, PT ;  /* 0x00000000003f782f */ /* 0x000fe20003800000 */
[----:B------:R-:W-:Y:S01]  /*0040*/  BSSY B0, `(.L_x_1861) ;  /* 0x0000013000007945 */ /* 0x000fe20003800000 */
[----:B-1----:R-:W-:-:S05]  /*0050*/  SHF.R.U32.HI R0, RZ, 0x5, R3 ;  /* 0x00000005ff007819 */ /* 0x002fca0000011603 */
        /* <DEDUP_REMOVED lines=17> */
.L_x_1862:
[----:B------:R-:W-:Y:S05]  /*0170*/  BSYNC B0 ;  /* 0x0000000000007941 */ /* 0x000fea0003800000 */
.L_x_1861:
[----:B------:R-:W-:Y:S01]  /*0180*/  VOTEU.ANY UP0, P0 ;  /* 0x00000000003f7886 */ /* 0x000fe20000000100 */
[----:B------:R-:W1:Y:S01]  /*0190*/  SHFL.IDX PT, R2, R0, RZ, 0x1f ;  /* 0x00001fff00027589 */ /* 0x000e6200000e0000 */
[----:B------:R-:W-:Y:S01]  /*01a0*/  UMOV UR4, 0x1 ;  /* 0x0000000100047882 */ /* 0x000fe20000000000 */
[----:B------:R-:W-:Y:S01]  /*01b0*/  SHF.R.U32.HI R3, RZ, 0x7, R3 ;  /* 0x00000007ff037819 */ /* 0x000fe20000011603 */
[----:B------:R-:W-:Y:S01]  /*01c0*/  VOTEU.ANY UP1, P0 ;  /* 0x00000000003f7886 */ /* 0x000fe20000020100 */
[----:B------:R-:W2:Y:S01]  /*01d0*/  @UP0 S2UR UR7, SR_CgaCtaId ;  /* 0x00000000000709c3 */ /* 0x000ea20000008800 */
[----:B------:R-:W-:Y:S01]  /*01e0*/  @UP0 UMOV UR6, 0x400 ;  /* 0x0000040000060882 */ /* 0x000fe20000000000 */
[----:B------:R-:W-:-:S04]  /*01f0*/  @UP0 UIADD3 UR4, -UR4, 0x100000, URZ ;  /* 0x0010000004040890 */ /* 0x000fc8000fffe13f */
[----:B------:R-:W-:Y:S02]  /*0200*/  @UP0 USHF.L.U32 UR5, UR4, 0xb, URZ ;  /* 0x0000000b04050899 */ /* 0x000fe4000800063f */
[----:B------:R-:W-:Y:S01]  /*0210*/  @UP0 USHF.L.U32 UR4, UR4, 0x1, URZ ;  /* 0x0000000104040899 */ /* 0x000fe2000800063f */
[----:B-1----:R-:W-:Y:S02]  /*0220*/  ISETP.NE.AND P1, PT, R2, RZ, PT ;  /* 0x000000ff0200720c */ /* 0x002fe40003f25270 */
[----:B------:R1:W3:Y:S01]  /*0230*/  SHFL.IDX PT, R2, R3, RZ, 0x1f ;  /* 0x00001fff03027589 */ /* 0x0002e200000e0000 */
[----:B--2---:R-:W-:Y:S01]  /*0240*/  @UP0 ULEA UR6, UR7, UR6, 0x18 ;  /* 0x0000000607060291 */ /* 0x004fe2000f8ec03f */
[----:B------:R-:W-:Y:S02]  /*0250*/  VOTEU.ANY UP0, P0 ;  /* 0x00000000003f7886 */ /* 0x000fe40000000100 */
[----:B------:R-:W2:Y:S09]  /*0260*/  FENCE.VIEW.ASYNC.S ;  /* 0x00000000000073c6 */ /* 0x000eb20000000000 */
[----:B--2---:R1:W2:Y:S01]  /*0270*/  @UP0 SYNCS.EXCH.64 URZ, [UR6+0x33400], UR4 ;  /* 0x03340004063f05b2 */ /* 0x0042a20008000100 */
[----:B------:R1:W4:Y:S02]  /*0280*/  @UP1 SYNCS.EXCH.64 URZ, [UR6+0x33420], UR4 ;  /* 0x03342004063f15b2 */ /* 0x0003240008000100 */
[----:B-1----:R-:W-:Y:S05]  /*0290*/  @P1 BRA `(.L_x_1863) ;  /* 0x0000000000481947 */ /* 0x002fea0003800000 */
[----:B------:R-:W1:Y:S01]  /*02a0*/  S2UR UR5, SR_CgaCtaId ;  /* 0x00000000000579c3 */ /* 0x000e620000008800 */
        /* <DEDUP_REMOVED lines=17> */
.L_x_1863:
[----:B------:R-:W5:Y:S01]  /*03c0*/  SHFL.IDX PT, R3, R0, RZ, 0x1f ;  /* 0x00001fff00037589 */ /* 0x000f6200000e0000 */
[----:B------:R-:W-:Y:S01]  /*03d0*/  NOP ;  /* 0x0000000000007918 */ /* 0x000fe20000000000 */
[----:B-----5:R-:W-:-:S13]  /*03e0*/  ISETP.NE.AND P0, PT, R3, RZ, PT ;  /* 0x000000ff0300720c */ /* 0x020fda0003f05270 */
        /* <DEDUP_REMOVED lines=19> */
.L_x_1864:
[----:B------:R-:W5:Y:S01]  /*0520*/  SHFL.IDX PT, R3, R0, RZ, 0x1f ;  /* 0x00001fff00037589 */ /* 0x000f6200000e0000 */
[----:B------:R-:W-:Y:S01]  /*0530*/  NOP ;  /* 0x0000000000007918 */ /* 0x000fe20000000000 */
[----:B-----5:R-:W-:-:S13]  /*0540*/  ISETP.NE.AND P0, PT, R3, RZ, PT ;  /* 0x000000ff0300720c */ /* 0x020fda0003f05270 */
        /* <DEDUP_REMOVED lines=13> */
[----:B------:R1:W1:Y:S01]  /*0620*/  SYNCS.EXCH.64 URZ, [UR6+0x33488], UR4 ;  /* 0x03348804063f75b2 */ /* 0x0002620008000100 */
[----:B------:R-:W-:Y:S01]  /*0630*/  NOP ;  /* 0x0000000000007918 */ /* 0x000fe20000000000 */
.L_x_1865:
        /* <DEDUP_REMOVED lines=22> */
.L_x_1866:
        /* <DEDUP_REMOVED lines=22> */
.L_x_1867:
[----:B---3--:R-:W-:Y:S01]  /*0900*/  ISETP.NE.AND P0, PT, R2, RZ, PT ;  /* 0x000000ff0200720c */ /* 0x008fe20003f05270 */
[----:B------:R-:W-:Y:S01]  /*0910*/  IMAD.MOV.U32 R2, RZ, RZ, 0x1 ;  /* 0x00000001ff027424 */ /* 0x000fe200078e00ff */
[----:B------:R-:W-:Y:S01]  /*0920*/  NOP ;  /* 0x0000000000007918 */ /* 0x000fe20000000000 */
[----:B------:R-:W-:-:S03]  /*0930*/  ULDC.64 UR46, c[0x0][0x208] ;  /* 0x00008200002e7ab9 */ /* 0x000fc60000000a00 */
[----:B------:R-:W-:-:S05]  /*0940*/  SEL R2, R2, 0x2, !P0 ;  /* 0x0000000202027807 */ /* 0x000fca0004000000 */
[----:B------:R3:W-:Y:S01]  /*0950*/  STL [R1+0x10], R2 ;  /* 0x0000100201007387 */ /* 0x0007e20000100800 */
[----:B-12-4-:R-:W-:Y:S06]  /*0960*/  BAR.SYNC.DEFER_BLOCKING 0x0 ;  /* 0x0000000000007b1d */ /* 0x016fec0000010000 */
[----:B------:R-:W-:Y:S05]  /*0970*/  @!P0 BRA `(.L_x_1868) ;  /* 0x000000dc00b08947 */ /* 0x000fea0003800000 */
.L_x_1869:
[----:B------:R-:W-:-:S08]  /*0980*/  NOP ;  /* 0x0000000000007918 */ /* 0x000fd00000000000 */
[----:B------:R-:W1:Y:S02]  /*0990*/  USETMAXREG.TRY_ALLOC.CTAPOOL UP0, 0xf0 ;  /* 0x000000f0000079c8 */ /* 0x000e640008000600 */
[----:B-1----:R-:W-:-:S13]  /*09a0*/  PLOP3.LUT P0, PT, PT, PT, UP0, 0x80, 0x0 ;  /* 0x000000000000781c */ /* 0x002fda0003f0f008 */
[----:B------:R-:W-:Y:S05]  /*09b0*/  @!P0 BRA `(.L_x_1869) ;  /* 0xfffffffc00f08947 */ /* 0x000fea000383ffff */
[----:B---3--:R-:W1:Y:S01]  /*09c0*/  S2R R2, SR_TID.X ;  /* 0x0000000000027919 */ /* 0x008e620000002100 */
        /* <DEDUP_REMOVED lines=9> */
[----:B------:R-:W2:Y:S01]  /*0a60*/  LDL.LU R11, [R1+0x10] ;  /* 0x00001000010b7983 */ /* 0x000ea20000300800 */
[----:B------:R-:W-:Y:S01]  /*0a70*/  VIADD R229, R2, 0xffffff80 ;  /* 0xffffff8002e57836 */ /* 0x000fe20000000000 */
[----:B------:R-:W1:Y:S04]  /*0a80*/  S2UR UR36, SR_CgaCtaId ;  /* 0x00000000002479c3 */ /* 0x000e680000008800 */
[----:B------:R-:W-:-:S04]  /*0a90*/  SHF.R.S32.HI R0, RZ, 0x1f, R229 ;  /* 0x0000001fff007819 */ /* 0x000fc800000114e5 */
[-C--:B------:R-:W-:Y:S01]  /*0aa0*/  LEA.HI R2, R0, R229.reuse, RZ, 0x7 ;  /* 0x000000e500027211 */ /* 0x080fe200078f38ff */
[----:B------:R-:W3:Y:S03]  /*0ab0*/  S2UR UR6, SR_SWINHI ;  /* 0x00000000000679c3 */ /* 0x000ee60000002f00 */
[----:B------:R-:W-:Y:S02]  /*0ac0*/  LOP3.LUT R226, R2, 0xffffff80, RZ, 0xc0, !PT ;  /* 0xffffff8002e27812 */ /* 0x000fe400078ec0ff */
[----:B------:R-:W-:-:S03]  /*0ad0*/  LEA.HI R3, R0, R229, RZ, 0x4 ;  /* 0x000000e500037211 */ /* 0x000fc600078f20ff */
[----:B------:R-:W-:Y:S01]  /*0ae0*/  IMAD.IADD R226, R229, 0x1, -R226 ;  /* 0x00000001e5e27824 */ /* 0x000fe200078e0ae2 */
[----:B------:R-:W-:Y:S02]  /*0af0*/  SHF.R.S32.HI R6, RZ, 0x4, R3 ;  /* 0x00000004ff067819 */ /* 0x000fe40000011403 */
[----:B------:R-:W-:Y:S02]  /*0b00*/  LEA.HI R228, R0, R229, RZ, 0x5 ;  /* 0x000000e500e47211 */ /* 0x000fe400078f28ff */
[----:B------:R-:W-:Y:S02]  /*0b10*/  SHF.R.S32.HI R7, RZ, 0x1f, R226 ;  /* 0x0000001fff077819 */ /* 0x000fe400000114e2 */
[C---:B------:R-:W-:Y:S02]  /*0b20*/  LEA.HI R5, R3.reuse, R6, RZ, 0x1 ;  /* 0x0000000603057211 */ /* 0x040fe400078f08ff */
[----:B------:R-:W-:Y:S02]  /*0b30*/  LOP3.LUT R4, R3, 0x3fffff0, RZ, 0xc0, !PT ;  /* 0x03fffff003047812 */ /* 0x000fe400078ec0ff */
[----:B------:R-:W-:-:S02]  /*0b40*/  LEA.HI R8, R7, R226, RZ, 0x2 ;  /* 0x000000e207087211 */ /* 0x000fc400078f10ff */
[----:B------:R-:W-:Y:S01]  /*0b50*/  LOP3.LUT R5, R5, 0x1ffffffe, RZ, 0xc0, !PT ;  /* 0x1ffffffe05057812 */ /* 0x000fe200078ec0ff */
[----:B------:R-:W-:Y:S01]  /*0b60*/  IMAD.IADD R3, R229, 0x1, -R4 ;  /* 0x00000001e5037824 */ /* 0x000fe200078e0a04 */
[----:B------:R-:W-:Y:S02]  /*0b70*/  SHF.R.S32.HI R228, RZ, 0x5, R228 ;  /* 0x00000005ffe47819 */ /* 0x000fe400000114e4 */
[----:B------:R-:W-:Y:S01]  /*0b80*/  SHF.R.S32.HI R227, RZ, 0x7, R2 ;  /* 0x00000007ffe37819 */ /* 0x000fe20000011402 */
[----:B------:R-:W-:Y:S01]  /*0b90*/  UMOV UR37, 0x400 ;  /* 0x0000040000257882 */ /* 0x000fe20000000000 */
[--C-:B------:R-:W-:Y:S02]  /*0ba0*/  SHF.R.S32.HI R9, RZ, 0x2, R8.reuse ;  /* 0x00000002ff097819 */ /* 0x100fe40000011408 */
[----:B------:R-:W-:Y:S01]  /*0bb0*/  SHF.R.S32.HI R10, RZ, 0x1f, R8 ;  /* 0x0000001fff0a7819 */ /* 0x000fe20000011408 */
[----:B-1----:R-:W-:Y:S01]  /*0bc0*/  ULEA UR37, UR36, UR37, 0x18 ;  /* 0x0000002524257291 */ /* 0x002fe2000f8ec03f */
[----:B------:R-:W-:Y:S01]  /*0bd0*/  LEA.HI R2, R2, R227, RZ, 0x1 ;  /* 0x000000e302027211 */ /* 0x000fe200078f08ff */
[----:B------:R-:W-:Y:S01]  /*0be0*/  IMAD.IADD R5, R6, 0x1, -R5 ;  /* 0x0000000106057824 */ /* 0x000fe200078e0a05 */
[----:B------:R-:W-:Y:S01]  /*0bf0*/  LEA.HI R10, R10, R9, RZ, 0x3 ;  /* 0x000000090a0a7211 */ /* 0x000fe200078f18ff */
[----:B------:R-:W-:Y:S01]  /*0c00*/  IMAD R4, R228, 0x10, R3 ;  /* 0x00000010e4047824 */ /* 0x000fe200078e0203 */
[----:B------:R-:W-:-:S02]  /*0c10*/  LOP3.LUT R2, R2, 0x3fffffe, RZ, 0xc0, !PT ;  /* 0x03fffffe02027812 */ /* 0x000fc400078ec0ff */
[----:B------:R-:W-:Y:S01]  /*0c20*/  LOP3.LUT R10, R10, 0xfffffff8, RZ, 0xc0, !PT ;  /* 0xfffffff80a0a7812 */ /* 0x000fe200078ec0ff */
[----:B------:R-:W-:Y:S01]  /*0c30*/  IMAD R3, R4, 0x8, R5 ;  /* 0x0000000804037824 */ /* 0x000fe200078e0205 */
[----:B------:R-:W-:Y:S01]  /*0c40*/  LEA.HI R7, R7, R226, RZ, 0x5 ;  /* 0x000000e207077211 */ /* 0x000fe200078f28ff */
[----:B------:R-:W-:Y:S01]  /*0c50*/  UMOV UR4, UR37 ;  /* 0x0000002500047c82 */ /* 0x000fe20008000000 */
[----:B---3--:R-:W-:Y:S01]  /*0c60*/  UMOV UR5, UR6 ;  /* 0x0000000600057c82 */ /* 0x008fe20008000000 */
[----:B------:R-:W-:Y:S01]  /*0c70*/  LEA.HI R0, R0, R229, RZ, 0x3 ;  /* 0x000000e500007211 */ /* 0x000fe200078f18ff */
[----:B------:R-:W-:Y:S01]  /*0c80*/  IMAD.U32 R18, RZ, RZ, UR4 ;  /* 0x00000004ff127e24 */ /* 0x000fe2000f8e00ff */
[----:B------:R-:W-:Y:S01]  /*0c90*/  SHF.R.S32.HI R7, RZ, 0x5, R7 ;  /* 0x00000005ff077819 */ /* 0x000fe20000011407 */
[----:B------:R-:W-:Y:S02]  /*0ca0*/  IMAD.U32 R19, RZ, RZ, UR5 ;  /* 0x00000005ff137e24 */ /* 0x000fe4000f8e00ff */
[----:B------:R-:W-:-:S02]  /*0cb0*/  IMAD.SHL.U32 R3, R3, 0x8, RZ ;  /* 0x0000000803037824 */ /* 0x000fc400078e00ff */
[----:B------:R-:W-:Y:S01]  /*0cc0*/  IMAD.IADD R221, R227, 0x1, -R2 ;  /* 0x00000001e3dd7824 */ /* 0x000fe200078e0a02 */
[----:B------:R-:W-:Y:S01]  /*0cd0*/  LOP3.LUT R2, R0, 0x1ffffff8, RZ, 0xc0, !PT ;  /* 0x1ffffff800027812 */ /* 0x000fe200078ec0ff */
[----:B------:R-:W-:Y:S02]  /*0ce0*/  IMAD.IADD R10, R9, 0x1, -R10 ;  /* 0x00000001090a7824 */ /* 0x000fe400078e0a0a */
[----:B------:R-:W-:Y:S01]  /*0cf0*/  IMAD.WIDE R18, R3, 0x2, R18 ;  /* 0x0000000203127825 */ /* 0x000fe200078e0212 */
[----:B------:R-:W-:-:S03]  /*0d00*/  LOP3.LUT R3, R8, 0x7ffffffc, RZ, 0xc0, !PT ;  /* 0x7ffffffc08037812 */ /* 0x000fc600078ec0ff */
[----:B------:R-:W-:Y:S02]  /*0d10*/  IMAD R10, R7, 0x10, R10 ;  /* 0x00000010070a7824 */ /* 0x000fe400078e020a */
[----:B------:R-:W-:Y:S01]  /*0d20*/  IMAD.IADD R2, R229, 0x1, -R2 ;  /* 0x00000001e5027824 */ /* 0x000fe200078e0a02 */
[----:B------:R-:W-:Y:S01]  /*0d30*/  SHF.R.S32.HI R222, RZ, 0x3, R0 ;  /* 0x00000003ffde7819 */ /* 0x000fe20000011400 */
[----:B------:R-:W-:Y:S02]  /*0d40*/  IMAD R221, R221, 0x40, R10 ;  /* 0x00000040dddd7824 */ /* 0x000fe400078e020a */
[----:B------:R-:W-:Y:S02]  /*0d50*/  IMAD.MOV.U32 R225, RZ, RZ, RZ ;  /* 0x000000ffffe17224 */ /* 0x000fe400078e00ff */
[----:B------:R-:W-:Y:S02]  /*0d60*/  IMAD.MOV.U32 R16, RZ, RZ, RZ ;  /* 0x000000ffff107224 */ /* 0x000fe400078e00ff */
[----:B------:R-:W-:-:S02]  /*0d70*/  IMAD.SHL.U32 R22, R2, 0x8, RZ ;  /* 0x0000000802167824 */ /* 0x000fc400078e00ff */
[----:B------:R-:W-:Y:S01]  /*0d80*/  IMAD.IADD R220, R226, 0x1, -R3 ;  /* 0x00000001e2dc7824 */ /* 0x000fe200078e0a03 */
[----:B------:R-:W-:Y:S01]  /*0d90*/  UMOV UR4, UR7 ;  /* 0x0000000700047c82 */ /* 0x000fe20008000000 */
[----:B------:R-:W-:Y:S01]  /*0da0*/  ULDC.64 UR52, c[0x0][0x198] ;  /* 0x0000660000347ab9 */ /* 0x000fe20000000a00 */
[----:B------:R-:W-:Y:S01]  /*0db0*/  UMOV UR48, URZ ;  /* 0x0000003f00307c82 */ /* 0x000fe20008000000 */
[----:B--2---:R-:W-:-:S07]  /*0dc0*/  LOP3.LUT R17, R11, 0x1, RZ, 0xfc, !PT ;  /* 0x000000010b117812 */ /* 0x004fce00078efcff */
.L_x_1919:
        /* <DEDUP_REMOVED lines=20> */
.L_x_1870:
[----:B------:R-:W-:Y:S01]  /*0f10*/  ULDC UR6, c[0x0][0xdc4] ;  /* 0x0003710000067ab9 */ /* 0x000fe20000000800 */
[----:B------:R-:W-:Y:S01]  /*0f20*/  UMOV UR39, UR7 ;  /* 0x0000000700277c82 */ /* 0x000fe20008000000 */
[----:B------:R-:W-:-:S11]  /*0f30*/  UISETP.NE.AND UP0, UPT, UR6, 0x1, UPT ;  /* 0x000000010600788c */ /* 0x000fd6000bf05270 */
[----:B------:R-:W-:Y:S02]  /*0f40*/  @UP0 ULDC.64 UR10, c[0x0][0xdc8] ;  /* 0x00037200000a0ab9 */ /* 0x000fe40000000a00 */
[----:B------:R-:W-:-:S04]  /*0f50*/  UIMAD.WIDE.U32 UR4, UR7, UR10, URZ ;  /* 0x0000000a070472a5 */ /* 0x000fc8000f8e003f */
[----:B------:R-:W-:-:S04]  /*0f60*/  @UP0 USHF.R.U32.HI UR39, URZ, UR11, UR5 ;  /* 0x0000000b3f270299 */ /* 0x000fc80008011605 */
[----:B------:R-:W-:-:S12]  /*0f70*/  UIMAD UR4, UR39, UR6, URZ ;  /* 0x00000006270472a4 */ /* 0x000fd8000f8e023f */
.L_x_1871:
[----:B------:R-:W1:Y:S01]  /*0f80*/  LDC.64 R14, c[0x0][0x990] ;  /* 0x00026400ff0e7b82 */ /* 0x000e620000000a00 */
[----:B------:R-:W-:Y:S01]  /*0f90*/  ULDC UR43, c[0x0][0xdb8] ;  /* 0x00036e00002b7ab9 */ /* 0x000fe20000000800 */
[----:B------:R-:W-:Y:S02]  /*0fa0*/  UIADD3 UR4, UR7, -UR4, URZ ;  /* 0x8000000407047290 */ /* 0x000fe4000fffe03f */
[----:B------:R-:W-:Y:S01]  /*0fb0*/  UISETP.NE.AND UP0, UPT, UR43, 0x1, UPT ;  /* 0x000000012b00788c */ /* 0x000fe2000bf05270 */
[----:B------:R-:W-:-:S03]  /*0fc0*/  ULDC UR5, c[0x0][0xdc4] ;  /* 0x0003710000057ab9 */ /* 0x000fc60000000800 */
[----:B------:R-:W2:Y:S01]  /*0fd0*/  LDC R0, c[0x0][0x428] ;  /* 0x00010a00ff007b82 */ /* 0x000ea20000000800 */
[----:B------:R-:W-:-:S06]  /*0fe0*/  UIMAD UR8, UR8, UR5, UR4 ;  /* 0x00000005080872a4 */ /* 0x000fcc000f8e0204 */
[----:B------:R-:W-:Y:S01]  /*0ff0*/  @UP0 ULDC UR4, c[0x0][0xdbc] ;  /* 0x00036f0000040ab9 */ /* 0x000fe20000000800 */
[----:B------:R-:W3:Y:S01]  /*1000*/  LDC.64 R24, c[0x0][0x998] ;  /* 0x00026600ff187b82 */ /* 0x000ee20000000a00 */
[----:B------:R-:W-:Y:S01]  /*1010*/  UIMAD.WIDE.U32 UR4, UR8, UR4, URZ ;  /* 0x00000004080472a5 */ /* 0x000fe2000f8e003f */
[----:B------:R-:W-:Y:S01]  /*1020*/  @UP0 ULDC UR6, c[0x0][0xdc0] ;  /* 0x0003700000060ab9 */ /* 0x000fe20000000800 */
[----:B------:R-:W-:Y:S02]  /*1030*/  UMOV UR44, UR8 ;  /* 0x00000008002c7c82 */ /* 0x000fe40008000000 */
[----:B------:R-:W-:Y:S01]  /*1040*/  @UP0 USHF.R.U32.HI UR44, URZ, UR6, UR5 ;  /* 0x000000063f2c0299 */ /* 0x000fe20008011605 */
[----:B-1----:R-:W-:-:S03]  /*1050*/  ISETP.NE.U32.AND P0, PT, R14, RZ, PT ;  /* 0x000000ff0e00720c */ /* 0x002fc60003f05070 */
[----:B------:R-:W-:Y:S01]  /*1060*/  UIADD3 UR4, -UR44, URZ, URZ ;  /* 0x0000003f2c047290 */ /* 0x000fe2000fffe13f */
[----:B------:R-:W1:Y:S01]  /*1070*/  LDC R104, c[0x0][0x2e0] ;  /* 0x0000b800ff687b82 */ /* 0x000e620000000800 */
[----:B------:R-:W-:Y:S01]  /*1080*/  IMAD.U32 R7, RZ, RZ, UR44 ;  /* 0x0000002cff077e24 */ /* 0x000fe2000f8e00ff */
[----:B------:R-:W-:Y:S01]  /*1090*/  ISETP.NE.AND.EX P0, PT, R15, RZ, PT, P0 ;  /* 0x000000ff0f00720c */ /* 0x000fe20003f05300 */
[----:B------:R-:W-:Y:S01]  /*10a0*/  UIMAD UR43, UR43, UR4, UR8 ;  /* 0x000000042b2b72a4 */ /* 0x000fe2000f8e0208 */
[----:B------:R-:W-:Y:S01]  /*10b0*/  ULDC UR6, c[0x0][0xdac] ;  /* 0x00036b0000067ab9 */ /* 0x000fe20000000800 */
[----:B--2---:R-:W-:Y:S01]  /*10c0*/  ISETP.NE.AND P2, PT, R0, 0x1, PT ;  /* 0x000000010000780c */ /* 0x004fe20003f45270 */
[----:B------:R-:W-:-:S03]  /*10d0*/  ULDC.64 UR4, c[0x0][0x3f8] ;  /* 0x0000fe0000047ab9 */ /* 0x000fc60000000a00 */
[----:B------:R-:W-:Y:S01]  /*10e0*/  IMAD.U32 R9, RZ, RZ, UR43 ;  /* 0x0000002bff097e24 */ /* 0x000fe2000f8e00ff */
[----:B---3--:R-:W-:-:S05]  /*10f0*/  ISETP.NE.U32.AND P1, PT, R24, RZ, PT ;  /* 0x000000ff1800720c */ /* 0x008fca0003f25070 */
[----:B------:R-:W2:Y:S01]  /*1100*/  @P0 LDC.64 R10, c[0x0][0x9a8] ;  /* 0x00026a00ff0a0b82 */ /* 0x000ea20000000a00 */
[----:B------:R-:W-:Y:S02]  /*1110*/  @P0 SHF.R.S32.HI R3, RZ, 0x1f, R7 ;  /* 0x0000001fff030819 */ /* 0x000fe40000011407 */
[----:B------:R-:W-:-:S05]  /*1120*/  ISETP.NE.AND.EX P1, PT, R25, RZ, PT, P1 ;  /* 0x000000ff1900720c */ /* 0x000fca0003f25310 */
[----:B------:R-:W3:Y:S08]  /*1130*/  @P2 LDC R0, c[0x0][0x42c] ;  /* 0x00010b00ff002b82 */ /* 0x000ef00000000800 */
[----:B------:R-:W4:Y:S01]  /*1140*/  @P2 LDC R5, c[0x0][0x430] ;  /* 0x00010c00ff052b82 */ /* 0x000f220000000800 */
[----:B------:R-:W-:-:S07]  /*1150*/  @P1 SHF.R.S32.HI R7, RZ, 0x1f, R7 ;  /* 0x0000001fff071819 */ /* 0x000fce0000011407 */
[----:B------:R-:W5:Y:S01]  /*1160*/  @P1 LDC.64 R12, c[0x0][0x9b8] ;  /* 0x00026e00ff0c1b82 */ /* 0x000f620000000a00 */
[----:B--2---:R-:W-:-:S04]  /*1170*/  @P0 IMAD R2, R3, R10, RZ ;  /* 0x0000000a03020224 */ /* 0x004fc800078e02ff */
[----:B------:R-:W-:Y:S02]  /*1180*/  @P0 IMAD R11, R11, UR44, R2 ;  /* 0x0000002c0b0b0c24 */ /* 0x000fe4000f8e0202 */
[----:B------:R-:W-:Y:S01]  /*1190*/  @P0 IMAD.WIDE.U32 R2, R10, UR44, RZ ;  /* 0x0000002c0a020c25 */ /* 0x000fe2000f8e00ff */
[----:B------:R-:W2:Y:S03]  /*11a0*/  @P0 LDC.64 R20, c[0x0][0x9b0] ;  /* 0x00026c00ff140b82 */ /* 0x000ea60000000a00 */
[----:B---3--:R-:W-:-:S04]  /*11b0*/  @P2 IMAD.HI.U32 R0, R0, UR43, RZ ;  /* 0x0000002b00002c27 */ /* 0x008fc8000f8e00ff */
[----:B------:R-:W-:Y:S01]  /*11c0*/  @P0 IMAD.IADD R3, R3, 0x1, R11 ;  /* 0x0000000103030824 */ /* 0x000fe200078e020b */
[----:B------:R-:W3:Y:S01]  /*11d0*/  @P1 LDC.64 R26, c[0x0][0x9c0] ;  /* 0x00027000ff1a1b82 */ /* 0x000ee20000000a00 */
[----:B----4-:R-:W-:-:S04]  /*11e0*/  @P2 SHF.R.U32.HI R9, RZ, R5, R0 ;  /* 0x00000005ff092219 */ /* 0x010fc80000011600 */
[--C-:B------:R-:W-:Y:S01]  /*11f0*/  @P1 SHF.R.S32.HI R11, RZ, 0x1f, R9.reuse ;  /* 0x0000001fff0b1819 */ /* 0x100fe20000011409 */
[----:B-----5:R-:W-:Y:S01]  /*1200*/  @P1 IMAD R4, R7, R12, RZ ;  /* 0x0000000c07041224 */ /* 0x020fe200078e02ff */
[----:B------:R-:W-:-:S03]  /*1210*/  @P0 SHF.R.S32.HI R7, RZ, 0x1f, R9 ;  /* 0x0000001fff070819 */ /* 0x000fc60000011409 */
[----:B------:R-:W-:Y:S02]  /*1220*/  @P1 IMAD R13, R13, UR44, R4 ;  /* 0x0000002c0d0d1c24 */ /* 0x000fe4000f8e0204 */
[----:B------:R-:W-:-:S04]  /*1230*/  @P1 IMAD.WIDE.U32 R4, R12, UR44, RZ ;  /* 0x0000002c0c041c25 */ /* 0x000fc8000f8e00ff */
[----:B------:R-:W-:Y:S02]  /*1240*/  @P1 IMAD.IADD R5, R5, 0x1, R13 ;  /* 0x0000000105051824 */ /* 0x000fe400078e020d */
[-C--:B--2---:R-:W-:Y:S02]  /*1250*/  @P0 IMAD R0, R7, R20.reuse, RZ ;  /* 0x0000001407000224 */ /* 0x084fe400078e02ff */
[----:B------:R-:W-:-:S04]  /*1260*/  @P0 IMAD.WIDE.U32 R2, R9, R20, R2 ;  /* 0x0000001409020225 */ /* 0x000fc800078e0002 */
[-C--:B---3--:R-:W-:Y:S02]  /*1270*/  @P1 IMAD R8, R11, R26.reuse, RZ ;  /* 0x0000001a0b081224 */ /* 0x088fe400078e02ff */
[C---:B------:R-:W-:Y:S02]  /*1280*/  @P0 IMAD R11, R9.reuse, R21, R0 ;  /* 0x00000015090b0224 */ /* 0x040fe400078e0200 */
[----:B------:R-:W-:Y:S01]  /*1290*/  @P1 IMAD.WIDE.U32 R6, R9, R26, R4 ;  /* 0x0000001a09061225 */ /* 0x000fe200078e0004 */
[----:B------:R-:W-:-:S03]  /*12a0*/  @P0 LEA R4, P3, R2, R14, 0x2 ;  /* 0x0000000e02040211 */ /* 0x000fc600078610ff */
[----:B------:R-:W-:Y:S01]  /*12b0*/  @P1 IMAD R9, R9, R27, R8 ;  /* 0x0000001b09091224 */ /* 0x000fe200078e0208 */
[----:B------:R-:W-:Y:S01]  /*12c0*/  @P1 LEA R8, P4, R6, R24, 0x2 ;  /* 0x0000001806081211 */ /* 0x000fe200078810ff */
[----:B------:R-:W-:Y:S02]  /*12d0*/  @P0 IMAD.IADD R3, R3, 0x1, R11 ;  /* 0x0000000103030824 */ /* 0x000fe400078e020b */
[----:B------:R-:W-:Y:S02]  /*12e0*/  @P1 IMAD.IADD R0, R7, 0x1, R9 ;  /* 0x0000000107001824 */ /* 0x000fe400078e0209 */
[----:B------:R-:W2:Y:S01]  /*12f0*/  LDC R7, c[0x0][0x288] ;  /* 0x0000a200ff077b82 */ /* 0x000ea20000000800 */
[----:B------:R-:W-:Y:S01]  /*1300*/  @P0 LEA.HI.X R5, R2, R15, R3, 0x2, P3 ;  /* 0x0000000f02050211 */ /* 0x000fe200018f1403 */
[----:B------:R-:W-:Y:S01]  /*1310*/  IMAD.MOV.U32 R3, RZ, RZ, 0x3f800000 ;  /* 0x3f800000ff037424 */ /* 0x000fe200078e00ff */
[----:B------:R-:W-:Y:S01]  /*1320*/  @P1 LEA.HI.X R9, R6, R25, R0, 0x2, P4 ;  /* 0x0000001906091211 */ /* 0x000fe200020f1400 */
[----:B------:R-:W-:-:S04]  /*1330*/  IMAD.MOV.U32 R0, RZ, RZ, 0x3f800000 ;  /* 0x3f800000ff007424 */ /* 0x000fc800078e00ff */
[----:B------:R-:W3:Y:S01]  /*1340*/  @P0 LDG.E R3, desc[UR46][R4.64] ;  /* 0x0000002e04030981 */ /* 0x000ee2000c1e1900 */
[----:B------:R-:W-:Y:S01]  /*1350*/  UISETP.NE.U32.AND UP0, UPT, UR4, URZ, UPT ;  /* 0x0000003f0400728c */ /* 0x000fe2000bf05070 */
[----:B------:R-:W4:Y:S02]  /*1360*/  @P2 LDC R6, c[0x0][0x42c] ;  /* 0x00010b00ff062b82 */ /* 0x000f240000000800 */
[----:B------:R5:W3:Y:S01]  /*1370*/  @P1 LDG.E R0, desc[UR46][R8.64] ;  /* 0x0000002e08001981 */ /* 0x000ae2000c1e1900 */
[----:B------:R-:W-:Y:S01]  /*1380*/  UISETP.NE.AND.EX UP0, UPT, UR5, URZ, UPT, UP0 ;  /* 0x0000003f0500728c */ /* 0x000fe2000bf05300 */
[----:B------:R-:W-:Y:S01]  /*1390*/  IMAD.U32 R224, RZ, RZ, UR43 ;  /* 0x0000002bffe07e24 */ /* 0x000fe2000f8e00ff */
[----:B------:R-:W-:Y:S01]  /*13a0*/  ULOP3.LUT UR4, URZ, UR39, URZ, 0x33, !UPT ;  /* 0x000000273f047292 */ /* 0x000fe2000f8e333f */
[----:B------:R-:W-:Y:S01]  /*13b0*/  PLOP3.LUT P0, PT, PT, PT, PT, 0x80, 0x0 ;  /* 0x000000000000781c */ /* 0x000fe20003f0f070 */
[----:B------:R-:W-:Y:S01]  /*13c0*/  ULDC UR5, c[0x0][0x404] ;  /* 0x0001010000057ab9 */ /* 0x000fe20000000800 */
[----:B------:R-:W-:Y:S01]  /*13d0*/  IMAD.MOV.U32 R119, RZ, RZ, RZ ;  /* 0x000000ffff777224 */ /* 0x000fe200078e00ff */
[----:B------:R-:W-:Y:S01]  /*13e0*/  USEL UR5, UR5, 0x1, UP0 ;  /* 0x0000000105057887 */ /* 0x000fe20008000000 */
[----:B------:R-:W-:Y:S01]  /*13f0*/  CS2R R10, SRZ ;  /* 0x00000000000a7805 */ /* 0x000fe2000001ff00 */
[----:B------:R-:W-:Y:S01]  /*1400*/  UIADD3 UR4, UR4, UR6, URZ ;  /* 0x0000000604047290 */ /* 0x000fe2000fffe03f */
[----:B-----5:R-:W5:Y:S01]  /*1410*/  @P2 LDC R9, c[0x0][0x430] ;  /* 0x00010c00ff092b82 */ /* 0x020f620000000800 */
[----:B------:R-:W-:-:S02]  /*1420*/  CS2R R12, SRZ ;  /* 0x00000000000c7805 */ /* 0x000fc4000001ff00 */
[----:B------:R-:W-:Y:S01]  /*1430*/  CS2R R14, SRZ ;  /* 0x00000000000e7805 */ /* 0x000fe2000001ff00 */
[----:B-1----:R-:W-:Y:S01]  /*1440*/  IMAD R104, R104, UR5, RZ ;  /* 0x0000000568687c24 */ /* 0x002fe2000f8e02ff */
[----:B------:R-:W-:Y:S01]  /*1450*/  USHF.L.U32 UR42, UR4, 0x7, URZ ;  /* 0x00000007042a7899 */ /* 0x000fe2000800063f */
[----:B------:R-:W-:Y:S02]  /*1460*/  CS2R R20, SRZ ;  /* 0x0000000000147805 */ /* 0x000fe4000001ff00 */
[----:B------:R-:W-:Y:S01]  /*1470*/  CS2R R24, SRZ ;  /* 0x0000000000187805 */ /* 0x000fe2000001ff00 */
[C---:B------:R-:W-:Y:S01]  /*1480*/  VIADD R2, R104.reuse, 0x9f ;  /* 0x0000009f68027836 */ /* 0x040fe20000000000 */
[----:B--2---:R-:W-:Y:S01]  /*1490*/  IADD3 R4, R104, 0x11f, -R7 ;  /* 0x0000011f68047810 */ /* 0x004fe20007ffe807 */
[----:B------:R-:W-:Y:S01]  /*14a0*/  ULDC UR4, c[0x0][0x988] ;  /* 0x0002620000047ab9 */ /* 0x000fe20000000800 */
[----:B------:R-:W-:Y:S01]  /*14b0*/  CS2R R26, SRZ ;  /* 0x00000000001a7805 */ /* 0x000fe2000001ff00 */
[----:B------:R-:W-:Y:S01]  /*14c0*/  IMAD.HI R2, R2, 0x66666667, RZ ;  /* 0x6666666702027827 */ /* 0x000fe200078e02ff */
[----:B------:R-:W-:-:S02]  /*14d0*/  CS2R R28, SRZ ;  /* 0x00000000001c7805 */ /* 0x000fc4000001ff00 */
[----:B------:R-:W-:Y:S02]  /*14e0*/  CS2R R30, SRZ ;  /* 0x00000000001e7805 */ /* 0x000fe4000001ff00 */
[----:B------:R-:W-:Y:S01]  /*14f0*/  CS2R R32, SRZ ;  /* 0x0000000000207805 */ /* 0x000fe2000001ff00 */
[----:B------:R-:W-:Y:S01]  /*1500*/  VIADD R4, R4, UR42 ;  /* 0x0000002a04047c36 */ /* 0x000fe20008000000 */
[----:B------:R-:W-:Y:S01]  /*1510*/  SHF.R.U32.HI R5, RZ, 0x1f, R2 ;  /* 0x0000001fff057819 */ /* 0x000fe20000011602 */
[----:B----4-:R-:W-:Y:S01]  /*1520*/  @P2 IMAD.HI.U32 R6, R6, UR43, RZ ;  /* 0x0000002b06062c27 */ /* 0x010fe2000f8e00ff */
[----:B------:R-:W-:Y:S02]  /*1530*/  CS2R R34, SRZ ;  /* 0x0000000000227805 */ /* 0x000fe4000001ff00 */
[----:B------:R-:W-:Y:S02]  /*1540*/  CS2R R36, SRZ ;  /* 0x0000000000247805 */ /* 0x000fe4000001ff00 */
[----:B------:R-:W-:Y:S01]  /*1550*/  LEA.HI.SX32 R5, R2, R5, 0x1a ;  /* 0x0000000502057211 */ /* 0x000fe200078fd2ff */
[----:B------:R-:W-:Y:S01]  /*1560*/  IMAD.HI R4, R4, 0x66666667, RZ ;  /* 0x6666666704047827 */ /* 0x000fe200078e02ff */
[----:B------:R-:W-:-:S02]  /*1570*/  CS2R R38, SRZ ;  /* 0x0000000000267805 */ /* 0x000fc4000001ff00 */
[----:B------:R-:W-:Y:S02]  /*1580*/  CS2R R40, SRZ ;  /* 0x0000000000287805 */ /* 0x000fe4000001ff00 */
[----:B-----5:R-:W-:Y:S02]  /*1590*/  @P2 SHF.R.U32.HI R224, RZ, R9, R6 ;  /* 0x00000009ffe02219 */ /* 0x020fe40000011606 */
[----:B------:R-:W-:Y:S02]  /*15a0*/  CS2R R8, SRZ ;  /* 0x0000000000087805 */ /* 0x000fe4000001ff00 */
[----:B------:R-:W-:Y:S02]  /*15b0*/  SHF.R.U32.HI R7, RZ, 0x1f, R4 ;  /* 0x0000001fff077819 */ /* 0x000fe40000011604 */
[----:B------:R-:W-:Y:S02]  /*15c0*/  CS2R R42, SRZ ;  /* 0x00000000002a7805 */ /* 0x000fe4000001ff00 */
[----:B------:R-:W-:-:S02]  /*15d0*/  CS2R R44, SRZ ;  /* 0x00000000002c7805 */ /* 0x000fc4000001ff00 */
[----:B------:R-:W-:Y:S02]  /*15e0*/  CS2R R46, SRZ ;  /* 0x00000000002e7805 */ /* 0x000fe4000001ff00 */
[----:B------:R-:W-:Y:S02]  /*15f0*/  LEA.HI.SX32 R4, R4, R7, 0x1a ;  /* 0x0000000704047211 */ /* 0x000fe400078fd2ff */
[----:B------:R-:W-:Y:S02]  /*1600*/  CS2R R48, SRZ ;  /* 0x0000000000307805 */ /* 0x000fe4000001ff00 */
[----:B------:R-:W-:Y:S02]  /*1610*/  CS2R R50, SRZ ;  /* 0x0000000000327805 */ /* 0x000fe4000001ff00 */
[----:B------:R-:W-:Y:S02]  /*1620*/  CS2R R52, SRZ ;  /* 0x0000000000347805 */ /* 0x000fe4000001ff00 */
[----:B------:R-:W-:-:S02]  /*1630*/  VIMNMX R105, R5, R4, PT ;  /* 0x0000000405697248 */ /* 0x000fc40003fe0100 */
[----:B------:R-:W-:Y:S02]  /*1640*/  CS2R R4, SRZ ;  /* 0x0000000000047805 */ /* 0x000fe4000001ff00 */
[----:B------:R-:W-:Y:S02]  /*1650*/  CS2R R54, SRZ ;  /* 0x0000000000367805 */ /* 0x000fe4000001ff00 */
[----:B------:R-:W-:Y:S02]  /*1660*/  CS2R R56, SRZ ;  /* 0x0000000000387805 */ /* 0x000fe4000001ff00 */
[----:B------:R-:W-:Y:S02]  /*1670*/  ISETP.GE.AND P1, PT, R105, 0x1, PT ;  /* 0x000000016900780c */ /* 0x000fe40003f26270 */
[----:B------:R-:W-:Y:S02]  /*1680*/  CS2R R58, SRZ ;  /* 0x00000000003a7805 */ /* 0x000fe4000001ff00 */
[----:B------:R-:W-:-:S02]  /*1690*/  CS2R R60, SRZ ;  /* 0x00000000003c7805 */ /* 0x000fc4000001ff00 */
[----:B------:R-:W-:Y:S02]  /*16a0*/  CS2R R62, SRZ ;  /* 0x00000000003e7805 */ /* 0x000fe4000001ff00 */
[----:B------:R-:W-:Y:S01]  /*16b0*/  CS2R R64, SRZ ;  /* 0x0000000000407805 */ /* 0x000fe2000001ff00 */
[----:B------:R-:W-:Y:S01]  /*16c0*/  IMAD.MOV.U32 R66, RZ, RZ, RZ ;  /* 0x000000ffff427224 */ /* 0x000fe200078e00ff */
        /* <DEDUP_REMOVED lines=20> */
[----:B------:R-:W-:Y:S02]  /*1810*/  IMAD.MOV.U32 R140, RZ, RZ, RZ ;  /* 0x000000ffff8c7224 */ /* 0x000fe400078e00ff */
[----:B---3--:R-:W-:Y:S01]  /*1820*/  FMUL.FTZ R0, R3, R0 ;  /* 0x0000000003007220 */ /* 0x008fe20000410000 */
[----:B------:R-:W-:-:S03]  /*1830*/  IMAD.MOV.U32 R3, RZ, RZ, RZ ;  /* 0x000000ffff037224 */ /* 0x000fc600078e00ff */
[----:B------:R-:W-:Y:S01]  /*1840*/  FMUL.FTZ R2, R0, UR4 ;  /* 0x0000000400027c20 */ /* 0x000fe20008410000 */
[----:B------:R-:W-:Y:S06]  /*1850*/  @!P1 BRA `(.L_x_1872) ;  /* 0x000000b000109947 */ /* 0x000fec0003800000 */
[----:B------:R-:W1:Y:S01]  /*1860*/  SHFL.IDX PT, R0, R227, RZ, 0x1f ;  /* 0x00001fffe3007589 */ /* 0x000e6200000e0000 */
[----:B------:R-:W-:-:S04]  /*1870*/  UIADD3 UR5, UR37, 0x1e200, URZ ;  /* 0x0001e20025057890 */ /* 0x000fc8000fffe03f */
[----:B------:R-:W-:-:S06]  /*1880*/  ULOP3.LUT UP0, URZ, UR5, 0x9f, URZ, 0xc0, !UPT ;  /* 0x0000009f053f7892 */ /* 0x000fcc000f80c03f */
[----:B------:R-:W-:Y:S02]  /*1890*/  PLOP3.LUT P0, PT, PT, PT, UP0, 0x80, 0x0 ;  /* 0x000000000000781c */ /* 0x000fe40003f0f008 */
        /* <DEDUP_REMOVED lines=24> */
.L_x_1873:
[----:B------:R-:W-:Y:S02]  /*1a20*/  LEA.HI R0, R225, R225, RZ, 0x1 ;  /* 0x000000e1e1007211 */ /* 0x000fe400078f08ff */
[----:B------:R-:W-:Y:S02]  /*1a30*/  ISETP.NE.AND P1, PT, R17, 0x3, PT ;  /* 0x000000031100780c */ /* 0x000fe40003f25270 */
[----:B------:R-:W-:-:S05]  /*1a40*/  LOP3.LUT R0, R0, 0xfffffffe, RZ, 0xc0, !PT ;  /* 0xfffffffe00007812 */ /* 0x000fca00078ec0ff */
[----:B------:R-:W-:-:S05]  /*1a50*/  IMAD.IADD R0, R225, 0x1, -R0 ;  /* 0x00000001e1007824 */ /* 0x000fca00078e0a00 */
[----:B------:R-:W-:-:S04]  /*1a60*/  SHF.L.U32 R0, R0, 0x1f, RZ ;  /* 0x0000001f00007819 */ /* 0x000fc800000006ff */
[----:B------:R-:W1:Y:S02]  /*1a70*/  SYNCS.PHASECHK.TRANS64.TRYWAIT P0, [UR37+0x33400], R0 ;  /* 0x03340000ff0075a7 */ /* 0x000e640008000165 */
[----:B-1----:R-:W-:Y:S05]  /*1a80*/  @!P0 BRA `(.L_x_1874) ;  /* 0x0000010800408947 */ /* 0x002fea0003800000 */
.L_x_1993:
[----:B------:R-:W-:Y:S05]  /*1a90*/  @!P1 BRA `(.L_x_1875) ;  /* 0x0000000000049947 */ /* 0x000fea0003800000 */
[----:B------:R-:W-:Y:S01]  /*1aa0*/  BPT.TRAP 0x1 ;  /* 0x000000040000795c */ /* 0x000fe20000300000 */
.L_x_1875:
[----:B------:R-:W-:Y:S01]  /*1ab0*/  IMAD.U32 R4, RZ, RZ, UR48 ;  /* 0x00000030ff047e24 */ /* 0x000fe2000f8e00ff */
[----:B-1----:R-:W-:-:S04]  /*1ac0*/  SHF.L.U32 R3, R16, 0x1f, RZ ;  /* 0x0000001f10037819 */ /* 0x002fc800000006ff */
[----:B------:R-:W-:-:S04]  /*1ad0*/  LEA R4, R4, UR37, 0x3 ;  /* 0x0000002504047c11 */ /* 0x000fc8000f8e18ff */
[----:B------:R1:W2:Y:S01]  /*1ae0*/  SYNCS.PHASECHK.TRANS64.TRYWAIT P2, [R4+URZ+0x33430], R3 ;  /* 0x03343003040075a7 */ /* 0x0002a2000804017f */
[----:B------:R-:W-:Y:S05]  /*1af0*/  @!P1 BRA `(.L_x_1876) ;  /* 0x0000000000049947 */ /* 0x000fea0003800000 */
[----:B------:R-:W-:Y:S01]  /*1b00*/  BPT.TRAP 0x1 ;  /* 0x000000040000795c */ /* 0x000fe20000300000 */
.L_x_1876:
[----:B------:R-:W3:Y:S01]  /*1b10*/  S2R R0, SR_TID.X ;  /* 0x0000000000007919 */ /* 0x000ee20000002100 */
[----:B------:R-:W-:Y:S01]  /*1b20*/  IMAD.MOV.U32 R119, RZ, RZ, RZ ;  /* 0x000000ffff777224 */ /* 0x000fe200078e00ff */
[----:B---3--:R-:W-:Y:S01]  /*1b30*/  LOP3.LUT P0, RZ, R0, 0x7f, RZ, 0xc0, !PT ;  /* 0x0000007f00ff7812 */ /* 0x008fe2000780c0ff */
[----:B--2---:R-:W-:-:S12]  /*1b40*/  @P2 BRA `(.L_x_1877) ;  /* 0x0000000000082947 */ /* 0x004fd80003800000 */
[----:B------:R-:W2:Y:S02]  /*1b50*/  SYNCS.PHASECHK.TRANS64.TRYWAIT P2, [R4+URZ+0x33430], R3 ;  /* 0x03343003040075a7 */ /* 0x000ea4000804017f */
[----:B--2---:R-:W-:Y:S05]  /*1b60*/  @!P2 BRA `(.L_x_1878) ;  /* 0x000001080020a947 */ /* 0x004fea0003800000 */
.L_x_1877:
[----:B------:R-:W-:Y:S05]  /*1b70*/  WARPSYNC.ALL ;  /* 0x0000000000007948 */ /* 0x000fea0003800000 */
[----:B------:R-:W-:Y:S01]  /*1b80*/  UIADD3 UR4, UR37, 0x24200, URZ ;  /* 0x0002420025047890 */ /* 0x000fe2000fffe03f */
[----:B------:R-:W-:Y:S01]  /*1b90*/  WARPGROUP.ARRIVE ;  /* 0x00000000000079c5 */ /* 0x000fe20000000000 */
[----:B------:R-:W-:Y:S01]  /*1ba0*/  ULOP3.LUT UR24, UR41, 0x10000, URZ, 0xfc, !UPT ;  /* 0x0001000029187892 */ /* 0x000fe2000f8efc3f */
[----:B-12---:R-:W1:Y:S01]  /*1bb0*/  LDC R3, c[0x0][0x288] ;  /* 0x0000a200ff037b82 */ /* 0x006e620000000800 */
[----:B------:R-:W-:Y:S01]  /*1bc0*/  USHF.R.U32.HI UR4, URZ, 0x4, UR4 ;  /* 0x000000043f047899 */ /* 0x000fe20008011604 */
[----:B------:R-:W-:Y:S01]  /*1bd0*/  IMAD R0, R105, -0xa0, R104 ;  /* 0xffffff6069007824 */ /* 0x000fe200078e0268 */
[----:B------:R-:W-:Y:S01]  /*1be0*/  UMOV UR25, 0x80000020 ;  /* 0x8000002000197882 */ /* 0x000fe20000000000 */
[----:B------:R-:W-:Y:S01]  /*1bf0*/  UMOV UR27, 0x80000020 ;  /* 0x80000020001b7882 */ /* 0x000fe20000000000 */
[----:B------:R-:W-:Y:S01]  /*1c00*/  ULOP3.LUT UR4, UR4, 0x3fff, URZ, 0xc0, !UPT ;  /* 0x00003fff04047892 */ /* 0x000fe2000f8ec03f */
[----:B------:R-:W-:Y:S01]  /*1c10*/  VIADD R5, R0, 0xa0 ;  /* 0x000000a000057836 */ /* 0x000fe20000000000 */
[----:B------:R-:W-:Y:S01]  /*1c20*/  UMOV UR5, UR25 ;  /* 0x0000001900057c82 */ /* 0x000fe20008000000 */
[----:B------:R-:W-:Y:S01]  /*1c30*/  UMOV UR7, 0x80000020 ;  /* 0x8000002000077882 */ /* 0x000fe20000000000 */
[----:B------:R-:W-:Y:S01]  /*1c40*/  ULOP3.LUT UR40, UR4, 0x10000, URZ, 0xfc, !UPT ;  /* 0x0001000004287892 */ /* 0x000fe2000f8efc3f */
[----:B------:R-:W-:Y:S01]  /*1c50*/  IMAD R12, R220, -0x2, R5 ;  /* 0xfffffffedc0c7824 */ /* 0x000fe200078e0205 */
[----:B------:R-:W-:Y:S01]  /*1c60*/  UMOV UR8, UR24 ;  /* 0x0000001800087c82 */ /* 0x000fe20008000000 */
[----:B------:R-:W-:Y:S01]  /*1c70*/  UMOV UR4, UR24 ;  /* 0x0000001800047c82 */ /* 0x000fe20008000000 */
[----:B------:R-:W-:Y:S01]  /*1c80*/  UIMAD UR26, UR48, 0x780, UR40 ;  /* 0x00000780301a78a4 */ /* 0x000fe2000f8e0228 */
[----:B------:R-:W-:Y:S01]  /*1c90*/  VIADD R20, R221, UR42 ;  /* 0x0000002add147c36 */ /* 0x000fe20008000000 */
[----:B------:R-:W-:Y:S01]  /*1ca0*/  UMOV UR9, UR25 ;  /* 0x0000001900097c82 */ /* 0x000fe20008000000 */
[----:B------:R-:W-:Y:S01]  /*1cb0*/  UMOV UR11, 0x80000020 ;  /* 0x80000020000b7882 */ /* 0x000fe20000000000 */
[----:B------:R-:W-:Y:S01]  /*1cc0*/  UIADD3 UR6, UR26, 0x80, URZ ;  /* 0x000000801a067890 */ /* 0x000fe2000fffe03f */
[----:B------:R-:W-:Y:S01]  /*1cd0*/  IMAD.MOV.U32 R118, RZ, RZ, R119 ;  /* 0x000000ffff767224 */ /* 0x000fe200078e0077 */
[----:B------:R-:W-:-:S02]  /*1ce0*/  UIADD3 UR10, UR26, 0x180, URZ ;  /* 0x000001801a0a7890 */ /* 0x000fc4000fffe03f */
[----:B------:R-:W-:Y:S02]  /*1cf0*/  UIADD3 UR12, UR26, 0x200, URZ ;  /* 0x000002001a0c7890 */ /* 0x000fe4000fffe03f */
[----:B------:R-:W-:Y:S01]  /*1d00*/  QGMMA.64x32x32.F32.E4M3.E4M3 R88, gdesc[UR24], RZ, !UPT, gsb0 ;  /* 0x00600000185879f3 */ /* 0x000fe2000c0008ff */
[----:B------:R-:W-:Y:S01]  /*1d10*/  UIADD3 UR13, UR24, 0x2, URZ ;  /* 0x00000002180d7890 */ /* 0x000fe2000fffe03f */
[C---:B-1----:R-:W-:Y:S01]  /*1d20*/  IADD3 R7, -R3.reuse, 0xa1, R0 ;  /* 0x000000a103077810 */ /* 0x042fe20007ffe100 */
[----:B------:R-:W-:Y:S01]  /*1d30*/  UIADD3 UR14, UR26, 0x2, URZ ;  /* 0x000000021a0e7890 */ /* 0x000fe2000fffe03f */
[----:B------:R-:W-:Y:S01]  /*1d40*/  IADD3 R104, -R3, UR42, R104 ;  /* 0x0000002a03687c10 */ /* 0x000fe2000fffe168 */
[----:B------:R-:W-:Y:S01]  /*1d50*/  UMOV UR15, 0x80000020 ;  /* 0x80000020000f7882 */ /* 0x000fe20000000000 */
[----:B------:R-:W-:Y:S01]  /*1d60*/  UIADD3 UR16, UR26, 0x282, URZ ;  /* 0x000002821a107890 */ /* 0x000fe2000fffe03f */
[----:B------:R-:W-:Y:S01]  /*1d70*/  IMAD R107, R220, -0x2, R7 ;  /* 0xfffffffedc6b7824 */ /* 0x000fe200078e0207 */
[----:B------:R-:W-:Y:S01]  /*1d80*/  UIADD3 UR18, UR26, 0x402, URZ ;  /* 0x000004021a127890 */ /* 0x000fe2000fffe03f */
[----:B------:R-:W-:Y:S01]  /*1d90*/  @!P0 VIADD R3, R4, 0x33440 ;  /* 0x0003344004038836 */ /* 0x000fe20000000000 */
[----:B------:R-:W-:Y:S01]  /*1da0*/  UMOV UR19, 0x80000020 ;  /* 0x8000002000137882 */ /* 0x000fe20000000000 */
[----:B------:R-:W-:Y:S01]  /*1db0*/  UIADD3 UR22, UR26, 0x680, URZ ;  /* 0x000006801a167890 */ /* 0x000fe2000fffe03f */
[----:B------:R-:W-:Y:S01]  /*1dc0*/  VIADDMNMX R6, R20, R107, R12, PT ;  /* 0x0000006b14067246 */ /* 0x000fe2000380010c */
[----:B------:R-:W-:Y:S01]  /*1dd0*/  UMOV UR23, 0x80000020 ;  /* 0x8000002000177882 */ /* 0x000fe20000000000 */
[----:B------:R-:W-:Y:S01]  /*1de0*/  IADD3 R107, R107, 0x8, R20 ;  /* 0x000000086b6b7810 */ /* 0x000fe20007ffe014 */
[----:B------:R-:W-:Y:S01]  /*1df0*/  IMAD.HI R104, R104, 0x66666667, RZ ;  /* 0x6666666768687827 */ /* 0x000fe200078e02ff */
[----:B------:R-:W-:-:S02]  /*1e00*/  ISETP.GT.AND P2, PT, R6, RZ, PT ;  /* 0x000000ff0600720c */ /* 0x000fc40003f44270 */
[C---:B------:R-:W-:Y:S02]  /*1e10*/  ISETP.GT.AND P3, PT, R6.reuse, 0x1, PT ;  /* 0x000000010600780c */ /* 0x040fe40003f64270 */
[----:B------:R-:W-:Y:S02]  /*1e20*/  ISETP.GT.AND P4, PT, R6, 0x8, PT ;  /* 0x000000080600780c */ /* 0x000fe40003f84270 */
[----:B------:R-:W-:Y:S01]  /*1e30*/  @!P0 PRMT R3, RZ, 0x654, R3 ;  /* 0x00000654ff038816 */ /* 0x000fe20000000003 */
        /* <DEDUP_REMOVED lines=11> */
[----:B------:R-:W-:Y:S01]  /*1ef0*/  UMOV UR5, UR25 ;  /* 0x0000001900057c82 */ /* 0x000fe20008000000 */
[----:B------:R-:W-:Y:S01]  /*1f00*/  UMOV UR6, UR12 ;  /* 0x0000000c00067c82 */ /* 0x000fe20008000000 */
[----:B------:R-:W-:Y:S01]  /*1f10*/  UMOV UR7, 0x80000020 ;  /* 0x8000002000077882 */ /* 0x000fe20000000000 */
        /* <DEDUP_REMOVED lines=13> */
[----:B------:R-:W-:Y:S01]  /*1ff0*/  UMOV UR8, UR4 ;  /* 0x0000000400087c82 */ /* 0x000fe20008000000 */
[----:B------:R-:W-:Y:S01]  /*2000*/  UMOV UR9, UR5 ;  /* 0x0000000500097c82 */ /* 0x000fe20008000000 */
[----:B------:R-:W-:Y:S02]  /*2010*/  UIADD3 UR13, UR24, 0x200, URZ ;  /* 0x00000200180d7890 */ /* 0x000fe4000fffe03f */
[----:B------:R-:W-:Y:S01]  /*2020*/  UIADD3 UR14, UR26, 0x280, URZ ;  /* 0x000002801a0e7890 */ /* 0x000fe2000fffe03f */
[----:B------:R-:W-:-:S02]  /*2030*/  WARPGROUP.DEPBAR.LE gsb0, 0x0 ;  /* 0x00008000000079c5 */ /* 0x000fc40000010000 */
        /* <DEDUP_REMOVED lines=123> */
[----:B------:R-:W-:Y:S01]  /*27f0*/  ISETP.GT.AND P2, PT, R6, 0x9, PT ;  /* 0x000000090600780c */ /* 0x000fe20003f44270 */
[----:B------:R-:W-:Y:S01]  /*2800*/  QGMMA.64x32x32.F32.E4M3.E4M3 R72, gdesc[UR20], R72, gsb0 ;  /* 0x00600000144879f3 */ /* 0x000fe20008000848 */
[----:B------:R-:W-:Y:S01]  /*2810*/  UIADD3 UR22, UR26, 0x602, URZ ;  /* 0x000006021a167890 */ /* 0x000fe2000fffe03f */
[----:B------:R-:W-:Y:S01]  /*2820*/  FSEL R92, R92, -INF , P4 ;  /* 0xff8000005c5c7808 */ /* 0x000fe20002000000 */
[----:B------:R-:W-:Y:S01]  /*2830*/  UMOV UR23, 0x80000020 ;  /* 0x8000002000177882 */ /* 0x000fe20000000000 */
[----:B------:R-:W-:-:S02]  /*2840*/  FMNMX.FTZ R5, R88, R8, !PT ;  /* 0x0000000858057209 */ /* 0x000fc40007810000 */
[----:B------:R-:W-:Y:S02]  /*2850*/  ISETP.GT.AND P3, PT, R6, 0x10, PT ;  /* 0x000000100600780c */ /* 0x000fe40003f64270 */
[----:B------:R-:W-:Y:S02]  /*2860*/  FSEL R10, R93, -INF , P2 ;  /* 0xff8000005d0a7808 */ /* 0x000fe40001000000 */
[----:B------:R-:W-:Y:S02]  /*2870*/  FMNMX.FTZ R5, R92, R5, !PT ;  /* 0x000000055c057209 */ /* 0x000fe40007810000 */
[----:B------:R-:W-:Y:S02]  /*2880*/  ISETP.GT.AND P2, PT, R6, 0x11, PT ;  /* 0x000000110600780c */ /* 0x000fe40003f44270 */
[----:B------:R-:W-:Y:S02]  /*2890*/  FSEL R96, R96, -INF , P3 ;  /* 0xff80000060607808 */ /* 0x000fe40001800000 */
        /* <DEDUP_REMOVED lines=10> */
[C---:B------:R-:W-:Y:S02]  /*2940*/  ISETP.GT.AND P2, PT, R6.reuse, 0x21, PT ;  /* 0x000000210600780c */ /* 0x040fe40003f44270 */
[----:B------:R-:W-:Y:S02]  /*2950*/  FMNMX.FTZ R5, R101, R0, !PT ;  /* 0x0000000065057209 */ /* 0x000fe40007810000 */
[----:B------:R-:W-:Y:S01]  /*2960*/  ISETP.GT.AND P4, PT, R6, 0x28, PT ;  /* 0x000000280600780c */ /* 0x000fe20003f84270 */
[----:B------:R-:W-:-:S02]  /*2970*/  WARPGROUP.DEPBAR.LE gsb0, 0x0 ;  /* 0x00008000000079c5 */ /* 0x000fc40000010000 */
[----:B------:R-:W-:Y:S01]  /*2980*/  WARPGROUP.ARRIVE ;  /* 0x00000000000079c5 */ /* 0x000fe20000000000 */
[----:B------:R-:W-:Y:S02]  /*2990*/  FSEL R72, R72, -INF , P3 ;  /* 0xff80000048487808 */ /* 0x000fe40001800000 */
[----:B------:R-:W-:Y:S02]  /*29a0*/  FSEL R108, R73, -INF , P2 ;  /* 0xff800000496c7808 */ /* 0x000fe40001000000 */
[----:B------:R-:W-:Y:S01]  /*29b0*/  FMNMX.FTZ R5, R72, R5, !PT ;  /* 0x0000000548057209 */ /* 0x000fe20007810000 */
[----:B------:R-:W-:Y:S01]  /*29c0*/  QGMMA.64x32x32.F32.E4M3.E4M3 R56, gdesc[UR20], R56, gsb0 ;  /* 0x00600000143879f3 */ /* 0x000fe20008000838 */
[----:B------:R-:W-:Y:S01]  /*29d0*/  UIADD3 UR22, UR26, 0x682, URZ ;  /* 0x000006821a167890 */ /* 0x000fe2000fffe03f */
[----:B------:R-:W-:Y:S01]  /*29e0*/  ISETP.GT.AND P2, PT, R6, 0x29, PT ;  /* 0x000000290600780c */ /* 0x000fe20003f44270 */
[----:B------:R-:W-:Y:S01]  /*29f0*/  UMOV UR23, 0x80000020 ;  /* 0x8000002000177882 */ /* 0x000fe20000000000 */
[----:B------:R-:W-:-:S02]  /*2a00*/  FSEL R76, R76, -INF , P4 ;  /* 0xff8000004c4c7808 */ /* 0x000fc40002000000 */
[----:B------:R-:W-:Y:S02]  /*2a10*/  FMNMX.FTZ R5, R108, R5, !PT ;  /* 0x000000056c057209 */ /* 0x000fe40007810000 */
[----:B------:R-:W-:Y:S02]  /*2a20*/  ISETP.GT.AND P3, PT, R6, 0x30, PT ;  /* 0x000000300600780c */ /* 0x000fe40003f64270 */
[----:B------:R-:W-:Y:S02]  /*2a30*/  FSEL R110, R77, -INF , P2 ;  /* 0xff8000004d6e7808 */ /* 0x000fe40001000000 */
[----:B------:R-:W-:Y:S02]  /*2a40*/  FMNMX.FTZ R5, R76, R5, !PT ;  /* 0x000000054c057209 */ /* 0x000fe40007810000 */
[----:B------:R-:W-:Y:S02]  /*2a50*/  ISETP.GT.AND P2, PT, R6, 0x31, PT ;  /* 0x000000310600780c */ /* 0x000fe40003f44270 */
        /* <DEDUP_REMOVED lines=12> */
[----:B------:R-:W-:-:S02]  /*2b20*/  FMNMX.FTZ R5, R114, R5, !PT ;  /* 0x0000000572057209 */ /* 0x000fc40007810000 */
        /* <DEDUP_REMOVED lines=24> */
[C---:B------:R-:W-:Y:S02]  /*2cb0*/  ISETP.GT.AND P3, PT, R6.reuse, 0x60, PT ;  /* 0x000000600600780c */ /* 0x040fe40003f64270 */
[----:B------:R-:W-:Y:S02]  /*2cc0*/  FSEL R69, R69, -INF , P2 ;  /* 0xff80000045457808 */ /* 0x000fe40001000000 */
[----:B------:R-:W-:Y:S02]  /*2cd0*/  FMNMX.FTZ R0, R77, R0, !PT ;  /* 0x000000004d007209 */ /* 0x000fe40007810000 */
[----:B------:R-:W-:Y:S02]  /*2ce0*/  ISETP.GT.AND P2, PT, R6, 0x61, PT ;  /* 0x000000610600780c */ /* 0x000fe40003f44270 */
[----:B------:R-:W-:Y:S01]  /*2cf0*/  FMNMX.FTZ R0, R69, R0, !PT ;  /* 0x0000000045007209 */ /* 0x000fe20007810000 */
[----:B------:R-:W-:-:S02]  /*2d00*/  WARPGROUP.DEPBAR.LE gsb0, 0x0 ;  /* 0x00008000000079c5 */ /* 0x000fc40000010000 */
[----:B------:R-:W-:Y:S01]  /*2d10*/  WARPGROUP.ARRIVE ;  /* 0x00000000000079c5 */ /* 0x000fe20000000000 */
[----:B------:R-:W-:Y:S02]  /*2d20*/  FSEL R13, R40, -INF , P3 ;  /* 0xff800000280d7808 */ /* 0x000fe40001800000 */
[C---:B------:R-:W-:Y:S02]  /*2d30*/  ISETP.GT.AND P3, PT, R6.reuse, 0x68, PT ;  /* 0x000000680600780c */ /* 0x040fe40003f64270 */
[----:B------:R-:W-:Y:S01]  /*2d40*/  FSEL R41, R41, -INF , P2 ;  /* 0xff80000029297808 */ /* 0x000fe20001000000 */
[----:B------:R-:W-:Y:S01]  /*2d50*/  QGMMA.64x32x32.F32.E4M3.E4M3 R24, gdesc[UR20], R24, gsb0 ;  /* 0x00600000141879f3 */ /* 0x000fe20008000818 */
        /* <DEDUP_REMOVED lines=20> */
[----:B------:R-:W-:-:S02]  /*2ea0*/  FMNMX.FTZ R0, R53, R0, !PT ;  /* 0x0000000035007209 */ /* 0x000fc40007810000 */
[----:B------:R-:W-:-:S04]  /*2eb0*/  VIMNMX R44, R12, R107, PT ;  /* 0x0000006b0c2c7248 */ /* 0x000fc80003fe0100 */
[----:B------:R-:W-:-:S04]  /*2ec0*/  ISETP.GT.AND P4, PT, R44, 0x8, PT ;  /* 0x000000082c00780c */ /* 0x000fc80003f84270 */
[----:B------:R-:W-:Y:S01]  /*2ed0*/  FSEL R97, R94, -INF , P4 ;  /* 0xff8000005e617808 */ /* 0x000fe20002000000 */
[----:B------:R-:W-:Y:S01]  /*2ee0*/  IMAD.MOV.U32 R94, RZ, RZ, R119 ;  /* 0x000000ffff5e7224 */ /* 0x000fe200078e0077 */
[----:B------:R-:W-:Y:S02]  /*2ef0*/  WARPGROUP.DEPBAR.LE gsb0, 0x0 ;  /* 0x00008000000079c5 */ /* 0x000fe40000010000 */
[----:B------:R-:W-:Y:S01]  /*2f00*/  FSEL R21, R24, -INF , P3 ;  /* 0xff80000018157808 */ /* 0x000fe20001800000 */
[----:B------:R1:W-:Y:S01]  /*2f10*/  @!P0 SYNCS.ARRIVE.TRANS64.RED.A1T0 RZ, [R3+URZ], RZ ;  /* 0x000000ff03ff89a7 */ /* 0x0003e2000810043f */
        /* <DEDUP_REMOVED lines=18> */
[----:B------:R-:W-:Y:S02]  /*3040*/  FSEL R37, R37, -INF , P2 ;  /* 0xff80000025257808 */ /* 0x000fe40001000000 */
[----:B------:R-:W-:Y:S02]  /*3050*/  FMNMX.FTZ R0, R33, R0, !PT ;  /* 0x0000000021007209 */ /* 0x000fe40007810000 */
[----:B------:R-:W-:-:S02]  /*3060*/  ISETP.GT.AND P3, PT, R44, 0x1, PT ;  /* 0x000000012c00780c */ /* 0x000fc40003f64270 */
[----:B------:R-:W-:-:S05]  /*3070*/  FMNMX.FTZ R11, R37, R0, !PT ;  /* 0x00000000250b7209 */ /* 0x000fca0007810000 */
[----:B------:R-:W2:Y:S02]  /*3080*/  SHFL.BFLY PT, R0, R11, 0x2, 0x1f ;  /* 0x0c401f000b007f89 */ /* 0x000ea400000e0000 */
[----:B--2---:R-:W-:-:S05]  /*3090*/  FMNMX.FTZ R24, R11, R0, !PT ;  /* 0x000000000b187209 */ /* 0x004fca0007810000 */
[----:B------:R-:W2:Y:S02]  /*30a0*/  SHFL.BFLY PT, R7, R24, 0x1, 0x1f ;  /* 0x0c201f0018077f89 */ /* 0x000ea400000e0000 */
[----:B--2---:R-:W-:Y:S02]  /*30b0*/  FMNMX.FTZ R0, R24, R7, !PT ;  /* 0x0000000718007209 */ /* 0x004fe40007810000 */
[----:B------:R-:W-:Y:S02]  /*30c0*/  FSEL R24, R91, -INF , P3 ;  /* 0xff8000005b187808 */ /* 0x000fe40001800000 */
[----:B------:R-:W-:Y:S01]  /*30d0*/  FSETP.NEU.FTZ.AND P2, PT, R0, -INF , PT ;  /* 0xff8000000000780b */ /* 0x000fe20003f5d000 */
[----:B------:R-:W-:-:S01]  /*30e0*/  FFMA.FTZ R85, R2, R0, -8 ;  /* 0xc100000002557423 */ /* 0x000fc20000010000 */
[----:B------:R-:W-:-:S04]  /*30f0*/  ISETP.GT.AND P3, PT, R44, 0x10, PT ;  /* 0x000000102c00780c */ /* 0x000fc80003f64270 */
[----:B------:R-:W-:Y:S02]  /*3100*/  FSEL R85, R85, RZ, P2 ;  /* 0x000000ff55557208 */ /* 0x000fe40001000000 */
[----:B------:R-:W-:-:S03]  /*3110*/  ISETP.GT.AND P2, PT, R44, RZ, PT ;  /* 0x000000ff2c00720c */ /* 0x000fc60003f44270 */
[--C-:B------:R-:W-:Y:S01]  /*3120*/  FFMA.FTZ R89, R2, R101, -R85.reuse ;  /* 0x0000006502597223 */ /* 0x100fe20000010855 */
[----:B------:R-:W-:Y:S01]  /*3130*/  FSEL R93, R90, -INF , P2 ;  /* 0xff8000005a5d7808 */ /* 0x000fe20001000000 */
[--C-:B------:R-:W-:Y:S01]  /*3140*/  FFMA.FTZ R6, R2, R88, -R85.reuse ;  /* 0x0000005802067223 */ /* 0x100fe20000010855 */
[----:B------:R-:W-:Y:S01]  /*3150*/  ISETP.GT.AND P2, PT, R44, 0x9, PT ;  /* 0x000000092c00780c */ /* 0x000fe20003f44270 */
[C-C-:B------:R-:W-:Y:S01]  /*3160*/  FFMA.FTZ R7, R2.reuse, R8, -R85.reuse ;  /* 0x0000000802077223 */ /* 0x140fe20000010855 */
[----:B------:R-:W-:Y:S01]  /*3170*/  FMNMX.FTZ R20, R93, R24, !PT ;  /* 0x000000185d147209 */ /* 0x000fe20007810000 */
[C-C-:B------:R-:W-:Y:S01]  /*3180*/  FFMA.FTZ R8, R2.reuse, R92, -R85.reuse ;  /* 0x0000005c02087223 */ /* 0x140fe20000010855 */
[----:B------:R-:W-:Y:S01]  /*3190*/  FSEL R95, R95, -INF , P2 ;  /* 0xff8000005f5f7808 */ /* 0x000fe20001000000 */
[----:B------:R-:W-:Y:S01]  /*31a0*/  MUFU.EX2 R6, R6 ;  /* 0x0000000600067308 */ /* 0x000fe20000000800 */
[----:B------:R-:W-:Y:S01]  /*31b0*/  FMNMX.FTZ R20, R97, R20, !PT ;  /* 0x0000001461147209 */ /* 0x000fe20007810000 */
[--C-:B------:R-:W-:Y:S01]  /*31c0*/  FFMA.FTZ R11, R2, R10, -R85.reuse ;  /* 0x0000000a020b7223 */ /* 0x100fe20000010855 */
[----:B------:R-:W-:Y:S01]  /*31d0*/  ISETP.GT.AND P2, PT, R44, 0x11, PT ;  /* 0x000000112c00780c */ /* 0x000fe20003f44270 */
[--C-:B------:R-:W-:Y:S01]  /*31e0*/  FFMA.FTZ R10, R2, R96, -R85.reuse ;  /* 0x00000060020a7223 */ /* 0x100fe20000010855 */
[----:B------:R-:W-:Y:S01]  /*31f0*/  FSEL R101, R98, -INF , P3 ;  /* 0xff80000062657808 */ /* 0x000fe20001800000 */
[--C-:B------:R-:W-:Y:S01]  /*3200*/  FFMA.FTZ R29, R2, R106, -R85.reuse ;  /* 0x0000006a021d7223 */ /* 0x100fe20000010855 */
[----:B------:R-:W-:Y:S01]  /*3210*/  FMNMX.FTZ R28, R95, R20, !PT ;  /* 0x000000145f1c7209 */ /* 0x000fe20007810000 */
[----:B------:R-:W1:Y:S01]  /*3220*/  MUFU.EX2 R7, R7 ;  /* 0x0000000700077308 */ /* 0x000e620000000800 */
[----:B------:R-:W-:Y:S01]  /*3230*/  ISETP.GT.AND P3, PT, R44, 0x18, PT ;  /* 0x000000182c00780c */ /* 0x000fe20003f64270 */
[C-C-:B------:R-:W-:Y:S01]  /*3240*/  FFMA.FTZ R76, R2.reuse, R76, -R85.reuse ;  /* 0x0000004c024c7223 */ /* 0x140fe20000010855 */
[----:B------:R-:W-:Y:S01]  /*3250*/  FSEL R99, R99, -INF , P2 ;  /* 0xff80000063637808 */ /* 0x000fe20001000000 */
[C-C-:B------:R-:W-:Y:S01]  /*3260*/  FFMA.FTZ R12, R2.reuse, R100, -R85.reuse ;  /* 0x00000064020c7223 */ /* 0x140fe20000010855 */
[----:B------:R-:W-:Y:S01]  /*3270*/  FMNMX.FTZ R28, R101, R28, !PT ;  /* 0x0000001c651c7209 */ /* 0x000fe20007810000 */
[--C-:B------:R-:W-:Y:S01]  /*3280*/  FFMA.FTZ R72, R2, R72, -R85.reuse ;  /* 0x0000004802487223 */ /* 0x100fe20000010855 */
[----:B------:R-:W-:Y:S01]  /*3290*/  ISETP.GT.AND P2, PT, R44, 0x19, PT ;  /* 0x000000192c00780c */ /* 0x000fe20003f44270 */
[----:B------:R-:W2:Y:S01]  /*32a0*/  MUFU.EX2 R8, R8 ;  /* 0x0000000800087308 */ /* 0x000ea20000000800 */
[----:B------:R-:W-:Y:S01]  /*32b0*/  FSEL R107, R102, -INF , P3 ;  /* 0xff800000666b7808 */ /* 0x000fe20001800000 */
[C-C-:B------:R-:W-:Y:S01]  /*32c0*/  FFMA.FTZ R91, R2.reuse, R108, -R85.reuse ;  /* 0x0000006c025b7223 */ /* 0x140fe20000010855 */
[----:B------:R-:W-:Y:S01]  /*32d0*/  FMNMX.FTZ R28, R99, R28, !PT ;  /* 0x0000001c631c7209 */ /* 0x000fe20007810000 */
[C-C-:B------:R-:W-:Y:S01]  /*32e0*/  FFMA.FTZ R80, R2.reuse, R80, -R85.reuse ;  /* 0x0000005002507223 */ /* 0x140fe20000010855 */
[----:B------:R-:W-:Y:S01]  /*32f0*/  FSEL R103, R103, -INF , P2 ;  /* 0xff80000067677808 */ /* 0x000fe20001000000 */
[----:B------:R-:W-:Y:S01]  /*3300*/  FFMA.FTZ R52, R2, R37, -R85 ;  /* 0x0000002502347223 */ /* 0x000fe20000010855 */
[----:B------:R-:W-:Y:S01]  /*3310*/  ISETP.GT.AND P2, PT, R44, 0x20, PT ;  /* 0x000000202c00780c */ /* 0x000fe20003f44270 */
[----:B------:R-:W3:Y:S01]  /*3320*/  MUFU.EX2 R11, R11 ;  /* 0x0000000b000b7308 */ /* 0x000ee20000000800 */
[----:B------:R-:W-:Y:S01]  /*3330*/  FMNMX.FTZ R28, R107, R28, !PT ;  /* 0x0000001c6b1c7209 */ /* 0x000fe20007810000 */
[----:B-1----:R-:W-:Y:S01]  /*3340*/  FADD.FTZ R3, R6, R7 ;  /* 0x0000000706037221 */ /* 0x002fe20000010000 */
[----:B------:R-:W-:Y:S01]  /*3350*/  ISETP.GT.AND P3, PT, R44, 0x21, PT ;  /* 0x000000212c00780c */ /* 0x000fe20003f64270 */
[--C-:B------:R-:W-:Y:S01]  /*3360*/  FFMA.FTZ R84, R2, R84, -R85.reuse ;  /* 0x0000005402547223 */ /* 0x100fe20000010855 */
[----:B------:R-:W-:Y:S01]  /*3370*/  FSEL R109, R74, -INF , P2 ;  /* 0xff8000004a6d7808 */ /* 0x000fe20001000000 */
[--C-:B------:R-:W-:Y:S01]  /*3380*/  FFMA.FTZ R114, R2, R114, -R85.reuse ;  /* 0x0000007202727223 */ /* 0x100fe20000010855 */
[----:B------:R-:W-:Y:S01]  /*3390*/  FMNMX.FTZ R32, R103, R28, !PT ;  /* 0x0000001c67207209 */ /* 0x000fe20007810000 */
[----:B------:R-:W-:Y:S01]  /*33a0*/  MUFU.EX2 R10, R10 ;  /* 0x0000000a000a7308 */ /* 0x000fe20000000800 */
[----:B------:R-:W-:Y:S01]  /*33b0*/  ISETP.GT.AND P2, PT, R44, 0x28, PT ;  /* 0x000000282c00780c */ /* 0x000fe20003f44270 */
[C-C-:B------:R-:W-:Y:S01]  /*33c0*/  FFMA.FTZ R116, R2.reuse, R116, -R85.reuse ;  /* 0x0000007402747223 */ /* 0x140fe20000010855 */
[----:B------:R-:W-:Y:S01]  /*33d0*/  FSEL R111, R75, -INF , P3 ;  /* 0xff8000004b6f7808 */ /* 0x000fe20001800000 */
[C-C-:B------:R-:W-:Y:S01]  /*33e0*/  FFMA.FTZ R75, R2.reuse, R110, -R85.reuse ;  /* 0x0000006e024b7223 */ /* 0x140fe20000010855 */
[----:B------:R-:W-:Y:S01]  /*33f0*/  FMNMX.FTZ R32, R109, R32, !PT ;  /* 0x000000206d207209 */ /* 0x000fe20007810000 */
[----:B------:R-:W-:Y:S01]  /*3400*/  FFMA.FTZ R13, R2, R13, -R85 ;  /* 0x0000000d020d7223 */ /* 0x000fe20000010855 */
[----:B------:R-:W-:Y:S01]  /*3410*/  ISETP.GT.AND P3, PT, R44, 0x29, PT ;  /* 0x000000292c00780c */ /* 0x000fe20003f64270 */
[----:B------:R-:W-:Y:S01]  /*3420*/  MUFU.EX2 R29, R29 ;  /* 0x0000001d001d7308 */ /* 0x000fe20000000800 */
[----:B------:R-:W-:Y:S01]  /*3430*/  FSEL R113, R78, -INF , P2 ;  /* 0xff8000004e717808 */ /* 0x000fe20001000000 */
[----:B--2---:R-:W-:Y:S01]  /*3440*/  FADD.FTZ R78, R8, R3 ;  /* 0x00000003084e7221 */ /* 0x004fe20000010000 */
[----:B------:R-:W-:Y:S01]  /*3450*/  FMNMX.FTZ R32, R111, R32, !PT ;  /* 0x000000206f207209 */ /* 0x000fe20007810000 */
[--C-:B------:R-:W-:Y:S01]  /*3460*/  FFMA.FTZ R15, R2, R15, -R85.reuse ;  /* 0x0000000f020f7223 */ /* 0x100fe20000010855 */
[----:B------:R-:W-:Y:S01]  /*3470*/  ISETP.GT.AND P2, PT, R44, 0x30, PT ;  /* 0x000000302c00780c */ /* 0x000fe20003f44270 */
        /* <DEDUP_REMOVED lines=8> */
[----:B------:R-:W-:Y:S01]  /*3500*/  FFMA.FTZ R33, R2, R33, -R85 ;  /* 0x0000002102217223 */ /* 0x000fe20000010855 */
[----:B------:R-:W-:Y:S01]  /*3510*/  FMNMX.FTZ R36, R115, R32, !PT ;  /* 0x0000002073247209 */ /* 0x000fe20007810000 */
[----:B------:R-:W-:Y:S01]  /*3520*/  MUFU.EX2 R12, R12 ;  /* 0x0000000c000c7308 */ /* 0x000fe20000000800 */
[C---:B------:R-:W-:Y:S01]  /*3530*/  ISETP.GT.AND P2, PT, R44.reuse, 0x38, PT ;  /* 0x000000382c00780c */ /* 0x040fe20003f44270 */
[--C-:B------:R-:W-:Y:S01]  /*3540*/  IMAD.MOV.U32 R112, RZ, RZ, R119.reuse ;  /* 0x000000ffff707224 */ /* 0x100fe200078e0077 */
[----:B------:R-:W-:Y:S01]  /*3550*/  FSEL R83, R83, -INF , P3 ;  /* 0xff80000053537808 */ /* 0x000fe20001800000 */
[--C-:B------:R-:W-:Y:S01]  /*3560*/  IMAD.MOV.U32 R110, RZ, RZ, R119.reuse ;  /* 0x000000ffff6e7224 */ /* 0x100fe200078e0077 */
[----:B------:R-:W-:Y:S01]  /*3570*/  FMNMX.FTZ R36, R117, R36, !PT ;  /* 0x0000002475247209 */ /* 0x000fe20007810000 */
[--C-:B------:R-:W-:Y:S01]  /*3580*/  IMAD.MOV.U32 R108, RZ, RZ, R119.reuse ;  /* 0x000000ffff6c7224 */ /* 0x100fe200078e0077 */
[----:B------:R-:W-:Y:S01]  /*3590*/  ISETP.GT.AND P3, PT, R44, 0x39, PT ;  /* 0x000000392c00780c */ /* 0x000fe20003f64270 */
[----:B------:R-:W1:Y:S01]  /*35a0*/  MUFU.EX2 R89, R89 ;  /* 0x0000005900597308 */ /* 0x000e620000000800 */
[----:B------:R-:W-:Y:S01]  /*35b0*/  FSEL R121, R86, -INF , P2 ;  /* 0xff80000056797808 */ /* 0x000fe20001000000 */
[--C-:B------:R-:W-:Y:S01]  /*35c0*/  IMAD.MOV.U32 R106, RZ, RZ, R119.reuse ;  /* 0x000000ffff6a7224 */ /* 0x100fe200078e0077 */
[----:B------:R-:W-:Y:S01]  /*35d0*/  FMNMX.FTZ R36, R83, R36, !PT ;  /* 0x0000002453247209 */ /* 0x000fe20007810000 */
[--C-:B------:R-:W-:Y:S01]  /*35e0*/  IMAD.MOV.U32 R102, RZ, RZ, R119.reuse ;  /* 0x000000ffff667224 */ /* 0x100fe200078e0077 */
[----:B------:R-:W-:Y:S01]  /*35f0*/  FSEL R87, R87, -INF , P3 ;  /* 0xff80000057577808 */ /* 0x000fe20001800000 */
[--C-:B------:R-:W-:Y:S01]  /*3600*/  IMAD.MOV.U32 R100, RZ, RZ, R119.reuse ;  /* 0x000000ffff647224 */ /* 0x100fe200078e0077 */
[C---:B------:R-:W-:Y:S01]  /*3610*/  ISETP.GT.AND P2, PT, R44.reuse, 0x40, PT ;  /* 0x000000402c00780c */ /* 0x040fe20003f44270 */
[----:B------:R-:W-:Y:S01]  /*3620*/  MUFU.EX2 R20, R72 ;  /* 0x0000004800147308 */ /* 0x000fe20000000800 */
[----:B------:R-:W-:Y:S01]  /*3630*/  FMNMX.FTZ R36, R121, R36, !PT ;  /* 0x0000002479247209 */ /* 0x000fe20007810000 */
[--C-:B------:R-:W-:Y:S01]  /*3640*/  IMAD.MOV.U32 R98, RZ, RZ, R119.reuse ;  /* 0x000000ffff627224 */ /* 0x100fe200078e0077 */
[----:B------:R-:W-:Y:S01]  /*3650*/  ISETP.GT.AND P3, PT, R44, 0x41, PT ;  /* 0x000000412c00780c */ /* 0x000fe20003f64270 */
[--C-:B------:R-:W-:Y:S01]  /*3660*/  IMAD.MOV.U32 R96, RZ, RZ, R119.reuse ;  /* 0x000000ffff607224 */ /* 0x100fe200078e0077 */
[----:B------:R-:W-:Y:S01]  /*3670*/  FSEL R123, R58, -INF , P2 ;  /* 0xff8000003a7b7808 */ /* 0x000fe20001000000 */
[--C-:B------:R-:W-:Y:S01]  /*3680*/  IMAD.MOV.U32 R92, RZ, RZ, R119.reuse ;  /* 0x000000ffff5c7224 */ /* 0x100fe200078e0077 */
[----:B------:R-:W-:Y:S01]  /*3690*/  FMNMX.FTZ R40, R87, R36, !PT ;  /* 0x0000002457287209 */ /* 0x000fe20007810000 */
[----:B------:R2:W-:Y:S01]  /*36a0*/  MUFU.EX2 R32, R80 ;  /* 0x0000005000207308 */ /* 0x0005e20000000800 */
[C---:B------:R-:W-:Y:S01]  /*36b0*/  ISETP.GT.AND P2, PT, R44.reuse, 0x48, PT ;  /* 0x000000482c00780c */ /* 0x040fe20003f44270 */
[--C-:B------:R-:W-:Y:S01]  /*36c0*/  IMAD.MOV.U32 R90, RZ, RZ, R119.reuse ;  /* 0x000000ffff5a7224 */ /* 0x100fe200078e0077 */
[----:B------:R-:W-:Y:S01]  /*36d0*/  FSEL R59, R59, -INF , P3 ;  /* 0xff8000003b3b7808 */ /* 0x000fe20001800000 */
[--C-:B------:R-:W-:Y:S01]  /*36e0*/  IMAD.MOV.U32 R88, RZ, RZ, R119.reuse ;  /* 0x000000ffff587224 */ /* 0x100fe200078e0077 */
[----:B------:R-:W-:Y:S01]  /*36f0*/  FMNMX.FTZ R40, R123, R40, !PT ;  /* 0x000000287b287209 */ /* 0x000fe20007810000 */
[--C-:B------:R-:W-:Y:S01]  /*3700*/  IMAD.MOV.U32 R86, RZ, RZ, R119.reuse ;  /* 0x000000ffff567224 */ /* 0x100fe200078e0077 */
[----:B------:R-:W-:Y:S01]  /*3710*/  ISETP.GT.AND P3, PT, R44, 0x49, PT ;  /* 0x000000492c00780c */ /* 0x000fe20003f64270 */
[----:B------:R-:W-:Y:S01]  /*3720*/  MUFU.EX2 R91, R91 ;  /* 0x0000005b005b7308 */ /* 0x000fe20000000800 */
[----:B------:R-:W-:Y:S01]  /*3730*/  FSEL R125, R62, -INF , P2 ;  /* 0xff8000003e7d7808 */ /* 0x000fe20001000000 */
[----:B--2---:R-:W-:Y:S01]  /*3740*/  VIADD R80, R105, 0xfffffffe ;  /* 0xfffffffe69507836 */ /* 0x004fe20000000000 */
[----:B------:R-:W-:Y:S01]  /*3750*/  FMNMX.FTZ R40, R59, R40, !PT ;  /* 0x000000283b287209 */ /* 0x000fe20007810000 */
[----:B------:R-:W-:Y:S01]  /*3760*/  IMAD.MOV.U32 R105, RZ, RZ, R119 ;  /* 0x000000ffff697224 */ /* 0x000fe200078e0077 */
[----:B------:R-:W-:-:S02]  /*3770*/  ISETP.GT.AND P2, PT, R44, 0x50, PT ;  /* 0x000000502c00780c */ /* 0x000fc40003f44270 */
[----:B------:R-:W-:Y:S01]  /*3780*/  FSEL R127, R63, -INF , P3 ;  /* 0xff8000003f7f7808 */ /* 0x000fe20001800000 */
[----:B------:R-:W2:Y:S01]  /*3790*/  MUFU.EX2 R75, R75 ;  /* 0x0000004b004b7308 */ /* 0x000ea20000000800 */
[----:B------:R-:W-:Y:S02]  /*37a0*/  FMNMX.FTZ R40, R125, R40, !PT ;  /* 0x000000287d287209 */ /* 0x000fe40007810000 */
[----:B------:R-:W-:Y:S02]  /*37b0*/  ISETP.GT.AND P3, PT, R44, 0x51, PT ;  /* 0x000000512c00780c */ /* 0x000fe40003f64270 */
[----:B------:R-:W-:Y:S02]  /*37c0*/  FSEL R129, R66, -INF , P2 ;  /* 0xff80000042817808 */ /* 0x000fe40001000000 */
[----:B------:R-:W-:Y:S01]  /*37d0*/  FMNMX.FTZ R48, R127, R40, !PT ;  /* 0x000000287f307209 */ /* 0x000fe20007810000 */
[----:B------:R-:W-:Y:S01]  /*37e0*/  MUFU.EX2 R79, R79 ;  /* 0x0000004f004f7308 */ /* 0x000fe20000000800 */
[----:B------:R-:W-:-:S02]  /*37f0*/  ISETP.GT.AND P2, PT, R44, 0x58, PT ;  /* 0x000000582c00780c */ /* 0x000fc40003f44270 */
[----:B------:R-:W-:Y:S01]  /*3800*/  FSEL R131, R67, -INF , P3 ;  /* 0xff80000043837808 */ /* 0x000fe20001800000 */
[----:B------:R-:W-:-:S01]  /*3810*/  FFMA.FTZ R67, R2, R56, -R85 ;  /* 0x0000003802437223 */ /* 0x000fc20000010855 */
[----:B------:R-:W-:Y:S02]  /*3820*/  FMNMX.FTZ R48, R129, R48, !PT ;  /* 0x0000003081307209 */ /* 0x000fe40007810000 */
[----:B------:R-:W-:Y:S01]  /*3830*/  ISETP.GT.AND P3, PT, R44, 0x59, PT ;  /* 0x000000592c00780c */ /* 0x000fe20003f64270 */
[----:B------:R-:W-:Y:S01]  /*3840*/  MUFU.EX2 R36, R84 ;  /* 0x0000005400247308 */ /* 0x000fe20000000800 */
[----:B------:R-:W-:Y:S02]  /*3850*/  FSEL R133, R70, -INF , P2 ;  /* 0xff80000046857808 */ /* 0x000fe40001000000 */
[----:B------:R-:W-:Y:S02]  /*3860*/  FMNMX.FTZ R48, R131, R48, !PT ;  /* 0x0000003083307209 */ /* 0x000fe40007810000 */
[----:B------:R-:W-:-:S02]  /*3870*/  FSEL R71, R71, -INF , P3 ;  /* 0xff80000047477808 */ /* 0x000fc40001800000 */
[C---:B------:R-:W-:Y:S01]  /*3880*/  ISETP.GT.AND P2, PT, R44.reuse, 0x60, PT ;  /* 0x000000602c00780c */ /* 0x040fe20003f44270 */
[----:B------:R4:W-:Y:S01]  /*3890*/  MUFU.EX2 R63, R114 ;  /* 0x00000072003f7308 */ /* 0x0009e20000000800 */
[----:B------:R-:W-:Y:S02]  /*38a0*/  FMNMX.FTZ R48, R133, R48, !PT ;  /* 0x0000003085307209 */ /* 0x000fe40007810000 */
[----:B------:R-:W-:Y:S02]  /*38b0*/  ISETP.GT.AND P3, PT, R44, 0x61, PT ;  /* 0x000000612c00780c */ /* 0x000fe40003f64270 */
[----:B------:R-:W-:Y:S01]  /*38c0*/  FSEL R135, R42, -INF , P2 ;  /* 0xff8000002a877808 */ /* 0x000fe20001000000 */
[----:B------:R-:W-:Y:S01]  /*38d0*/  FFMA.FTZ R42, R2, R60, -R85 ;  /* 0x0000003c022a7223 */ /* 0x000fe20000010855 */
[----:B------:R-:W-:Y:S01]  /*38e0*/  FMNMX.FTZ R48, R71, R48, !PT ;  /* 0x0000003047307209 */ /* 0x000fe20007810000 */
[----:B------:R5:W-:Y:S01]  /*38f0*/  MUFU.EX2 R40, R116 ;  /* 0x0000007400287308 */ /* 0x000be20000000800 */
[----:B------:R-:W-:Y:S01]  /*3900*/  ISETP.GT.AND P2, PT, R44, 0x68, PT ;  /* 0x000000682c00780c */ /* 0x000fe20003f44270 */
[----:B----4-:R-:W-:Y:S01]  /*3910*/  IMAD.MOV.U32 R114, RZ, RZ, R119 ;  /* 0x000000ffff727224 */ /* 0x010fe200078e0077 */
[----:B------:R-:W-:-:S02]  /*3920*/  FSEL R43, R43, -INF , P3 ;  /* 0xff8000002b2b7808 */ /* 0x000fc40001800000 */
[----:B------:R-:W-:Y:S02]  /*3930*/  FMNMX.FTZ R48, R135, R48, !PT ;  /* 0x0000003087307209 */ /* 0x000fe40007810000 */
[----:B------:R-:W-:Y:S01]  /*3940*/  ISETP.GT.AND P3, PT, R44, 0x69, PT ;  /* 0x000000692c00780c */ /* 0x000fe20003f64270 */
[----:B------:R-:W-:Y:S01]  /*3950*/  MUFU.EX2 R67, R67 ;  /* 0x0000004300437308 */ /* 0x000fe20000000800 */
[----:B------:R-:W-:Y:S01]  /*3960*/  FSEL R137, R46, -INF , P2 ;  /* 0xff8000002e897808 */ /* 0x000fe20001000000 */
[C-C-:B------:R-:W-:Y:S01]  /*3970*/  FFMA.FTZ R46, R2.reuse, R14, -R85.reuse ;  /* 0x0000000e022e7223 */ /* 0x140fe20000010855 */
[----:B------:R-:W-:Y:S01]  /*3980*/  FMNMX.FTZ R48, R43, R48, !PT ;  /* 0x000000302b307209 */ /* 0x000fe20007810000 */
[----:B------:R-:W-:Y:S01]  /*3990*/  FFMA.FTZ R14, R2, R64, -R85 ;  /* 0x00000040020e7223 */ /* 0x000fe20000010855 */
[----:B------:R-:W-:Y:S01]  /*39a0*/  ISETP.GT.AND P2, PT, R44, 0x70, PT ;  /* 0x000000702c00780c */ /* 0x000fe20003f44270 */
[----:B-----5:R-:W-:Y:S01]  /*39b0*/  IMAD.MOV.U32 R116, RZ, RZ, R119 ;  /* 0x000000ffff747224 */ /* 0x020fe200078e0077 */
[----:B------:R-:W-:Y:S01]  /*39c0*/  FSEL R139, R47, -INF , P3 ;  /* 0xff8000002f8b7808 */ /* 0x000fe20001800000 */
[----:B------:R-:W-:Y:S01]  /*39d0*/  MUFU.EX2 R42, R42 ;  /* 0x0000002a002a7308 */ /* 0x000fe20000000800 */
[----:B------:R-:W-:-:S02]  /*39e0*/  FMNMX.FTZ R48, R137, R48, !PT ;  /* 0x0000003089307209 */ /* 0x000fc40007810000 */
[----:B------:R-:W-:Y:S02]  /*39f0*/  ISETP.GT.AND P3, PT, R44, 0x71, PT ;  /* 0x000000712c00780c */ /* 0x000fe40003f64270 */
[----:B------:R-:W-:Y:S02]  /*3a00*/  FSEL R141, R50, -INF , P2 ;  /* 0xff800000328d7808 */ /* 0x000fe40001000000 */
[----:B------:R-:W-:Y:S01]  /*3a10*/  FMNMX.FTZ R48, R139, R48, !PT ;  /* 0x000000308b307209 */ /* 0x000fe20007810000 */
[----:B------:R4:W-:Y:S01]  /*3a20*/  MUFU.EX2 R47, R46 ;  /* 0x0000002e002f7308 */ /* 0x0009e20000000800 */
[----:B------:R-:W-:Y:S02]  /*3a30*/  ISETP.GT.AND P2, PT, R44, 0x78, PT ;  /* 0x000000782c00780c */ /* 0x000fe40003f44270 */
[----:B------:R-:W-:Y:S01]  /*3a40*/  FSEL R143, R51, -INF , P3 ;  /* 0xff800000338f7808 */ /* 0x000fe20001800000 */
[----:B------:R-:W-:-:S01]  /*3a50*/  FFMA.FTZ R51, R2, R81, -R85 ;  /* 0x0000005102337223 */ /* 0x000fc20000010855 */
[----:B------:R-:W-:-:S02]  /*3a60*/  FMNMX.FTZ R48, R141, R48, !PT ;  /* 0x000000308d307209 */ /* 0x000fc40007810000 */
[----:B------:R-:W-:Y:S01]  /*3a70*/  ISETP.GT.AND P3, PT, R44, 0x79, PT ;  /* 0x000000792c00780c */ /* 0x000fe20003f64270 */
[----:B------:R-:W-:Y:S01]  /*3a80*/  MUFU.EX2 R14, R14 ;  /* 0x0000000e000e7308 */ /* 0x000fe20000000800 */
[----:B------:R-:W-:Y:S01]  /*3a90*/  FSEL R145, R54, -INF , P2 ;  /* 0xff80000036917808 */ /* 0x000fe20001000000 */
[C-C-:B----4-:R-:W-:Y:S01]  /*3aa0*/  FFMA.FTZ R46, R2.reuse, R25, -R85.reuse ;  /* 0x00000019022e7223 */ /* 0x150fe20000010855 */
[----:B------:R-:W-:Y:S01]  /*3ab0*/  FMNMX.FTZ R48, R143, R48, !PT ;  /* 0x000000308f307209 */ /* 0x000fe20007810000 */
[----:B------:R-:W-:Y:S01]  /*3ac0*/  FFMA.FTZ R25, R2, R57, -R85 ;  /* 0x0000003902197223 */ /* 0x000fe20000010855 */
[----:B------:R-:W-:Y:S01]  /*3ad0*/  FSEL R55, R55, -INF , P3 ;  /* 0xff80000037377808 */ /* 0x000fe20001800000 */
[----:B---3--:R-:W-:Y:S01]  /*3ae0*/  FADD.FTZ R57, R11, R78 ;  /* 0x0000004e0b397221 */ /* 0x008fe20000010000 */
[----:B------:R-:W-:Y:S01]  /*3af0*/  ISETP.GT.AND P2, PT, R44, 0x80, PT ;  /* 0x000000802c00780c */ /* 0x000fe20003f44270 */
[----:B------:R-:W-:Y:S01]  /*3b00*/  MUFU.EX2 R51, R51 ;  /* 0x0000003300337308 */ /* 0x000fe20000000800 */
[----:B------:R-:W-:-:S02]  /*3b10*/  FMNMX.FTZ R48, R145, R48, !PT ;  /* 0x0000003091307209 */ /* 0x000fc40007810000 */
[----:B------:R-:W-:Y:S02]  /*3b20*/  ISETP.GT.AND P3, PT, R44, 0x81, PT ;  /* 0x000000812c00780c */ /* 0x000fe40003f64270 */
[----:B------:R-:W-:Y:S01]  /*3b30*/  FSEL R81, R26, -INF , P2 ;  /* 0xff8000001a517808 */ /* 0x000fe20001000000 */
[--C-:B------:R-:W-:Y:S01]  /*3b40*/  FFMA.FTZ R26, R2, R77, -R85.reuse ;  /* 0x0000004d021a7223 */ /* 0x100fe20000010855 */
[----:B------:R-:W-:Y:S01]  /*3b50*/  FMNMX.FTZ R48, R55, R48, !PT ;  /* 0x0000003037307209 */ /* 0x000fe20007810000 */
[----:B------:R-:W-:Y:S01]  /*3b60*/  MUFU.EX2 R13, R13 ;  /* 0x0000000d000d7308 */ /* 0x000fe20000000800 */
[----:B------:R-:W-:Y:S02]  /*3b70*/  ISETP.GT.AND P2, PT, R44, 0x88, PT ;  /* 0x000000882c00780c */ /* 0x000fe40003f44270 */
[----:B------:R-:W-:Y:S01]  /*3b80*/  FSEL R77, R27, -INF , P3 ;  /* 0xff8000001b4d7808 */ /* 0x000fe20001800000 */
[----:B------:R-:W-:-:S01]  /*3b90*/  FFMA.FTZ R27, R2, R69, -R85 ;  /* 0x00000045021b7223 */ /* 0x000fc20000010855 */
[----:B------:R-:W-:-:S02]  /*3ba0*/  FMNMX.FTZ R48, R81, R48, !PT ;  /* 0x0000003051307209 */ /* 0x000fc40007810000 */
[----:B------:R-:W-:Y:S01]  /*3bb0*/  ISETP.GT.AND P3, PT, R44, 0x89, PT ;  /* 0x000000892c00780c */ /* 0x000fe20003f64270 */
[----:B------:R-:W-:Y:S01]  /*3bc0*/  MUFU.EX2 R26, R26 ;  /* 0x0000001a001a7308 */ /* 0x000fe20000000800 */
[----:B------:R-:W-:Y:S01]  /*3bd0*/  FSEL R147, R30, -INF , P2 ;  /* 0xff8000001e937808 */ /* 0x000fe20001000000 */
[C-C-:B------:R-:W-:Y:S01]  /*3be0*/  FFMA.FTZ R30, R2.reuse, R41, -R85.reuse ;  /* 0x00000029021e7223 */ /* 0x140fe20000010855 */
[----:B------:R-:W-:Y:S01]  /*3bf0*/  FMNMX.FTZ R48, R77, R48, !PT ;  /* 0x000000304d307209 */ /* 0x000fe20007810000 */
[----:B------:R-:W-:Y:S01]  /*3c00*/  FFMA.FTZ R41, R2, R65, -R85 ;  /* 0x0000004102297223 */ /* 0x000fe20000010855 */
[----:B------:R-:W-:Y:S01]  /*3c10*/  ISETP.GT.AND P2, PT, R44, 0x90, PT ;  /* 0x000000902c00780c */ /* 0x000fe20003f44270 */
[----:B------:R-:W-:Y:S01]  /*3c20*/  IMAD.MOV.U32 R65, RZ, RZ, R119 ;  /* 0x000000ffff417224 */ /* 0x000fe200078e0077 */
[----:B------:R-:W-:Y:S01]  /*3c30*/  FSEL R69, R31, -INF , P3 ;  /* 0xff8000001f457808 */ /* 0x000fe20001800000 */
[----:B------:R-:W-:Y:S01]  /*3c40*/  FFMA.FTZ R31, R2, R5, -R85 ;  /* 0x00000005021f7223 */ /* 0x000fe20000010855 */
        /* <DEDUP_REMOVED lines=8> */
[----:B------:R-:W-:Y:S01]  /*3cd0*/  FSEL R151, R35, -INF , P3 ;  /* 0xff80000023977808 */ /* 0x000fe20001800000 */
[--C-:B------:R-:W-:Y:S01]  /*3ce0*/  FFMA.FTZ R35, R2, R49, -R85.reuse ;  /* 0x0000003102237223 */ /* 0x100fe20000010855 */
[----:B------:R-:W-:Y:S02]  /*3cf0*/  FMNMX.FTZ R48, R149, R48, !PT ;  /* 0x0000003095307209 */ /* 0x000fe40007810000 */
[----:B------:R-:W-:Y:S01]  /*3d00*/  ISETP.GT.AND P3, PT, R44, 0x99, PT ;  /* 0x000000992c00780c */ /* 0x000fe20003f64270 */
[----:B------:R-:W-:-:S01]  /*3d10*/  FFMA.FTZ R44, R2, R53, -R85 ;  /* 0x00000035022c7223 */ /* 0x000fc20000010855 */
[----:B------:R-:W-:Y:S01]  /*3d20*/  FSEL R153, R38, -INF , P2 ;  /* 0xff80000026997808 */ /* 0x000fe20001000000 */
[----:B------:R-:W-:-:S01]  /*3d30*/  FFMA.FTZ R38, R2, R45, -R85 ;  /* 0x0000002d02267223 */ /* 0x000fc20000010855 */
[----:B------:R-:W-:Y:S01]  /*3d40*/  FMNMX.FTZ R48, R151, R48, !PT ;  /* 0x0000003097307209 */ /* 0x000fe20007810000 */
[----:B------:R-:W-:Y:S01]  /*3d50*/  MUFU.EX2 R31, R31 ;  /* 0x0000001f001f7308 */ /* 0x000fe20000000800 */
[----:B------:R-:W-:-:S02]  /*3d60*/  FSEL R39, R39, -INF , P3 ;  /* 0xff80000027277808 */ /* 0x000fc40001800000 */
[----:B------:R-:W-:Y:S02]  /*3d70*/  FMNMX.FTZ R48, R153, R48, !PT ;  /* 0x0000003099307209 */ /* 0x000fe40007810000 */
[----:B------:R-:W-:Y:S02]  /*3d80*/  R2UR UR45, R80 ;  /* 0x00000000502d72ca */ /* 0x000fe400000e0000 */
[----:B------:R-:W-:Y:S01]  /*3d90*/  FMNMX.FTZ R48, R39, R48, !PT ;  /* 0x0000003027307209 */ /* 0x000fe20007810000 */
[----:B------:R-:W-:Y:S01]  /*3da0*/  MUFU.EX2 R38, R38 ;  /* 0x0000002600267308 */ /* 0x000fe20000000800 */
[----:B------:R-:W-:Y:S02]  /*3db0*/  F2FP.SATFINITE.E4M3.F32.PACK_AB_MERGE_C R216, R11, R8, RZ ;  /* 0x000000080bd8723e */ /* 0x000fe400048070ff */
[----:B-1----:R-:W-:Y:S01]  /*3dc0*/  F2FP.SATFINITE.E4M3.F32.PACK_AB_MERGE_C R218, R89, R12, RZ ;  /* 0x0000000c59da723e */ /* 0x002fe200048070ff */
[----:B------:R-:W1:Y:S01]  /*3dd0*/  SHFL.BFLY PT, R5, R48, 0x2, 0x1f ;  /* 0x0c401f0030057f89 */ /* 0x000e6200000e0000 */
[----:B--2---:R-:W-:-:S02]  /*3de0*/  F2FP.SATFINITE.E4M3.F32.PACK_AB_MERGE_C R212, R75, R28, RZ ;  /* 0x0000001c4bd4723e */ /* 0x004fc400048070ff */
[----:B------:R-:W-:Y:S01]  /*3df0*/  F2FP.SATFINITE.E4M3.F32.PACK_AB_MERGE_C R216, R7, R6, R216 ;  /* 0x0000000607d8723e */ /* 0x000fe200048070d8 */
[----:B------:R-:W-:Y:S01]  /*3e00*/  MUFU.EX2 R34, R34 ;  /* 0x0000002200227308 */ /* 0x000fe20000000800 */
[----:B------:R-:W-:Y:S02]  /*3e10*/  F2FP.SATFINITE.E4M3.F32.PACK_AB_MERGE_C R212, R91, R20, R212 ;  /* 0x000000145bd4723e */ /* 0x000fe400048070d4 */
[----:B------:R-:W-:-:S05]  /*3e20*/  F2FP.SATFINITE.E4M3.F32.PACK_AB_MERGE_C R218, R29, R10, R218 ;  /* 0x0000000a1dda723e */ /* 0x000fca00048070da */
[----:B------:R-:W-:Y:S08]  /*3e30*/  MUFU.EX2 R35, R35 ;  /* 0x0000002300237308 */ /* 0x000ff00000000800 */
[----:B------:R-:W-:Y:S01]  /*3e40*/  MUFU.EX2 R15, R15 ;  /* 0x0000000f000f7308 */ /* 0x000fe20000000800 */
[----:B-1----:R-:W-:Y:S01]  /*3e50*/  FMNMX.FTZ R5, R48, R5, !PT ;  /* 0x0000000530057209 */ /* 0x002fe20007810000 */
[----:B------:R-:W-:Y:S01]  /*3e60*/  FFMA.FTZ R48, R2, R61, -R85 ;  /* 0x0000003d02307223 */ /* 0x000fe20000010855 */
[----:B------:R-:W-:-:S05]  /*3e70*/  IMAD.MOV.U32 R85, RZ, RZ, R119 ;  /* 0x000000ffff557224 */ /* 0x000fca00078e0077 */
[----:B------:R-:W-:Y:S01]  /*3e80*/  MUFU.EX2 R44, R44 ;  /* 0x0000002c002c7308 */ /* 0x000fe20000000800 */
[----:B------:R-:W1:Y:S01]  /*3e90*/  SHFL.BFLY PT, R50, R5, 0x1, 0x1f ;  /* 0x0c201f0005327f89 */ /* 0x000e6200000e0000 */
[----:B------:R-:W-:-:S06]  /*3ea0*/  IMAD.MOV.U32 R61, RZ, RZ, R119 ;  /* 0x000000ffff3d7224 */ /* 0x000fcc00078e0077 */
[----:B------:R-:W-:Y:S08]  /*3eb0*/  MUFU.EX2 R21, R21 ;  /* 0x0000001500157308 */ /* 0x000ff00000000800 */
[----:B------:R-:W-:Y:S08]  /*3ec0*/  MUFU.EX2 R46, R46 ;  /* 0x0000002e002e7308 */ /* 0x000ff00000000800 */
[----:B------:R-:W-:Y:S01]  /*3ed0*/  MUFU.EX2 R25, R25 ;  /* 0x0000001900197308 */ /* 0x000fe20000000800 */
[----:B-1----:R-:W-:-:S04]  /*3ee0*/  FMNMX.FTZ R9, R5, R50, !PT ;  /* 0x0000003205097209 */ /* 0x002fc80007810000 */
[----:B------:R-:W-:Y:S01]  /*3ef0*/  FSETP.NEU.FTZ.AND P2, PT, R9, -INF , PT ;  /* 0xff8000000900780b */ /* 0x000fe20003f5d000 */
[----:B------:R-:W-:-:S02]  /*3f00*/  FFMA.FTZ R5, R2, R9, -8 ;  /* 0xc100000002057423 */ /* 0x000fc40000010009 */
[----:B------:R-:W-:Y:S03]  /*3f10*/  MUFU.EX2 R48, R48 ;  /* 0x0000003000307308 */ /* 0x000fe60000000800 */
[----:B------:R-:W-:Y:S02]  /*3f20*/  FSEL R62, R5, RZ, P2 ;  /* 0x000000ff053e7208 */ /* 0x000fe40001000000 */
[----:B------:R-:W-:-:S03]  /*3f30*/  SHF.R.U32.HI R5, RZ, 0x1f, R104 ;  /* 0x0000001fff057819 */ /* 0x000fc60000011668 */
[C-C-:B------:R-:W-:Y:S01]  /*3f40*/  FFMA.FTZ R217, R2.reuse, R93, -R62.reuse ;  /* 0x0000005d02d97223 */ /* 0x140fe2000001083e */
[----:B------:R-:W-:-:S01]  /*3f50*/  FFMA.FTZ R60, R2, R24, -R62 ;  /* 0x00000018023c7223 */ /* 0x000fc2000001083e */
[C-C-:B------:R-:W-:Y:S01]  /*3f60*/  FFMA.FTZ R97, R2.reuse, R97, -R62.reuse ;  /* 0x0000006102617223 */ /* 0x140fe2000001083e */
[----:B------:R-:W-:-:S01]  /*3f70*/  FFMA.FTZ R95, R2, R95, -R62 ;  /* 0x0000005f025f7223 */ /* 0x000fc2000001083e */
[C-C-:B------:R-:W-:Y:S01]  /*3f80*/  FFMA.FTZ R24, R2.reuse, R101, -R62.reuse ;  /* 0x0000006502187223 */ /* 0x140fe2000001083e */
[----:B------:R-:W-:-:S01]  /*3f90*/  FFMA.FTZ R219, R2, R99, -R62 ;  /* 0x0000006302db7223 */ /* 0x000fc2000001083e */
[----:B------:R-:W-:Y:S01]  /*3fa0*/  MUFU.EX2 R217, R217 ;  /* 0x000000d900d97308 */ /* 0x000fe20000000800 */
[----:B------:R-:W-:-:S01]  /*3fb0*/  FFMA.FTZ R107, R2, R107, -R62 ;  /* 0x0000006b026b7223 */ /* 0x000fc2000001083e */
[C-C-:B------:R-:W-:Y:S01]  /*3fc0*/  FFMA.FTZ R103, R2.reuse, R103, -R62.reuse ;  /* 0x0000006702677223 */ /* 0x140fe2000001083e */
[----:B------:R-:W-:-:S01]  /*3fd0*/  FFMA.FTZ R53, R2, R109, -R62 ;  /* 0x0000006d02357223 */ /* 0x000fc2000001083e */
[--C-:B------:R-:W-:Y:S01]  /*3fe0*/  FFMA.FTZ R58, R2, R111, -R62.reuse ;  /* 0x0000006f023a7223 */ /* 0x100fe2000001083e */
[----:B------:R-:W-:Y:S01]  /*3ff0*/  LEA.HI.SX32 R5, R104, R5, 0x1a ;  /* 0x0000000568057211 */ /* 0x000fe200078fd2ff */
[C-C-:B------:R-:W-:Y:S01]  /*4000*/  FFMA.FTZ R113, R2.reuse, R113, -R62.reuse ;  /* 0x0000007102717223 */ /* 0x140fe2000001083e */
[----:B------:R-:W-:-:S01]  /*4010*/  FFMA.FTZ R115, R2, R115, -R62 ;  /* 0x0000007302737223 */ /* 0x000fc2000001083e */
[----:B------:R-:W1:Y:S01]  /*4020*/  MUFU.EX2 R60, R60 ;  /* 0x0000003c003c7308 */ /* 0x000e620000000800 */
[----:B------:R-:W-:Y:S01]  /*4030*/  VIMNMX R5, RZ, R5, !PT ;  /* 0x00000005ff057248 */ /* 0x000fe20007fe0100 */
[C-C-:B------:R-:W-:Y:S01]  /*4040*/  FFMA.FTZ R37, R2.reuse, R117, -R62.reuse ;  /* 0x0000007502257223 */ /* 0x140fe2000001083e */
[----:B------:R-:W-:-:S01]  /*4050*/  FFMA.FTZ R54, R2, R83, -R62 ;  /* 0x0000005302367223 */ /* 0x000fc2000001083e */
[--C-:B------:R-:W-:Y:S01]  /*4060*/  FFMA.FTZ R43, R2, R43, -R62.reuse ;  /* 0x0000002b022b7223 */ /* 0x100fe2000001083e */
[----:B------:R-:W-:Y:S01]  /*4070*/  ISETP.GE.AND P2, PT, R80, R5, PT ;  /* 0x000000055000720c */ /* 0x000fe20003f46270 */
[C-C-:B------:R-:W-:Y:S01]  /*4080*/  FFMA.FTZ R121, R2.reuse, R121, -R62.reuse ;  /* 0x0000007902797223 */ /* 0x140fe2000001083e */
[----:B------:R-:W-:-:S01]  /*4090*/  FFMA.FTZ R87, R2, R87, -R62 ;  /* 0x0000005702577223 */ /* 0x000fc2000001083e */
[----:B------:R-:W2:Y:S01]  /*40a0*/  MUFU.EX2 R97, R97 ;  /* 0x0000006100617308 */ /* 0x000ea20000000800 */
[----:B------:R-:W-:-:S01]  /*40b0*/  FFMA.FTZ R49, R2, R123, -R62 ;  /* 0x0000007b02317223 */ /* 0x000fc2000001083e */
[C-C-:B------:R-:W-:Y:S01]  /*40c0*/  FFMA.FTZ R56, R2.reuse, R59, -R62.reuse ;  /* 0x0000003b02387223 */ /* 0x140fe2000001083e */
[----:B------:R-:W-:-:S01]  /*40d0*/  FFMA.FTZ R125, R2, R125, -R62 ;  /* 0x0000007d027d7223 */ /* 0x000fc2000001083e */
[C-C-:B------:R-:W-:Y:S01]  /*40e0*/  FFMA.FTZ R127, R2.reuse, R127, -R62.reuse ;  /* 0x0000007f027f7223 */ /* 0x140fe2000001083e */
[----:B------:R-:W-:-:S01]  /*40f0*/  FFMA.FTZ R45, R2, R129, -R62 ;  /* 0x00000081022d7223 */ /* 0x000fc2000001083e */
[C-C-:B------:R-:W-:Y:S01]  /*4100*/  FFMA.FTZ R131, R2.reuse, R131, -R62.reuse ;  /* 0x0000008302837223 */ /* 0x140fe2000001083e */
[----:B------:R-:W-:-:S01]  /*4110*/  FFMA.FTZ R133, R2, R133, -R62 ;  /* 0x0000008502857223 */ /* 0x000fc2000001083e */
[----:B------:R-:W3:Y:S01]  /*4120*/  MUFU.EX2 R64, R95 ;  /* 0x0000005f00407308 */ /* 0x000ee20000000800 */
[----:B-1----:R-:W-:-:S01]  /*4130*/  FADD.FTZ R76, R217, R60 ;  /* 0x0000003cd94c7221 */ /* 0x002fc20000010000 */
        /* <DEDUP_REMOVED lines=8> */
[----:B------:R-:W-:Y:S01]  /*41c0*/  FADD.FTZ R76, R10, R57 ;  /* 0x000000390a4c7221 */ /* 0x000fe20000010000 */
[----:B------:R-:W-:-:S01]  /*41d0*/  FFMA.FTZ R145, R2, R145, -R62 ;  /* 0x0000009102917223 */ /* 0x000fc2000001083e */
[C-C-:B------:R-:W-:Y:S01]  /*41e0*/  FFMA.FTZ R55, R2.reuse, R55, -R62.reuse ;  /* 0x0000003702377223 */ /* 0x140fe2000001083e */
[----:B------:R-:W-:-:S01]  /*41f0*/  FFMA.FTZ R81, R2, R81, -R62 ;  /* 0x0000005102517223 */ /* 0x000fc2000001083e */
[C-C-:B------:R-:W-:Y:S01]  /*4200*/  FFMA.FTZ R77, R2.reuse, R77, -R62.reuse ;  /* 0x0000004d024d7223 */ /* 0x140fe2000001083e */
[----:B------:R-:W-:-:S01]  /*4210*/  FFMA.FTZ R147, R2, R147, -R62 ;  /* 0x0000009302937223 */ /* 0x000fc2000001083e */
[----:B------:R-:W2:Y:S01]  /*4220*/  MUFU.EX2 R219, R219 ;  /* 0x000000db00db7308 */ /* 0x000ea20000000800 */
[----:B---3--:R-:W-:-:S01]  /*4230*/  FADD.FTZ R3, R64, R3 ;  /* 0x0000000340037221 */ /* 0x008fc20000010000 */
[C-C-:B------:R-:W-:Y:S01]  /*4240*/  FFMA.FTZ R69, R2.reuse, R69, -R62.reuse ;  /* 0x0000004502457223 */ /* 0x140fe2000001083e */
[----:B------:R-:W-:-:S01]  /*4250*/  FFMA.FTZ R149, R2, R149, -R62 ;  /* 0x0000009502957223 */ /* 0x000fc2000001083e */
[C-C-:B------:R-:W-:Y:S01]  /*4260*/  FFMA.FTZ R151, R2.reuse, R151, -R62.reuse ;  /* 0x0000009702977223 */ /* 0x140fe2000001083e */
[----:B------:R-:W-:-:S01]  /*4270*/  FFMA.FTZ R153, R2, R153, -R62 ;  /* 0x0000009902997223 */ /* 0x000fc2000001083e */
[----:B------:R-:W-:Y:S01]  /*4280*/  FFMA.FTZ R39, R2, R39, -R62 ;  /* 0x0000002702277223 */ /* 0x000fe2000001083e */
[----:B------:R-:W-:Y:S01]  /*4290*/  F2FP.SATFINITE.E4M3.F32.PACK_AB_MERGE_C R64, R64, R97, RZ ;  /* 0x000000614040723e */ /* 0x000fe200048070ff */
[----:B------:R-:W3:Y:S01]  /*42a0*/  MUFU.EX2 R107, R107 ;  /* 0x0000006b006b7308 */ /* 0x000ee20000000800 */
[----:B-1----:R-:W-:-:S01]  /*42b0*/  FADD.FTZ R78, R24, R3 ;  /* 0x00000003184e7221 */ /* 0x002fc20000010000 */
[----:B------:R-:W-:Y:S01]  /*42c0*/  FADD.FTZ R3, R29, R76 ;  /* 0x0000004c1d037221 */ /* 0x000fe20000010000 */
[----:B------:R-:W-:Y:S01]  /*42d0*/  F2FP.SATFINITE.E4M3.F32.PACK_AB_MERGE_C R217, R60, R217, R64 ;  /* 0x000000d93cd9723e */ /* 0x000fe20004807040 */
[----:B------:R-:W-:-:S02]  /*42e0*/  IMAD.MOV.U32 R117, RZ, RZ, R119 ;  /* 0x000000ffff757224 */ /* 0x000fc400078e0077 */
[----:B------:R-:W-:-:S01]  /*42f0*/  FADD.FTZ R80, R12, R3 ;  /* 0x000000030c507221 */ /* 0x000fc20000010000 */
[----:B------:R-:W-:Y:S01]  /*4300*/  IMAD.MOV.U32 R111, RZ, RZ, R119 ;  /* 0x000000ffff6f7224 */ /* 0x000fe200078e0077 */
[----:B------:R1:W4:Y:S01]  /*4310*/  MUFU.EX2 R66, R103 ;  /* 0x0000006700427308 */ /* 0x0003220000000800 */
[----:B--2---:R-:W-:-:S01]  /*4320*/  FADD.FTZ R78, R219, R78 ;  /* 0x0000004edb4e7221 */ /* 0x004fc20000010000 */
[----:B------:R-:W-:Y:S01]  /*4330*/  FADD.FTZ R57, R89, R80 ;  /* 0x0000005059397221 */ /* 0x000fe20000010000 */
[--C-:B------:R-:W-:Y:S02]  /*4340*/  IMAD.MOV.U32 R109, RZ, RZ, R119.reuse ;  /* 0x000000ffff6d7224 */ /* 0x100fe400078e0077 */
[----:B------:R-:W-:Y:S02]  /*4350*/  IMAD.MOV.U32 R104, RZ, RZ, R119 ;  /* 0x000000ffff687224 */ /* 0x000fe400078e0077 */
[----:B------:R-:W-:-:S01]  /*4360*/  FADD.FTZ R80, R20, R57 ;  /* 0x0000003914507221 */ /* 0x000fc20000010000 */
[----:B------:R-:W-:Y:S01]  /*4370*/  IMAD.MOV.U32 R101, RZ, RZ, R119 ;  /* 0x000000ffff657224 */ /* 0x000fe200078e0077 */
[----:B------:R-:W2:Y:S01]  /*4380*/  MUFU.EX2 R53, R53 ;  /* 0x0000003500357308 */ /* 0x000ea20000000800 */
[----:B---3--:R-:W-:-:S01]  /*4390*/  FADD.FTZ R3, R107, R78 ;  /* 0x0000004e6b037221 */ /* 0x008fc20000010000 */
[----:B-1----:R-:W-:-:S02]  /*43a0*/  IMAD.MOV.U32 R103, RZ, RZ, R119 ;  /* 0x000000ffff677224 */ /* 0x002fc400078e0077 */
[--C-:B------:R-:W-:Y:S02]  /*43b0*/  IMAD.MOV.U32 R99, RZ, RZ, R119.reuse ;  /* 0x000000ffff637224 */ /* 0x100fe400078e0077 */
[----:B------:R-:W-:Y:S02]  /*43c0*/  IMAD.MOV.U32 R97, RZ, RZ, R119 ;  /* 0x000000ffff617224 */ /* 0x000fe400078e0077 */
[----:B------:R-:W1:Y:S01]  /*43d0*/  MUFU.EX2 R58, R58 ;  /* 0x0000003a003a7308 */ /* 0x000e620000000800 */
[----:B----4-:R-:W-:-:S01]  /*43e0*/  FADD.FTZ R78, R66, R3 ;  /* 0x00000003424e7221 */ /* 0x010fc20000010000 */
[----:B------:R-:W-:Y:S01]  /*43f0*/  F2FP.SATFINITE.E4M3.F32.PACK_AB_MERGE_C R66, R66, R107, RZ ;  /* 0x0000006b4242723e */ /* 0x000fe200048070ff */
[--C-:B------:R-:W-:Y:S02]  /*4400*/  IMAD.MOV.U32 R107, RZ, RZ, R119.reuse ;  /* 0x000000ffff6b7224 */ /* 0x100fe400078e0077 */
[--C-:B------:R-:W-:Y:S01]  /*4410*/  IMAD.MOV.U32 R95, RZ, RZ, R119.reuse ;  /* 0x000000ffff5f7224 */ /* 0x100fe200078e0077 */
[----:B------:R-:W-:Y:S01]  /*4420*/  F2FP.SATFINITE.E4M3.F32.PACK_AB_MERGE_C R219, R219, R24, R66 ;  /* 0x00000018dbdb723e */ /* 0x000fe20004807042 */
[----:B------:R-:W-:Y:S01]  /*4430*/  IMAD.MOV.U32 R93, RZ, RZ, R119 ;  /* 0x000000ffff5d7224 */ /* 0x000fe200078e0077 */
[----:B------:R-:W3:Y:S01]  /*4440*/  MUFU.EX2 R113, R113 ;  /* 0x0000007100717308 */ /* 0x000ee20000000800 */
[----:B--2---:R-:W-:-:S01]  /*4450*/  FADD.FTZ R3, R53, R78 ;  /* 0x0000004e35037221 */ /* 0x004fc20000010000 */
[----:B------:R-:W-:-:S02]  /*4460*/  IMAD.MOV.U32 R89, RZ, RZ, R119 ;  /* 0x000000ffff597224 */ /* 0x000fc400078e0077 */
[--C-:B------:R-:W-:Y:S02]  /*4470*/  IMAD.MOV.U32 R83, RZ, RZ, R119.reuse ;  /* 0x000000ffff537224 */ /* 0x100fe400078e0077 */
[--C-:B------:R-:W-:Y:S02]  /*4480*/  IMAD.MOV.U32 R66, RZ, RZ, R119.reuse ;  /* 0x000000ffff427224 */ /* 0x100fe400078e0077 */
[----:B------:R2:W4:Y:S01]  /*4490*/  MUFU.EX2 R68, R115 ;  /* 0x0000007300447308 */ /* 0x0005220000000800 */
[--C-:B------:R-:W-:Y:S02]  /*44a0*/  IMAD.MOV.U32 R64, RZ, RZ, R119.reuse ;  /* 0x000000ffff407224 */ /* 0x100fe400078e0077 */
[--C-:B------:R-:W-:Y:S02]  /*44b0*/  IMAD.MOV.U32 R60, RZ, RZ, R119.reuse ;  /* 0x000000ffff3c7224 */ /* 0x100fe400078e0077 */
[--C-:B------:R-:W-:Y:S02]  /*44c0*/  IMAD.MOV.U32 R59, RZ, RZ, R119.reuse ;  /* 0x000000ffff3b7224 */ /* 0x100fe400078e0077 */
[--C-:B------:R-:W-:Y:S01]  /*44d0*/  IMAD.MOV.U32 R57, RZ, RZ, R119.reuse ;  /* 0x000000ffff397224 */ /* 0x100fe200078e0077 */
[----:B------:R-:W5:Y:S01]  /*44e0*/  MUFU.EX2 R37, R37 ;  /* 0x0000002500257308 */ /* 0x000f620000000800 */
[----:B--2---:R-:W-:-:S02]  /*44f0*/  IMAD.MOV.U32 R115, RZ, RZ, R119 ;  /* 0x000000ffff737224 */ /* 0x004fc400078e0077 */
[----:B------:R-:W-:-:S05]  /*4500*/  IMAD.MOV.U32 R29, RZ, RZ, R119 ;  /* 0x000000ffff1d7224 */ /* 0x000fca00078e0077 */
[----:B------:R2:W-:Y:S08]  /*4510*/  MUFU.EX2 R76, R43 ;  /* 0x0000002b004c7308 */ /* 0x0005f00000000800 */
[----:B------:R-:W5:Y:S01]  /*4520*/  MUFU.EX2 R54, R54 ;  /* 0x0000003600367308 */ /* 0x000f620000000800 */
[----:B--2---:R-:W-:-:S01]  /*4530*/  FADD.FTZ R43, R91, R80 ;  /* 0x000000505b2b7221 */ /* 0x004fc20000010000 */
[----:B-1----:R-:W-:Y:S01]  /*4540*/  FADD.FTZ R80, R58, R3 ;  /* 0x000000033a507221 */ /* 0x002fe20000010000 */
[----:B------:R-:W-:-:S02]  /*4550*/  IMAD.MOV.U32 R91, RZ, RZ, R119 ;  /* 0x000000ffff5b7224 */ /* 0x000fc400078e0077 */
[----:B------:R-:W-:Y:S01]  /*4560*/  FADD.FTZ R82, R28, R43 ;  /* 0x0000002b1c527221 */ /* 0x000fe20000010000 */
[----:B---3--:R-:W-:-:S02]  /*4570*/  FADD.FTZ R3, R113, R80 ;  /* 0x0000005071037221 */ /* 0x008fc40000010000 */
[----:B------:R-:W1:Y:S01]  /*4580*/  MUFU.EX2 R121, R121 ;  /* 0x0000007900797308 */ /* 0x000e620000000800 */
[----:B------:R-:W-:-:S01]  /*4590*/  FADD.FTZ R43, R75, R82 ;  /* 0x000000524b2b7221 */ /* 0x000fc20000010000 */
[C---:B----4-:R-:W-:Y:S01]  /*45a0*/  FADD.FTZ R80, R68.reuse, R3 ;  /* 0x0000000344507221 */ /* 0x050fe20000010000 */
[----:B------:R-:W-:Y:S01]  /*45b0*/  F2FP.SATFINITE.E4M3.F32.PACK_AB_MERGE_C R68, R68, R113, RZ ;  /* 0x000000714444723e */ /* 0x000fe200048070ff */
[----:B------:R-:W-:Y:S02]  /*45c0*/  IMAD.MOV.U32 R113, RZ, RZ, R119 ;  /* 0x000000ffff717224 */ /* 0x000fe400078e0077 */
[----:B------:R-:W-:-:S01]  /*45d0*/  FADD.FTZ R82, R32, R43 ;  /* 0x0000002b20527221 */ /* 0x000fc20000010000 */
[----:B-----5:R-:W-:Y:S01]  /*45e0*/  FADD.FTZ R3, R37, R80 ;  /* 0x0000005025037221 */ /* 0x020fe20000010000 */
[----:B------:R-:W-:Y:S01]  /*45f0*/  F2FP.SATFINITE.E4M3.F32.PACK_AB_MERGE_C R213, R58, R53, R68 ;  /* 0x000000353ad5723e */ /* 0x000fe20004807044 */
[----:B------:R2:W3:Y:S01]  /*4600*/  MUFU.EX2 R70, R87 ;  /* 0x0000005700467308 */ /* 0x0004e20000000800 */
[----:B------:R-:W-:-:S01]  /*4610*/  FADD.FTZ R43, R79, R82 ;  /* 0x000000524f2b7221 */ /* 0x000fc20000010000 */
[----:B------:R-:W-:Y:S01]  /*4620*/  FADD.FTZ R82, R54, R3 ;  /* 0x0000000336527221 */ /* 0x000fe20000010000 */
[----:B------:R-:W-:-:S02]  /*4630*/  IMAD.MOV.U32 R75, RZ, RZ, R119 ;  /* 0x000000ffff4b7224 */ /* 0x000fc400078e0077 */
[----:B------:R-:W-:Y:S01]  /*4640*/  FADD.FTZ R84, R36, R43 ;  /* 0x0000002b24547221 */ /* 0x000fe20000010000 */
[----:B------:R-:W-:Y:S01]  /*4650*/  F2FP.SATFINITE.E4M3.F32.PACK_AB_MERGE_C R36, R63, R36, RZ ;  /* 0x000000243f24723e */ /* 0x000fe200048070ff */
[----:B------:R-:W-:Y:S01]  /*4660*/  IMAD.MOV.U32 R68, RZ, RZ, R119 ;  /* 0x000000ffff447224 */ /* 0x000fe200078e0077 */
[----:B------:R-:W4:Y:S01]  /*4670*/  MUFU.EX2 R49, R49 ;  /* 0x0000003100317308 */ /* 0x000f220000000800 */
[----:B-1----:R-:W-:-:S01]  /*4680*/  FADD.FTZ R3, R121, R82 ;  /* 0x0000005279037221 */ /* 0x002fc20000010000 */
[----:B------:R-:W-:Y:S01]  /*4690*/  FADD.FTZ R11, R63, R84 ;  /* 0x000000543f0b7221 */ /* 0x000fe20000010000 */
[----:B------:R-:W-:Y:S01]  /*46a0*/  F2FP.SATFINITE.E4M3.F32.PACK_AB_MERGE_C R214, R79, R32, R36 ;  /* 0x000000204fd6723e */ /* 0x000fe20004807024 */
[----:B--2---:R-:W-:Y:S02]  /*46b0*/  IMAD.MOV.U32 R87, RZ, RZ, R119 ;  /* 0x000000ffff577224 */ /* 0x004fe400078e0077 */
[----:B------:R-:W-:-:S01]  /*46c0*/  FADD.FTZ R62, R40, R11 ;  /* 0x0000000b283e7221 */ /* 0x000fc20000010000 */
[----:B------:R-:W-:Y:S01]  /*46d0*/  IMAD.MOV.U32 R84, RZ, RZ, R119 ;  /* 0x000000ffff547224 */ /* 0x000fe200078e0077 */
[----:B------:R-:W1:Y:S01]  /*46e0*/  MUFU.EX2 R56, R56 ;  /* 0x0000003800387308 */ /* 0x000e620000000800 */
[----:B---3--:R-:W-:-:S01]  /*46f0*/  FADD.FTZ R8, R70, R3 ;  /* 0x0000000346087221 */ /* 0x008fc20000010000 */
[----:B------:R-:W-:Y:S01]  /*4700*/  FADD.FTZ R11, R67, R62 ;  /* 0x0000003e430b7221 */ /* 0x000fe20000010000 */
[----:B------:R-:W-:Y:S01]  /*4710*/  F2FP.SATFINITE.E4M3.F32.PACK_AB_MERGE_C R70, R70, R121, RZ ;  /* 0x000000794646723e */ /* 0x000fe200048070ff */
[----:B------:R-:W-:-:S02]  /*4720*/  IMAD.MOV.U32 R82, RZ, RZ, R119 ;  /* 0x000000ffff527224 */ /* 0x000fc400078e0077 */
[----:B------:R-:W-:-:S01]  /*4730*/  FADD.FTZ R28, R42, R11 ;  /* 0x0000000b2a1c7221 */ /* 0x000fc20000010000 */
[----:B------:R-:W-:Y:S01]  /*4740*/  F2FP.SATFINITE.E4M3.F32.PACK_AB_MERGE_C R42, R47, R42, RZ ;  /* 0x0000002a2f2a723e */ /* 0x000fe200048070ff */
[----:B------:R-:W2:Y:S01]  /*4750*/  MUFU.EX2 R125, R125 ;  /* 0x0000007d007d7308 */ /* 0x000ea20000000800 */
[----:B----4-:R-:W-:-:S01]  /*4760*/  FADD.FTZ R3, R49, R8 ;  /* 0x0000000831037221 */ /* 0x010fc20000010000 */
[----:B------:R-:W-:Y:S01]  /*4770*/  FADD.FTZ R11, R47, R28 ;  /* 0x0000001c2f0b7221 */ /* 0x000fe20000010000 */
[----:B------:R-:W-:Y:S01]  /*4780*/  F2FP.SATFINITE.E4M3.F32.PACK_AB_MERGE_C R215, R54, R37, R70 ;  /* 0x0000002536d7723e */ /* 0x000fe20004807046 */
[----:B------:R-:W-:Y:S01]  /*4790*/  IMAD.MOV.U32 R79, RZ, RZ, R119 ;  /* 0x000000ffff4f7224 */ /* 0x000fe200078e0077 */
[----:B------:R-:W-:Y:S01]  /*47a0*/  F2FP.SATFINITE.E4M3.F32.PACK_AB_MERGE_C R208, R67, R40, R42 ;  /* 0x0000002843d0723e */ /* 0x000fe2000480702a */
[----:B------:R-:W-:Y:S01]  /*47b0*/  FADD.FTZ R28, R14, R11 ;  /* 0x0000000b0e1c7221 */ /* 0x000fe20000010000 */
[----:B------:R-:W-:Y:S01]  /*47c0*/  IMAD.MOV.U32 R70, RZ, RZ, R119 ;  /* 0x000000ffff467224 */ /* 0x000fe200078e0077 */
[----:B------:R-:W3:Y:S01]  /*47d0*/  MUFU.EX2 R72, R127 ;  /* 0x0000007f00487308 */ /* 0x000ee20000000800 */
[----:B-1----:R-:W-:-:S01]  /*47e0*/  FADD.FTZ R12, R56, R3 ;  /* 0x00000003380c7221 */ /* 0x002fc20000010000 */
[----:B------:R-:W-:Y:S01]  /*47f0*/  FADD.FTZ R11, R51, R28 ;  /* 0x0000001c330b7221 */ /* 0x000fe20000010000 */
[----:B------:R-:W-:-:S02]  /*4800*/  IMAD.MOV.U32 R67, RZ, RZ, R119 ;  /* 0x000000ffff437224 */ /* 0x000fc400078e0077 */
[----:B------:R-:W-:Y:S02]  /*4810*/  IMAD.MOV.U32 R63, RZ, RZ, R119 ;  /* 0x000000ffff3f7224 */ /* 0x000fe400078e0077 */
[----:B------:R-:W-:-:S01]  /*4820*/  FADD.FTZ R28, R26, R11 ;  /* 0x0000000b1a1c7221 */ /* 0x000fc20000010000 */
[----:B------:R-:W-:Y:S01]  /*4830*/  F2FP.SATFINITE.E4M3.F32.PACK_AB_MERGE_C R26, R27, R26, RZ ;  /* 0x0000001a1b1a723e */ /* 0x000fe200048070ff */
[----:B------:R-:W1:Y:S01]  /*4840*/  MUFU.EX2 R45, R45 ;  /* 0x0000002d002d7308 */ /* 0x000e620000000800 */
[----:B--2---:R-:W-:-:S01]  /*4850*/  FADD.FTZ R3, R125, R12 ;  /* 0x0000000c7d037221 */ /* 0x004fc20000010000 */
[----:B------:R-:W-:Y:S01]  /*4860*/  FADD.FTZ R28, R27, R28 ;  /* 0x0000001c1b1c7221 */ /* 0x000fe20000010000 */
[----:B------:R-:W-:Y:S01]  /*4870*/  F2FP.SATFINITE.E4M3.F32.PACK_AB_MERGE_C R210, R51, R14, R26 ;  /* 0x0000000e33d2723e */ /* 0x000fe2000480701a */
[--C-:B------:R-:W-:Y:S02]  /*4880*/  IMAD.MOV.U32 R62, RZ, RZ, R119.reuse ;  /* 0x000000ffff3e7224 */ /* 0x100fe400078e0077 */
[----:B------:R-:W-:-:S02]  /*4890*/  IMAD.MOV.U32 R58, RZ, RZ, R119 ;  /* 0x000000ffff3a7224 */ /* 0x000fc400078e0077 */
[----:B------:R-:W2:Y:S01]  /*48a0*/  MUFU.EX2 R4, R131 ;  /* 0x0000008300047308 */ /* 0x000ea20000000800 */
[----:B---3--:R-:W-:-:S01]  /*48b0*/  FADD.FTZ R12, R72, R3 ;  /* 0x00000003480c7221 */ /* 0x008fc20000010000 */
[----:B------:R-:W-:Y:S01]  /*48c0*/  F2FP.SATFINITE.E4M3.F32.PACK_AB_MERGE_C R72, R72, R125, RZ ;  /* 0x0000007d4848723e */ /* 0x000fe200048070ff */
[--C-:B------:R-:W-:Y:S02]  /*48d0*/  IMAD.MOV.U32 R54, RZ, RZ, R119.reuse ;  /* 0x000000ffff367224 */ /* 0x100fe400078e0077 */
[--C-:B------:R-:W-:Y:S01]  /*48e0*/  IMAD.MOV.U32 R53, RZ, RZ, R119.reuse ;  /* 0x000000ffff357224 */ /* 0x100fe200078e0077 */
[----:B------:R-:W-:Y:S01]  /*48f0*/  F2FP.SATFINITE.E4M3.F32.PACK_AB_MERGE_C R209, R56, R49, R72 ;  /* 0x0000003138d1723e */ /* 0x000fe20004807048 */
[----:B------:R-:W-:Y:S01]  /*4900*/  IMAD.MOV.U32 R72, RZ, RZ, R119 ;  /* 0x000000ffff487224 */ /* 0x000fe200078e0077 */
[----:B------:R-:W3:Y:S01]  /*4910*/  MUFU.EX2 R133, R133 ;  /* 0x0000008500857308 */ /* 0x000ee20000000800 */
[----:B-1----:R-:W-:-:S01]  /*4920*/  FADD.FTZ R3, R45, R12 ;  /* 0x0000000c2d037221 */ /* 0x002fc20000010000 */
[----:B------:R-:W-:-:S02]  /*4930*/  IMAD.MOV.U32 R56, RZ, RZ, R119 ;  /* 0x000000ffff387224 */ /* 0x000fc400078e0077 */
[--C-:B------:R-:W-:Y:S02]  /*4940*/  IMAD.MOV.U32 R51, RZ, RZ, R119.reuse ;  /* 0x000000ffff337224 */ /* 0x100fe400078e0077 */
[----:B------:R-:W-:Y:S02]  /*4950*/  IMAD.MOV.U32 R49, RZ, RZ, R119 ;  /* 0x000000ffff317224 */ /* 0x000fe400078e0077 */
[----:B------:R1:W4:Y:S01]  /*4960*/  MUFU.EX2 R74, R71 ;  /* 0x00000047004a7308 */ /* 0x0003220000000800 */
[----:B--2---:R-:W-:-:S01]  /*4970*/  FADD.FTZ R12, R4, R3 ;  /* 0x00000003040c7221 */ /* 0x004fc20000010000 */
[--C-:B------:R-:W-:Y:S02]  /*4980*/  IMAD.MOV.U32 R47, RZ, RZ, R119.reuse ;  /* 0x000000ffff2f7224 */ /* 0x100fe400078e0077 */
[--C-:B------:R-:W-:Y:S02]  /*4990*/  IMAD.MOV.U32 R43, RZ, RZ, R119.reuse ;  /* 0x000000ffff2b7224 */ /* 0x100fe400078e0077 */
[----:B------:R-:W-:-:S02]  /*49a0*/  IMAD.MOV.U32 R42, RZ, RZ, R119 ;  /* 0x000000ffff2a7224 */ /* 0x000fc400078e0077 */
[----:B------:R-:W2:Y:S01]  /*49b0*/  MUFU.EX2 R135, R135 ;  /* 0x0000008700877308 */ /* 0x000ea20000000800 */
[----:B---3--:R-:W-:-:S01]  /*49c0*/  FADD.FTZ R3, R133, R12 ;  /* 0x0000000c85037221 */ /* 0x008fc20000010000 */
[--C-:B-1----:R-:W-:Y:S02]  /*49d0*/  IMAD.MOV.U32 R71, RZ, RZ, R119.reuse ;  /* 0x000000ffff477224 */ /* 0x102fe400078e0077 */
[--C-:B------:R-:W-:Y:S02]  /*49e0*/  IMAD.MOV.U32 R40, RZ, RZ, R119.reuse ;  /* 0x000000ffff287224 */ /* 0x100fe400078e0077 */
[----:B------:R-:W-:Y:S02]  /*49f0*/  IMAD.MOV.U32 R37, RZ, RZ, R119 ;  /* 0x000000ffff257224 */ /* 0x000fe400078e0077 */
[----:B------:R-:W1:Y:S01]  /*4a00*/  MUFU.EX2 R137, R137 ;  /* 0x0000008900897308 */ /* 0x000e620000000800 */
[C---:B----4-:R-:W-:Y:S01]  /*4a10*/  F2FP.SATFINITE.E4M3.F32.PACK_AB_MERGE_C R133, R74.reuse, R133, RZ ;  /* 0x000000854a85723e */ /* 0x050fe200048070ff */
[----:B------:R-:W-:Y:S01]  /*4a20*/  FADD.FTZ R74, R74, R3 ;  /* 0x000000034a4a7221 */ /* 0x000fe20000010000 */
[----:B------:R-:W-:-:S01]  /*4a30*/  FADD.FTZ R3, R13, R28 ;  /* 0x0000001c0d037221 */ /* 0x000fc20000010000 */
[----:B------:R-:W-:Y:S01]  /*4a40*/  IMAD.MOV.U32 R36, RZ, RZ, R119 ;  /* 0x000000ffff247224 */ /* 0x000fe200078e0077 */
[----:B------:R-:W-:Y:S01]  /*4a50*/  F2FP.SATFINITE.E4M3.F32.PACK_AB_MERGE_C R211, R4, R45, R133 ;  /* 0x0000002d04d3723e */ /* 0x000fe20004807085 */
[----:B------:R-:W-:-:S02]  /*4a60*/  IMAD.MOV.U32 R45, RZ, RZ, R119 ;  /* 0x000000ffff2d7224 */ /* 0x000fc400078e0077 */
[----:B------:R-:W-:-:S01]  /*4a70*/  FADD.FTZ R12, R30, R3 ;  /* 0x000000031e0c7221 */ /* 0x000fc20000010000 */
[----:B------:R-:W3:Y:S01]  /*4a80*/  MUFU.EX2 R78, R139 ;  /* 0x0000008b004e7308 */ /* 0x000ee20000000800 */
[----:B--2---:R-:W-:-:S01]  /*4a90*/  FADD.FTZ R7, R135, R74 ;  /* 0x0000004a87077221 */ /* 0x004fc20000010000 */
[----:B------:R-:W-:Y:S02]  /*4aa0*/  IMAD.MOV.U32 R74, RZ, RZ, R119 ;  /* 0x000000ffff4a7224 */ /* 0x000fe400078e0077 */
[----:B------:R-:W-:-:S01]  /*4ab0*/  FADD.FTZ R3, R31, R12 ;  /* 0x0000000c1f037221 */ /* 0x000fc20000010000 */
[----:B------:R-:W-:Y:S01]  /*4ac0*/  F2FP.SATFINITE.E4M3.F32.PACK_AB_MERGE_C R31, R38, R31, RZ ;  /* 0x0000001f261f723e */ /* 0x000fe200048070ff */
[----:B------:R-:W-:-:S01]  /*4ad0*/  FADD.FTZ R20, R76, R7 ;  /* 0x000000074c147221 */ /* 0x000fc20000010000 */
[----:B------:R-:W-:Y:S02]  /*4ae0*/  IMAD.MOV.U32 R32, RZ, RZ, R119 ;  /* 0x000000ffff207224 */ /* 0x000fe400078e0077 */
[----:B------:R-:W-:-:S01]  /*4af0*/  FADD.FTZ R3, R38, R3 ;  /* 0x0000000326037221 */ /* 0x000fc20000010000 */
[----:B------:R-:W2:Y:S01]  /*4b00*/  MUFU.EX2 R141, R141 ;  /* 0x0000008d008d7308 */ /* 0x000ea20000000800 */
[----:B-1----:R-:W-:-:S01]  /*4b10*/  FADD.FTZ R7, R137, R20 ;  /* 0x0000001489077221 */ /* 0x002fc20000010000 */
[----:B------:R-:W-:Y:S01]  /*4b20*/  F2FP.SATFINITE.E4M3.F32.PACK_AB_MERGE_C R204, R30, R13, R31 ;  /* 0x0000000d1ecc723e */ /* 0x000fe2000480701f */
[----:B------:R-:W-:-:S01]  /*4b30*/  FADD.FTZ R12, R34, R3 ;  /* 0x00000003220c7221 */ /* 0x000fc20000010000 */
[----:B------:R-:W-:-:S02]  /*4b40*/  IMAD.MOV.U32 R38, RZ, RZ, R119 ;  /* 0x000000ffff267224 */ /* 0x000fc400078e0077 */
[----:B------:R-:W-:Y:S02]  /*4b50*/  IMAD.MOV.U32 R31, RZ, RZ, R119 ;  /* 0x000000ffff1f7224 */ /* 0x000fe400078e0077 */
[----:B------:R-:W-:Y:S01]  /*4b60*/  FADD.FTZ R20, R35, R12 ;  /* 0x0000000c23147221 */ /* 0x000fe20000010000 */
[----:B------:R-:W1:Y:S01]  /*4b70*/  MUFU.EX2 R80, R143 ;  /* 0x0000008f00507308 */ /* 0x000e620000000800 */
[C---:B---3--:R-:W-:Y:S01]  /*4b80*/  F2FP.SATFINITE.E4M3.F32.PACK_AB_MERGE_C R137, R78.reuse, R137, RZ ;  /* 0x000000894e89723e */ /* 0x048fe200048070ff */
[----:B------:R-:W-:Y:S01]  /*4b90*/  FADD.FTZ R78, R78, R7 ;  /* 0x000000074e4e7221 */ /* 0x000fe20000010000 */
[----:B------:R-:W-:Y:S02]  /*4ba0*/  IMAD.MOV.U32 R30, RZ, RZ, R119 ;  /* 0x000000ffff1e7224 */ /* 0x000fe400078e0077 */
[----:B------:R-:W-:Y:S01]  /*4bb0*/  F2FP.SATFINITE.E4M3.F32.PACK_AB_MERGE_C R205, R76, R135, R137 ;  /* 0x000000874ccd723e */ /* 0x000fe20004807089 */
[----:B------:R-:W-:Y:S02]  /*4bc0*/  IMAD.MOV.U32 R76, RZ, RZ, R119 ;  /* 0x000000ffff4c7224 */ /* 0x000fe400078e0077 */
[----:B------:R-:W3:Y:S01]  /*4bd0*/  MUFU.EX2 R145, R145 ;  /* 0x0000009100917308 */ /* 0x000ee20000000800 */
[----:B--2---:R-:W-:-:S01]  /*4be0*/  FADD.FTZ R3, R141, R78 ;  /* 0x0000004e8d037221 */ /* 0x004fc20000010000 */
[----:B------:R-:W-:-:S02]  /*4bf0*/  IMAD.MOV.U32 R78, RZ, RZ, R119 ;  /* 0x000000ffff4e7224 */ /* 0x000fc400078e0077 */
[--C-:B------:R-:W-:Y:S02]  /*4c00*/  IMAD.MOV.U32 R28, RZ, RZ, R119.reuse ;  /* 0x000000ffff1c7224 */ /* 0x100fe400078e0077 */
[----:B------:R-:W-:Y:S02]  /*4c10*/  IMAD.MOV.U32 R27, RZ, RZ, R119 ;  /* 0x000000ffff1b7224 */ /* 0x000fe400078e0077 */
[----:B------:R2:W4:Y:S01]  /*4c20*/  MUFU.EX2 R8, R55 ;  /* 0x0000003700087308 */ /* 0x0005220000000800 */
[----:B-1----:R-:W-:-:S01]  /*4c30*/  FADD.FTZ R24, R80, R3 ;  /* 0x0000000350187221 */ /* 0x002fc20000010000 */
[----:B------:R-:W-:Y:S01]  /*4c40*/  FADD.FTZ R3, R15, R20 ;  /* 0x000000140f037221 */ /* 0x000fe20000010000 */
[C---:B------:R-:W-:Y:S01]  /*4c50*/  F2FP.SATFINITE.E4M3.F32.PACK_AB_MERGE_C R15, R44.reuse, R15, RZ ;  /* 0x0000000f2c0f723e */ /* 0x040fe200048070ff */
[----:B------:R-:W-:Y:S02]  /*4c60*/  IMAD.MOV.U32 R26, RZ, RZ, R119 ;  /* 0x000000ffff1a7224 */ /* 0x000fe400078e0077 */
[----:B------:R-:W-:-:S01]  /*4c70*/  FADD.FTZ R44, R44, R3 ;  /* 0x000000032c2c7221 */ /* 0x000fc20000010000 */
[----:B------:R-:W-:Y:S01]  /*4c80*/  F2FP.SATFINITE.E4M3.F32.PACK_AB_MERGE_C R206, R35, R34, R15 ;  /* 0x0000002223ce723e */ /* 0x000fe2000480700f */
[----:B------:R-:W1:Y:S01]  /*4c90*/  MUFU.EX2 R81, R81 ;  /* 0x0000005100517308 */ /* 0x000e620000000800 */
[----:B---3--:R-:W-:-:S01]  /*4ca0*/  FADD.FTZ R7, R145, R24 ;  /* 0x0000001891077221 */ /* 0x008fc20000010000 */
[----:B------:R-:W-:Y:S01]  /*4cb0*/  FADD.FTZ R3, R21, R44 ;  /* 0x0000002c15037221 */ /* 0x000fe20000010000 */
[----:B--2---:R-:W-:-:S02]  /*4cc0*/  IMAD.MOV.U32 R55, RZ, RZ, R119 ;  /* 0x000000ffff377224 */ /* 0x004fc400078e0077 */
[----:B------:R-:W-:Y:S02]  /*4cd0*/  IMAD.MOV.U32 R44, RZ, RZ, R119 ;  /* 0x000000ffff2c7224 */ /* 0x000fe400078e0077 */
[----:B------:R-:W-:-:S01]  /*4ce0*/  FADD.FTZ R4, R46, R3 ;  /* 0x000000032e047221 */ /* 0x000fc20000010000 */
[----:B------:R-:W-:Y:S01]  /*4cf0*/  IMAD.MOV.U32 R35, RZ, RZ, R119 ;  /* 0x000000ffff237224 */ /* 0x000fe200078e0077 */
[----:B------:R2:W3:Y:S01]  /*4d00*/  MUFU.EX2 R6, R77 ;  /* 0x0000004d00067308 */ /* 0x0004e20000000800 */
[C---:B----4-:R-:W-:Y:S01]  /*4d10*/  F2FP.SATFINITE.E4M3.F32.PACK_AB_MERGE_C R145, R8.reuse, R145, RZ ;  /* 0x000000910891723e */ /* 0x050fe200048070ff */
[----:B------:R-:W-:Y:S01]  /*4d20*/  FADD.FTZ R8, R8, R7 ;  /* 0x0000000708087221 */ /* 0x000fe20000010000 */
[----:B------:R-:W-:-:S01]  /*4d30*/  FADD.FTZ R3, R25, R4 ;  /* 0x0000000419037221 */ /* 0x000fc20000010000 */
[----:B------:R-:W-:Y:S01]  /*4d40*/  F2FP.SATFINITE.E4M3.F32.PACK_AB_MERGE_C R25, R48, R25, RZ ;  /* 0x000000193019723e */ /* 0x000fe200048070ff */
[----:B------:R-:W-:Y:S01]  /*4d50*/  IMAD.MOV.U32 R34, RZ, RZ, R119 ;  /* 0x000000ffff227224 */ /* 0x000fe200078e0077 */
[----:B------:R-:W-:Y:S01]  /*4d60*/  F2FP.SATFINITE.E4M3.F32.PACK_AB_MERGE_C R207, R80, R141, R145 ;  /* 0x0000008d50cf723e */ /* 0x000fe20004807091 */
[----:B------:R-:W-:-:S01]  /*4d70*/  FADD.FTZ R48, R48, R3 ;  /* 0x0000000330307221 */ /* 0x000fc20000010000 */
[----:B------:R-:W4:Y:S01]  /*4d80*/  MUFU.EX2 R147, R147 ;  /* 0x0000009300937308 */ /* 0x000f220000000800 */
[----:B-1----:R-:W-:-:S01]  /*4d90*/  FADD.FTZ R7, R81, R8 ;  /* 0x0000000851077221 */ /* 0x002fc20000010000 */
[----:B------:R-:W-:Y:S01]  /*4da0*/  F2FP.SATFINITE.E4M3.F32.PACK_AB_MERGE_C R200, R46, R21, R25 ;  /* 0x000000152ec8723e */ /* 0x000fe20004807019 */
[----:B------:R-:W-:-:S02]  /*4db0*/  IMAD.MOV.U32 R80, RZ, RZ, R119 ;  /* 0x000000ffff507224 */ /* 0x000fc400078e0077 */
[--C-:B--2---:R-:W-:Y:S02]  /*4dc0*/  IMAD.MOV.U32 R77, RZ, RZ, R119.reuse ;  /* 0x000000ffff4d7224 */ /* 0x104fe400078e0077 */
[----:B------:R-:W-:Y:S01]  /*4dd0*/  IMAD.MOV.U32 R46, RZ, RZ, R119 ;  /* 0x000000ffff2e7224 */ /* 0x000fe200078e0077 */
[----:B------:R1:W2:Y:S01]  /*4de0*/  MUFU.EX2 R10, R69 ;  /* 0x00000045000a7308 */ /* 0x0002a20000000800 */
[----:B---3--:R-:W-:-:S01]  /*4df0*/  FADD.FTZ R14, R6, R7 ;  /* 0x00000007060e7221 */ /* 0x008fc20000010000 */
[--C-:B------:R-:W-:Y:S02]  /*4e00*/  IMAD.MOV.U32 R25, RZ, RZ, R119.reuse ;  /* 0x000000ffff197224 */ /* 0x100fe400078e0077 */
[----:B------:R-:W-:-:S04]  /*4e10*/  IMAD.MOV.U32 R24, RZ, RZ, R119 ;  /* 0x000000ffff187224 */ /* 0x000fc800078e0077 */
[----:B------:R-:W3:Y:S01]  /*4e20*/  MUFU.EX2 R41, R41 ;  /* 0x0000002900297308 */ /* 0x000ee20000000800 */
[----:B----4-:R-:W-:-:S01]  /*4e30*/  FADD.FTZ R7, R147, R14 ;  /* 0x0000000e93077221 */ /* 0x010fc20000010000 */
[----:B-1----:R-:W-:-:S06]  /*4e40*/  IMAD.MOV.U32 R69, RZ, RZ, R119 ;  /* 0x000000ffff457224 */ /* 0x002fcc00078e0077 */
[----:B------:R-:W1:Y:S01]  /*4e50*/  MUFU.EX2 R149, R149 ;  /* 0x0000009500957308 */ /* 0x000e620000000800 */
[C---:B--2---:R-:W-:Y:S01]  /*4e60*/  F2FP.SATFINITE.E4M3.F32.PACK_AB_MERGE_C R147, R10.reuse, R147, RZ ;  /* 0x000000930a93723e */ /* 0x044fe200048070ff */
[----:B------:R-:W-:-:S03]  /*4e70*/  FADD.FTZ R10, R10, R7 ;  /* 0x000000070a0a7221 */ /* 0x000fc60000010000 */
[----:B------:R-:W-:Y:S01]  /*4e80*/  F2FP.SATFINITE.E4M3.F32.PACK_AB_MERGE_C R201, R6, R81, R147 ;  /* 0x0000005106c9723e */ /* 0x000fe20004807093 */
[----:B------:R-:W-:Y:S02]  /*4e90*/  IMAD.MOV.U32 R81, RZ, RZ, R119 ;  /* 0x000000ffff517224 */ /* 0x000fe400078e0077 */
[----:B------:R2:W4:Y:S01]  /*4ea0*/  MUFU.EX2 R50, R73 ;  /* 0x0000004900327308 */ /* 0x0005220000000800 */
[----:B---3--:R-:W-:-:S01]  /*4eb0*/  FADD.FTZ R3, R41, R48 ;  /* 0x0000003029037221 */ /* 0x008fc20000010000 */
[----:B------:R-:W-:-:S06]  /*4ec0*/  IMAD.MOV.U32 R48, RZ, RZ, R119 ;  /* 0x000000ffff307224 */ /* 0x000fcc00078e0077 */
[----:B------:R-:W3:Y:S01]  /*4ed0*/  MUFU.EX2 R12, R151 ;  /* 0x00000097000c7308 */ /* 0x000ee20000000800 */
[----:B-1----:R-:W-:-:S01]  /*4ee0*/  FADD.FTZ R7, R149, R10 ;  /* 0x0000000a95077221 */ /* 0x002fc20000010000 */
[----:B--2---:R-:W-:-:S06]  /*4ef0*/  IMAD.MOV.U32 R73, RZ, RZ, R119 ;  /* 0x000000ffff497224 */ /* 0x004fcc00078e0077 */
[----:B------:R-:W-:Y:S01]  /*4f00*/  MUFU.EX2 R33, R33 ;  /* 0x0000002100217308 */ /* 0x000fe20000000800 */
[----:B----4-:R-:W-:-:S07]  /*4f10*/  FADD.FTZ R4, R50, R3 ;  /* 0x0000000332047221 */ /* 0x010fce0000010000 */
[----:B------:R-:W1:Y:S01]  /*4f20*/  MUFU.EX2 R52, R52 ;  /* 0x0000003400347308 */ /* 0x000e620000000800 */
[----:B---3--:R-:W-:-:S07]  /*4f30*/  FADD.FTZ R6, R12, R7 ;  /* 0x000000070c067221 */ /* 0x008fce0000010000 */
[----:B------:R-:W2:Y:S08]  /*4f40*/  MUFU.EX2 R153, R153 ;  /* 0x0000009900997308 */ /* 0x000eb00000000800 */
[----:B------:R3:W4:Y:S01]  /*4f50*/  MUFU.EX2 R8, R39 ;  /* 0x0000002700087308 */ /* 0x0007220000000800 */
[----:B-1----:R-:W-:Y:S01]  /*4f60*/  F2FP.SATFINITE.E4M3.F32.PACK_AB_MERGE_C R7, R52, R33, RZ ;  /* 0x000000213407723e */ /* 0x002fe200048070ff */
[----:B------:R-:W-:-:S03]  /*4f70*/  FADD.FTZ R33, R33, R4 ;  /* 0x0000000421217221 */ /* 0x000fc60000010000 */
[----:B------:R-:W-:Y:S01]  /*4f80*/  F2FP.SATFINITE.E4M3.F32.PACK_AB_MERGE_C R202, R50, R41, R7 ;  /* 0x0000002932ca723e */ /* 0x000fe20004807007 */
[----:B------:R-:W-:-:S01]  /*4f90*/  FADD.FTZ R4, R52, R33 ;  /* 0x0000002134047221 */ /* 0x000fc20000010000 */
[----:B------:R-:W-:Y:S02]  /*4fa0*/  IMAD.MOV.U32 R52, RZ, RZ, R119 ;  /* 0x000000ffff347224 */ /* 0x000fe400078e0077 */
[----:B--2---:R-:W-:-:S01]  /*4fb0*/  FADD.FTZ R3, R153, R6 ;  /* 0x0000000699037221 */ /* 0x004fc20000010000 */
[--C-:B------:R-:W-:Y:S02]  /*4fc0*/  IMAD.MOV.U32 R50, RZ, RZ, R119.reuse ;  /* 0x000000ffff327224 */ /* 0x100fe400078e0077 */
[--C-:B------:R-:W-:Y:S02]  /*4fd0*/  IMAD.MOV.U32 R41, RZ, RZ, R119.reuse ;  /* 0x000000ffff297224 */ /* 0x100fe400078e0077 */
[--C-:B---3--:R-:W-:Y:S02]  /*4fe0*/  IMAD.MOV.U32 R39, RZ, RZ, R119.reuse ;  /* 0x000000ffff277224 */ /* 0x108fe400078e0077 */
[----:B------:R-:W-:Y:S01]  /*4ff0*/  IMAD.MOV.U32 R33, RZ, RZ, R119 ;  /* 0x000000ffff217224 */ /* 0x000fe200078e0077 */
[C---:B----4-:R-:W-:Y:S01]  /*5000*/  F2FP.SATFINITE.E4M3.F32.PACK_AB_MERGE_C R10, R8.reuse, R153, RZ ;  /* 0x00000099080a723e */ /* 0x050fe200048070ff */
[----:B------:R-:W-:-:S03]  /*5010*/  FADD.FTZ R3, R8, R3 ;  /* 0x0000000308037221 */ /* 0x000fc60000010000 */
[----:B------:R-:W-:Y:S01]  /*5020*/  F2FP.SATFINITE.E4M3.F32.PACK_AB_MERGE_C R203, R12, R149, R10 ;  /* 0x000000950ccb723e */ /* 0x000fe2000480700a */
[----:B------:R-:W-:Y:S06]  /*5030*/  @!P2 BRA `(.L_x_1879) ;  /* 0x0000003c005ca947 */ /* 0x000fec0003800000 */
[----:B------:R-:W-:Y:S01]  /*5040*/  IMAD.MOV.U32 R8, RZ, RZ, R9 ;  /* 0x000000ffff087224 */ /* 0x000fe200078e0009 */
[----:B------:R-:W-:Y:S01]  /*5050*/  CS2R R118, SRZ ;  /* 0x0000000000767805 */ /* 0x000fe2000001ff00 */
[----:B------:R-:W-:Y:S01]  /*5060*/  IMAD.MOV.U32 R7, RZ, RZ, R0 ;  /* 0x000000ffff077224 */ /* 0x000fe200078e0000 */
[----:B------:R-:W-:Y:S01]  /*5070*/  CS2R R116, SRZ ;  /* 0x0000000000747805 */ /* 0x000fe2000001ff00 */
[----:B------:R-:W-:Y:S01]  /*5080*/  IMAD.MOV.U32 R6, RZ, RZ, R16 ;  /* 0x000000ffff067224 */ /* 0x000fe200078e0010 */
        /* <DEDUP_REMOVED lines=46> */
[----:B------:R-:W-:Y:S01]  /*5370*/  UMOV UR41, UR45 ;  /* 0x0000002d00297c82 */ /* 0x000fe20008000000 */
[----:B------:R-:W-:Y:S01]  /*5380*/  UMOV UR56, UR48 ;  /* 0x0000003000387c82 */ /* 0x000fe20008000000 */
[----:B------:R-:W-:Y:S01]  /*5390*/  ULDC UR54, c[0x0][0x404] ;  /* 0x0001010000367ab9 */ /* 0x000fe20000000800 */
[----:B------:R-:W-:Y:S01]  /*53a0*/  ULDC UR45, c[0x0][0x2e0] ;  /* 0x0000b800002d7ab9 */ /* 0x000fe20000000800 */
[----:B------:R-:W-:-:S05]  /*53b0*/  ULDC.64 UR6, c[0x0][0x3f8] ;  /* 0x0000fe0000067ab9 */ /* 0x000fca0000000a00 */
.L_x_1889:
[----:B------:R-:W-:Y:S01]  /*53c0*/  ISETP.NE.AND P3, PT, RZ, UR38, PT ;  /* 0x00000026ff007c0c */ /* 0x000fe2000bf65270 */
[----:B------:R-:W-:-:S04]  /*53d0*/  UISETP.NE.AND UP0, UPT, UR56, 0x1, UPT ;  /* 0x000000013800788c */ /* 0x000fc8000bf05270 */
[----:B------:R-:W-:-:S06]  /*53e0*/  USEL UR10, URZ, 0x1, UP0 ;  /* 0x000000013f0a7887 */ /* 0x000fcc0008000000 */
[----:B------:R-:W-:Y:S02]  /*53f0*/  LOP3.LUT R16, R6, UR10, RZ, 0x3c, !PT ;  /* 0x0000000a06107c12 */ /* 0x000fe4000f8e3cff */
[----:B------:R-:W-:Y:S05]  /*5400*/  @P3 BRA `(.L_x_1880) ;  /* 0x0000000000343947 */ /* 0x000fea0003800000 */
[----:B------:R-:W-:Y:S05]  /*5410*/  @!P1 BRA `(.L_x_1881) ;  /* 0x0000000000049947 */ /* 0x000fea0003800000 */
[----:B------:R-:W-:Y:S01]  /*5420*/  BPT.TRAP 0x1 ;  /* 0x000000040000795c */ /* 0x000fe20000300000 */
.L_x_1881:
[----:B------:R-:W-:Y:S01]  /*5430*/  UIADD3 UR10, UR56, 0x1, URZ ;  /* 0x00000001380a7890 */ /* 0x000fe2000fffe03f */
[----:B------:R-:W-:-:S03]  /*5440*/  SHF.L.U32 R0, R16, 0x1f, RZ ;  /* 0x0000001f10007819 */ /* 0x000fc600000006ff */
[----:B------:R-:W-:-:S04]  /*5450*/  UISETP.NE.AND UP0, UPT, UR10, 0x2, UPT ;  /* 0x000000020a00788c */ /* 0x000fc8000bf05270 */
[----:B------:R-:W-:-:S04]  /*5460*/  USEL UR10, UR10, URZ, UP0 ;  /* 0x0000003f0a0a7287 */ /* 0x000fc80008000000 */
[----:B------:R-:W-:-:S09]  /*5470*/  ULEA UR10, UR10, UR37, 0x3 ;  /* 0x000000250a0a7291 */ /* 0x000fd2000f8e183f */
[----:B------:R1:W2:Y:S01]  /*5480*/  SYNCS.PHASECHK.TRANS64.TRYWAIT P2, [UR10+0x33430], R0 ;  /* 0x03343000ff0075a7 */ /* 0x0002a2000804014a */
[----:B------:R-:W-:Y:S05]  /*5490*/  @!P1 BRA `(.L_x_1882) ;  /* 0x0000000000049947 */ /* 0x000fea0003800000 */
[----:B------:R-:W-:Y:S01]  /*54a0*/  BPT.TRAP 0x1 ;  /* 0x000000040000795c */ /* 0x000fe20000300000 */
.L_x_1882:
[----:B--2---:R-:W-:Y:S05]  /*54b0*/  @P2 BRA `(.L_x_1880) ;  /* 0x0000000000082947 */ /* 0x004fea0003800000 */
[----:B------:R-:W2:Y:S02]  /*54c0*/  SYNCS.PHASECHK.TRANS64.TRYWAIT P2, [UR10+0x33430], R0 ;  /* 0x03343000ff0075a7 */ /* 0x000ea4000804014a */
[----:B--2---:R-:W-:Y:S05]  /*54d0*/  @!P2 BRA `(.L_x_1883) ;  /* 0x000000cc00d8a947 */ /* 0x004fea0003800000 */
.L_x_1880:
        /* <DEDUP_REMOVED lines=12> */
[----:B------:R-:W-:Y:S02]  /*55a0*/  UMOV UR48, UR4 ;  /* 0x0000000400307c82 */ /* 0x000fe40008000000 */
[----:B------:R-:W-:Y:S02]  /*55b0*/  UIADD3 UR30, UR57, 0x80, URZ ;  /* 0x00000080391e7890 */ /* 0x000fe4000fffe03f */
[----:B------:R-:W-:Y:S02]  /*55c0*/  UIADD3 UR34, UR57, 0x100, URZ ;  /* 0x0000010039227890 */ /* 0x000fe4000fffe03f */
[----:B------:R-:W-:Y:S01]  /*55d0*/  UMOV UR26, UR57 ;  /* 0x00000039001a7c82 */ /* 0x000fe20008000000 */
[----:B------:R-:W-:Y:S02]  /*55e0*/  UIADD3 UR10, UR57, 0x200, URZ ;  /* 0x00000200390a7890 */ /* 0x000fe4000fffe03f */
[----:B------:R-:W-:Y:S01]  /*55f0*/  UIADD3 UR50, UR57, 0x102, URZ ;  /* 0x0000010239327890 */ /* 0x000fe2000fffe03f */
[----:B------:R-:W-:Y:S01]  /*5600*/  UMOV UR49, UR5 ;  /* 0x0000000500317c82 */ /* 0x000fe20008000000 */
[----:B------:R-:W-:Y:S01]  /*5610*/  UMOV UR51, 0x80000020 ;  /* 0x8000002000337882 */ /* 0x000fe20000000000 */
[----:B------:R-:W-:Y:S01]  /*5620*/  UMOV UR11, 0x80000020 ;  /* 0x80000020000b7882 */ /* 0x000fe20000000000 */
[----:B------:R-:W-:Y:S01]  /*5630*/  UIADD3 UR14, UR57, 0x480, URZ ;  /* 0x00000480390e7890 */ /* 0x000fe2000fffe03f */
[----:B------:R-:W-:Y:S01]  /*5640*/  UMOV UR15, 0x80000020 ;  /* 0x80000020000f7882 */ /* 0x000fe20000000000 */
[----:B--2---:R-:W-:Y:S01]  /*5650*/  SHF.R.U32.HI R9, RZ, 0x7, R9 ;  /* 0x00000007ff097819 */ /* 0x004fe20000011609 */
[----:B------:R-:W-:Y:S01]  /*5660*/  UIADD3 UR18, UR57, 0x500, URZ ;  /* 0x0000050039127890 */ /* 0x000fe2000fffe03f */
[----:B------:R-:W-:Y:S01]  /*5670*/  UMOV UR19, 0x80000020 ;  /* 0x8000002000137882 */ /* 0x000fe20000000000 */
[----:B------:R-:W-:-:S02]  /*5680*/  UIADD3 UR22, UR57, 0x502, URZ ;  /* 0x0000050239167890 */ /* 0x000fc4000fffe03f */
[----:B-1----:R-:W-:Y:S01]  /*5690*/  VIADD R0, R9, 0x8 ;  /* 0x0000000809007836 */ /* 0x002fe20000000000 */
[----:B------:R-:W-:-:S04]  /*56a0*/  UMOV UR23, 0x80000020 ;  /* 0x8000002000177882 */ /* 0x000fc80000000000 */
        /* <DEDUP_REMOVED lines=49> */
[----:B------:R-:W-:Y:S01]  /*59c0*/  UMOV UR29, UR5 ;  /* 0x00000005001d7c82 */ /* 0x000fe20008000000 */
[----:B------:R-:W-:Y:S01]  /*59d0*/  UMOV UR30, UR10 ;  /* 0x0000000a001e7c82 */ /* 0x000fe20008000000 */
[----:B------:R-:W-:Y:S01]  /*59e0*/  UMOV UR31, 0x80000020 ;  /* 0x80000020001f7882 */ /* 0x000fe20000000000 */
[----:B------:R-:W-:Y:S01]  /*59f0*/  UIADD3 UR10, UR57, 0x280, URZ ;  /* 0x00000280390a7890 */ /* 0x000fe2000fffe03f */
        /* <DEDUP_REMOVED lines=115> */
.L_x_1885:
[----:B------:R-:W-:Y:S01]  /*6130*/  ULEA UR10, UR56, UR37, 0x3 ;  /* 0x00000025380a7291 */ /* 0x000fe2000f8e183f */
[----:B------:R-:W-:-:S08]  /*6140*/  SHF.L.U32 R0, R6, 0x1f, RZ ;  /* 0x0000001f06007819 */ /* 0x000fd000000006ff */
[----:B------:R1:W2:Y:S01]  /*6150*/  SYNCS.PHASECHK.TRANS64.TRYWAIT P2, [UR10+0x33450], R0 ;  /* 0x03345000ff0075a7 */ /* 0x0002a2000804014a */
[----:B------:R-:W-:Y:S05]  /*6160*/  @!P1 BRA `(.L_x_1886) ;  /* 0x0000000000049947 */ /* 0x000fea0003800000 */
[----:B------:R-:W-:Y:S01]  /*6170*/  BPT.TRAP 0x1 ;  /* 0x000000040000795c */ /* 0x000fe20000300000 */
.L_x_1886:
[----:B--2---:R-:W-:Y:S05]  /*6180*/  @P2 BRA `(.L_x_1884) ;  /* 0x0000000000082947 */ /* 0x004fea0003800000 */
[----:B------:R-:W2:Y:S02]  /*6190*/  SYNCS.PHASECHK.TRANS64.TRYWAIT P2, [UR10+0x33450], R0 ;  /* 0x03345000ff0075a7 */ /* 0x000ea4000804014a */
[----:B--2---:R-:W-:Y:S05]  /*61a0*/  @!P2 BRA `(.L_x_1887) ;  /* 0x000000c000bca947 */ /* 0x004fea0003800000 */
.L_x_1884:
[----:B------:R-:W-:Y:S01]  /*61b0*/  UIMAD UR10, UR41, -0xa0, UR42 ;  /* 0xffffff60290a78a4 */ /* 0x000fe2000f8e022a */
[----:B--2---:R-:W2:Y:S01]  /*61c0*/  LDC R9, c[0x0][0x288] ;  /* 0x0000a200ff097b82 */ /* 0x004ea20000000800 */
[----:B------:R-:W-:Y:S01]  /*61d0*/  UISETP.NE.U32.AND UP0, UPT, UR6, URZ, UPT ;  /* 0x0000003f0600728c */ /* 0x000fe2000bf05070 */
[----:B------:R-:W-:Y:S01]  /*61e0*/  WARPGROUP.ARRIVE ;  /* 0x00000000000079c5 */ /* 0x000fe20000000000 */
[----:B------:R-:W-:-:S05]  /*61f0*/  UIADD3 UR11, UR10, 0x1, URZ ;  /* 0x000000010a0b7890 */ /* 0x000fca000fffe03f */
[----:B------:R-:W3:Y:S01]  /*6200*/  S2R R230, SR_TID.X ;  /* 0x0000000000e67919 */ /* 0x000ee20000002100 */
[----:B------:R-:W-:Y:S02]  /*6210*/  UIADD3 UR10, UR37, 0x200, URZ ;  /* 0x00000200250a7890 */ /* 0x000fe4000fffe03f */
[----:B------:R-:W-:Y:S02]  /*6220*/  UISETP.NE.AND.EX UP0, UPT, UR7, URZ, UPT, UP0 ;  /* 0x0000003f0700728c */ /* 0x000fe4000bf05300 */
[----:B------:R-:W-:Y:S02]  /*6230*/  USHF.R.U32.HI UR10, URZ, 0x4, UR10 ;  /* 0x000000043f0a7899 */ /* 0x000fe4000801160a */
[----:B------:R-:W-:Y:S02]  /*6240*/  USEL UR14, UR54, 0x1, UP0 ;  /* 0x00000001360e7887 */ /* 0x000fe40008000000 */
[----:B------:R-:W-:Y:S02]  /*6250*/  ULOP3.LUT UR10, UR10, 0x3fff, URZ, 0xc0, !UPT ;  /* 0x00003fff0a0a7892 */ /* 0x000fe4000f8ec03f */
[----:B------:R-:W-:-:S02]  /*6260*/  UIMAD UR11, UR14, UR45, UR11 ;  /* 0x0000002d0e0b72a4 */ /* 0x000fc4000f8e020b */
[----:B------:R-:W-:-:S04]  /*6270*/  ULOP3.LUT UR10, UR10, 0x10000, URZ, 0xfc, !UPT ;  /* 0x000100000a0a7892 */ /* 0x000fc8000f8efc3f */
[----:B------:R-:W-:Y:S01]  /*6280*/  UIMAD UR14, UR56, 0x780, UR10 ;  /* 0x00000780380e78a4 */ /* 0x000fe2000f8e020a */
[----:B--2---:R-:W-:Y:S01]  /*6290*/  IADD3 R9, -R9, UR11, RZ ;  /* 0x0000000b09097c10 */ /* 0x004fe2000fffe1ff */
[----:B------:R-:W-:-:S05]  /*62a0*/  UMOV UR11, 0xc0000010 ;  /* 0xc0000010000b7882 */ /* 0x000fca0000000000 */
[----:B------:R-:W-:Y:S01]  /*62b0*/  UMOV UR10, UR14 ;  /* 0x0000000e000a7c82 */ /* 0x000fe20008000000 */
[----:B------:R-:W-:Y:S01]  /*62c0*/  IMAD R6, R220, -0x2, R9 ;  /* 0xfffffffedc067824 */ /* 0x000fe200078e0209 */
[----:B------:R-:W-:Y:S01]  /*62d0*/  QGMMA.64x192x32.F32.E4M3.E4M3 R24, R216, gdesc[UR8], R24, gsb0 ;  /* 0x02e00008d8187df3 */ /* 0x000fe20008000818 */
[----:B------:R-:W-:Y:S01]  /*62e0*/  UIADD3 UR10, UR14, 0x180, URZ ;  /* 0x000001800e0a7890 */ /* 0x000fe2000fffe03f */
[----:B------:R-:W-:Y:S01]  /*62f0*/  UMOV UR11, 0xc0000010 ;  /* 0xc0000010000b7882 */ /* 0x000fe20000000000 */
[----:B------:R-:W-:Y:S01]  /*6300*/  IMAD.IADD R6, R221, 0x1, R6 ;  /* 0x00000001dd067824 */ /* 0x000fe200078e0206 */
[----:B---3--:R-:W-:-:S04]  /*6310*/  SHF.R.U32.HI R230, RZ, 0x7, R230 ;  /* 0x00000007ffe67819 */ /* 0x008fc800000116e6 */
[C---:B------:R-:W-:Y:S02]  /*6320*/  ISETP.GT.AND P2, PT, R6.reuse, RZ, PT ;  /* 0x000000ff0600720c */ /* 0x040fe40003f44270 */
[----:B------:R-:W-:Y:S02]  /*6330*/  ISETP.GT.AND P3, PT, R6, 0x1, PT ;  /* 0x000000010600780c */ /* 0x000fe40003f64270 */
[----:B------:R-:W-:Y:S02]  /*6340*/  FSEL R184, R184, -INF , P2 ;  /* 0xff800000b8b87808 */ /* 0x000fe40001000000 */
[----:B------:R-:W-:Y:S02]  /*6350*/  ISETP.GT.AND P2, PT, R6, 0x8, PT ;  /* 0x000000080600780c */ /* 0x000fe40003f44270 */
[----:B------:R-:W-:Y:S02]  /*6360*/  FSEL R185, R185, -INF , P3 ;  /* 0xff800000b9b97808 */ /* 0x000fe40001800000 */
[----:B-1----:R-:W-:-:S02]  /*6370*/  FMNMX.FTZ R0, R184, R7, !PT ;  /* 0x00000007b8007209 */ /* 0x002fc40007810000 */
[----:B------:R-:W-:Y:S02]  /*6380*/  ISETP.GT.AND P3, PT, R6, 0x9, PT ;  /* 0x000000090600780c */ /* 0x000fe40003f64270 */
[----:B------:R-:W-:Y:S02]  /*6390*/  FSEL R9, R188, -INF , P2 ;  /* 0xff800000bc097808 */ /* 0x000fe40001000000 */
[----:B------:R-:W-:Y:S02]  /*63a0*/  FMNMX.FTZ R0, R185, R0, !PT ;  /* 0x00000000b9007209 */ /* 0x000fe40007810000 */
[----:B------:R-:W-:Y:S02]  /*63b0*/  ISETP.GT.AND P2, PT, R6, 0x10, PT ;  /* 0x000000100600780c */ /* 0x000fe40003f44270 */
[----:B------:R-:W-:Y:S02]  /*63c0*/  FSEL R189, R189, -INF , P3 ;  /* 0xff800000bdbd7808 */ /* 0x000fe40001800000 */
[----:B------:R-:W-:-:S02]  /*63d0*/  FMNMX.FTZ R0, R9, R0, !PT ;  /* 0x0000000009007209 */ /* 0x000fc40007810000 */
[----:B------:R-:W-:Y:S02]  /*63e0*/  ISETP.GT.AND P3, PT, R6, 0x11, PT ;  /* 0x000000110600780c */ /* 0x000fe40003f64270 */
[----:B------:R-:W-:Y:S01]  /*63f0*/  FSEL R11, R192, -INF , P2 ;  /* 0xff800000c00b7808 */ /* 0x000fe20001000000 */
[----:B------:R-:W-:Y:S01]  /*6400*/  IMAD.U32 R192, RZ, RZ, UR55 ;  /* 0x00000037ffc07e24 */ /* 0x000fe2000f8e00ff */
        /* <DEDUP_REMOVED lines=22> */
[C---:B------:R-:W-:Y:S02]  /*6570*/  ISETP.GT.AND P3, PT, R6.reuse, 0x31, PT ;  /* 0x000000310600780c */ /* 0x040fe40003f64270 */
[----:B------:R-:W-:Y:S02]  /*6580*/  FMNMX.FTZ R0, R173, R0, !PT ;  /* 0x00000000ad007209 */ /* 0x000fe40007810000 */
[----:B------:R-:W-:Y:S02]  /*6590*/  FSEL R177, R177, -INF , P3 ;  /* 0xff800000b1b17808 */ /* 0x000fe40001800000 */
[----:B------:R-:W-:Y:S02]  /*65a0*/  ISETP.GT.AND P3, PT, R6, 0x39, PT ;  /* 0x000000390600780c */ /* 0x000fe40003f64270 */
[----:B------:R-:W-:Y:S02]  /*65b0*/  @!P0 LEA R192, R192, UR37, 0x3 ;  /* 0x00000025c0c08c11 */ /* 0x000fe4000f8e18ff */
[----:B------:R-:W-:-:S02]  /*65c0*/  FSEL R181, R181, -INF , P3 ;  /* 0xff800000b5b57808 */ /* 0x000fc40001800000 */
[----:B------:R-:W-:-:S04]  /*65d0*/  ISETP.GT.AND P3, PT, R6, 0x41, PT ;  /* 0x000000410600780c */ /* 0x000fc80003f64270 */
[----:B------:R-:W-:Y:S02]  /*65e0*/  FSEL R153, R153, -INF , P3 ;  /* 0xff80000099997808 */ /* 0x000fe40001800000 */
        /* <DEDUP_REMOVED lines=21> */
[----:B------:R-:W-:Y:S01]  /*6740*/  FSEL R133, R133, -INF , P3 ;  /* 0xff80000085857808 */ /* 0x000fe20001800000 */
[----:B------:R-:W-:Y:S02]  /*6750*/  WARPGROUP.DEPBAR.LE gsb0, 0x0 ;  /* 0x00008000000079c5 */ /* 0x000fe40000010000 */
[----:B------:R-:W-:Y:S01]  /*6760*/  WARPGROUP.ARRIVE ;  /* 0x00000000000079c5 */ /* 0x000fe20000000000 */
[----:B------:R-:W-:Y:S02]  /*6770*/  FSEL R217, R176, -INF , P2 ;  /* 0xff800000b0d97808 */ /* 0x000fe40001000000 */
[----:B------:R-:W-:Y:S02]  /*6780*/  ISETP.GT.AND P2, PT, R6, 0x38, PT ;  /* 0x000000380600780c */ /* 0x000fe40003f44270 */
[----:B------:R-:W-:Y:S01]  /*6790*/  FMNMX.FTZ R0, R217, R0, !PT ;  /* 0x00000000d9007209 */ /* 0x000fe20007810000 */
[----:B------:R-:W-:Y:S01]  /*67a0*/  QGMMA.64x192x32.F32.E4M3.E4M3 R24, R212, gdesc[UR8], R24, gsb0 ;  /* 0x02e00008d4187df3 */ /* 0x000fe20008000818 */
[----:B------:R-:W-:Y:S01]  /*67b0*/  FSEL R219, R180, -INF , P2 ;  /* 0xff800000b4db7808 */ /* 0x000fe20001000000 */
[----:B------:R-:W-:Y:S01]  /*67c0*/  UIADD3 UR10, UR14, 0x300, URZ ;  /* 0x000003000e0a7890 */ /* 0x000fe2000fffe03f */
[----:B------:R-:W-:Y:S01]  /*67d0*/  FMNMX.FTZ R0, R177, R0, !PT ;  /* 0x00000000b1007209 */ /* 0x000fe20007810000 */
[----:B------:R-:W-:Y:S01]  /*67e0*/  UMOV UR11, 0xc0000010 ;  /* 0xc0000010000b7882 */ /* 0x000fe20000000000 */
[----:B------:R-:W-:-:S02]  /*67f0*/  ISETP.GT.AND P2, PT, R6, 0x40, PT ;  /* 0x000000400600780c */ /* 0x000fc40003f44270 */
[----:B------:R-:W-:Y:S02]  /*6800*/  FMNMX.FTZ R0, R219, R0, !PT ;  /* 0x00000000db007209 */ /* 0x000fe40007810000 */
[----:B------:R-:W-:Y:S02]  /*6810*/  FSEL R231, R152, -INF , P2 ;  /* 0xff80000098e77808 */ /* 0x000fe40001000000 */
[----:B------:R-:W-:Y:S02]  /*6820*/  FMNMX.FTZ R0, R181, R0, !PT ;  /* 0x00000000b5007209 */ /* 0x000fe40007810000 */
[----:B------:R-:W-:Y:S02]  /*6830*/  ISETP.GT.AND P2, PT, R6, 0x48, PT ;  /* 0x000000480600780c */ /* 0x000fe40003f44270 */
[----:B------:R-:W-:Y:S02]  /*6840*/  FMNMX.FTZ R0, R231, R0, !PT ;  /* 0x00000000e7007209 */ /* 0x000fe40007810000 */
[----:B------:R-:W-:-:S02]  /*6850*/  FSEL R233, R156, -INF , P2 ;  /* 0xff8000009ce97808 */ /* 0x000fc40001000000 */
[----:B------:R-:W-:Y:S02]  /*6860*/  FMNMX.FTZ R0, R153, R0, !PT ;  /* 0x0000000099007209 */ /* 0x000fe40007810000 */
[----:B------:R-:W-:Y:S02]  /*6870*/  ISETP.GT.AND P2, PT, R6, 0x50, PT ;  /* 0x000000500600780c */ /* 0x000fe40003f44270 */
[----:B------:R-:W-:Y:S02]  /*6880*/  FMNMX.FTZ R0, R233, R0, !PT ;  /* 0x00000000e9007209 */ /* 0x000fe40007810000 */
[----:B------:R-:W-:Y:S02]  /*6890*/  FSEL R235, R160, -INF , P2 ;  /* 0xff800000a0eb7808 */ /* 0x000fe40001000000 */
[----:B------:R-:W-:Y:S02]  /*68a0*/  FMNMX.FTZ R0, R157, R0, !PT ;  /* 0x000000009d007209 */ /* 0x000fe40007810000 */
        /* <DEDUP_REMOVED lines=29> */
[----:B------:R-:W-:-:S04]  /*6a80*/  FMNMX.FTZ R0, R124, R0, !PT ;  /* 0x000000007c007209 */ /* 0x000fc80007810000 */
[----:B------:R-:W-:Y:S01]  /*6a90*/  FMNMX.FTZ R0, R125, R0, !PT ;  /* 0x000000007d007209 */ /* 0x000fe20007810000 */
        /* <DEDUP_REMOVED lines=9> */
[----:B------:R-:W-:-:S03]  /*6b30*/  UMOV UR11, 0xc0000010 ;  /* 0xc0000010000b7882 */ /* 0x000fc60000000000 */
[----:B------:R-:W-:-:S04]  /*6b40*/  FMNMX.FTZ R0, R215, R0, !PT ;  /* 0x00000000d7007209 */ /* 0x000fc80007810000 */
[----:B------:R-:W-:-:S05]  /*6b50*/  FMNMX.FTZ R14, R133, R0, !PT ;  /* 0x00000000850e7209 */ /* 0x000fca0007810000 */
[----:B------:R-:W1:Y:S02]  /*6b60*/  SHFL.BFLY PT, R0, R14, 0x2, 0x1f ;  /* 0x0c401f000e007f89 */ /* 0x000e6400000e0000 */
[----:B-1----:R-:W-:-:S05]  /*6b70*/  FMNMX.FTZ R20, R14, R0, !PT ;  /* 0x000000000e147209 */ /* 0x002fca0007810000 */
[----:B------:R-:W1:Y:S02]  /*6b80*/  SHFL.BFLY PT, R0, R20, 0x1, 0x1f ;  /* 0x0c201f0014007f89 */ /* 0x000e6400000e0000 */
[----:B-1----:R-:W-:-:S04]  /*6b90*/  FMNMX.FTZ R0, R20, R0, !PT ;  /* 0x0000000014007209 */ /* 0x002fc80007810000 */
[----:B------:R-:W-:Y:S01]  /*6ba0*/  FSETP.NEU.FTZ.AND P2, PT, R0, -INF , PT ;  /* 0xff8000000000780b */ /* 0x000fe20003f5d000 */
[----:B------:R-:W-:-:S05]  /*6bb0*/  FFMA.FTZ R10, R2, R0, -8 ;  /* 0xc1000000020a7423 */ /* 0x000fca0000010000 */
[----:B------:R-:W-:-:S05]  /*6bc0*/  FSEL R10, R10, RZ, P2 ;  /* 0x000000ff0a0a7208 */ /* 0x000fca0001000000 */
[--C-:B------:R-:W-:Y:S01]  /*6bd0*/  FFMA.FTZ R14, R2, R9, -R10.reuse ;  /* 0x00000009020e7223 */ /* 0x100fe2000001080a */
[----:B------:R-:W-:Y:S02]  /*6be0*/  VIADD R9, R6, 0x8 ;  /* 0x0000000806097836 */ /* 0x000fe40000000000 */
[C-C-:B------:R-:W-:Y:S01]  /*6bf0*/  FFMA.FTZ R132, R2.reuse, R13, -R10.reuse ;  /* 0x0000000d02847223 */ /* 0x140fe2000001080a */
[----:B------:R-:W-:-:S01]  /*6c00*/  FFMA.FTZ R20, R2, R193, -R10 ;  /* 0x000000c102147223 */ /* 0x000fc2000001080a */
[C-C-:B------:R-:W-:Y:S01]  /*6c10*/  FFMA.FTZ R152, R2.reuse, R197, -R10.reuse ;  /* 0x000000c502987223 */ /* 0x140fe2000001080a */
[----:B------:R-:W-:-:S01]  /*6c20*/  FFMA.FTZ R160, R2, R173, -R10 ;  /* 0x000000ad02a07223 */ /* 0x000fc2000001080a */
[C---:B------:R-:W-:Y:S01]  /*6c30*/  ISETP.GT.AND P3, PT, R9.reuse, RZ, PT ;  /* 0x000000ff0900720c */ /* 0x040fe20003f64270 */
[----:B------:R-:W-:Y:S01]  /*6c40*/  MUFU.EX2 R6, R132 ;  /* 0x0000008400067308 */ /* 0x000fe20000000800 */
[C---:B------:R-:W-:Y:S01]  /*6c50*/  ISETP.GT.AND P4, PT, R9.reuse, 0x1, PT ;  /* 0x000000010900780c */ /* 0x040fe20003f84270 */
[--C-:B------:R-:W-:Y:S01]  /*6c60*/  FFMA.FTZ R164, R2, R217, -R10.reuse ;  /* 0x000000d902a47223 */ /* 0x100fe2000001080a */
[----:B------:R-:W-:Y:S01]  /*6c70*/  FSEL R13, R186, -INF , P3 ;  /* 0xff800000ba0d7808 */ /* 0x000fe20001800000 */
[C-C-:B------:R-:W-:Y:S01]  /*6c80*/  FFMA.FTZ R168, R2.reuse, R181, -R10.reuse ;  /* 0x000000b502a87223 */ /* 0x140fe2000001080a */
[----:B------:R-:W-:Y:S01]  /*6c90*/  ISETP.GT.AND P3, PT, R9, 0x8, PT ;  /* 0x000000080900780c */ /* 0x000fe20003f64270 */
[C-C-:B------:R-:W-:Y:S01]  /*6ca0*/  FFMA.FTZ R12, R2.reuse, R184, -R10.reuse ;  /* 0x000000b8020c7223 */ /* 0x140fe2000001080a */
[----:B------:R-:W-:Y:S01]  /*6cb0*/  FSEL R193, R187, -INF , P4 ;  /* 0xff800000bbc17808 */ /* 0x000fe20002000000 */
[C-C-:B------:R-:W-:Y:S01]  /*6cc0*/  FFMA.FTZ R185, R2.reuse, R185, -R10.reuse ;  /* 0x000000b902b97223 */ /* 0x140fe2000001080a */
[----:B------:R-:W-:Y:S01]  /*6cd0*/  FMNMX.FTZ R128, R13, R8, !PT ;  /* 0x000000080d807209 */ /* 0x000fe20007810000 */
[----:B------:R1:W-:Y:S01]  /*6ce0*/  MUFU.EX2 R187, R152 ;  /* 0x0000009800bb7308 */ /* 0x0003e20000000800 */
[----:B------:R-:W-:Y:S01]  /*6cf0*/  ISETP.GT.AND P4, PT, R9, 0x9, PT ;  /* 0x000000090900780c */ /* 0x000fe20003f84270 */
[--C-:B------:R-:W-:Y:S01]  /*6d00*/  FFMA.FTZ R189, R2, R189, -R10.reuse ;  /* 0x000000bd02bd7223 */ /* 0x100fe2000001080a */
[----:B------:R-:W-:Y:S01]  /*6d10*/  FSEL R197, R190, -INF , P3 ;  /* 0xff800000bec57808 */ /* 0x000fe20001800000 */
[C-C-:B------:R-:W-:Y:S01]  /*6d20*/  FFMA.FTZ R11, R2.reuse, R11, -R10.reuse ;  /* 0x0000000b020b7223 */ /* 0x140fe2000001080a */
[----:B------:R-:W-:Y:S01]  /*6d30*/  FMNMX.FTZ R128, R193, R128, !PT ;  /* 0x00000080c1807209 */ /* 0x000fe20007810000 */
[C-C-:B------:R-:W-:Y:S01]  /*6d40*/  FFMA.FTZ R15, R2.reuse, R15, -R10.reuse ;  /* 0x0000000f020f7223 */ /* 0x140fe2000001080a */
[----:B------:R-:W-:Y:S01]  /*6d50*/  ISETP.GT.AND P3, PT, R9, 0x10, PT ;  /* 0x000000100900780c */ /* 0x000fe20003f64270 */
[C-C-:B------:R-:W-:Y:S01]  /*6d60*/  FFMA.FTZ R21, R2.reuse, R21, -R10.reuse ;  /* 0x0000001502157223 */ /* 0x140fe2000001080a */
[----:B------:R-:W-:Y:S01]  /*6d70*/  FSEL R191, R191, -INF , P4 ;  /* 0xff800000bfbf7808 */ /* 0x000fe20002000000 */
[C-C-:B-1----:R-:W-:Y:S01]  /*6d80*/  FFMA.FTZ R152, R2.reuse, R169, -R10.reuse ;  /* 0x000000a902987223 */ /* 0x142fe2000001080a */
[----:B------:R-:W-:Y:S01]  /*6d90*/  FMNMX.FTZ R128, R197, R128, !PT ;  /* 0x00000080c5807209 */ /* 0x000fe20007810000 */
[C-C-:B------:R-:W-:Y:S01]  /*6da0*/  FFMA.FTZ R177, R2.reuse, R177, -R10.reuse ;  /* 0x000000b102b17223 */ /* 0x140fe2000001080a */
[----:B------:R-:W-:Y:S01]  /*6db0*/  ISETP.GT.AND P4, PT, R9, 0x11, PT ;  /* 0x000000110900780c */ /* 0x000fe20003f84270 */
[C-C-:B------:R-:W-:Y:S01]  /*6dc0*/  FFMA.FTZ R153, R2.reuse, R153, -R10.reuse ;  /* 0x0000009902997223 */ /* 0x140fe2000001080a */
[----:B------:R-:W-:Y:S01]  /*6dd0*/  FMNMX.FTZ R132, R191, R128, !PT ;  /* 0x00000080bf847209 */ /* 0x000fe20007810000 */
[C-C-:B------:R-:W-:Y:S01]  /*6de0*/  FFMA.FTZ R120, R2.reuse, R120, -R10.reuse ;  /* 0x0000007802787223 */ /* 0x140fe2000001080a */
[----:B------:R-:W-:Y:S01]  /*6df0*/  FSEL R195, R195, -INF , P4 ;  /* 0xff800000c3c37808 */ /* 0x000fe20002000000 */
[----:B------:R-:W-:Y:S01]  /*6e00*/  MUFU.EX2 R128, R152 ;  /* 0x0000009800807308 */ /* 0x000fe20000000800 */
[----:B------:R-:W-:Y:S01]  /*6e10*/  ISETP.GT.AND P4, PT, R9, 0x19, PT ;  /* 0x000000190900780c */ /* 0x000fe20003f84270 */
[C-C-:B------:R-:W-:Y:S01]  /*6e20*/  FFMA.FTZ R121, R2.reuse, R121, -R10.reuse ;  /* 0x0000007902797223 */ /* 0x140fe2000001080a */
[----:B------:R-:W-:-:S01]  /*6e30*/  FFMA.FTZ R124, R2, R124, -R10 ;  /* 0x0000007c027c7223 */ /* 0x000fc2000001080a */
[----:B------:R-:W-:Y:S01]  /*6e40*/  FFMA.FTZ R125, R2, R125, -R10 ;  /* 0x0000007d027d7223 */ /* 0x000fe2000001080a */
[----:B------:R-:W-:-:S02]  /*6e50*/  FSEL R199, R199, -INF , P4 ;  /* 0xff800000c7c77808 */ /* 0x000fc40002000000 */
[----:B------:R-:W-:Y:S01]  /*6e60*/  ISETP.GT.AND P4, PT, R9, 0x21, PT ;  /* 0x000000210900780c */ /* 0x000fe20003f84270 */
[----:B------:R-:W-:Y:S03]  /*6e70*/  MUFU.EX2 R12, R12 ;  /* 0x0000000c000c7308 */ /* 0x000fe60000000800 */
[----:B------:R-:W-:Y:S02]  /*6e80*/  FSEL R171, R171, -INF , P4 ;  /* 0xff800000abab7808 */ /* 0x000fe40002000000 */
[----:B------:R-:W-:-:S03]  /*6e90*/  ISETP.GT.AND P4, PT, R9, 0x29, PT ;  /* 0x000000290900780c */ /* 0x000fc60003f84270 */
[----:B------:R-:W-:Y:S01]  /*6ea0*/  MUFU.EX2 R185, R185 ;  /* 0x000000b900b97308 */ /* 0x000fe20000000800 */
[----:B------:R-:W-:Y:S02]  /*6eb0*/  FSEL R175, R175, -INF , P4 ;  /* 0xff800000afaf7808 */ /* 0x000fe40002000000 */
[----:B------:R-:W-:-:S04]  /*6ec0*/  ISETP.GT.AND P4, PT, R9, 0x31, PT ;  /* 0x000000310900780c */ /* 0x000fc80003f84270 */
[----:B------:R-:W-:Y:S01]  /*6ed0*/  FSEL R179, R179, -INF , P4 ;  /* 0xff800000b3b37808 */ /* 0x000fe20002000000 */
[----:B------:R-:W-:Y:S01]  /*6ee0*/  MUFU.EX2 R14, R14 ;  /* 0x0000000e000e7308 */ /* 0x000fe20000000800 */
[----:B------:R-:W-:-:S04]  /*6ef0*/  ISETP.GT.AND P4, PT, R9, 0x39, PT ;  /* 0x000000390900780c */ /* 0x000fc80003f84270 */
[----:B------:R-:W-:Y:S02]  /*6f00*/  FSEL R183, R183, -INF , P4 ;  /* 0xff800000b7b77808 */ /* 0x000fe40002000000 */
[----:B------:R-:W-:Y:S01]  /*6f10*/  ISETP.GT.AND P4, PT, R9, 0x41, PT ;  /* 0x000000410900780c */ /* 0x000fe20003f84270 */
[----:B------:R-:W-:Y:S03]  /*6f20*/  MUFU.EX2 R189, R189 ;  /* 0x000000bd00bd7308 */ /* 0x000fe60000000800 */
[----:B------:R-:W-:Y:S02]  /*6f30*/  FSEL R181, R155, -INF , P4 ;  /* 0xff8000009bb57808 */ /* 0x000fe40002000000 */
[----:B------:R-:W-:-:S03]  /*6f40*/  ISETP.GT.AND P4, PT, R9, 0x49, PT ;  /* 0x000000490900780c */ /* 0x000fc60003f84270 */
[----:B------:R1:W-:Y:S01]  /*6f50*/  MUFU.EX2 R155, R168 ;  /* 0x000000a8009b7308 */ /* 0x0003e20000000800 */
[----:B------:R-:W-:Y:S02]  /*6f60*/  FSEL R159, R159, -INF , P4 ;  /* 0xff8000009f9f7808 */ /* 0x000fe40002000000 */
[----:B------:R-:W-:-:S04]  /*6f70*/  ISETP.GT.AND P4, PT, R9, 0x51, PT ;  /* 0x000000510900780c */ /* 0x000fc80003f84270 */
[----:B------:R-:W-:Y:S01]  /*6f80*/  FSEL R163, R163, -INF , P4 ;  /* 0xff800000a3a37808 */ /* 0x000fe20002000000 */
[----:B------:R-:W-:Y:S01]  /*6f90*/  MUFU.EX2 R11, R11 ;  /* 0x0000000b000b7308 */ /* 0x000fe20000000800 */
[----:B------:R-:W-:Y:S01]  /*6fa0*/  ISETP.GT.AND P4, PT, R9, 0x59, PT ;  /* 0x000000590900780c */ /* 0x000fe20003f84270 */
[----:B-1----:R-:W-:-:S03]  /*6fb0*/  FFMA.FTZ R168, R2, R157, -R10 ;  /* 0x0000009d02a87223 */ /* 0x002fc6000001080a */
[----:B------:R-:W-:Y:S02]  /*6fc0*/  FSEL R167, R167, -INF , P4 ;  /* 0xff800000a7a77808 */ /* 0x000fe40002000000 */
[----:B------:R-:W-:Y:S01]  /*6fd0*/  ISETP.GT.AND P4, PT, R9, 0x61, PT ;  /* 0x000000610900780c */ /* 0x000fe20003f84270 */
[----:B------:R-:W-:Y:S03]  /*6fe0*/  MUFU.EX2 R20, R20 ;  /* 0x0000001400147308 */ /* 0x000fe60000000800 */
[----:B------:R-:W-:Y:S02]  /*6ff0*/  FSEL R157, R139, -INF , P4 ;  /* 0xff8000008b9d7808 */ /* 0x000fe40002000000 */
[----:B------:R-:W-:-:S03]  /*7000*/  ISETP.GT.AND P4, PT, R9, 0x69, PT ;  /* 0x000000690900780c */ /* 0x000fc60003f84270 */
[----:B------:R1:W-:Y:S01]  /*7010*/  MUFU.EX2 R139, R168 ;  /* 0x000000a8008b7308 */ /* 0x0003e20000000800 */
[----:B------:R-:W-:Y:S02]  /*7020*/  FSEL R143, R143, -INF , P4 ;  /* 0xff8000008f8f7808 */ /* 0x000fe40002000000 */
[----:B------:R-:W-:-:S05]  /*7030*/  ISETP.GT.AND P4, PT, R9, 0x71, PT ;  /* 0x000000710900780c */ /* 0x000fca0003f84270 */
[----:B------:R-:W-:Y:S01]  /*7040*/  MUFU.EX2 R15, R15 ;  /* 0x0000000f000f7308 */ /* 0x000fe20000000800 */
[----:B-1----:R-:W-:-:S01]  /*7050*/  FFMA.FTZ R168, R2, R140, -R10 ;  /* 0x0000008c02a87223 */ /* 0x002fc2000001080a */
[C-C-:B------:R-:W-:Y:S01]  /*7060*/  FFMA.FTZ R140, R2.reuse, R141, -R10.reuse ;  /* 0x0000008d028c7223 */ /* 0x140fe2000001080a */
[----:B------:R-:W-:-:S01]  /*7070*/  FFMA.FTZ R141, R2, R144, -R10 ;  /* 0x00000090028d7223 */ /* 0x000fc2000001080a */
[C-C-:B------:R-:W-:Y:S01]  /*7080*/  FFMA.FTZ R144, R2.reuse, R145, -R10.reuse ;  /* 0x0000009102907223 */ /* 0x140fe2000001080a */
[----:B------:R-:W-:-:S01]  /*7090*/  FFMA.FTZ R145, R2, R148, -R10 ;  /* 0x0000009402917223 */ /* 0x000fc2000001080a */
[C-C-:B------:R-:W-:Y:S01]  /*70a0*/  FFMA.FTZ R148, R2.reuse, R149, -R10.reuse ;  /* 0x0000009502947223 */ /* 0x140fe2000001080a */
[----:B------:R-:W-:-:S01]  /*70b0*/  FFMA.FTZ R149, R2, R213, -R10 ;  /* 0x000000d502957223 */ /* 0x000fc2000001080a */
[----:B------:R-:W-:Y:S01]  /*70c0*/  MUFU.EX2 R21, R21 ;  /* 0x0000001500157308 */ /* 0x000fe20000000800 */
[----:B------:R-:W-:Y:S02]  /*70d0*/  WARPGROUP.DEPBAR.LE gsb0, 0x0 ;  /* 0x00008000000079c5 */ /* 0x000fe40000010000 */
[----:B------:R-:W-:Y:S01]  /*70e0*/  FSEL R209, R194, -INF , P3 ;  /* 0xff800000c2d17808 */ /* 0x000fe20001800000 */
[----:B------:R-:W-:Y:S01]  /*70f0*/  WARPGROUP.ARRIVE ;  /* 0x00000000000079c5 */ /* 0x000fe20000000000 */
[----:B------:R-:W-:-:S03]  /*7100*/  ISETP.GT.AND P3, PT, R9, 0x18, PT ;  /* 0x000000180900780c */ /* 0x000fc60003f64270 */
[----:B------:R-:W-:Y:S01]  /*7110*/  MUFU.EX2 R177, R177 ;  /* 0x000000b100b17308 */ /* 0x000fe20000000800 */
[----:B------:R-:W-:Y:S02]  /*7120*/  FMNMX.FTZ R132, R209, R132, !PT ;  /* 0x00000084d1847209 */ /* 0x000fe40007810000 */
[----:B------:R-:W-:Y:S01]  /*7130*/  FSEL R169, R198, -INF , P3 ;  /* 0xff800000c6a97808 */ /* 0x000fe20001800000 */
[----:B------:R-:W-:Y:S01]  /*7140*/  QGMMA.64x192x32.F32.E4M3.E4M3 R24, R204, gdesc[UR8], R24, gsb0 ;  /* 0x02e00008cc187df3 */ /* 0x000fe20008000818 */
[----:B------:R-:W-:Y:S01]  /*7150*/  FMNMX.FTZ R132, R195, R132, !PT ;  /* 0x00000084c3847209 */ /* 0x000fe20007810000 */
[----:B------:R-:W-:Y:S01]  /*7160*/  UIADD3 UR10, UR14, 0x600, URZ ;  /* 0x000006000e0a7890 */ /* 0x000fe2000fffe03f */
[----:B------:R-:W-:Y:S01]  /*7170*/  ISETP.GT.AND P3, PT, R9, 0x20, PT ;  /* 0x000000200900780c */ /* 0x000fe20003f64270 */
[----:B------:R-:W-:Y:S01]  /*7180*/  UMOV UR11, 0xc0000010 ;  /* 0xc0000010000b7882 */ /* 0x000fe20000000000 */
[----:B------:R-:W-:Y:S01]  /*7190*/  FMNMX.FTZ R132, R169, R132, !PT ;  /* 0x00000084a9847209 */ /* 0x000fe20007810000 */
[----:B------:R-:W-:Y:S01]  /*71a0*/  MUFU.EX2 R153, R153 ;  /* 0x0000009900997308 */ /* 0x000fe20000000800 */
[----:B------:R-:W-:-:S02]  /*71b0*/  FSEL R211, R170, -INF , P3 ;  /* 0xff800000aad37808 */ /* 0x000fc40001800000 */
[----:B------:R-:W-:Y:S02]  /*71c0*/  FMNMX.FTZ R152, R199, R132, !PT ;  /* 0x00000084c7987209 */ /* 0x000fe40007810000 */
[----:B------:R-:W-:Y:S02]  /*71d0*/  ISETP.GT.AND P3, PT, R9, 0x28, PT ;  /* 0x000000280900780c */ /* 0x000fe40003f64270 */
[----:B------:R-:W-:Y:S01]  /*71e0*/  FMNMX.FTZ R152, R211, R152, !PT ;  /* 0x00000098d3987209 */ /* 0x000fe20007810000 */
[----:B------:R-:W-:Y:S01]  /*71f0*/  MUFU.EX2 R132, R160 ;  /* 0x000000a000847308 */ /* 0x000fe20000000800 */
[----:B------:R-:W-:Y:S02]  /*7200*/  FSEL R173, R174, -INF , P3 ;  /* 0xff800000aead7808 */ /* 0x000fe40001800000 */
[----:B------:R-:W-:Y:S02]  /*7210*/  FMNMX.FTZ R156, R171, R152, !PT ;  /* 0x00000098ab9c7209 */ /* 0x000fe40007810000 */
[----:B------:R-:W-:-:S02]  /*7220*/  ISETP.GT.AND P3, PT, R9, 0x30, PT ;  /* 0x000000300900780c */ /* 0x000fc40003f64270 */
[----:B------:R-:W-:Y:S01]  /*7230*/  FMNMX.FTZ R156, R173, R156, !PT ;  /* 0x0000009cad9c7209 */ /* 0x000fe20007810000 */
[----:B------:R1:W-:Y:S01]  /*7240*/  MUFU.EX2 R152, R164 ;  /* 0x000000a400987308 */ /* 0x0003e20000000800 */
[----:B------:R-:W-:Y:S02]  /*7250*/  FSEL R217, R178, -INF , P3 ;  /* 0xff800000b2d97808 */ /* 0x000fe40001800000 */
[----:B------:R-:W-:Y:S02]  /*7260*/  FMNMX.FTZ R156, R175, R156, !PT ;  /* 0x0000009caf9c7209 */ /* 0x000fe40007810000 */
[----:B------:R-:W-:Y:S02]  /*7270*/  ISETP.GT.AND P3, PT, R9, 0x38, PT ;  /* 0x000000380900780c */ /* 0x000fe40003f64270 */
[----:B------:R-:W-:Y:S01]  /*7280*/  FMNMX.FTZ R156, R217, R156, !PT ;  /* 0x0000009cd99c7209 */ /* 0x000fe20007810000 */
[----:B------:R-:W-:Y:S01]  /*7290*/  MUFU.EX2 R140, R140 ;  /* 0x0000008c008c7308 */ /* 0x000fe20000000800 */
[----:B-1----:R-:W-:-:S01]  /*72a0*/  FFMA.FTZ R164, R2, R219, -R10 ;  /* 0x000000db02a47223 */ /* 0x002fc2000001080a */
[----:B------:R-:W-:-:S02]  /*72b0*/  FSEL R182, R182, -INF , P3 ;  /* 0xff800000b6b67808 */ /* 0x000fc40001800000 */
[----:B------:R-:W-:Y:S02]  /*72c0*/  FMNMX.FTZ R219, R179, R156, !PT ;  /* 0x0000009cb3db7209 */ /* 0x000fe40007810000 */
[----:B------:R-:W-:Y:S02]  /*72d0*/  ISETP.GT.AND P3, PT, R9, 0x40, PT ;  /* 0x000000400900780c */ /* 0x000fe40003f64270 */
[----:B------:R-:W-:Y:S01]  /*72e0*/  FMNMX.FTZ R160, R182, R219, !PT ;  /* 0x000000dbb6a07209 */ /* 0x000fe20007810000 */
[----:B------:R1:W-:Y:S01]  /*72f0*/  MUFU.EX2 R156, R164 ;  /* 0x000000a4009c7308 */ /* 0x0003e20000000800 */
[----:B------:R-:W-:Y:S01]  /*7300*/  FSEL R219, R154, -INF , P3 ;  /* 0xff8000009adb7808 */ /* 0x000fe20001800000 */
[----:B------:R-:W-:Y:S01]  /*7310*/  FFMA.FTZ R154, R2, R231, -R10 ;  /* 0x000000e7029a7223 */ /* 0x000fe2000001080a */
[----:B------:R-:W-:Y:S02]  /*7320*/  FMNMX.FTZ R160, R183, R160, !PT ;  /* 0x000000a0b7a07209 */ /* 0x000fe40007810000 */
[----:B------:R-:W-:-:S02]  /*7330*/  ISETP.GT.AND P3, PT, R9, 0x48, PT ;  /* 0x000000480900780c */ /* 0x000fc40003f64270 */
[----:B------:R-:W-:Y:S01]  /*7340*/  FMNMX.FTZ R160, R219, R160, !PT ;  /* 0x000000a0dba07209 */ /* 0x000fe20007810000 */
[----:B------:R-:W-:Y:S01]  /*7350*/  MUFU.EX2 R154, R154 ;  /* 0x0000009a009a7308 */ /* 0x000fe20000000800 */
[----:B------:R-:W-:Y:S01]  /*7360*/  FSEL R158, R158, -INF , P3 ;  /* 0xff8000009e9e7808 */ /* 0x000fe20001800000 */
[----:B-1----:R-:W-:Y:S01]  /*7370*/  FFMA.FTZ R164, R2, R233, -R10 ;  /* 0x000000e902a47223 */ /* 0x002fe2000001080a */
[----:B------:R-:W-:Y:S02]  /*7380*/  FMNMX.FTZ R231, R181, R160, !PT ;  /* 0x000000a0b5e77209 */ /* 0x000fe40007810000 */
[----:B------:R-:W-:Y:S02]  /*7390*/  ISETP.GT.AND P3, PT, R9, 0x50, PT ;  /* 0x000000500900780c */ /* 0x000fe40003f64270 */
        /* <DEDUP_REMOVED lines=12> */
[----:B------:R-:W-:Y:S01]  /*7460*/  FSEL R233, R138, -INF , P3 ;  /* 0xff8000008ae97808 */ /* 0x000fe20001800000 */
[--C-:B------:R-:W-:Y:S01]  /*7470*/  FFMA.FTZ R138, R2, R235, -R10.reuse ;  /* 0x000000eb028a7223 */ /* 0x100fe2000001080a */
[----:B------:R-:W-:Y:S02]  /*7480*/  FMNMX.FTZ R162, R167, R162, !PT ;  /* 0x000000a2a7a27209 */ /* 0x000fe40007810000 */
[----:B------:R-:W-:Y:S02]  /*7490*/  ISETP.GT.AND P3, PT, R9, 0x68, PT ;  /* 0x000000680900780c */ /* 0x000fe40003f64270 */
[----:B------:R-:W-:Y:S01]  /*74a0*/  FMNMX.FTZ R162, R233, R162, !PT ;  /* 0x000000a2e9a27209 */ /* 0x000fe20007810000 */
[----:B------:R-:W-:Y:S01]  /*74b0*/  MUFU.EX2 R138, R138 ;  /* 0x0000008a008a7308 */ /* 0x000fe20000000800 */
[----:B------:R-:W-:Y:S01]  /*74c0*/  FSEL R142, R142, -INF , P3 ;  /* 0xff8000008e8e7808 */ /* 0x000fe20001800000 */
[----:B-1----:R-:W-:Y:S01]  /*74d0*/  FFMA.FTZ R164, R2, R161, -R10 ;  /* 0x000000a102a47223 */ /* 0x002fe2000001080a */
[----:B------:R-:W-:-:S02]  /*74e0*/  FMNMX.FTZ R235, R157, R162, !PT ;  /* 0x000000a29deb7209 */ /* 0x000fc40007810000 */
[----:B------:R-:W-:Y:S02]  /*74f0*/  ISETP.GT.AND P3, PT, R9, 0x70, PT ;  /* 0x000000700900780c */ /* 0x000fe40003f64270 */
[----:B------:R-:W-:Y:S01]  /*7500*/  FMNMX.FTZ R162, R142, R235, !PT ;  /* 0x000000eb8ea27209 */ /* 0x000fe20007810000 */
[----:B------:R-:W-:Y:S01]  /*7510*/  MUFU.EX2 R145, R145 ;  /* 0x0000009100917308 */ /* 0x000fe20000000800 */
[----:B------:R-:W-:Y:S01]  /*7520*/  FSEL R235, R146, -INF , P3 ;  /* 0xff80000092eb7808 */ /* 0x000fe20001800000 */
[----:B------:R-:W-:Y:S01]  /*7530*/  FFMA.FTZ R146, R2, R237, -R10 ;  /* 0x000000ed02927223 */ /* 0x000fe2000001080a */
[----:B------:R-:W-:Y:S02]  /*7540*/  FMNMX.FTZ R162, R143, R162, !PT ;  /* 0x000000a28fa27209 */ /* 0x000fe40007810000 */
[----:B------:R-:W-:Y:S02]  /*7550*/  ISETP.GT.AND P3, PT, R9, 0x78, PT ;  /* 0x000000780900780c */ /* 0x000fe40003f64270 */
[----:B------:R-:W-:Y:S01]  /*7560*/  FSEL R161, R147, -INF , P4 ;  /* 0xff80000093a17808 */ /* 0x000fe20002000000 */
[----:B------:R-:W-:Y:S01]  /*7570*/  MUFU.EX2 R146, R146 ;  /* 0x0000009200927308 */ /* 0x000fe20000000800 */
[----:B------:R-:W-:-:S02]  /*7580*/  FMNMX.FTZ R162, R235, R162, !PT ;  /* 0x000000a2eba27209 */ /* 0x000fc40007810000 */
[----:B------:R-:W-:Y:S02]  /*7590*/  ISETP.GT.AND P4, PT, R9, 0x79, PT ;  /* 0x000000790900780c */ /* 0x000fe40003f84270 */
[----:B------:R-:W-:Y:S02]  /*75a0*/  FSEL R150, R150, -INF , P3 ;  /* 0xff80000096967808 */ /* 0x000fe40001800000 */
[----:B------:R-:W-:Y:S01]  /*75b0*/  FMNMX.FTZ R237, R161, R162, !PT ;  /* 0x000000a2a1ed7209 */ /* 0x000fe20007810000 */
[----:B------:R1:W-:Y:S01]  /*75c0*/  MUFU.EX2 R147, R164 ;  /* 0x000000a400937308 */ /* 0x0003e20000000800 */
[----:B------:R-:W-:Y:S02]  /*75d0*/  FSEL R151, R151, -INF , P4 ;  /* 0xff80000097977808 */ /* 0x000fe40002000000 */
[----:B------:R-:W-:Y:S02]  /*75e0*/  ISETP.GT.AND P3, PT, R9, 0x80, PT ;  /* 0x000000800900780c */ /* 0x000fe40003f64270 */
[----:B------:R-:W-:-:S02]  /*75f0*/  FMNMX.FTZ R162, R150, R237, !PT ;  /* 0x000000ed96a27209 */ /* 0x000fc40007810000 */
[----:B------:R-:W-:Y:S01]  /*7600*/  ISETP.GT.AND P4, PT, R9, 0x81, PT ;  /* 0x000000810900780c */ /* 0x000fe20003f84270 */
[----:B------:R-:W-:Y:S01]  /*7610*/  MUFU.EX2 R148, R148 ;  /* 0x0000009400947308 */ /* 0x000fe20000000800 */
[----:B------:R-:W-:Y:S01]  /*7620*/  FSEL R237, R122, -INF , P3 ;  /* 0xff8000007aed7808 */ /* 0x000fe20001800000 */
[C-C-:B-1----:R-:W-:Y:S01]  /*7630*/  FFMA.FTZ R164, R2.reuse, R165, -R10.reuse ;  /* 0x000000a502a47223 */ /* 0x142fe2000001080a */
[----:B------:R-:W-:Y:S01]  /*7640*/  FMNMX.FTZ R162, R151, R162, !PT ;  /* 0x000000a297a27209 */ /* 0x000fe20007810000 */
[----:B------:R-:W-:Y:S01]  /*7650*/  FFMA.FTZ R122, R2, R136, -R10 ;  /* 0x00000088027a7223 */ /* 0x000fe2000001080a */
        /* <DEDUP_REMOVED lines=9> */
[----:B------:R-:W-:Y:S02]  /*76f0*/  FSEL R127, R127, -INF , P4 ;  /* 0xff8000007f7f7808 */ /* 0x000fe40002000000 */
[----:B------:R-:W-:-:S02]  /*7700*/  FMNMX.FTZ R162, R126, R162, !PT ;  /* 0x000000a27ea27209 */ /* 0x000fc40007810000 */
[----:B------:R-:W-:Y:S01]  /*7710*/  ISETP.GT.AND P4, PT, R9, 0x91, PT ;  /* 0x000000910900780c */ /* 0x000fe20003f84270 */
[----:B------:R-:W-:Y:S01]  /*7720*/  MUFU.EX2 R122, R122 ;  /* 0x0000007a007a7308 */ /* 0x000fe20000000800 */
[----:B------:R-:W-:Y:S01]  /*7730*/  FSEL R130, R130, -INF , P3 ;  /* 0xff80000082827808 */ /* 0x000fe20001800000 */
[----:B-1----:R-:W-:Y:S01]  /*7740*/  FFMA.FTZ R164, R2, R137, -R10 ;  /* 0x0000008902a47223 */ /* 0x002fe2000001080a */
        /* <DEDUP_REMOVED lines=10> */
[----:B------:R-:W-:-:S04]  /*77f0*/  FMNMX.FTZ R9, R134, R9, !PT ;  /* 0x0000000986097209 */ /* 0x000fc80007810000 */
[----:B------:R-:W-:Y:S01]  /*7800*/  FMNMX.FTZ R9, R136, R9, !PT ;  /* 0x0000000988097209 */ /* 0x000fe20007810000 */
[----:B------:R2:W-:Y:S04]  /*7810*/  MUFU.EX2 R135, R168 ;  /* 0x000000a800877308 */ /* 0x0005e80000000800 */
[----:B------:R-:W1:Y:S04]  /*7820*/  SHFL.BFLY PT, R162, R9, 0x2, 0x1f ;  /* 0x0c401f0009a27f89 */ /* 0x000e6800000e0000 */
[----:B------:R-:W-:Y:S08]  /*7830*/  MUFU.EX2 R124, R124 ;  /* 0x0000007c007c7308 */ /* 0x000ff00000000800 */
[----:B------:R-:W-:Y:S08]  /*7840*/  MUFU.EX2 R125, R125 ;  /* 0x0000007d007d7308 */ /* 0x000ff00000000800 */
[----:B------:R-:W-:Y:S01]  /*7850*/  MUFU.EX2 R149, R149 ;  /* 0x0000009500957308 */ /* 0x000fe20000000800 */
[----:B-1----:R-:W-:Y:S01]  /*7860*/  FMNMX.FTZ R164, R9, R162, !PT ;  /* 0x000000a209a47209 */ /* 0x002fe20007810000 */
[C-C-:B------:R-:W-:Y:S01]  /*7870*/  FFMA.FTZ R162, R2.reuse, R129, -R10.reuse ;  /* 0x0000008102a27223 */ /* 0x140fe2000001080a */
[----:B------:R-:W-:-:S01]  /*7880*/  FFMA.FTZ R129, R2, R215, -R10 ;  /* 0x000000d702817223 */ /* 0x000fc2000001080a */
[----:B------:R-:W-:-:S02]  /*7890*/  FFMA.FTZ R10, R2, R133, -R10 ;  /* 0x00000085020a7223 */ /* 0x000fc4000001080a */
[----:B------:R-:W1:Y:S02]  /*78a0*/  SHFL.BFLY PT, R9, R164, 0x1, 0x1f ;  /* 0x0c201f00a4097f89 */ /* 0x000e6400000e0000 */
[----:B------:R-:W-:Y:S08]  /*78b0*/  MUFU.EX2 R162, R162 ;  /* 0x000000a200a27308 */ /* 0x000ff00000000800 */
[----:B------:R-:W-:Y:S01]  /*78c0*/  MUFU.EX2 R129, R129 ;  /* 0x0000008100817308 */ /* 0x000fe20000000800 */
[----:B------:R-:W-:-:S02]  /*78d0*/  WARPGROUP.DEPBAR.LE gsb0, 0x0 ;  /* 0x00008000000079c5 */ /* 0x000fc40000010000 */
[----:B------:R-:W-:-:S05]  /*78e0*/  WARPGROUP.ARRIVE ;  /* 0x00000000000079c5 */ /* 0x000fca0000000000 */
[----:B------:R-:W-:Y:S01]  /*78f0*/  MUFU.EX2 R10, R10 ;  /* 0x0000000a000a7308 */ /* 0x000fe20000000800 */
[----:B------:R-:W-:Y:S01]  /*7900*/  QGMMA.64x192x32.F32.E4M3.E4M3 R24, R200, gdesc[UR8], R24, gsb0 ;  /* 0x02e00008c8187df3 */ /* 0x000fe20008000818 */
[----:B-1----:R-:W-:Y:S02]  /*7910*/  FMNMX.FTZ R9, R164, R9, !PT ;  /* 0x00000009a4097209 */ /* 0x002fe40007810000 */
[----:B------:R-:W-:Y:S02]  /*7920*/  FSEL R164, R0, RZ, P2 ;  /* 0x000000ff00a47208 */ /* 0x000fe40001000000 */
[----:B------:R-:W-:Y:S01]  /*7930*/  FSETP.NEU.FTZ.AND P2, PT, R9, -INF , PT ;  /* 0xff8000000900780b */ /* 0x000fe20003f5d000 */
[----:B------:R-:W-:Y:S02]  /*7940*/  FFMA.FTZ R133, R2, R9, -8 ;  /* 0xc100000002857423 */ /* 0x000fe40000010009 */
[----:B------:R-:W-:-:S03]  /*7950*/  FADD.FTZ R7, -R164, R7 ;  /* 0x00000007a4077221 */ /* 0x000fc60000010100 */
[----:B------:R-:W-:Y:S01]  /*7960*/  FSEL R133, R133, RZ, P2 ;  /* 0x000000ff85857208 */ /* 0x000fe20001000000 */
[----:B------:R-:W-:-:S04]  /*7970*/  FMUL.FTZ R7, R2, R7 ;  /* 0x0000000702077220 */ /* 0x000fc80000410000 */
[C-C-:B------:R-:W-:Y:S01]  /*7980*/  FFMA.FTZ R180, R2.reuse, R183, -R133.reuse ;  /* 0x000000b702b47223 */ /* 0x140fe20000010885 */
[----:B------:R-:W-:Y:S01]  /*7990*/  FSEL R183, R9, RZ, P2 ;  /* 0x000000ff09b77208 */ /* 0x000fe20001000000 */
[C-C-:B------:R-:W-:Y:S01]  /*79a0*/  FFMA.FTZ R164, R2.reuse, R13, -R133.reuse ;  /* 0x0000000d02a47223 */ /* 0x140fe20000010885 */
[----:B------:R-:W-:-:S01]  /*79b0*/  FFMA.FTZ R13, R2, R193, -R133 ;  /* 0x000000c1020d7223 */ /* 0x000fc20000010885 */
[----:B------:R-:W1:Y:S01]  /*79c0*/  MUFU.EX2 R7, R7 ;  /* 0x0000000700077308 */ /* 0x000e620000000800 */
[----:B--2---:R-:W-:-:S01]  /*79d0*/  FFMA.FTZ R168, R2, R197, -R133 ;  /* 0x000000c502a87223 */ /* 0x004fc20000010885 */
[----:B------:R-:W-:Y:S01]  /*79e0*/  FADD.FTZ R183, -R183, R8 ;  /* 0x00000008b7b77221 */ /* 0x000fe20000010100 */
[----:B------:R-:W-:-:S01]  /*79f0*/  FFMA.FTZ R191, R2, R191, -R133 ;  /* 0x000000bf02bf7223 */ /* 0x000fc20000010885 */
[C-C-:B------:R-:W-:Y:S01]  /*7a00*/  FFMA.FTZ R170, R2.reuse, R209, -R133.reuse ;  /* 0x000000d102aa7223 */ /* 0x140fe20000010885 */
[----:B------:R-:W-:-:S01]  /*7a10*/  FFMA.FTZ R184, R2, R158, -R133 ;  /* 0x0000009e02b87223 */ /* 0x000fc20000010885 */
[C---:B------:R-:W-:Y:S01]  /*7a20*/  FMUL.FTZ R183, R2.reuse, R183 ;  /* 0x000000b702b77220 */ /* 0x040fe20000410000 */
[----:B------:R-:W-:-:S01]  /*7a30*/  FFMA.FTZ R193, R2, R195, -R133 ;  /* 0x000000c302c17223 */ /* 0x000fc20000010885 */
[----:B------:R-:W-:Y:S01]  /*7a40*/  MUFU.EX2 R164, R164 ;  /* 0x000000a400a47308 */ /* 0x000fe20000000800 */
        /* <DEDUP_REMOVED lines=24> */
[----:B------:R-:W-:-:S01]  /*7bd0*/  FFMA.FTZ R150, R2, R150, -R133 ;  /* 0x0000009602967223 */ /* 0x000fc20000010885 */
[C-C-:B------:R-:W-:Y:S01]  /*7be0*/  FFMA.FTZ R151, R2.reuse, R151, -R133.reuse ;  /* 0x0000009702977223 */ /* 0x140fe20000010885 */
[----:B------:R-:W-:-:S01]  /*7bf0*/  FFMA.FTZ R165, R2, R165, -R133 ;  /* 0x000000a502a57223 */ /* 0x000fc20000010885 */
[C-C-:B------:R-:W-:Y:S01]  /*7c00*/  FFMA.FTZ R126, R2.reuse, R126, -R133.reuse ;  /* 0x0000007e027e7223 */ /* 0x140fe20000010885 */
[----:B------:R-:W-:-:S01]  /*7c10*/  FFMA.FTZ R127, R2, R127, -R133 ;  /* 0x0000007f027f7223 */ /* 0x000fc20000010885 */
[C-C-:B------:R-:W-:Y:S01]  /*7c20*/  FFMA.FTZ R130, R2.reuse, R130, -R133.reuse ;  /* 0x0000008202827223 */ /* 0x140fe20000010885 */
[----:B------:R-:W-:-:S01]  /*7c30*/  FFMA.FTZ R137, R2, R137, -R133 ;  /* 0x0000008902897223 */ /* 0x000fc20000010885 */
[----:B------:R-:W4:Y:S01]  /*7c40*/  MUFU.EX2 R191, R191 ;  /* 0x000000bf00bf7308 */ /* 0x000f220000000800 */
[----:B------:R-:W-:-:S07]  /*7c50*/  FFMA.FTZ R134, R2, R134, -R133 ;  /* 0x0000008602867223 */ /* 0x000fce0000010885 */
[----:B------:R-:W5:Y:S08]  /*7c60*/  MUFU.EX2 R170, R170 ;  /* 0x000000aa00aa7308 */ /* 0x000f700000000800 */
[----:B------:R2:W-:Y:S08]  /*7c70*/  MUFU.EX2 R8, R184 ;  /* 0x000000b800087308 */ /* 0x0005f00000000800 */
[----:B------:R-:W5:Y:S01]  /*7c80*/  MUFU.EX2 R193, R193 ;  /* 0x000000c100c17308 */ /* 0x000f620000000800 */
[----:B--2---:R-:W-:-:S01]  /*7c90*/  FFMA.FTZ R184, R183, R3, R164 ;  /* 0x00000003b7b87223 */ /* 0x004fc200000100a4 */
[----:B------:R-:W-:-:S03]  /*7ca0*/  FADD.FTZ R3, R185, R4 ;  /* 0x00000004b9037221 */ /* 0x000fc60000010000 */
[----:B-1----:R-:W-:Y:S01]  /*7cb0*/  FADD.FTZ R195, R13, R184 ;  /* 0x000000b80dc37221 */ /* 0x002fe20000010000 */
[----:B------:R-:W-:-:S02]  /*7cc0*/  FADD.FTZ R4, R14, R3 ;  /* 0x000000030e047221 */ /* 0x000fc40000010000 */
[----:B------:R-:W1:Y:S01]  /*7cd0*/  MUFU.EX2 R169, R169 ;  /* 0x000000a900a97308 */ /* 0x000e620000000800 */
[----:B---3--:R-:W-:-:S01]  /*7ce0*/  FADD.FTZ R184, R168, R195 ;  /* 0x000000c3a8b87221 */ /* 0x008fc20000010000 */
[----:B------:R-:W-:-:S03]  /*7cf0*/  FADD.FTZ R4, R189, R4 ;  /* 0x00000004bd047221 */ /* 0x000fc60000010000 */
[----:B----4-:R-:W-:Y:S01]  /*7d00*/  FADD.FTZ R3, R191, R184 ;  /* 0x000000b8bf037221 */ /* 0x010fe20000010000 */
[----:B------:R-:W-:-:S01]  /*7d10*/  FADD.FTZ R195, R11, R4 ;  /* 0x000000040bc37221 */ /* 0x000fc20000010000 */
[----:B------:R-:W-:Y:S01]  /*7d20*/  FFMA.FTZ R184, R2, R233, -R133 ;  /* 0x000000e902b87223 */ /* 0x000fe20000010885 */
[----:B------:R-:W2:Y:S01]  /*7d30*/  MUFU.EX2 R172, R172 ;  /* 0x000000ac00ac7308 */ /* 0x000ea20000000800 */
[----:B-----5:R-:W-:-:S01]  /*7d40*/  FADD.FTZ R4, R170, R3 ;  /* 0x00000003aa047221 */ /* 0x020fc20000010000 */
[----:B------:R-:W-:-:S03]  /*7d50*/  FADD.FTZ R195, R20, R195 ;  /* 0x000000c314c37221 */ /* 0x000fc60000010000 */
[----:B------:R-:W-:Y:S01]  /*7d60*/  FADD.FTZ R4, R193, R4 ;  /* 0x00000004c1047221 */ /* 0x000fe20000010000 */
[----:B------:R-:W-:-:S02]  /*7d70*/  FADD.FTZ R186, R6, R195 ;  /* 0x000000c306ba7221 */ /* 0x000fc40000010000 */
[----:B------:R-:W3:Y:S01]  /*7d80*/  MUFU.EX2 R174, R174 ;  /* 0x000000ae00ae7308 */ /* 0x000ee20000000800 */
[----:B-1----:R-:W-:-:S01]  /*7d90*/  FADD.FTZ R3, R169, R4 ;  /* 0x00000004a9037221 */ /* 0x002fc20000010000 */
[----:B------:R-:W-:-:S04]  /*7da0*/  FADD.FTZ R186, R187, R186 ;  /* 0x000000babbba7221 */ /* 0x000fc80000010000 */
[----:B------:R-:W-:Y:S02]  /*7db0*/  FADD.FTZ R195, R15, R186 ;  /* 0x000000ba0fc37221 */ /* 0x000fe40000010000 */
[----:B------:R-:W1:Y:S01]  /*7dc0*/  MUFU.EX2 R171, R171 ;  /* 0x000000ab00ab7308 */ /* 0x000e620000000800 */
[----:B--2---:R-:W-:-:S01]  /*7dd0*/  FADD.FTZ R3, R172, R3 ;  /* 0x00000003ac037221 */ /* 0x004fc20000010000 */
[----:B------:R-:W-:-:S06]  /*7de0*/  FADD.FTZ R186, R128, R195 ;  /* 0x000000c380ba7221 */ /* 0x000fcc0000010000 */
[----:B------:R-:W2:Y:S01]  /*7df0*/  MUFU.EX2 R173, R173 ;  /* 0x000000ad00ad7308 */ /* 0x000ea20000000800 */
[----:B---3--:R-:W-:-:S01]  /*7e00*/  FADD.FTZ R4, R174, R3 ;  /* 0x00000003ae047221 */ /* 0x008fc20000010000 */
[----:B------:R-:W-:Y:S01]  /*7e10*/  FADD.FTZ R3, R21, R186 ;  /* 0x000000ba15037221 */ /* 0x000fe20000010000 */
[----:B------:R-:W-:-:S03]  /*7e20*/  FFMA.FTZ R186, R2, R235, -R133 ;  /* 0x000000eb02ba7223 */ /* 0x000fc60000010885 */
[----:B------:R-:W-:Y:S02]  /*7e30*/  FADD.FTZ R3, R132, R3 ;  /* 0x0000000384037221 */ /* 0x000fe40000010000 */
[----:B------:R-:W3:Y:S01]  /*7e40*/  MUFU.EX2 R176, R176 ;  /* 0x000000b000b07308 */ /* 0x000ee20000000800 */
[----:B-1----:R-:W-:-:S01]  /*7e50*/  FADD.FTZ R4, R171, R4 ;  /* 0x00000004ab047221 */ /* 0x002fc20000010000 */
[----:B------:R-:W-:-:S06]  /*7e60*/  FADD.FTZ R188, R152, R3 ;  /* 0x0000000398bc7221 */ /* 0x000fcc0000010000 */
[----:B------:R-:W1:Y:S01]  /*7e70*/  MUFU.EX2 R175, R175 ;  /* 0x000000af00af7308 */ /* 0x000e620000000800 */
[----:B--2---:R-:W-:-:S07]  /*7e80*/  FADD.FTZ R195, R173, R4 ;  /* 0x00000004adc37221 */ /* 0x004fce0000010000 */
        /* <DEDUP_REMOVED lines=11> */
[----:B------:R-:W-:-:S06]  /*7f40*/  FADD.FTZ R4, R154, R195 ;  /* 0x000000c39a047221 */ /* 0x000fcc0000010000 */
[----:B------:R-:W3:Y:S01]  /*7f50*/  MUFU.EX2 R181, R181 ;  /* 0x000000b500b57308 */ /* 0x000ee20000000800 */
[----:B-1----:R-:W-:-:S07]  /*7f60*/  FADD.FTZ R3, R180, R3 ;  /* 0x00000003b4037221 */ /* 0x002fce0000010000 */
[----:B------:R-:W1:Y:S01]  /*7f70*/  MUFU.EX2 R159, R159 ;  /* 0x0000009f009f7308 */ /* 0x000e620000000800 */
[----:B--2---:R-:W-:-:S01]  /*7f80*/  FADD.FTZ R188, R182, R3 ;  /* 0x00000003b6bc7221 */ /* 0x004fc20000010000 */
[----:B------:R-:W-:-:S04]  /*7f90*/  FADD.FTZ R3, R153, R4 ;  /* 0x0000000499037221 */ /* 0x000fc80000010000 */
[----:B------:R-:W-:Y:S02]  /*7fa0*/  FADD.FTZ R4, R160, R3 ;  /* 0x00000003a0047221 */ /* 0x000fe40000010000 */
[----:B------:R-:W2:Y:S01]  /*7fb0*/  MUFU.EX2 R158, R158 ;  /* 0x0000009e009e7308 */ /* 0x000ea20000000800 */
[----:B---3--:R-:W-:-:S01]  /*7fc0*/  FADD.FTZ R195, R181, R188 ;  /* 0x000000bcb5c37221 */ /* 0x008fc20000010000 */
[----:B------:R-:W-:-:S03]  /*7fd0*/  FADD.FTZ R3, R139, R4 ;  /* 0x000000048b037221 */ /* 0x000fc60000010000 */
[----:B------:R-:W-:Y:S01]  /*7fe0*/  FADD.FTZ R188, R8, R195 ;  /* 0x000000c308bc7221 */ /* 0x000fe20000010000 */
[----:B------:R-:W-:-:S02]  /*7ff0*/  FADD.FTZ R4, R138, R3 ;  /* 0x000000038a047221 */ /* 0x000fc40000010000 */
[----:B------:R-:W3:Y:S01]  /*8000*/  MUFU.EX2 R163, R163 ;  /* 0x000000a300a37308 */ /* 0x000ee20000000800 */
[----:B-1----:R-:W-:-:S01]  /*8010*/  FADD.FTZ R195, R159, R188 ;  /* 0x000000bc9fc37221 */ /* 0x002fc20000010000 */
[----:B------:R-:W-:Y:S01]  /*8020*/  FADD.FTZ R3, R147, R4 ;  /* 0x0000000493037221 */ /* 0x000fe20000010000 */
[----:B------:R-:W-:-:S01]  /*8030*/  FFMA.FTZ R188, R2, R237, -R133 ;  /* 0x000000ed02bc7223 */ /* 0x000fc20000010885 */
[----:B------:R-:W-:Y:S02]  /*8040*/  WARPGROUP.DEPBAR.LE gsb0, 0x0 ;  /* 0x00008000000079c5 */ /* 0x000fe40000010000 */
[----:B------:R-:W-:-:S01]  /*8050*/  FADD.FTZ R4, R146, R3 ;  /* 0x0000000392047221 */ /* 0x000fc20000010000 */
[----:B------:R-:W-:Y:S01]  /*8060*/  FFMA.FTZ R133, R2, R136, -R133 ;  /* 0x0000008802857223 */ /* 0x000fe20000010885 */
[----:B------:R-:W1:Y:S01]  /*8070*/  MUFU.EX2 R166, R166 ;  /* 0x000000a600a67308 */ /* 0x000e620000000800 */
[----:B--2---:R-:W-:-:S01]  /*8080*/  FADD.FTZ R190, R158, R195 ;  /* 0x000000c39ebe7221 */ /* 0x004fc20000010000 */
[----:B------:R-:W-:-:S04]  /*8090*/  FADD.FTZ R3, R123, R4 ;  /* 0x000000047b037221 */ /* 0x000fc80000010000 */
[----:B------:R-:W-:Y:S02]  /*80a0*/  FADD.FTZ R4, R122, R3 ;  /* 0x000000037a047221 */ /* 0x000fe40000010000 */
[----:B------:R-:W2:Y:S01]  /*80b0*/  MUFU.EX2 R167, R167 ;  /* 0x000000a700a77308 */ /* 0x000ea20000000800 */
[----:B---3--:R-:W-:-:S01]  /*80c0*/  FADD.FTZ R195, R163, R190 ;  /* 0x000000bea3c37221 */ /* 0x008fc20000010000 */
[----:B------:R-:W-:-:S06]  /*80d0*/  FADD.FTZ R4, R131, R4 ;  /* 0x0000000483047221 */ /* 0x000fcc0000010000 */
[----:B------:R-:W3:Y:S01]  /*80e0*/  MUFU.EX2 R184, R184 ;  /* 0x000000b800b87308 */ /* 0x000ee20000000800 */
[----:B-1----:R-:W-:-:S07]  /*80f0*/  FADD.FTZ R190, R166, R195 ;  /* 0x000000c3a6be7221 */ /* 0x002fce0000010000 */
[----:B------:R-:W1:Y:S01]  /*8100*/  MUFU.EX2 R157, R157 ;  /* 0x0000009d009d7308 */ /* 0x000e620000000800 */
[----:B--2---:R-:W-:-:S07]  /*8110*/  FADD.FTZ R195, R167, R190 ;  /* 0x000000bea7c37221 */ /* 0x004fce0000010000 */
[----:B------:R-:W2:Y:S01]  /*8120*/  MUFU.EX2 R142, R142 ;  /* 0x0000008e008e7308 */ /* 0x000ea20000000800 */
[----:B---3--:R-:W-:-:S01]  /*8130*/  FADD.FTZ R190, R184, R195 ;  /* 0x000000c3b8be7221 */ /* 0x008fc20000010000 */
[----:B------:R-:W-:-:S06]  /*8140*/  FADD.FTZ R195, R135, R4 ;  /* 0x0000000487c37221 */ /* 0x000fcc0000010000 */
        /* <DEDUP_REMOVED lines=12> */
[----:B-1----:R-:W-:-:S01]  /*8210*/  FADD.FTZ R4, R186, R3 ;  /* 0x00000003ba047221 */ /* 0x002fc20000010000 */
[----:B------:R-:W-:-:S05]  /*8220*/  IADD3 R3, -R230, 0xb, RZ ;  /* 0x0000000be6037810 */ /* 0x000fca0007ffe1ff */
[----:B------:R1:W-:Y:S06]  /*8230*/  BAR.ARV R3, 0x100 ;  /* 0x000400030000751d */ /* 0x0003ec0000002000 */
[----:B------:R-:W4:Y:S01]  /*8240*/  MUFU.EX2 R151, R151 ;  /* 0x0000009700977308 */ /* 0x000f220000000800 */
[----:B--2---:R-:W-:-:S01]  /*8250*/  FADD.FTZ R195, R161, R4 ;  /* 0x00000004a1c37221 */ /* 0x004fc20000010000 */
[----:B-1----:R-:W-:-:S03]  /*8260*/  @!P0 VIADD R3, R192, 0x33440 ;  /* 0x00033440c0038836 */ /* 0x002fc60000000000 */
[----:B---3--:R-:W-:Y:S02]  /*8270*/  FADD.FTZ R4, R150, R195 ;  /* 0x000000c396047221 */ /* 0x008fe40000010000 */
[----:B------:R-:W-:Y:S01]  /*8280*/  @!P0 PRMT R3, RZ, 0x654, R3 ;  /* 0x00000654ff038816 */ /* 0x000fe20000000003 */
[----:B------:R-:W1:Y:S03]  /*8290*/  MUFU.EX2 R188, R188 ;  /* 0x000000bc00bc7308 */ /* 0x000e660000000800 */
[----:B------:R2:W-:Y:S05]  /*82a0*/  @!P0 SYNCS.ARRIVE.TRANS64.RED.A1T0 RZ, [R3+URZ], RZ ;  /* 0x000000ff03ff89a7 */ /* 0x0005ea000810043f */
[----:B------:R-:W3:Y:S01]  /*82b0*/  MUFU.EX2 R165, R165 ;  /* 0x000000a500a57308 */ /* 0x000ee20000000800 */
[----:B----4-:R-:W-:-:S01]  /*82c0*/  FADD.FTZ R195, R151, R4 ;  /* 0x0000000497c37221 */ /* 0x010fc20000010000 */
[----:B------:R-:W-:-:S06]  /*82d0*/  FADD.FTZ R4, R120, R197 ;  /* 0x000000c578047221 */ /* 0x000fcc0000010000 */
[----:B------:R-:W4:Y:S01]  /*82e0*/  MUFU.EX2 R126, R126 ;  /* 0x0000007e007e7308 */ /* 0x000f220000000800 */
[----:B-1----:R-:W-:-:S01]  /*82f0*/  FADD.FTZ R190, R188, R195 ;  /* 0x000000c3bcbe7221 */ /* 0x002fc20000010000 */
[----:B------:R-:W-:-:S04]  /*8300*/  FADD.FTZ R195, R121, R4 ;  /* 0x0000000479c37221 */ /* 0x000fc80000010000 */
[----:B------:R-:W-:Y:S02]  /*8310*/  FADD.FTZ R4, R124, R195 ;  /* 0x000000c37c047221 */ /* 0x000fe40000010000 */
[----:B------:R-:W2:Y:S01]  /*8320*/  MUFU.EX2 R127, R127 ;  /* 0x0000007f007f7308 */ /* 0x000ea20000000800 */
[----:B---3--:R-:W-:-:S01]  /*8330*/  FADD.FTZ R197, R165, R190 ;  /* 0x000000bea5c57221 */ /* 0x008fc20000010000 */
[----:B------:R-:W-:-:S04]  /*8340*/  FADD.FTZ R4, R125, R4 ;  /* 0x000000047d047221 */ /* 0x000fc80000010000 */
[----:B------:R-:W-:Y:S02]  /*8350*/  FADD.FTZ R195, R149, R4 ;  /* 0x0000000495c37221 */ /* 0x000fe40000010000 */
[----:B------:R-:W1:Y:S01]  /*8360*/  MUFU.EX2 R130, R130 ;  /* 0x0000008200827308 */ /* 0x000e620000000800 */
[----:B----4-:R-:W-:-:S07]  /*8370*/  FADD.FTZ R136, R126, R197 ;  /* 0x000000c57e887221 */ /* 0x010fce0000010000 */
[----:B------:R-:W3:Y:S01]  /*8380*/  MUFU.EX2 R137, R137 ;  /* 0x0000008900897308 */ /* 0x000ee20000000800 */
[----:B--2---:R-:W-:-:S01]  /*8390*/  FADD.FTZ R3, R127, R136 ;  /* 0x000000887f037221 */ /* 0x004fc20000010000 */
[----:B------:R-:W-:-:S04]  /*83a0*/  FADD.FTZ R136, R162, R195 ;  /* 0x000000c3a2887221 */ /* 0x000fc80000010000 */
[----:B------:R-:W-:Y:S02]  /*83b0*/  FADD.FTZ R195, R129, R136 ;  /* 0x0000008881c37221 */ /* 0x000fe40000010000 */
[----:B------:R-:W2:Y:S01]  /*83c0*/  MUFU.EX2 R134, R134 ;  /* 0x0000008600867308 */ /* 0x000ea20000000800 */
[----:B-1----:R-:W-:-:S07]  /*83d0*/  FADD.FTZ R4, R130, R3 ;  /* 0x0000000382047221 */ /* 0x002fce0000010000 */
[----:B------:R-:W1:Y:S01]  /*83e0*/  MUFU.EX2 R133, R133 ;  /* 0x0000008500857308 */ /* 0x000e620000000800 */
[----:B---3--:R-:W-:-:S01]  /*83f0*/  FADD.FTZ R3, R137, R4 ;  /* 0x0000000489037221 */ /* 0x008fc20000010000 */
[----:B------:R-:W-:-:S03]  /*8400*/  FADD.FTZ R4, R10, R195 ;  /* 0x000000c30a047221 */ /* 0x000fc60000010000 */
[----:B--2---:R-:W-:-:S04]  /*8410*/  FADD.FTZ R3, R134, R3 ;  /* 0x0000000386037221 */ /* 0x004fc80000010000 */
[----:B-1----:R-:W-:Y:S01]  /*8420*/  FADD.FTZ R3, R133, R3 ;  /* 0x0000000385037221 */ /* 0x002fe20000010000 */
[----:B------:R-:W-:Y:S06]  /*8430*/  @!P1 BRA `(.L_x_1888) ;  /* 0x0000000000049947 */ /* 0x000fec0003800000 */
[----:B------:R-:W-:Y:S01]  /*8440*/  BPT.TRAP 0x1 ;  /* 0x000000040000795c */ /* 0x000fe20000300000 */
.L_x_1888:
[----:B------:R-:W-:Y:S01]  /*8450*/  ULEA UR10, UR56, UR37, 0x3 ;  /* 0x00000025380a7291 */ /* 0x000fe2000f8e183f */
[----:B------:R-:W-:Y:S01]  /*8460*/  ISETP.LT.AND P2, PT, R5, UR41, PT ;  /* 0x0000002905007c0c */ /* 0x000fe2000bf41270 */
        /* <DEDUP_REMOVED lines=10> */
[----:B------:R-:W-:Y:S01]  /*8510*/  FMUL.FTZ R24, R24, R7 ;  /* 0x0000000718187220 */ /* 0x000fe20000410000 */
[----:B------:R-:W-:Y:S01]  /*8520*/  F2FP.SATFINITE.E4M3.F32.PACK_AB_MERGE_C R21, R132, R21, RZ ;  /* 0x000000158415723e */ /* 0x000fe200048070ff */
[----:B------:R-:W-:Y:S01]  /*8530*/  FMUL.FTZ R25, R25, R7 ;  /* 0x0000000719197220 */ /* 0x000fe20000410000 */
[----:B------:R-:W-:Y:S01]  /*8540*/  F2FP.SATFINITE.E4M3.F32.PACK_AB_MERGE_C R173, R176, R173, RZ ;  /* 0x000000adb0ad723e */ /* 0x000fe200048070ff */
[----:B------:R-:W-:Y:S01]  /*8550*/  FMUL.FTZ R28, R28, R7 ;  /* 0x000000071c1c7220 */ /* 0x000fe20000410000 */
        /* <DEDUP_REMOVED lines=128> */
[----:B------:R-:W-:Y:S02]  /*8d60*/  IMAD.MOV.U32 R7, RZ, RZ, R0 ;  /* 0x000000ffff077224 */ /* 0x000fe400078e0000 */
[----:B------:R-:W-:Y:S01]  /*8d70*/  IMAD.MOV.U32 R6, RZ, RZ, R16 ;  /* 0x000000ffff067224 */ /* 0x000fe200078e0010 */
[----:B------:R-:W-:Y:S06]  /*8d80*/  @P2 BRA `(.L_x_1889) ;  /* 0xffffffc4008c2947 */ /* 0x000fec000383ffff */
[----:B------:R-:W-:Y:S01]  /*8d90*/  UMOV UR48, UR55 ;  /* 0x0000003700307c82 */ /* 0x000fe20008000000 */
[----:B------:R-:W-:-:S05]  /*8da0*/  UMOV UR45, UR11 ;  /* 0x0000000b002d7c82 */ /* 0x000fca0008000000 */
.L_x_1879:
[----:B------:R-:W-:-:S13]  /*8db0*/  ISETP.LE.AND P2, PT, RZ, UR45, PT ;  /* 0x0000002dff007c0c */ /* 0x000fda000bf43270 */
[----:B------:R-:W-:Y:S05]  /*8dc0*/  @!P2 BRA `(.L_x_1890) ;  /* 0x0000002c0094a947 */ /* 0x000fea0003800000 */
[----:B------:R-:W-:Y:S01]  /*8dd0*/  IMAD.MOV.U32 R6, RZ, RZ, R9 ;  /* 0x000000ffff067224 */ /* 0x000fe200078e0009 */
[----:B------:R-:W-:Y:S01]  /*8de0*/  UMOV UR41, UR48 ;  /* 0x0000003000297c82 */ /* 0x000fe20008000000 */
[----:B------:R-:W-:Y:S02]  /*8df0*/  IMAD.MOV.U32 R5, RZ, RZ, R0 ;  /* 0x000000ffff057224 */ /* 0x000fe400078e0000 */
[----:B------:R-:W-:-:S07]  /*8e00*/  IMAD.MOV.U32 R7, RZ, RZ, R16 ;  /* 0x000000ffff077224 */ /* 0x000fce00078e0010 */
.L_x_1900:
[----:B------:R-:W-:Y:S01]  /*8e10*/  UIADD3 UR48, UR41, 0x1, URZ ;  /* 0x0000000129307890 */ /* 0x000fe2000fffe03f */
[----:B------:R-:W-:-:S03]  /*8e20*/  ISETP.NE.AND P3, PT, RZ, UR38, PT ;  /* 0x00000026ff007c0c */ /* 0x000fc6000bf65270 */
[----:B------:R-:W-:-:S04]  /*8e30*/  UISETP.NE.AND UP0, UPT, UR48, 0x2, UPT ;  /* 0x000000023000788c */ /* 0x000fc8000bf05270 */
[----:B------:R-:W-:Y:S02]  /*8e40*/  USEL UR6, URZ, 0x1, UP0 ;  /* 0x000000013f067887 */ /* 0x000fe40008000000 */
[----:B------:R-:W-:-:S04]  /*8e50*/  USEL UR48, UR48, URZ, UP0 ;  /* 0x0000003f30307287 */ /* 0x000fc80008000000 */
[----:B------:R-:W-:Y:S01]  /*8e60*/  LOP3.LUT R16, R7, UR6, RZ, 0x3c, !PT ;  /* 0x0000000607107c12 */ /* 0x000fe2000f8e3cff */
[----:B------:R-:W-:Y:S07]  /*8e70*/  @P3 BRA `(.L_x_1891) ;  /* 0x0000000000283947 */ /* 0x000fee0003800000 */
[----:B------:R-:W-:Y:S05]  /*8e80*/  @!P1 BRA `(.L_x_1892) ;  /* 0x0000000000049947 */ /* 0x000fea0003800000 */
[----:B------:R-:W-:Y:S01]  /*8e90*/  BPT.TRAP 0x1 ;  /* 0x000000040000795c */ /* 0x000fe20000300000 */
.L_x_1892:
[----:B------:R-:W-:Y:S01]  /*8ea0*/  ULEA UR6, UR48, UR37, 0x3 ;  /* 0x0000002530067291 */ /* 0x000fe2000f8e183f */
[----:B------:R-:W-:-:S08]  /*8eb0*/  SHF.L.U32 R0, R16, 0x1f, RZ ;  /* 0x0000001f10007819 */ /* 0x000fd000000006ff */
[----:B------:R1:W2:Y:S01]  /*8ec0*/  SYNCS.PHASECHK.TRANS64.TRYWAIT P2, [UR6+0x33430], R0 ;  /* 0x03343000ff0075a7 */ /* 0x0002a20008040146 */
[----:B------:R-:W-:Y:S05]  /*8ed0*/  @!P1 BRA `(.L_x_1893) ;  /* 0x0000000000049947 */ /* 0x000fea0003800000 */
[----:B------:R-:W-:Y:S01]  /*8ee0*/  BPT.TRAP 0x1 ;  /* 0x000000040000795c */ /* 0x000fe20000300000 */
.L_x_1893:
[----:B--2---:R-:W-:Y:S05]  /*8ef0*/  @P2 BRA `(.L_x_1891) ;  /* 0x0000000000082947 */ /* 0x004fea0003800000 */
[----:B------:R-:W2:Y:S02]  /*8f00*/  SYNCS.PHASECHK.TRANS64.TRYWAIT P2, [UR6+0x33430], R0 ;  /* 0x03343000ff0075a7 */ /* 0x000ea40008040146 */
[----:B--2---:R-:W-:Y:S05]  /*8f10*/  @!P2 BRA `(.L_x_1894) ;  /* 0x000000940078a947 */ /* 0x004fea0003800000 */
.L_x_1891:
[----:B------:R-:W3:Y:S01]  /*8f20*/  S2R R8, SR_TID.X ;  /* 0x0000000000087919 */ /* 0x000ee20000002100 */
        /* <DEDUP_REMOVED lines=21> */
[----:B---3--:R-:W-:-:S05]  /*9080*/  SHF.R.U32.HI R8, RZ, 0x7, R8 ;  /* 0x00000007ff087819 */ /* 0x008fca0000011608 */
[----:B-12---:R-:W-:-:S05]  /*9090*/  VIADD R0, R8, 0x8 ;  /* 0x0000000808007836 */ /* 0x006fca0000000000 */
        /* <DEDUP_REMOVED lines=164> */
.L_x_1896:
[----:B------:R-:W-:Y:S01]  /*9ae0*/  ULEA UR6, UR41, UR37, 0x3 ;  /* 0x0000002529067291 */ /* 0x000fe2000f8e183f */
[----:B------:R-:W-:-:S08]  /*9af0*/  SHF.L.U32 R0, R7, 0x1f, RZ ;  /* 0x0000001f07007819 */ /* 0x000fd000000006ff */
[----:B------:R1:W2:Y:S01]  /*9b00*/  SYNCS.PHASECHK.TRANS64.TRYWAIT P2, [UR6+0x33450], R0 ;  /* 0x03345000ff0075a7 */ /* 0x0002a20008040146 */
[----:B------:R-:W-:Y:S05]  /*9b10*/  @!P1 BRA `(.L_x_1897) ;  /* 0x0000000000049947 */ /* 0x000fea0003800000 */
[----:B------:R-:W-:Y:S01]  /*9b20*/  BPT.TRAP 0x1 ;  /* 0x000000040000795c */ /* 0x000fe20000300000 */
.L_x_1897:
[----:B--2---:R-:W-:Y:S05]  /*9b30*/  @P2 BRA `(.L_x_1895) ;  /* 0x0000000000082947 */ /* 0x004fea0003800000 */
[----:B------:R-:W2:Y:S02]  /*9b40*/  SYNCS.PHASECHK.TRANS64.TRYWAIT P2, [UR6+0x33450], R0 ;  /* 0x03345000ff0075a7 */ /* 0x000ea40008040146 */
[----:B--2---:R-:W-:Y:S05]  /*9b50*/  @!P2 BRA `(.L_x_1898) ;  /* 0x000000880080a947 */ /* 0x004fea0003800000 */
.L_x_1895:
[----:B------:R-:W-:Y:S01]  /*9b60*/  UIADD3 UR6, UR37, 0x200, URZ ;  /* 0x0000020025067890 */ /* 0x000fe2000fffe03f */
[----:B------:R-:W-:Y:S01]  /*9b70*/  WARPGROUP.ARRIVE ;  /* 0x00000000000079c5 */ /* 0x000fe20000000000 */
[----:B------:R-:W-:Y:S01]  /*9b80*/  UMOV UR7, 0xc0000010 ;  /* 0xc000001000077882 */ /* 0x000fe20000000000 */
[----:B------:R-:W-:Y:S01]  /*9b90*/  UMOV UR11, 0xc0000010 ;  /* 0xc0000010000b7882 */ /* 0x000fe20000000000 */
[----:B------:R-:W-:Y:S01]  /*9ba0*/  USHF.R.U32.HI UR6, URZ, 0x4, UR6 ;  /* 0x000000043f067899 */ /* 0x000fe20008011606 */
[----:B-12---:R-:W-:Y:S02]  /*9bb0*/  FMNMX.FTZ R0, R184, R5, !PT ;  /* 0x00000005b8007209 */ /* 0x006fe40007810000 */
        /* <DEDUP_REMOVED lines=10> */
[----:B------:R-:W-:Y:S01]  /*9c60*/  FMNMX.FTZ R9, R191, R8, !PT ;  /* 0x00000008bf097209 */ /* 0x000fe20007810000 */
[----:B------:R-:W-:Y:S01]  /*9c70*/  UIADD3 UR10, UR6, 0x180, URZ ;  /* 0x00000180060a7890 */ /* 0x000fe2000fffe03f */
[----:B------:R-:W-:-:S02]  /*9c80*/  FMNMX.FTZ R0, R192, R7, !PT ;  /* 0x00000007c0007209 */ /* 0x000fc40007810000 */
[----:B------:R-:W-:Y:S02]  /*9c90*/  FMNMX.FTZ R8, R194, R9, !PT ;  /* 0x00000009c2087209 */ /* 0x000fe40007810000 */
[----:B------:R-:W-:Y:S01]  /*9ca0*/  QGMMA.64x192x32.F32.E4M3.E4M3 R24, R216, gdesc[UR4], R24, gsb0 ;  /* 0x02e00004d8187df3 */ /* 0x000fe20008000818 */
[----:B------:R-:W-:Y:S01]  /*9cb0*/  FMNMX.FTZ R7, R193, R0, !PT ;  /* 0x00000000c1077209 */ /* 0x000fe20007810000 */
[----:B------:R-:W-:Y:S01]  /*9cc0*/  UMOV UR7, 0xc0000010 ;  /* 0xc000001000077882 */ /* 0x000fe20000000000 */
        /* <DEDUP_REMOVED lines=78> */
[----:B------:R-:W-:Y:S02]  /*a1b0*/  FADD.FTZ R5, -R0, R5 ;  /* 0x0000000500057221 */ /* 0x000fe40000010100 */
[----:B------:R-:W-:-:S01]  /*a1c0*/  FADD.FTZ R7, -R9, R6 ;  /* 0x0000000609077221 */ /* 0x000fc20000010100 */
[----:B------:R-:W-:Y:S02]  /*a1d0*/  WARPGROUP.DEPBAR.LE gsb0, 0x0 ;  /* 0x00008000000079c5 */ /* 0x000fe40000010000 */
[----:B------:R-:W-:Y:S01]  /*a1e0*/  WARPGROUP.ARRIVE ;  /* 0x00000000000079c5 */ /* 0x000fe20000000000 */
[C---:B------:R-:W-:Y:S01]  /*a1f0*/  FMUL.FTZ R6, R2.reuse, R7 ;  /* 0x0000000702067220 */ /* 0x040fe20000410000 */
[----:B------:R-:W-:-:S01]  /*a200*/  FFMA.FTZ R7, R2, R0, -8 ;  /* 0xc100000002077423 */ /* 0x000fc20000010000 */
[----:B------:R-:W-:-:S03]  /*a210*/  FMUL.FTZ R5, R2, R5 ;  /* 0x0000000502057220 */ /* 0x000fc60000410000 */
[----:B------:R-:W-:Y:S01]  /*a220*/  QGMMA.64x192x32.F32.E4M3.E4M3 R24, R212, gdesc[UR8], R24, gsb0 ;  /* 0x02e00008d4187df3 */ /* 0x000fe20008000818 */
[----:B------:R-:W-:Y:S01]  /*a230*/  UIADD3 UR10, UR6, 0x300, URZ ;  /* 0x00000300060a7890 */ /* 0x000fe2000fffe03f */
[C-C-:B------:R-:W-:Y:S01]  /*a240*/  FFMA.FTZ R20, R2.reuse, R168, -R7.reuse ;  /* 0x000000a802147223 */ /* 0x140fe20000010807 */
[----:B------:R-:W-:Y:S01]  /*a250*/  UMOV UR11, 0xc0000010 ;  /* 0xc0000010000b7882 */ /* 0x000fe20000000000 */
        /* <DEDUP_REMOVED lines=38> */
[C---:B------:R-:W-:Y:S01]  /*a4c0*/  FFMA.FTZ R7, R2.reuse, R133, -R7 ;  /* 0x0000008502077223 */ /* 0x040fe20000010807 */
[----:B------:R-:W-:-:S01]  /*a4d0*/  FFMA.FTZ R133, R2, R9, -8 ;  /* 0xc100000002857423 */ /* 0x000fc20000010009 */
[----:B------:R-:W-:Y:S01]  /*a4e0*/  MUFU.EX2 R5, R5 ;  /* 0x0000000500057308 */ /* 0x000fe20000000800 */
[----:B------:R-:W-:-:S02]  /*a4f0*/  IADD3 R192, -R230, 0xb, RZ ;  /* 0x0000000be6c07810 */ /* 0x000fc40007ffe1ff */
[C-C-:B------:R-:W-:Y:S01]  /*a500*/  FFMA.FTZ R185, R2.reuse, R186, -R133.reuse ;  /* 0x000000ba02b97223 */ /* 0x140fe20000010885 */
[----:B------:R-:W-:-:S01]  /*a510*/  FFMA.FTZ R180, R2, R187, -R133 ;  /* 0x000000bb02b47223 */ /* 0x000fc20000010885 */
[C-C-:B------:R-:W-:Y:S01]  /*a520*/  FFMA.FTZ R184, R2.reuse, R190, -R133.reuse ;  /* 0x000000be02b87223 */ /* 0x140fe20000010885 */
[----:B------:R-:W-:-:S01]  /*a530*/  FFMA.FTZ R187, R2, R191, -R133 ;  /* 0x000000bf02bb7223 */ /* 0x000fc20000010885 */
[C-C-:B------:R-:W-:Y:S01]  /*a540*/  FFMA.FTZ R186, R2.reuse, R194, -R133.reuse ;  /* 0x000000c202ba7223 */ /* 0x140fe20000010885 */
        /* <DEDUP_REMOVED lines=33> */
[----:B--2---:R-:W-:-:S01]  /*a760*/  FFMA.FTZ R3, R6, R3, R185 ;  /* 0x0000000306037223 */ /* 0x004fc200000100b9 */
[C-C-:B------:R-:W-:Y:S01]  /*a770*/  FFMA.FTZ R122, R2.reuse, R122, -R133.reuse ;  /* 0x0000007a027a7223 */ /* 0x140fe20000010885 */
[----:B------:R-:W-:-:S01]  /*a780*/  FFMA.FTZ R123, R2, R123, -R133 ;  /* 0x0000007b027b7223 */ /* 0x000fc20000010885 */
[C-C-:B------:R-:W-:Y:S01]  /*a790*/  FFMA.FTZ R126, R2.reuse, R126, -R133.reuse ;  /* 0x0000007e027e7223 */ /* 0x140fe20000010885 */
[----:B------:R-:W-:-:S01]  /*a7a0*/  FFMA.FTZ R127, R2, R127, -R133 ;  /* 0x0000007f027f7223 */ /* 0x000fc20000010885 */
[C-C-:B------:R-:W-:Y:S01]  /*a7b0*/  FFMA.FTZ R130, R2.reuse, R130, -R133.reuse ;  /* 0x0000008202827223 */ /* 0x140fe20000010885 */
[----:B------:R-:W-:-:S01]  /*a7c0*/  FFMA.FTZ R131, R2, R131, -R133 ;  /* 0x0000008302837223 */ /* 0x000fc20000010885 */
[----:B------:R-:W2:Y:S01]  /*a7d0*/  MUFU.EX2 R10, R10 ;  /* 0x0000000a000a7308 */ /* 0x000ea20000000800 */
[----:B-1----:R-:W-:-:S01]  /*a7e0*/  FADD.FTZ R193, R11, R4 ;  /* 0x000000040bc17221 */ /* 0x002fc20000010000 */
[C-C-:B------:R-:W-:Y:S01]  /*a7f0*/  FFMA.FTZ R134, R2.reuse, R134, -R133.reuse ;  /* 0x0000008602867223 */ /* 0x140fe20000010885 */
[----:B------:R-:W-:-:S05]  /*a800*/  FFMA.FTZ R133, R2, R135, -R133 ;  /* 0x0000008702857223 */ /* 0x000fca0000010885 */
        /* <DEDUP_REMOVED lines=34> */
[----:B------:R-:W-:Y:S01]  /*aa30*/  UMOV UR11, 0xc0000010 ;  /* 0xc0000010000b7882 */ /* 0x000fe20000000000 */
[----:B------:R-:W-:-:S03]  /*aa40*/  UIADD3 UR6, UR6, 0x600, URZ ;  /* 0x0000060006067890 */ /* 0x000fc6000fffe03f */
        /* <DEDUP_REMOVED lines=50> */
[----:B------:R-:W-:Y:S02]  /*ad70*/  WARPGROUP.DEPBAR.LE gsb0, 0x0 ;  /* 0x00008000000079c5 */ /* 0x000fe40000010000 */
[----:B------:R-:W-:-:S04]  /*ad80*/  WARPGROUP.ARRIVE ;  /* 0x00000000000079c5 */ /* 0x000fc80000000000 */
[----:B------:R-:W3:Y:S01]  /*ad90*/  MUFU.EX2 R166, R166 ;  /* 0x000000a600a67308 */ /* 0x000ee20000000800 */
[----:B--2---:R-:W-:-:S01]  /*ada0*/  FADD.FTZ R193, R163, R190 ;  /* 0x000000bea3c17221 */ /* 0x004fc20000010000 */
[----:B------:R-:W-:Y:S01]  /*adb0*/  QGMMA.64x192x32.F32.E4M3.E4M3 R24, R204, gdesc[UR8], R24, gsb0 ;  /* 0x02e00008cc187df3 */ /* 0x000fe20008000818 */
[----:B-1----:R-:W-:-:S05]  /*adc0*/  FADD.FTZ R4, R164, R3 ;  /* 0x00000003a4047221 */ /* 0x002fca0000010000 */
[----:B------:R-:W1:Y:S08]  /*add0*/  MUFU.EX2 R165, R165 ;  /* 0x000000a500a57308 */ /* 0x000e700000000800 */
        /* <DEDUP_REMOVED lines=32> */
[----:B------:R-:W-:-:S05]  /*afe0*/  IMAD.U32 R3, RZ, RZ, UR48 ;  /* 0x00000030ff037e24 */ /* 0x000fca000f8e00ff */
[----:B------:R-:W-:Y:S01]  /*aff0*/  @!P0 LEA R3, R3, UR37, 0x3 ;  /* 0x0000002503038c11 */ /* 0x000fe2000f8e18ff */
[----:B------:R-:W3:Y:S01]  /*b000*/  MUFU.EX2 R151, R151 ;  /* 0x0000009700977308 */ /* 0x000ee20000000800 */
[----:B-1----:R-:W-:-:S03]  /*b010*/  FADD.FTZ R190, R150, R193 ;  /* 0x000000c196be7221 */ /* 0x002fc60000010000 */
[----:B------:R-:W-:-:S04]  /*b020*/  @!P0 VIADD R3, R3, 0x33440 ;  /* 0x0003344003038836 */ /* 0x000fc80000000000 */
[----:B------:R-:W1:Y:S01]  /*b030*/  MUFU.EX2 R120, R120 ;  /* 0x0000007800787308 */ /* 0x000e620000000800 */
[----:B--2---:R-:W-:-:S01]  /*b040*/  FADD.FTZ R193, R149, R4 ;  /* 0x0000000495c17221 */ /* 0x004fc20000010000 */
[----:B------:R-:W-:-:S06]  /*b050*/  @!P0 PRMT R3, RZ, 0x654, R3 ;  /* 0x00000654ff038816 */ /* 0x000fcc0000000003 */
        /* <DEDUP_REMOVED lines=10> */
[----:B------:R-:W-:Y:S01]  /*b100*/  MUFU.EX2 R125, R125 ;  /* 0x0000007d007d7308 */ /* 0x000fe20000000800 */
[----:B--2---:R-:W-:-:S07]  /*b110*/  FADD.FTZ R4, R124, R193 ;  /* 0x000000c17c047221 */ /* 0x004fce0000010000 */
[----:B------:R-:W1:Y:S01]  /*b120*/  MUFU.EX2 R127, R127 ;  /* 0x0000007f007f7308 */ /* 0x000e620000000800 */
[----:B---3--:R-:W-:-:S01]  /*b130*/  FADD.FTZ R190, R126, R195 ;  /* 0x000000c37ebe7221 */ /* 0x008fc20000010000 */
[----:B------:R-:W-:Y:S02]  /*b140*/  WARPGROUP.DEPBAR.LE gsb0, 0x0 ;  /* 0x00008000000079c5 */ /* 0x000fe40000010000 */
[----:B------:R-:W-:-:S04]  /*b150*/  WARPGROUP.ARRIVE ;  /* 0x00000000000079c5 */ /* 0x000fc80000000000 */
[----:B------:R-:W-:Y:S02]  /*b160*/  MUFU.EX2 R128, R128 ;  /* 0x0000008000807308 */ /* 0x000fe40000000800 */
[----:B------:R-:W-:Y:S06]  /*b170*/  QGMMA.64x192x32.F32.E4M3.E4M3 R24, R200, gdesc[UR4], R24, gsb0 ;  /* 0x02e00004c8187df3 */ /* 0x000fec0008000818 */
[----:B------:R-:W2:Y:S01]  /*b180*/  MUFU.EX2 R130, R130 ;  /* 0x0000008200827308 */ /* 0x000ea20000000800 */
[----:B-1----:R-:W-:-:S07]  /*b190*/  FADD.FTZ R135, R127, R190 ;  /* 0x000000be7f877221 */ /* 0x002fce0000010000 */
[----:B------:R-:W-:Y:S08]  /*b1a0*/  MUFU.EX2 R129, R129 ;  /* 0x0000008100817308 */ /* 0x000ff00000000800 */
[----:B------:R-:W1:Y:S01]  /*b1b0*/  MUFU.EX2 R131, R131 ;  /* 0x0000008300837308 */ /* 0x000e620000000800 */
[----:B--2---:R-:W-:-:S07]  /*b1c0*/  FADD.FTZ R190, R130, R135 ;  /* 0x0000008782be7221 */ /* 0x004fce0000010000 */
[----:B------:R-:W-:Y:S08]  /*b1d0*/  MUFU.EX2 R132, R132 ;  /* 0x0000008400847308 */ /* 0x000ff00000000800 */
[----:B------:R-:W2:Y:S01]  /*b1e0*/  MUFU.EX2 R134, R134 ;  /* 0x0000008600867308 */ /* 0x000ea20000000800 */
[----:B-1----:R-:W-:-:S07]  /*b1f0*/  FADD.FTZ R135, R131, R190 ;  /* 0x000000be83877221 */ /* 0x002fce0000010000 */
[----:B------:R-:W-:Y:S08]  /*b200*/  MUFU.EX2 R7, R7 ;  /* 0x0000000700077308 */ /* 0x000ff00000000800 */
[----:B------:R-:W1:Y:S01]  /*b210*/  MUFU.EX2 R133, R133 ;  /* 0x0000008500857308 */ /* 0x000e620000000800 */
[----:B--2---:R-:W-:-:S01]  /*b220*/  FADD.FTZ R135, R134, R135 ;  /* 0x0000008786877221 */ /* 0x004fc20000010000 */
[----:B------:R-:W-:-:S02]  /*b230*/  WARPGROUP.DEPBAR.LE gsb0, 0x0 ;  /* 0x00008000000079c5 */ /* 0x000fc40000010000 */
[----:B------:R2:W-:Y:S06]  /*b240*/  BAR.ARV R192, 0x100 ;  /* 0x000400c00000751d */ /* 0x0005ec0000002000 */
[----:B------:R3:W-:Y:S02]  /*b250*/  @!P0 SYNCS.ARRIVE.TRANS64.RED.A1T0 RZ, [R3+URZ], RZ ;  /* 0x000000ff03ff89a7 */ /* 0x0007e4000810043f */
[----:B---3--:R-:W-:-:S04]  /*b260*/  FADD.FTZ R3, R125, R4 ;  /* 0x000000047d037221 */ /* 0x008fc80000010000 */
[----:B------:R-:W-:-:S04]  /*b270*/  FADD.FTZ R4, R128, R3 ;  /* 0x0000000380047221 */ /* 0x000fc80000010000 */
[----:B------:R-:W-:-:S04]  /*b280*/  FADD.FTZ R3, R129, R4 ;  /* 0x0000000481037221 */ /* 0x000fc80000010000 */
[----:B------:R-:W-:Y:S01]  /*b290*/  FADD.FTZ R4, R132, R3 ;  /* 0x0000000384047221 */ /* 0x000fe20000010000 */
[----:B-1----:R-:W-:-:S03]  /*b2a0*/  FADD.FTZ R3, R133, R135 ;  /* 0x0000008785037221 */ /* 0x002fc60000010000 */
[----:B------:R-:W-:Y:S01]  /*b2b0*/  FADD.FTZ R4, R7, R4 ;  /* 0x0000000407047221 */ /* 0x000fe20000010000 */
[----:B--2---:R-:W-:Y:S06]  /*b2c0*/  @!P1 BRA `(.L_x_1899) ;  /* 0x0000000000049947 */ /* 0x004fec0003800000 */
[----:B------:R-:W-:Y:S01]  /*b2d0*/  BPT.TRAP 0x1 ;  /* 0x000000040000795c */ /* 0x000fe20000300000 */
.L_x_1899:
        /* <DEDUP_REMOVED lines=146> */
[----:B------:R-:W-:Y:S01]  /*bc00*/  F2FP.SATFINITE.E4M3.F32.PACK_AB_MERGE_C R203, R131, R130, R134 ;  /* 0x0000008283cb723e */ /* 0x000fe20004807086 */
[----:B------:R-:W-:Y:S06]  /*bc10*/  @P2 BRA `(.L_x_1900) ;  /* 0xffffffd0007c2947 */ /* 0x000fec000383ffff */
.L_x_1890:
[----:B------:R-:W-:Y:S06]  /*bc20*/  BAR.ARV 0x8, 0x120 ;  /* 0x0204800000007b1d */ /* 0x000fec0000002000 */
[----:B------:R-:W-:Y:S05]  /*bc30*/  @!P1 BRA `(.L_x_1901) ;  /* 0x0000000000049947 */ /* 0x000fea0003800000 */
[----:B------:R-:W-:Y:S01]  /*bc40*/  BPT.TRAP 0x1 ;  /* 0x000000040000795c */ /* 0x000fe20000300000 */
.L_x_1901:
[----:B------:R-:W-:Y:S01]  /*bc50*/  ULEA UR5, UR48, UR37, 0x3 ;  /* 0x0000002530057291 */ /* 0x000fe2000f8e183f */
[----:B------:R-:W-:-:S08]  /*bc60*/  SHF.L.U32 R5, R16, 0x1f, RZ ;  /* 0x0000001f10057819 */ /* 0x000fd000000006ff */
[----:B------:R1:W2:Y:S01]  /*bc70*/  SYNCS.PHASECHK.TRANS64.TRYWAIT P0, [UR5+0x33450], R5 ;  /* 0x03345005ff0075a7 */ /* 0x0002a20008000145 */
[----:B------:R-:W-:Y:S05]  /*bc80*/  @!P1 BRA `(.L_x_1902) ;  /* 0x0000000000049947 */ /* 0x000fea0003800000 */
[----:B------:R-:W-:Y:S01]  /*bc90*/  BPT.TRAP 0x1 ;  /* 0x000000040000795c */ /* 0x000fe20000300000 */
.L_x_1902:
[----:B--2---:R-:W-:Y:S05]  /*bca0*/  @P0 BRA `(.L_x_1903) ;  /* 0x0000000000080947 */ /* 0x004fea0003800000 */
[----:B------:R-:W2:Y:S02]  /*bcb0*/  SYNCS.PHASECHK.TRANS64.TRYWAIT P0, [UR5+0x33450], R5 ;  /* 0x03345005ff0075a7 */ /* 0x000ea40008000145 */
[----:B--2---:R-:W-:Y:S05]  /*bcc0*/  @!P0 BRA `(.L_x_1904) ;  /* 0x00000068003c8947 */ /* 0x004fea0003800000 */
.L_x_1903:
[----:B------:R-:W-:Y:S01]  /*bcd0*/  UIADD3 UR37, UR37, 0x200, URZ ;  /* 0x0000020025257890 */ /* 0x000fe2000fffe03f */
[----:B------:R-:W-:Y:S01]  /*bce0*/  WARPGROUP.ARRIVE ;  /* 0x00000000000079c5 */ /* 0x000fe20000000000 */
[----:B------:R-:W-:Y:S01]  /*bcf0*/  UMOV UR7, 0xc0000010 ;  /* 0xc000001000077882 */ /* 0x000fe20000000000 */
[----:B------:R-:W3:Y:S01]  /*bd00*/  LDC.64 R12, c[0x0][0x9a0] ;  /* 0x00026800ff0c7b82 */ /* 0x000ee20000000a00 */
[----:B------:R-:W-:Y:S01]  /*bd10*/  USHF.R.U32.HI UR37, URZ, 0x4, UR37 ;  /* 0x000000043f257899 */ /* 0x000fe20008011625 */
[----:B-12---:R-:W-:-:S03]  /*bd20*/  IMAD.U32 R5, RZ, RZ, UR44 ;  /* 0x0000002cff057e24 */ /* 0x006fc6000f8e00ff */
[----:B------:R-:W-:-:S04]  /*bd30*/  ULOP3.LUT UR37, UR37, 0x3fff, URZ, 0xc0, !UPT ;  /* 0x00003fff25257892 */ /* 0x000fc8000f8ec03f */
[----:B------:R-:W-:-:S04]  /*bd40*/  ULOP3.LUT UR4, UR37, 0x10000, URZ, 0xfc, !UPT ;  /* 0x0001000025047892 */ /* 0x000fc8000f8efc3f */
[----:B------:R-:W-:-:S07]  /*bd50*/  UIMAD UR4, UR48, 0x780, UR4 ;  /* 0x00000780300478a4 */ /* 0x000fce000f8e0204 */
[----:B------:R-:W-:Y:S02]  /*bd60*/  UMOV UR6, UR4 ;  /* 0x0000000400067c82 */ /* 0x000fe40008000000 */
[----:B------:R-:W-:Y:S01]  /*bd70*/  QGMMA.64x192x32.F32.E4M3.E4M3 R24, R216, gdesc[UR4], R24, gsb0 ;  /* 0x02e00004d8187df3 */ /* 0x000fe20008000818 */
[----:B------:R-:W-:Y:S01]  /*bd80*/  UIADD3 UR6, UR4, 0x180, URZ ;  /* 0x0000018004067890 */ /* 0x000fe2000fffe03f */
[----:B---3--:R-:W-:Y:S01]  /*bd90*/  ISETP.NE.U32.AND P0, PT, R12, RZ, PT ;  /* 0x000000ff0c00720c */ /* 0x008fe20003f05070 */
[----:B------:R-:W-:-:S03]  /*bda0*/  UMOV UR7, 0xc0000010 ;  /* 0xc000001000077882 */ /* 0x000fc60000000000 */
[----:B------:R-:W-:-:S13]  /*bdb0*/  ISETP.NE.AND.EX P0, PT, R13, RZ, PT, P0 ;  /* 0x000000ff0d00720c */ /* 0x000fda0003f05300 */
[----:B------:R-:W1:Y:S01]  /*bdc0*/  @P0 LDC.64 R10, c[0x0][0x9c8] ;  /* 0x00027200ff0a0b82 */ /* 0x000e620000000a00 */
[----:B------:R-:W-:-:S07]  /*bdd0*/  @P0 SHF.R.S32.HI R5, RZ, 0x1f, R5 ;  /* 0x0000001fff050819 */ /* 0x000fce0000011405 */
[----:B------:R-:W2:Y:S01]  /*bde0*/  @P0 LDC.64 R14, c[0x0][0x9d0] ;  /* 0x00027400ff0e0b82 */ /* 0x000ea20000000a00 */
[----:B-1----:R-:W-:Y:S01]  /*bdf0*/  @P0 IMAD R6, R5, R10, RZ ;  /* 0x0000000a05060224 */ /* 0x002fe200078e02ff */
[----:B------:R-:W-:-:S03]  /*be00*/  @P0 SHF.R.S32.HI R5, RZ, 0x1f, R224 ;  /* 0x0000001fff050819 */ /* 0x000fc600000114e0 */
[----:B------:R-:W-:Y:S02]  /*be10*/  @P0 IMAD R11, R11, UR44, R6 ;  /* 0x0000002c0b0b0c24 */ /* 0x000fe4000f8e0206 */
[----:B------:R-:W-:-:S04]  /*be20*/  @P0 IMAD.WIDE.U32 R6, R10, UR44, RZ ;  /* 0x0000002c0a060c25 */ /* 0x000fc8000f8e00ff */
[-C--:B--2---:R-:W-:Y:S02]  /*be30*/  @P0 IMAD R5, R5, R14.reuse, RZ ;  /* 0x0000000e05050224 */ /* 0x084fe400078e02ff */
[----:B------:R-:W-:Y:S02]  /*be40*/  @P0 IMAD.IADD R7, R7, 0x1, R11 ;  /* 0x0000000107070824 */ /* 0x000fe400078e020b */
[C---:B------:R-:W-:Y:S02]  /*be50*/  @P0 IMAD R5, R224.reuse, R15, R5 ;  /* 0x0000000fe0050224 */ /* 0x040fe400078e0205 */
[----:B------:R-:W-:-:S04]  /*be60*/  @P0 IMAD.WIDE.U32 R6, R224, R14, R6 ;  /* 0x0000000ee0060225 */ /* 0x000fc800078e0006 */
[----:B------:R-:W-:Y:S01]  /*be70*/  @P0 IMAD.IADD R5, R7, 0x1, R5 ;  /* 0x0000000107050824 */ /* 0x000fe200078e0205 */
[----:B------:R-:W-:-:S04]  /*be80*/  @P0 LEA R10, P2, R6, R12, 0x2 ;  /* 0x0000000c060a0211 */ /* 0x000fc800078410ff */
[----:B------:R-:W-:Y:S01]  /*be90*/  @P0 LEA.HI.X R11, R6, R13, R5, 0x2, P2 ;  /* 0x0000000d060b0211 */ /* 0x000fe200010f1405 */
[----:B------:R-:W-:-:S06]  /*bea0*/  IMAD.MOV.U32 R5, RZ, RZ, 0x3f800000 ;  /* 0x3f800000ff057424 */ /* 0x000fcc00078e00ff */
[----:B------:R1:W2:Y:S01]  /*beb0*/  @P0 LDG.E R5, desc[UR46][R10.64] ;  /* 0x0000002e0a050981 */ /* 0x0002a2000c1e1900 */
        /* <DEDUP_REMOVED lines=10> */
[----:B------:R-:W-:Y:S01]  /*bf60*/  UIADD3 UR4, UR4, 0x600, URZ ;  /* 0x0000060004047890 */ /* 0x000fe2000fffe03f */
[----:B------:R-:W3:Y:S04]  /*bf70*/  SHFL.BFLY PT, R7, R4, 0x2, 0x1f ;  /* 0x0c401f0004077f89 */ /* 0x000ee800000e0000 */
[----:B------:R-:W4:Y:S01]  /*bf80*/  SHFL.BFLY PT, R8, R3, 0x2, 0x1f ;  /* 0x0c401f0003087f89 */ /* 0x000f2200000e0000 */
[----:B------:R-:W-:Y:S02]  /*bf90*/  WARPGROUP.DEPBAR.LE gsb0, 0x0 ;  /* 0x00008000000079c5 */ /* 0x000fe40000010000 */
[----:B------:R-:W-:-:S09]  /*bfa0*/  WARPGROUP.ARRIVE ;  /* 0x00000000000079c5 */ /* 0x000fd20000000000 */
[----:B------:R-:W-:Y:S01]  /*bfb0*/  QGMMA.64x192x32.F32.E4M3.E4M3 R24, R204, gdesc[UR4], R24, gsb0 ;  /* 0x02e00004cc187df3 */ /* 0x000fe20008000818 */
[----:B------:R-:W-:Y:S01]  /*bfc0*/  UMOV UR6, UR4 ;  /* 0x0000000400067c82 */ /* 0x000fe20008000000 */
[----:B------:R-:W-:Y:S01]  /*bfd0*/  UMOV UR7, 0xc0000010 ;  /* 0xc000001000077882 */ /* 0x000fe20000000000 */
        /* <DEDUP_REMOVED lines=15> */
[----:B------:R-:W1:Y:S08]  /*c0d0*/  @P2 MUFU.LG2 R10, R14 ;  /* 0x0000000e000a2308 */ /* 0x000e700000000c00 */
[----:B------:R-:W3:Y:S08]  /*c0e0*/  @P3 MUFU.LG2 R11, R11 ;  /* 0x0000000b000b3308 */ /* 0x000ef00000000c00 */
[----:B------:R-:W4:Y:S01]  /*c0f0*/  @P0 MUFU.RCP R8, R13 ;  /* 0x0000000d00080308 */ /* 0x000f220000001000 */
[----:B------:R-:W-:-:S02]  /*c100*/  WARPGROUP.DEPBAR.LE gsb0, 0x0 ;  /* 0x00008000000079c5 */ /* 0x000fc40000010000 */
[----:B------:R-:W-:-:S06]  /*c110*/  WARPGROUP.ARRIVE ;  /* 0x00000000000079c5 */ /* 0x000fcc0000000000 */
[----:B------:R-:W-:Y:S01]  /*c120*/  QGMMA.64x192x32.F32.E4M3.E4M3 R24, R200, gdesc[UR4], R24, gsb0 ;  /* 0x02e00004c8187df3 */ /* 0x000fe20008000818 */
[C---:B------:R-:W-:Y:S01]  /*c130*/  @P2 FMUL.FTZ R7, R2.reuse, 0.69314718246459960938 ;  /* 0x3f31721802072820 */ /* 0x040fe20000410000 */
[----:B------:R-:W-:Y:S01]  /*c140*/  @P3 FMUL.FTZ R15, R2, 0.69314718246459960938 ;  /* 0x3f317218020f3820 */ /* 0x000fe20000410000 */
[----:B-1----:R-:W-:Y:S01]  /*c150*/  @P2 FMUL.FTZ R10, R10, 0.69314718246459960938 ;  /* 0x3f3172180a0a2820 */ /* 0x002fe20000410000 */
[----:B---3--:R-:W-:Y:S01]  /*c160*/  @P3 FMUL.FTZ R2, R11, 0.69314718246459960938 ;  /* 0x3f3172180b023820 */ /* 0x008fe20000410000 */
[----:B------:R-:W-:Y:S02]  /*c170*/  IMAD.MOV.U32 R3, RZ, RZ, -0x800000 ;  /* 0xff800000ff037424 */ /* 0x000fe400078e00ff */
[----:B--2---:R-:W-:Y:S01]  /*c180*/  FMUL.FTZ R6, R6, R5 ;  /* 0x0000000506067220 */ /* 0x004fe20000410000 */
[----:B------:R-:W-:Y:S02]  /*c190*/  IMAD.MOV.U32 R4, RZ, RZ, -0x800000 ;  /* 0xff800000ff047424 */ /* 0x000fe400078e00ff */
[----:B------:R-:W-:Y:S01]  /*c1a0*/  @P2 FFMA.FTZ R3, R7, R0, R10 ;  /* 0x0000000007032223 */ /* 0x000fe2000001000a */
[----:B------:R-:W-:-:S01]  /*c1b0*/  @P3 FFMA.FTZ R4, R15, R9, R2 ;  /* 0x000000090f043223 */ /* 0x000fc20000010002 */
[----:B----4-:R-:W-:Y:S01]  /*c1c0*/  FMUL.FTZ R0, R8, R5 ;  /* 0x0000000508007220 */ /* 0x010fe20000410000 */
[----:B------:R-:W-:-:S02]  /*c1d0*/  WARPGROUP.DEPBAR.LE gsb0, 0x0 ;  /* 0x00008000000079c5 */ /* 0x000fc40000010000 */
[----:B------:R-:W-:Y:S05]  /*c1e0*/  @!P1 BRA `(.L_x_1905) ;  /* 0x0000000000049947 */ /* 0x000fea0003800000 */
[----:B------:R-:W-:Y:S01]  /*c1f0*/  BPT.TRAP 0x1 ;  /* 0x000000040000795c */ /* 0x000fe20000300000 */
.L_x_1905:
        /* <DEDUP_REMOVED lines=13> */
[----:B------:R-:W-:Y:S01]  /*c2d0*/  SYNCS.ARRIVE.TRANS64.RED.A1T0 RZ, [UR4], RZ ;  /* 0x000000ffffff79a7 */ /* 0x000fe20008100404 */
        /* <DEDUP_REMOVED lines=89> */
[----:B------:R-:W-:Y:S01]  /*c870*/  VIADD R225, R225, 0x1 ;  /* 0x00000001e1e17836 */ /* 0x000fe20000000000 */
[----:B------:R-:W-:Y:S01]  /*c880*/  LOP3.LUT R16, R16, UR4, RZ, 0x3c, !PT ;  /* 0x0000000410107c12 */ /* 0x000fe2000f8e3cff */
[----:B------:R-:W-:-:S12]  /*c890*/  USEL UR48, UR48, URZ, UP0 ;  /* 0x0000003f30307287 */ /* 0x000fd80008000000 */
.L_x_1872:
[----:B------:R-:W1:Y:S08]  /*c8a0*/  S2UR UR36, SR_CgaCtaId ;  /* 0x00000000002479c3 */ /* 0x000e700000008800 */
[----:B------:R-:W-:Y:S06]  /*c8b0*/  BAR.SYNC.DEFER_BLOCKING 0x5, 0x180 ;  /* 0x0146000000007b1d */ /* 0x000fec0000010000 */
[----:B------:R-:W-:-:S02]  /*c8c0*/  UMOV UR37, 0x400 ;  /* 0x0000040000257882 */ /* 0x000fc40000000000 */
[----:B-1----:R-:W-:-:S09]  /*c8d0*/  ULEA UR37, UR36, UR37, 0x18 ;  /* 0x0000002524257291 */ /* 0x002fd2000f8ec03f */
[----:B------:R-:W1:Y:S02]  /*c8e0*/  LDS R0, [UR37+0x334d0] ;  /* 0x0334d025ff007984 */ /* 0x000e640008000800 */
[----:B-1----:R-:W-:Y:S01]  /*c8f0*/  R2UR UR4, R0 ;  /* 0x00000000000472ca */ /* 0x002fe200000e0000 */
[----:B------:R-:W-:Y:S06]  /*c900*/  BAR.ARV 0x4, 0x180 ;  /* 0x0106000000007b1d */ /* 0x000fec0000002000 */
[----:B------:R-:W-:Y:S08]  /*c910*/  @P0 BRA `(.L_x_1906) ;  /* 0x00000014006c0947 */ /* 0x000ff00003800000 */
[----:B------:R-:W1:Y:S01]  /*c920*/  S2R R2, SR_TID.X ;  /* 0x0000000000027919 */ /* 0x000e620000002100 */
[----:B------:R-:W-:Y:S01]  /*c930*/  ULDC.64 UR6, c[0x4][0x38] ;  /* 0x01000e0000067ab9 */ /* 0x000fe20000000a00 */
[----:B------:R-:W-:Y:S01]  /*c940*/  F2FP.BF16.F32.PACK_AB R31, R31, R34 ;  /* 0x000000221f1f723e */ /* 0x000fe200000010ff */
[----:B------:R-:W-:Y:S01]  /*c950*/  ULDC UR10, c[0x0][0xa88] ;  /* 0x0002a200000a7ab9 */ /* 0x000fe20000000800 */
[----:B-1----:R-:W-:-:S05]  /*c960*/  IMAD.SHL.U32 R0, R2, 0x4, RZ ;  /* 0x0000000402007824 */ /* 0x002fca00078e00ff */
[----:B------:R-:W-:-:S04]  /*c970*/  LOP3.LUT R0, R0, 0xc, RZ, 0xc0, !PT ;  /* 0x0000000c00007812 */ /* 0x000fc800078ec0ff */
[----:B------:R-:W-:-:S05]  /*c980*/  IADD3 R6, P0, R0, UR6, RZ ;  /* 0x0000000600067c10 */ /* 0x000fca000ff1e0ff */
[----:B------:R-:W-:Y:S01]  /*c990*/  IMAD.X R7, RZ, RZ, UR7, P0 ;  /* 0x00000007ff077e24 */ /* 0x000fe200080e06ff */
[----:B------:R-:W-:Y:S02]  /*c9a0*/  F2FP.BF16.F32.PACK_AB R30, R27, R30 ;  /* 0x0000001e1b1e723e */ /* 0x000fe400000010ff */
[----:B------:R-:W-:Y:S02]  /*c9b0*/  F2FP.BF16.F32.PACK_AB R108, R108, R109 ;  /* 0x0000006d6c6c723e */ /* 0x000fe400000010ff */
[----:B------:R-:W-:Y:S01]  /*c9c0*/  F2FP.BF16.F32.PACK_AB R21, R21, R26 ;  /* 0x0000001a1515723e */ /* 0x000fe200000010ff */
[----:B------:R1:W2:Y:S01]  /*c9d0*/  LDG.E.CONSTANT R0, desc[UR46][R6.64] ;  /* 0x0000002e06007981 */ /* 0x0002a2000c1e9900 */
[----:B------:R-:W-:Y:S01]  /*c9e0*/  LOP3.LUT P0, R2, R2, 0x3, RZ, 0xc0, !PT ;  /* 0x0000000302027812 */ /* 0x000fe2000780c0ff */
[----:B------:R-:W-:Y:S01]  /*c9f0*/  USHF.R.S32.HI UR5, URZ, 0x1f, UR43 ;  /* 0x0000001f3f057899 */ /* 0x000fe2000801142b */
[----:B------:R-:W-:Y:S01]  /*ca00*/  IADD3 R27, P6, R18, 0x4000, RZ ;  /* 0x00004000121b7810 */ /* 0x000fe20007fde0ff */
[----:B------:R-:W-:Y:S01]  /*ca10*/  ULDC.64 UR6, c[0x0][0xb70] ;  /* 0x0002dc0000067ab9 */ /* 0x000fe20000000a00 */
[----:B------:R-:W-:Y:S01]  /*ca20*/  ISETP.EQ.OR P0, PT, R2, 0x3, !P0 ;  /* 0x000000030200780c */ /* 0x000fe20004702670 */
[----:B------:R-:W-:Y:S01]  /*ca30*/  UIMAD UR5, UR5, UR6, URZ ;  /* 0x00000006050572a4 */ /* 0x000fe2000f8e023f */
[----:B------:R-:W-:Y:S01]  /*ca40*/  LOP3.LUT R26, R27, 0x380, RZ, 0xc0, !PT ;  /* 0x000003801b1a7812 */ /* 0x000fe200078ec0ff */
[----:B------:R-:W-:Y:S01]  /*ca50*/  UIMAD.WIDE.U32 UR8, UR43, UR6, URZ ;  /* 0x000000062b0872a5 */ /* 0x000fe2000f8e003f */
[----:B------:R-:W-:Y:S01]  /*ca60*/  SEL R109, R31, R30, P0 ;  /* 0x0000001e1f6d7207 */ /* 0x000fe20000000000 */
[----:B------:R-:W-:Y:S01]  /*ca70*/  UIMAD UR5, UR43, UR7, UR5 ;  /* 0x000000072b0572a4 */ /* 0x000fe2000f8e0205 */
[----:B------:R-:W-:-:S02]  /*ca80*/  SEL R111, R30, R31, P0 ;  /* 0x0000001f1e6f7207 */ /* 0x000fc40000000000 */
[----:B------:R-:W-:Y:S01]  /*ca90*/  IADD3 R31, P4, R18, 0x40, RZ ;  /* 0x00000040121f7810 */ /* 0x000fe20007f9e0ff */
[----:B------:R-:W-:Y:S01]  /*caa0*/  UIADD3 UR5, UR9, UR5, URZ ;  /* 0x0000000509057290 */ /* 0x000fe2000fffe03f */
[----:B------:R-:W-:Y:S01]  /*cab0*/  F2FP.BF16.F32.PACK_AB R20, R13, R20 ;  /* 0x000000140d14723e */ /* 0x000fe200000010ff */
[----:B------:R-:W-:Y:S01]  /*cac0*/  ULDC.64 UR6, c[0x0][0xb40] ;  /* 0x0002d00000067ab9 */ /* 0x000fe20000000a00 */
[----:B------:R-:W-:Y:S02]  /*cad0*/  LOP3.LUT R30, R31, 0x380, RZ, 0xc0, !PT ;  /* 0x000003801f1e7812 */ /* 0x000fe400078ec0ff */
[----:B------:R-:W-:Y:S02]  /*cae0*/  SHF.R.U64 R26, R26, 0x3, RZ ;  /* 0x000000031a1a7819 */ /* 0x000fe400000012ff */
[----:B------:R-:W-:Y:S02]  /*caf0*/  SHF.R.U64 R30, R30, 0x3, RZ ;  /* 0x000000031e1e7819 */ /* 0x000fe400000012ff */
[----:B------:R-:W-:-:S02]  /*cb00*/  F2FP.BF16.F32.PACK_AB R32, R29, R32 ;  /* 0x000000201d20723e */ /* 0x000fc400000010ff */
[----:B------:R-:W-:Y:S01]  /*cb10*/  LOP3.LUT R30, R30, R31, RZ, 0x3c, !PT ;  /* 0x0000001f1e1e7212 */ /* 0x000fe200078e3cff */
[--C-:B------:R-:W-:Y:S01]  /*cb20*/  IMAD.X R31, RZ, RZ, R19.reuse, P4 ;  /* 0x000000ffff1f7224 */ /* 0x100fe200020e0613 */
[----:B------:R-:W-:Y:S02]  /*cb30*/  SEL R113, R21, R20, P0 ;  /* 0x0000001415717207 */ /* 0x000fe40000000000 */
[----:B------:R-:W-:Y:S02]  /*cb40*/  SEL R115, R20, R21, P0 ;  /* 0x0000001514737207 */ /* 0x000fe40000000000 */
[C---:B------:R-:W-:Y:S02]  /*cb50*/  IADD3 R29, P5, R18.reuse, 0x60, RZ ;  /* 0x00000060121d7810 */ /* 0x040fe40007fbe0ff */
[----:B------:R-:W-:Y:S02]  /*cb60*/  IADD3 R21, P4, R18, 0x4040, RZ ;  /* 0x0000404012157810 */ /* 0x000fe40007f9e0ff */
[----:B------:R-:W-:Y:S01]  /*cb70*/  LOP3.LUT R26, R26, R27, RZ, 0x3c, !PT ;  /* 0x0000001b1a1a7212 */ /* 0x000fe200078e3cff */
[----:B------:R-:W-:Y:S01]  /*cb80*/  IMAD.X R27, RZ, RZ, R19, P6 ;  /* 0x000000ffff1b7224 */ /* 0x000fe200030e0613 */
[----:B------:R-:W-:-:S02]  /*cb90*/  F2FP.BF16.F32.PACK_AB R25, R25, R28 ;  /* 0x0000001c1919723e */ /* 0x000fc400000010ff */
[----:B------:R-:W-:Y:S02]  /*cba0*/  LOP3.LUT R28, R29, 0x380, RZ, 0xc0, !PT ;  /* 0x000003801d1c7812 */ /* 0x000fe400078ec0ff */
[----:B------:R-:W-:Y:S02]  /*cbb0*/  LOP3.LUT R20, R21, 0x380, RZ, 0xc0, !PT ;  /* 0x0000038015147812 */ /* 0x000fe400078ec0ff */
[----:B------:R-:W-:Y:S02]  /*cbc0*/  IADD3 R13, P6, R18, 0x8000, RZ ;  /* 0x00008000120d7810 */ /* 0x000fe40007fde0ff */
[----:B------:R-:W-:Y:S01]  /*cbd0*/  F2FP.BF16.F32.PACK_AB R122, R121, R122 ;  /* 0x0000007a797a723e */ /* 0x000fe200000010ff */
[----:B------:R-:W-:Y:S01]  /*cbe0*/  VIADD R121, R221, UR42 ;  /* 0x0000002add797c36 */ /* 0x000fe20008000000 */
[----:B------:R-:W-:Y:S02]  /*cbf0*/  F2FP.BF16.F32.PACK_AB R9, R9, R12 ;  /* 0x0000000c0909723e */ /* 0x000fe400000010ff */
[----:B------:R-:W-:Y:S01]  /*cc00*/  SHF.R.U64 R28, R28, 0x3, RZ ;  /* 0x000000031c1c7819 */ /* 0x000fe200000012ff */
[----:B------:R-:W-:Y:S01]  /*cc10*/  VIADD R2, R121, 0x8 ;  /* 0x0000000879027836 */ /* 0x000fe20000000000 */
[----:B------:R-:W-:-:S02]  /*cc20*/  SHF.R.U64 R20, R20, 0x3, RZ ;  /* 0x0000000314147819 */ /* 0x000fc400000012ff */
[----:B------:R-:W-:Y:S02]  /*cc30*/  LOP3.LUT R12, R13, 0x380, RZ, 0xc0, !PT ;  /* 0x000003800d0c7812 */ /* 0x000fe400078ec0ff */
[----:B------:R-:W-:Y:S02]  /*cc40*/  F2FP.BF16.F32.PACK_AB R11, R11, R14 ;  /* 0x0000000e0b0b723e */ /* 0x000fe400000010ff */
[----:B------:R-:W-:Y:S02]  /*cc50*/  F2FP.BF16.F32.PACK_AB R10, R5, R10 ;  /* 0x0000000a050a723e */ /* 0x000fe400000010ff */
[----:B------:R-:W-:Y:S02]  /*cc60*/  F2FP.BF16.F32.PACK_AB R96, R96, R97 ;  /* 0x000000616060723e */ /* 0x000fe400000010ff */
[----:B------:R-:W-:Y:S02]  /*cc70*/  F2FP.BF16.F32.PACK_AB R93, R92, R93 ;  /* 0x0000005d5c5d723e */ /* 0x000fe400000010ff */
[----:B------:R-:W-:-:S02]  /*cc80*/  LOP3.LUT P1, RZ, R226, 0x3, RZ, 0xc0, !PT ;  /* 0x00000003e2ff7812 */ /* 0x000fc4000782c0ff */
[----:B------:R-:W-:Y:S02]  /*cc90*/  F2FP.BF16.F32.PACK_AB R80, R80, R81 ;  /* 0x000000515050723e */ /* 0x000fe400000010ff */
[----:B------:R-:W-:Y:S02]  /*cca0*/  F2FP.BF16.F32.PACK_AB R33, R33, R36 ;  /* 0x000000242121723e */ /* 0x000fe400000010ff */
[----:B------:R-:W-:Y:S01]  /*ccb0*/  LOP3.LUT R28, R28, R29, RZ, 0x3c, !PT ;  /* 0x0000001d1c1c7212 */ /* 0x000fe200078e3cff */
[--C-:B------:R-:W-:Y:S01]  /*ccc0*/  IMAD.X R29, RZ, RZ, R19.reuse, P5 ;  /* 0x000000ffff1d7224 */ /* 0x100fe200028e0613 */
[----:B------:R-:W-:Y:S01]  /*ccd0*/  LOP3.LUT R20, R20, R21, RZ, 0x3c, !PT ;  /* 0x0000001514147212 */ /* 0x000fe200078e3cff */
[----:B------:R-:W-:Y:S01]  /*cce0*/  IMAD.X R21, RZ, RZ, R19, P4 ;  /* 0x000000ffff157224 */ /* 0x000fe200020e0613 */
[----:B------:R-:W-:Y:S02]  /*ccf0*/  SHF.R.U64 R12, R12, 0x3, RZ ;  /* 0x000000030c0c7819 */ /* 0x000fe400000012ff */
[----:B------:R-:W-:-:S02]  /*cd00*/  F2FP.BF16.F32.PACK_AB R101, R100, R101 ;  /* 0x000000656465723e */ /* 0x000fc400000010ff */
[----:B------:R-:W-:Y:S02]  /*cd10*/  F2FP.BF16.F32.PACK_AB R24, R15, R24 ;  /* 0x000000180f18723e */ /* 0x000fe400000010ff */
[----:B------:R-:W-:Y:S02]  /*cd20*/  SEL R81, R11, R10, P0 ;  /* 0x0000000a0b517207 */ /* 0x000fe40000000000 */
[----:B------:R-:W-:Y:S02]  /*cd30*/  SEL R83, R10, R11, P0 ;  /* 0x0000000b0a537207 */ /* 0x000fe40000000000 */
[----:B------:R-:W-:Y:S02]  /*cd40*/  F2FP.BF16.F32.PACK_AB R88, R88, R89 ;  /* 0x000000595858723e */ /* 0x000fe400000010ff */
[C---:B------:R-:W-:Y:S02]  /*cd50*/  IADD3 R15, P5, R18.reuse, 0x4060, RZ ;  /* 0x00004060120f7810 */ /* 0x040fe40007fbe0ff */
[----:B------:R-:W-:-:S02]  /*cd60*/  IADD3 R11, P4, R18, 0x8040, RZ ;  /* 0x00008040120b7810 */ /* 0x000fc40007f9e0ff */
[----:B------:R-:W-:Y:S02]  /*cd70*/  F2FP.BF16.F32.PACK_AB R72, R72, R73 ;  /* 0x000000494848723e */ /* 0x000fe400000010ff */
[----:B------:R-:W-:Y:S02]  /*cd80*/  SEL R89, R96, R93, P0 ;  /* 0x0000005d60597207 */ /* 0x000fe40000000000 */
[----:B------:R-:W-:Y:S02]  /*cd90*/  ISETP.GE.OR P2, PT, R2, UR10, P1 ;  /* 0x0000000a02007c0c */ /* 0x000fe40008f46670 */
[----:B------:R-:W-:Y:S02]  /*cda0*/  SEL R71, R33, R32, P0 ;  /* 0x0000002021477207 */ /* 0x000fe40000000000 */
[----:B------:R-:W-:Y:S02]  /*cdb0*/  SEL R73, R32, R33, P0 ;  /* 0x0000002120497207 */ /* 0x000fe40000000000 */
[----:B------:R-:W-:-:S02]  /*cdc0*/  SEL R93, R93, R96, P0 ;  /* 0x000000605d5d7207 */ /* 0x000fc40000000000 */
[----:B------:R-:W-:Y:S01]  /*cdd0*/  LOP3.LUT R12, R12, R13, RZ, 0x3c, !PT ;  /* 0x0000000d0c0c7212 */ /* 0x000fe200078e3cff */
[----:B------:R-:W-:Y:S01]  /*cde0*/  IMAD.X R13, RZ, RZ, R19, P6 ;  /* 0x000000ffff0d7224 */ /* 0x000fe200030e0613 */
[----:B------:R-:W-:Y:S02]  /*cdf0*/  SEL R87, R108, R101, P0 ;  /* 0x000000656c577207 */ /* 0x000fe40000000000 */
[----:B------:R-:W-:Y:S02]  /*ce00*/  IADD3 R33, P3, R18, 0x20, RZ ;  /* 0x0000002012217810 */ /* 0x000fe40007f7e0ff */
[----:B------:R-:W-:Y:S02]  /*ce10*/  SEL R101, R101, R108, P0 ;  /* 0x0000006c65657207 */ /* 0x000fe40000000000 */
[----:B------:R-:W-:Y:S02]  /*ce20*/  LOP3.LUT R14, R15, 0x380, RZ, 0xc0, !PT ;  /* 0x000003800f0e7812 */ /* 0x000fe400078ec0ff */
[----:B------:R-:W-:-:S02]  /*ce30*/  LOP3.LUT R10, R11, 0x380, RZ, 0xc0, !PT ;  /* 0x000003800b0a7812 */ /* 0x000fc400078ec0ff */
[----:B------:R-:W-:Y:S02]  /*ce40*/  MOV R70, R20 ;  /* 0x0000001400467202 */ /* 0x000fe40000000f00 */
[----:B------:R-:W-:Y:S02]  /*ce50*/  F2FP.BF16.F32.PACK_AB R63, R63, R66 ;  /* 0x000000423f3f723e */ /* 0x000fe400000010ff */
[----:B------:R-:W-:Y:S02]  /*ce60*/  LOP3.LUT R32, R33, 0x380, RZ, 0xc0, !PT ;  /* 0x0000038021207812 */ /* 0x000fe400078ec0ff */
[----:B------:R-:W-:Y:S02]  /*ce70*/  SHF.R.U64 R14, R14, 0x3, RZ ;  /* 0x000000030e0e7819 */ /* 0x000fe400000012ff */
[----:B------:R-:W-:Y:S02]  /*ce80*/  SHF.R.U64 R10, R10, 0x3, RZ ;  /* 0x000000030a0a7819 */ /* 0x000fe400000012ff */
[----:B------:R-:W-:-:S02]  /*ce90*/  MOV R66, R12 ;  /* 0x0000000c00427202 */ /* 0x000fc40000000f00 */
[----:B------:R-:W-:Y:S02]  /*cea0*/  F2FP.BF16.F32.PACK_AB R139, R139, R140 ;  /* 0x0000008c8b8b723e */ /* 0x000fe400000010ff */
[----:B------:R-:W-:Y:S02]  /*ceb0*/  F2FP.BF16.F32.PACK_AB R138, R137, R138 ;  /* 0x0000008a898a723e */ /* 0x000fe400000010ff */
[----:B------:R-:W-:Y:S02]  /*cec0*/  F2FP.BF16.F32.PACK_AB R8, R119, R8 ;  /* 0x000000087708723e */ /* 0x000fe400000010ff */
[----:B------:R-:W-:Y:S02]  /*ced0*/  F2FP.BF16.F32.PACK_AB R135, R135, R136 ;  /* 0x000000888787723e */ /* 0x000fe400000010ff */
[----:B------:R-:W-:Y:S02]  /*cee0*/  F2FP.BF16.F32.PACK_AB R134, R133, R134 ;  /* 0x000000868586723e */ /* 0x000fe400000010ff */
[----:B------:R-:W-:-:S02]  /*cef0*/  F2FP.BF16.F32.PACK_AB R38, R35, R38 ;  /* 0x000000262326723e */ /* 0x000fc400000010ff */
[----:B------:R-:W-:Y:S02]  /*cf00*/  SHF.R.U64 R32, R32, 0x3, RZ ;  /* 0x0000000320207819 */ /* 0x000fe400000012ff */
[----:B------:R-:W-:Y:S02]  /*cf10*/  LOP3.LUT R35, R18, 0x380, RZ, 0xc0, !PT ;  /* 0x0000038012237812 */ /* 0x000fe400078ec0ff */
[----:B------:R-:W-:Y:S02]  /*cf20*/  F2FP.BF16.F32.PACK_AB R62, R59, R62 ;  /* 0x0000003e3b3e723e */ /* 0x000fe400000010ff */
[----:B------:R-:W-:Y:S01]  /*cf30*/  LOP3.LUT R14, R14, R15, RZ, 0x3c, !PT ;  /* 0x0000000f0e0e7212 */ /* 0x000fe200078e3cff */
[--C-:B------:R-:W-:Y:S01]  /*cf40*/  IMAD.X R15, RZ, RZ, R19.reuse, P5 ;  /* 0x000000ffff0f7224 */ /* 0x100fe200028e0613 */
[----:B------:R-:W-:Y:S01]  /*cf50*/  LOP3.LUT R10, R10, R11, RZ, 0x3c, !PT ;  /* 0x0000000b0a0a7212 */ /* 0x000fe200078e3cff */
[----:B------:R-:W-:Y:S01]  /*cf60*/  IMAD.X R11, RZ, RZ, R19, P4 ;  /* 0x000000ffff0b7224 */ /* 0x000fe200020e0613 */
[----:B------:R-:W-:-:S02]  /*cf70*/  F2FP.BF16.F32.PACK_AB R40, R37, R40 ;  /* 0x000000282528723e */ /* 0x000fc400000010ff */
[----:B------:R-:W-:Y:S02]  /*cf80*/  SEL R5, R139, R138, P0 ;  /* 0x0000008a8b057207 */ /* 0x000fe40000000000 */
[----:B------:R-:W-:Y:S02]  /*cf90*/  SEL R117, R9, R8, P0 ;  /* 0x0000000809757207 */ /* 0x000fe40000000000 */
[----:B------:R-:W-:Y:S02]  /*cfa0*/  SEL R119, R8, R9, P0 ;  /* 0x0000000908777207 */ /* 0x000fe40000000000 */
[----:B------:R-:W-:Y:S02]  /*cfb0*/  F2FP.BF16.F32.PACK_AB R131, R131, R132 ;  /* 0x000000848383723e */ /* 0x000fe400000010ff */
[----:B------:R-:W-:Y:S02]  /*cfc0*/  F2FP.BF16.F32.PACK_AB R130, R129, R130 ;  /* 0x000000828182723e */ /* 0x000fe400000010ff */
[----:B------:R-:W-:-:S02]  /*cfd0*/  F2FP.BF16.F32.PACK_AB R85, R84, R85 ;  /* 0x000000555455723e */ /* 0x000fc400000010ff */
[----:B------:R-:W-:Y:S02]  /*cfe0*/  SEL R139, R138, R139, P0 ;  /* 0x0000008b8a8b7207 */ /* 0x000fe40000000000 */
[----:B------:R-:W-:Y:S02]  /*cff0*/  SEL R37, R135, R134, P0 ;  /* 0x0000008687257207 */ /* 0x000fe40000000000 */
[----:B------:R-:W-:Y:S02]  /*d000*/  IADD3 R9, P5, R18, 0x8060, RZ ;  /* 0x0000806012097810 */ /* 0x000fe40007fbe0ff */
[----:B------:R-:W-:Y:S02]  /*d010*/  F2FP.BF16.F32.PACK_AB R127, R127, R128 ;  /* 0x000000807f7f723e */ /* 0x000fe400000010ff */
[----:B------:R-:W-:Y:S02]  /*d020*/  F2FP.BF16.F32.PACK_AB R126, R125, R126 ;  /* 0x0000007e7d7e723e */ /* 0x000fe400000010ff */
[----:B------:R-:W-:-:S02]  /*d030*/  F2FP.BF16.F32.PACK_AB R77, R76, R77 ;  /* 0x0000004d4c4d723e */ /* 0x000fc400000010ff */
[----:B------:R-:W-:Y:S02]  /*d040*/  SEL R135, R134, R135, P0 ;  /* 0x0000008786877207 */ /* 0x000fe40000000000 */
[----:B------:R-:W-:Y:S01]  /*d050*/  LOP3.LUT R32, R32, R33, RZ, 0x3c, !PT ;  /* 0x0000002120207212 */ /* 0x000fe200078e3cff */
[----:B------:R-:W-:Y:S01]  /*d060*/  IMAD.X R33, RZ, RZ, R19, P3 ;  /* 0x000000ffff217224 */ /* 0x000fe200018e0613 */
[----:B------:R-:W-:Y:S02]  /*d070*/  SHF.R.U64 R35, R35, 0x3, RZ ;  /* 0x0000000323237819 */ /* 0x000fe400000012ff */
[----:B------:R-:W-:Y:S02]  /*d080*/  F2FP.BF16.F32.PACK_AB R123, R123, R124 ;  /* 0x0000007c7b7b723e */ /* 0x000fe400000010ff */
[----:B------:R-:W-:Y:S02]  /*d090*/  SEL R75, R25, R24, P0 ;  /* 0x00000018194b7207 */ /* 0x000fe40000000000 */
[----:B------:R-:W-:-:S02]  /*d0a0*/  SEL R79, R24, R25, P0 ;  /* 0x00000019184f7207 */ /* 0x000fc40000000000 */
[----:B------:R-:W-:Y:S02]  /*d0b0*/  SEL R99, R63, R62, P0 ;  /* 0x0000003e3f637207 */ /* 0x000fe40000000000 */
        /* <DEDUP_REMOVED lines=13> */
[----:B------:R-:W-:Y:S02]  /*d190*/  SEL R63, R62, R63, P0 ;  /* 0x0000003f3e3f7207 */ /* 0x000fe40000000000 */
[----:B------:R-:W-:Y:S02]  /*d1a0*/  IADD3 R25, P3, R18, 0x4020, RZ ;  /* 0x0000402012197810 */ /* 0x000fe40007f7e0ff */
[----:B------:R-:W-:Y:S02]  /*d1b0*/  SEL R43, R131, R130, P0 ;  /* 0x00000082832b7207 */ /* 0x000fe40000000000 */
[----:B------:R-:W-:-:S02]  /*d1c0*/  SEL R91, R88, R85, P0 ;  /* 0x00000055585b7207 */ /* 0x000fc40000000000 */
[----:B------:R-:W-:Y:S02]  /*d1d0*/  LOP3.LUT R8, R9, 0x380, RZ, 0xc0, !PT ;  /* 0x0000038009087812 */ /* 0x000fe400078ec0ff */
[----:B------:R-:W-:Y:S02]  /*d1e0*/  MOV R62, R10 ;  /* 0x0000000a003e7202 */ /* 0x000fe40000000f00 */
[----:B------:R-:W-:Y:S02]  /*d1f0*/  SEL R131, R130, R131, P0 ;  /* 0x0000008382837207 */ /* 0x000fe40000000000 */
[----:B------:R-:W-:Y:S02]  /*d200*/  SEL R45, R127, R126, P0 ;  /* 0x0000007e7f2d7207 */ /* 0x000fe40000000000 */
[----:B------:R-:W-:Y:S02]  /*d210*/  SEL R85, R85, R88, P0 ;  /* 0x0000005855557207 */ /* 0x000fe40000000000 */
[----:B------:R-:W-:-:S02]  /*d220*/  SEL R95, R80, R77, P0 ;  /* 0x0000004d505f7207 */ /* 0x000fc40000000000 */
[----:B------:R-:W-:Y:S01]  /*d230*/  LOP3.LUT R34, R35, R18, RZ, 0x3c, !PT ;  /* 0x0000001223227212 */ /* 0x000fe200078e3cff */
[----:B------:R-:W-:Y:S01]  /*d240*/  IMAD.MOV.U32 R35, RZ, RZ, R19 ;  /* 0x000000ffff237224 */ /* 0x000fe200078e0013 */
[----:B------:R-:W-:Y:S02]  /*d250*/  MOV R68, R14 ;  /* 0x0000000e00447202 */ /* 0x000fe40000000f00 */
        /* <DEDUP_REMOVED lines=12> */
[----:B------:R-:W-:Y:S02]  /*d320*/  LOP3.LUT R24, R25, 0x380, RZ, 0xc0, !PT ;  /* 0x0000038019187812 */ /* 0x000fe400078ec0ff */
[----:B------:R-:W-:Y:S02]  /*d330*/  SEL R69, R69, R72, P0 ;  /* 0x0000004845457207 */ /* 0x000fe40000000000 */
[----:B------:R-:W-:Y:S02]  /*d340*/  SHF.R.U64 R8, R8, 0x3, RZ ;  /* 0x0000000308087819 */ /* 0x000fe400000012ff */
[----:B------:R-:W-:-:S02]  /*d350*/  SEL R65, R64, R65, P0 ;  /* 0x0000004140417207 */ /* 0x000fc40000000000 */
[----:B------:R-:W-:Y:S02]  /*d360*/  MOV R76, R28 ;  /* 0x0000001c004c7202 */ /* 0x000fe40000000f00 */
[----:B------:R-:W-:Y:S02]  /*d370*/  MOV R74, R26 ;  /* 0x0000001a004a7202 */ /* 0x000fe40000000f00 */
[----:B------:R-:W-:Y:S02]  /*d380*/  MOV R33, R32 ;  /* 0x0000002000217202 */ /* 0x000fe40000000f00 */
[----:B------:R-:W-:Y:S02]  /*d390*/  MOV R78, R30 ;  /* 0x0000001e004e7202 */ /* 0x000fe40000000f00 */
[----:B------:R-:W-:Y:S02]  /*d3a0*/  SHF.R.U64 R24, R24, 0x3, RZ ;  /* 0x0000000318187819 */ /* 0x000fe400000012ff */
[----:B------:R-:W-:-:S02]  /*d3b0*/  MOV R35, R34 ;  /* 0x0000002200237202 */ /* 0x000fc40000000f00 */
[----:B------:R-:W-:Y:S02]  /*d3c0*/  SEL R47, R46, R47, P0 ;  /* 0x0000002f2e2f7207 */ /* 0x000fe40000000000 */
[----:B------:R-:W-:Y:S01]  /*d3d0*/  LOP3.LUT R8, R8, R9, RZ, 0x3c, !PT ;  /* 0x0000000908087212 */ /* 0x000fe200078e3cff */
[----:B------:R-:W-:Y:S01]  /*d3e0*/  IMAD.X R9, RZ, RZ, R19, P5 ;  /* 0x000000ffff097224 */ /* 0x000fe200028e0613 */
[----:B------:R-:W-:Y:S02]  /*d3f0*/  SEL R57, R56, R57, P0 ;  /* 0x0000003938397207 */ /* 0x000fe40000000000 */
[----:B------:R-:W-:Y:S02]  /*d400*/  SEL R49, R48, R49, P0 ;  /* 0x0000003130317207 */ /* 0x000fe40000000000 */
[----:B------:R-:W-:Y:S02]  /*d410*/  SEL R55, R54, R55, P0 ;  /* 0x0000003736377207 */ /* 0x000fe40000000000 */
[----:B------:R-:W-:-:S02]  /*d420*/  SEL R41, R40, R41, P0 ;  /* 0x0000002928297207 */ /* 0x000fc40000000000 */
[----:B------:R-:W-:Y:S02]  /*d430*/  SEL R39, R38, R39, P0 ;  /* 0x0000002726277207 */ /* 0x000fe40000000000 */
[----:B------:R-:W-:Y:S01]  /*d440*/  LOP3.LUT R24, R24, R25, RZ, 0x3c, !PT ;  /* 0x0000001918187212 */ /* 0x000fe200078e3cff */
[----:B------:R-:W-:Y:S01]  /*d450*/  IMAD.X R25, RZ, RZ, R19, P3 ;  /* 0x000000ffff197224 */ /* 0x000fe200018e0613 */
[----:B-1----:R-:W-:Y:S02]  /*d460*/  IADD3 R7, P3, R18, 0x8020, RZ ;  /* 0x0000802012077810 */ /* 0x002fe40007f7e0ff */
[----:B------:R-:W-:Y:S01]  /*d470*/  MOV R21, R8 ;  /* 0x0000000800157202 */ /* 0x000fe20000000f00 */
[----:B--2---:R-:W-:Y:S01]  /*d480*/  SHFL.IDX PT, R89, R89, R0, 0x1c1f ;  /* 0x001c1f0059597589 */ /* 0x004fe200000e0000 */
[----:B------:R-:W-:Y:S02]  /*d490*/  LOP3.LUT R2, R0, 0x2, RZ, 0x3c, !PT ;  /* 0x0000000200027812 */ /* 0x000fe400078e3cff */
[----:B------:R-:W-:Y:S01]  /*d4a0*/  LOP3.LUT R6, R7, 0x380, RZ, 0xc0, !PT ;  /* 0x0000038007067812 */ /* 0x000fe200078ec0ff */
[----:B------:R-:W-:Y:S01]  /*d4b0*/  SHFL.IDX PT, R87, R87, R0, 0x1c1f ;  /* 0x001c1f0057577589 */ /* 0x000fe200000e0000 */
[----:B------:R-:W-:-:S02]  /*d4c0*/  MOV R72, R24 ;  /* 0x0000001800487202 */ /* 0x000fc40000000f00 */
[----:B------:R-:W-:Y:S01]  /*d4d0*/  SHF.R.U64 R6, R6, 0x3, RZ ;  /* 0x0000000306067819 */ /* 0x000fe200000012ff */
[----:B------:R-:W1:Y:S01]  /*d4e0*/  SHFL.IDX PT, R20, R93, R2, 0x1c1f ;  /* 0x001c1f025d147589 */ /* 0x000e6200000e0000 */
[----:B------:R-:W-:Y:S02]  /*d4f0*/  ISETP.GE.OR P1, PT, R121, UR10, P1 ;  /* 0x0000000a79007c0c */ /* 0x000fe40008f26670 */
[----:B------:R-:W-:Y:S01]  /*d500*/  LOP3.LUT R6, R6, R7, RZ, 0x3c, !PT ;  /* 0x0000000706067212 */ /* 0x000fe200078e3cff */
[----:B------:R-:W2:Y:S01]  /*d510*/  SHFL.IDX PT, R12, R101, R2, 0x1c1f ;  /* 0x001c1f02650c7589 */ /* 0x000ea200000e0000 */
[----:B------:R-:W-:-:S03]  /*d520*/  IMAD.X R7, RZ, RZ, R19, P3 ;  /* 0x000000ffff077224 */ /* 0x000fc600018e0613 */
[----:B------:R-:W-:Y:S02]  /*d530*/  SHFL.IDX PT, R5, R5, R0, 0x1c1f ;  /* 0x001c1f0005057589 */ /* 0x000fe400000e0000 */
[----:B------:R-:W-:Y:S01]  /*d540*/  MOV R64, R6 ;  /* 0x0000000600407202 */ /* 0x000fe20000000f00 */
[----:B------:R-:W-:Y:S01]  /*d550*/  IMAD.U32 R7, RZ, RZ, UR9 ;  /* 0x00000009ff077e24 */ /* 0x000fe2000f8e00ff */
[----:B------:R-:W3:Y:S01]  /*d560*/  SHFL.IDX PT, R10, R139, R2, 0x1c1f ;  /* 0x001c1f028b0a7589 */ /* 0x000ee200000e0000 */
[----:B------:R-:W-:Y:S01]  /*d570*/  IMAD.U32 R7, RZ, RZ, UR5 ;  /* 0x00000005ff077e24 */ /* 0x000fe2000f8e00ff */
[----:B------:R-:W-:Y:S01]  /*d580*/  USHF.R.S32.HI UR5, URZ, 0x1f, UR44 ;  /* 0x0000001f3f057899 */ /* 0x000fe2000801142c */
[----:B------:R-:W-:Y:S01]  /*d590*/  IMAD.U32 R6, RZ, RZ, UR8 ;  /* 0x00000008ff067e24 */ /* 0x000fe2000f8e00ff */
[----:B------:R-:W-:Y:S04]  /*d5a0*/  SHFL.IDX PT, R37, R37, R0, 0x1c1f ;  /* 0x001c1f0025257589 */ /* 0x000fe800000e0000 */
[----:B------:R-:W4:Y:S04]  /*d5b0*/  SHFL.IDX PT, R14, R135, R2, 0x1c1f ;  /* 0x001c1f02870e7589 */ /* 0x000f2800000e0000 */
[----:B------:R-:W-:Y:S01]  /*d5c0*/  SHFL.IDX PT, R43, R43, R0, 0x1c1f ;  /* 0x001c1f002b2b7589 */ /* 0x000fe200000e0000 */
[----:B-1----:R-:W-:-:S02]  /*d5d0*/  SEL R13, R89, R20, P0 ;  /* 0x00000014590d7207 */ /* 0x002fc40000000000 */
[----:B------:R-:W-:Y:S01]  /*d5e0*/  SEL R15, R20, R89, P0 ;  /* 0x00000059140f7207 */ /* 0x000fe20000000000 */
[----:B------:R-:W-:Y:S01]  /*d5f0*/  SHFL.IDX PT, R91, R91, R0, 0x1c1f ;  /* 0x001c1f005b5b7589 */ /* 0x000fe200000e0000 */
[----:B--2---:R-:W-:Y:S02]  /*d600*/  SEL R9, R87, R12, P0 ;  /* 0x0000000c57097207 */ /* 0x004fe40000000000 */
[----:B------:R-:W-:Y:S01]  /*d610*/  SEL R11, R12, R87, P0 ;  /* 0x000000570c0b7207 */ /* 0x000fe20000000000 */
[----:B------:R-:W1:Y:S01]  /*d620*/  SHFL.IDX PT, R26, R131, R2, 0x1c1f ;  /* 0x001c1f02831a7589 */ /* 0x000e6200000e0000 */
[----:B------:R-:W2:Y:S03]  /*d630*/  LDC.64 R86, c[0x0][0xb78] ;  /* 0x0002de00ff567b82 */ /* 0x000ea60000000a00 */
[----:B------:R-:W5:Y:S01]  /*d640*/  SHFL.IDX PT, R28, R85, R2, 0x1c1f ;  /* 0x001c1f02551c7589 */ /* 0x000f6200000e0000 */
[----:B---3--:R-:W-:-:S02]  /*d650*/  SEL R8, R5, R10, P0 ;  /* 0x0000000a05087207 */ /* 0x008fc40000000000 */
[----:B------:R-:W-:Y:S01]  /*d660*/  SEL R10, R10, R5, P0 ;  /* 0x000000050a0a7207 */ /* 0x000fe20000000000 */
[----:B------:R-:W-:Y:S01]  /*d670*/  SHFL.IDX PT, R45, R45, R0, 0x1c1f ;  /* 0x001c1f002d2d7589 */ /* 0x000fe200000e0000 */
[----:B------:R-:W-:-:S03]  /*d680*/  SHF.R.S32.HI R5, RZ, 0x1f, R121 ;  /* 0x0000001fff057819 */ /* 0x000fc60000011479 */
[----:B------:R-:W-:Y:S01]  /*d690*/  SHFL.IDX PT, R95, R95, R0, 0x1c1f ;  /* 0x001c1f005f5f7589 */ /* 0x000fe200000e0000 */
[----:B----4-:R-:W-:Y:S02]  /*d6a0*/  SEL R12, R37, R14, P0 ;  /* 0x0000000e250c7207 */ /* 0x010fe40000000000 */
[----:B------:R-:W-:Y:S01]  /*d6b0*/  SEL R14, R14, R37, P0 ;  /* 0x000000250e0e7207 */ /* 0x000fe20000000000 */
[----:B------:R-:W3:Y:S04]  /*d6c0*/  SHFL.IDX PT, R30, R127, R2, 0x1c1f ;  /* 0x001c1f027f1e7589 */ /* 0x000ee800000e0000 */
[----:B------:R-:W4:Y:S01]  /*d6d0*/  SHFL.IDX PT, R32, R77, R2, 0x1c1f ;  /* 0x001c1f024d207589 */ /* 0x000f2200000e0000 */
[----:B------:R-:W-:Y:S01]  /*d6e0*/  BAR.SYNC.DEFER_BLOCKING 0x1, 0x100 ;  /* 0x0044000000007b1d */ /* 0x000fe20000010000 */
[----:B-1----:R-:W-:Y:S01]  /*d6f0*/  SEL R24, R43, R26, P0 ;  /* 0x0000001a2b187207 */ /* 0x002fe20000000000 */
[----:B--2---:R-:W-:Y:S01]  /*d700*/  IMAD.WIDE.U32 R6, R86, UR44, R6 ;  /* 0x0000002c56067c25 */ /* 0x004fe2000f8e0006 */
[----:B------:R-:W-:-:S02]  /*d710*/  SEL R26, R26, R43, P0 ;  /* 0x0000002b1a1a7207 */ /* 0x000fc40000000000 */
[----:B-----5:R-:W-:Y:S02]  /*d720*/  SEL R25, R91, R28, P0 ;  /* 0x0000001c5b197207 */ /* 0x020fe40000000000 */
[----:B------:R-:W-:Y:S01]  /*d730*/  SEL R27, R28, R91, P0 ;  /* 0x0000005b1c1b7207 */ /* 0x000fe20000000000 */
[----:B------:R-:W-:Y:S04]  /*d740*/  SHFL.IDX PT, R51, R51, R0, 0x1c1f ;  /* 0x001c1f0033337589 */ /* 0x000fe800000e0000 */
[----:B------:R-:W1:Y:S04]  /*d750*/  SHFL.IDX PT, R34, R123, R2, 0x1c1f ;  /* 0x001c1f027b227589 */ /* 0x000e6800000e0000 */
[----:B------:R-:W-:Y:S01]  /*d760*/  SHFL.IDX PT, R53, R53, R0, 0x1c1f ;  /* 0x001c1f0035357589 */ /* 0x000fe200000e0000 */
[----:B---3--:R-:W-:-:S02]  /*d770*/  SEL R28, R45, R30, P0 ;  /* 0x0000001e2d1c7207 */ /* 0x008fc40000000000 */
[----:B------:R-:W-:Y:S01]  /*d780*/  SEL R30, R30, R45, P0 ;  /* 0x0000002d1e1e7207 */ /* 0x000fe20000000000 */
[----:B------:R-:W-:Y:S01]  /*d790*/  SHFL.IDX PT, R59, R59, R0, 0x1c1f ;  /* 0x001c1f003b3b7589 */ /* 0x000fe200000e0000 */
[----:B----4-:R-:W-:Y:S02]  /*d7a0*/  SEL R29, R95, R32, P0 ;  /* 0x000000205f1d7207 */ /* 0x010fe40000000000 */
[----:B------:R-:W-:Y:S01]  /*d7b0*/  SEL R31, R32, R95, P0 ;  /* 0x0000005f201f7207 */ /* 0x000fe20000000000 */
[----:B------:R-:W-:Y:S04]  /*d7c0*/  SHFL.IDX PT, R61, R61, R0, 0x1c1f ;  /* 0x001c1f003d3d7589 */ /* 0x000fe800000e0000 */
[----:B------:R-:W-:Y:S04]  /*d7d0*/  SHFL.IDX PT, R67, R67, R0, 0x1c1f ;  /* 0x001c1f0043437589 */ /* 0x000fe800000e0000 */
[----:B------:R-:W-:Y:S04]  /*d7e0*/  SHFL.IDX PT, R71, R71, R0, 0x1c1f ;  /* 0x001c1f0047477589 */ /* 0x000fe800000e0000 */
[----:B------:R-:W-:Y:S01]  /*d7f0*/  SHFL.IDX PT, R75, R75, R0, 0x1c1f ;  /* 0x001c1f004b4b7589 */ /* 0x000fe200000e0000 */
[----:B-1----:R-:W-:-:S02]  /*d800*/  SEL R32, R51, R34, P0 ;  /* 0x0000002233207207 */ /* 0x002fc40000000000 */
[----:B------:R-:W-:Y:S01]  /*d810*/  SEL R34, R34, R51, P0 ;  /* 0x0000003322227207 */ /* 0x000fe20000000000 */
        /* <DEDUP_REMOVED lines=18> */
[----:B------:R-:W1:Y:S04]  /*d940*/  SHFL.IDX PT, R54, R39, R2, 0x1c1f ;  /* 0x001c1f0227367589 */ /* 0x000e6800000e0000 */
[----:B------:R-:W-:Y:S04]  /*d950*/  SHFL.IDX PT, R42, R79, R2, 0x1c1f ;  /* 0x001c1f024f2a7589 */ /* 0x000fe800000e0000 */
[----:B------:R-:W-:Y:S04]  /*d960*/  SHFL.IDX PT, R56, R111, R2, 0x1c1f ;  /* 0x001c1f026f387589 */ /* 0x000fe800000e0000 */
[----:B------:R-:W2:Y:S04]  /*d970*/  SHFL.IDX PT, R58, R115, R2, 0x1c1f ;  /* 0x001c1f02733a7589 */ /* 0x000ea800000e0000 */
[----:B------:R-:W-:Y:S04]  /*d980*/  SHFL.IDX PT, R44, R83, R2, 0x1c1f ;  /* 0x001c1f02532c7589 */ /* 0x000fe800000e0000 */
[----:B------:R-:W3:Y:S04]  /*d990*/  SHFL.IDX PT, R60, R119, R2, 0x1c1f ;  /* 0x001c1f02773c7589 */ /* 0x000ee800000e0000 */
[----:B------:R4:W-:Y:S01]  /*d9a0*/  STSM.16.M88.4 [R35], R8 ;  /* 0x0000000823007844 */ /* 0x0009e20000000200 */
[----:B-1----:R-:W-:-:S02]  /*d9b0*/  SEL R37, R107, R54, P0 ;  /* 0x000000366b257207 */ /* 0x002fc40000000000 */
[----:B------:R-:W-:Y:S01]  /*d9c0*/  SEL R39, R54, R107, P0 ;  /* 0x0000006b36277207 */ /* 0x000fe20000000000 */
[----:B------:R1:W-:Y:S04]  /*d9d0*/  STSM.16.M88.4 [R33], R12 ;  /* 0x0000000c21007844 */ /* 0x0003e80000000200 */
[----:B------:R5:W-:Y:S04]  /*d9e0*/  STSM.16.M88.4 [R78], R24 ;  /* 0x000000184e007844 */ /* 0x000be80000000200 */
[----:B------:R-:W-:Y:S01]  /*d9f0*/  STSM.16.M88.4 [R76], R28 ;  /* 0x0000001c4c007844 */ /* 0x000fe20000000200 */
[----:B--2---:R-:W-:-:S02]  /*da00*/  SEL R41, R113, R58, P0 ;  /* 0x0000003a71297207 */ /* 0x004fc40000000000 */
[----:B------:R-:W-:Y:S02]  /*da10*/  SEL R43, R58, R113, P0 ;  /* 0x000000713a2b7207 */ /* 0x000fe40000000000 */
[----:B----4-:R-:W-:Y:S02]  /*da20*/  SEL R35, R46, R97, P0 ;  /* 0x000000612e237207 */ /* 0x010fe40000000000 */
[----:B------:R-:W-:Y:S02]  /*da30*/  SEL R8, R53, R0, P0 ;  /* 0x0000000035087207 */ /* 0x000fe40000000000 */
[----:B-1----:R-:W-:Y:S02]  /*da40*/  SEL R33, R97, R46, P0 ;  /* 0x0000002e61217207 */ /* 0x002fe40000000000 */
[----:B------:R-:W-:Y:S01]  /*da50*/  SEL R10, R0, R53, P0 ;  /* 0x00000035000a7207 */ /* 0x000fe20000000000 */
[----:B------:R-:W-:Y:S01]  /*da60*/  IMAD R0, R86, UR5, RZ ;  /* 0x0000000556007c24 */ /* 0x000fe2000f8e02ff */
[----:B------:R-:W-:Y:S01]  /*da70*/  SEL R9, R99, R48, P0 ;  /* 0x0000003063097207 */ /* 0x000fe20000000000 */
[----:B------:R-:W-:Y:S01]  /*da80*/  STSM.16.M88.4 [R74], R32 ;  /* 0x000000204a007844 */ /* 0x000fe20000000200 */
[----:B------:R-:W-:Y:S01]  /*da90*/  SEL R11, R48, R99, P0 ;  /* 0x00000063300b7207 */ /* 0x000fe20000000000 */
[----:B------:R-:W-:Y:S01]  /*daa0*/  IMAD R2, R87, UR44, R0 ;  /* 0x0000002c57027c24 */ /* 0x000fe2000f8e0200 */
[----:B------:R-:W-:-:S02]  /*dab0*/  SEL R12, R59, R20, P0 ;  /* 0x000000143b0c7207 */ /* 0x000fc40000000000 */
[----:B------:R-:W-:Y:S01]  /*dac0*/  SEL R14, R20, R59, P0 ;  /* 0x0000003b140e7207 */ /* 0x000fe20000000000 */
[----:B------:R1:W-:Y:S01]  /*dad0*/  STSM.16.M88.4 [R72], R8 ;  /* 0x0000000848007844 */ /* 0x0003e20000000200 */
[----:B------:R-:W-:Y:S02]  /*dae0*/  SEL R13, R103, R50, P0 ;  /* 0x00000032670d7207 */ /* 0x000fe40000000000 */
[----:B------:R-:W-:Y:S02]  /*daf0*/  SEL R15, R50, R103, P0 ;  /* 0x00000067320f7207 */ /* 0x000fe40000000000 */
[----:B-----5:R-:W-:Y:S02]  /*db00*/  SEL R24, R61, R36, P0 ;  /* 0x000000243d187207 */ /* 0x020fe40000000000 */
        /* <DEDUP_REMOVED lines=20> */
[----:B------:R-:W-:-:S03]  /*dc50*/  IADD3 R0, P3, R121, R6, RZ ;  /* 0x0000000679007210 */ /* 0x000fc60007f7e0ff */
[----:B------:R-:W-:Y:S01]  /*dc60*/  STSM.16.M88.4 [R21], R28 ;  /* 0x0000001c15007844 */ /* 0x000fe20000000200 */
[----:B------:R-:W-:Y:S02]  /*dc70*/  IADD3.X R5, R5, R7, R2, P3, !PT ;  /* 0x0000000705057210 */ /* 0x000fe40001ffe402 */
        /* <DEDUP_REMOVED lines=35> */
.L_x_1909:
[----:B------:R-:W-:Y:S05]  /*deb0*/  BSYNC B0 ;  /* 0x0000000000007941 */ /* 0x000fea0003800000 */
.L_x_1908:
[----:B------:R-:W-:Y:S05]  /*dec0*/  BRA `(.L_x_1907) ;  /* 0x00000008004c7947 */ /* 0x000fea0003800000 */
.L_x_1906:
[----:B------:R-:W1:Y:S01]  /*ded0*/  LDC R12, c[0x0][0xdac] ;  /* 0x00036b00ff0c7b82 */ /* 0x000e620000000800 */
[----:B------:R-:W-:Y:S01]  /*dee0*/  ISETP.GT.AND P0, PT, R229, 0x7f, PT ;  /* 0x0000007fe500780c */ /* 0x000fe20003f04270 */
[----:B------:R-:W-:Y:S01]  /*def0*/  USHF.R.S32.HI UR6, URZ, 0x1f, UR43 ;  /* 0x0000001f3f067899 */ /* 0x000fe2000801142b */
[----:B------:R-:W-:Y:S01]  /*df00*/  BSSY B0, `(.L_x_1910) ;  /* 0x000001c000007945 */ /* 0x000fe20003800000 */
[----:B------:R-:W-:Y:S01]  /*df10*/  USHF.R.S32.HI UR7, URZ, 0x1f, UR44 ;  /* 0x0000001f3f077899 */ /* 0x000fe2000801142c */
[----:B------:R-:W-:-:S03]  /*df20*/  SHF.R.S32.HI R23, RZ, 0x1f, R22 ;  /* 0x0000001fff177819 */ /* 0x000fc60000011416 */
[----:B------:R-:W2:Y:S08]  /*df30*/  LDC.64 R6, c[0x0][0xae0] ;  /* 0x0002b800ff067b82 */ /* 0x000eb00000000a00 */
[----:B------:R-:W3:Y:S01]  /*df40*/  LDC.64 R8, c[0x0][0xae8] ;  /* 0x0002ba00ff087b82 */ /* 0x000ee20000000a00 */
[----:B------:R-:W-:Y:S05]  /*df50*/  @P0 BRA `(.L_x_1911) ;  /* 0x0000000000580947 */ /* 0x000fea0003800000 */
[----:B------:R-:W4:Y:S01]  /*df60*/  S2R R0, SR_TID.X ;  /* 0x0000000000007919 */ /* 0x000f220000002100 */
[----:B------:R-:W-:Y:S01]  /*df70*/  IMAD.U32 R2, RZ, RZ, UR42 ;  /* 0x0000002aff027e24 */ /* 0x000fe2000f8e00ff */
[----:B------:R-:W-:-:S04]  /*df80*/  ULDC UR5, c[0x0][0xa88] ;  /* 0x0002a20000057ab9 */ /* 0x000fc80000000800 */
[----:B----4-:R-:W-:-:S04]  /*df90*/  IADD3 R2, R2, -0x80, R0 ;  /* 0xffffff8002027810 */ /* 0x010fc80007ffe000 */
[----:B------:R-:W-:-:S13]  /*dfa0*/  ISETP.GE.AND P0, PT, R2, UR5, PT ;  /* 0x0000000502007c0c */ /* 0x000fda000bf06270 */
[----:B------:R-:W-:Y:S05]  /*dfb0*/  @P0 BRA `(.L_x_1911) ;  /* 0x0000000000400947 */ /* 0x000fea0003800000 */
[----:B------:R-:W4:Y:S01]  /*dfc0*/  LDC.64 R4, c[0x0][0xb70] ;  /* 0x0002dc00ff047b82 */ /* 0x000f220000000a00 */
[----:B------:R-:W-:Y:S01]  /*dfd0*/  SHF.R.S32.HI R3, RZ, 0x1f, R2 ;  /* 0x0000001fff037819 */ /* 0x000fe20000011402 */
[----:B------:R-:W-:-:S06]  /*dfe0*/  ULDC.64 UR8, c[0x0][0xb40] ;  /* 0x0002d00000087ab9 */ /* 0x000fcc0000000a00 */
[----:B------:R-:W5:Y:S01]  /*dff0*/  LDC.64 R10, c[0x0][0xb78] ;  /* 0x0002de00ff0a7b82 */ /* 0x000f620000000a00 */
[C---:B----4-:R-:W-:Y:S02]  /*e000*/  IMAD R0, R4.reuse, UR6, RZ ;  /* 0x0000000604007c24 */ /* 0x050fe4000f8e02ff */
[----:B------:R-:W-:-:S04]  /*e010*/  IMAD.WIDE.U32 R2, R4, UR43, R2 ;  /* 0x0000002b04027c25 */ /* 0x000fc8000f8e0002 */
[----:B------:R-:W-:Y:S02]  /*e020*/  IMAD R5, R5, UR43, R0 ;  /* 0x0000002b05057c24 */ /* 0x000fe4000f8e0200 */
[C---:B-----5:R-:W-:Y:S02]  /*e030*/  IMAD R0, R10.reuse, UR7, RZ ;  /* 0x000000070a007c24 */ /* 0x060fe4000f8e02ff */
        /* <DEDUP_REMOVED lines=8> */
.L_x_1911:
[----:B------:R-:W-:Y:S05]  /*e0c0*/  BSYNC B0 ;  /* 0x0000000000007941 */ /* 0x000fea0003800000 */
.L_x_1910:
[----:B------:R-:W-:Y:S01]  /*e0d0*/  ULDC UR5, c[0x0][0xa88] ;  /* 0x0002a20000057ab9 */ /* 0x000fe20000000800 */
[C---:B--2---:R-:W-:Y:S01]  /*e0e0*/  IMAD R0, R6.reuse, UR6, RZ ;  /* 0x0000000606007c24 */ /* 0x044fe2000f8e02ff */
[----:B------:R-:W-:Y:S01]  /*e0f0*/  UIADD3 UR42, -UR42, UR5, URZ ;  /* 0x000000052a2a7290 */ /* 0x000fe2000fffe13f */
[----:B----4-:R-:W-:Y:S01]  /*e100*/  IMAD.WIDE.U32 R2, R6, UR43, R22 ;  /* 0x0000002b06027c25 */ /* 0x010fe2000f8e0016 */
[----:B------:R-:W-:Y:S01]  /*e110*/  ULOP3.LUT UR39, URZ, UR39, URZ, 0x33, !UPT ;  /* 0x000000273f277292 */ /* 0x000fe2000f8e333f */
[----:B------:R-:W-:Y:S01]  /*e120*/  SHF.R.S32.HI R223, RZ, 0x1f, R222 ;  /* 0x0000001fffdf7819 */ /* 0x000fe200000114de */
[----:B------:R-:W-:Y:S01]  /*e130*/  BSSY B0, `(.L_x_1912) ;  /* 0x0000024000007945 */ /* 0x000fe20003800000 */
[----:B------:R-:W-:Y:S01]  /*e140*/  IMAD R5, R7, UR43, R0 ;  /* 0x0000002b07057c24 */ /* 0x000fe2000f8e0200 */
[C---:B------:R-:W-:Y:S01]  /*e150*/  ISETP.GE.AND P3, PT, R222.reuse, UR42, PT ;  /* 0x0000002ade007c0c */ /* 0x040fe2000bf66270 */
[C---:B------:R-:W-:Y:S02]  /*e160*/  VIADD R0, R222.reuse, 0x40 ;  /* 0x00000040de007836 */ /* 0x040fe40000000000 */
[----:B------:R-:W-:-:S02]  /*e170*/  VIADD R4, R222, 0x20 ;  /* 0x00000020de047836 */ /* 0x000fc40000000000 */
[----:B------:R-:W-:Y:S01]  /*e180*/  IMAD.IADD R3, R3, 0x1, R5 ;  /* 0x0000000103037824 */ /* 0x000fe200078e0205 */
[----:B------:R-:W-:Y:S01]  /*e190*/  ISETP.GE.AND P1, PT, R0, UR42, PT ;  /* 0x0000002a00007c0c */ /* 0x000fe2000bf26270 */
[----:B---3--:R-:W-:Y:S01]  /*e1a0*/  IMAD R0, R8, UR7, RZ ;  /* 0x0000000708007c24 */ /* 0x008fe2000f8e02ff */
[----:B------:R-:W-:Y:S01]  /*e1b0*/  ISETP.GE.AND P0, PT, R4, UR42, PT ;  /* 0x0000002a04007c0c */ /* 0x000fe2000bf06270 */
[----:B------:R-:W-:Y:S02]  /*e1c0*/  VIADD R4, R222, 0x60 ;  /* 0x00000060de047836 */ /* 0x000fe40000000000 */
[----:B------:R-:W-:Y:S02]  /*e1d0*/  IMAD R9, R9, UR44, R0 ;  /* 0x0000002c09097c24 */ /* 0x000fe4000f8e0200 */
[----:B-1----:R-:W-:Y:S01]  /*e1e0*/  VIADD R5, R12, UR39 ;  /* 0x000000270c057c36 */ /* 0x002fe20008000000 */
[----:B------:R-:W-:Y:S01]  /*e1f0*/  ISETP.GE.AND P2, PT, R4, UR42, PT ;  /* 0x0000002a04007c0c */ /* 0x000fe2000bf46270 */
        /* <DEDUP_REMOVED lines=23> */
.L_x_1913:
[----:B------:R-:W-:Y:S05]  /*e370*/  BSYNC B0 ;  /* 0x0000000000007941 */ /* 0x000fea0003800000 */
.L_x_1912:
[----:B------:R-:W-:Y:S04]  /*e380*/  BSSY B0, `(.L_x_1914) ;  /* 0x0000017000007945 */ /* 0x000fe80003800000 */
[----:B------:R-:W-:Y:S05]  /*e390*/  @P0 BRA `(.L_x_1915) ;  /* 0x0000000000540947 */ /* 0x000fea0003800000 */
[----:B-1----:R-:W-:Y:S01]  /*e3a0*/  IADD3 R9, P0, R4, 0x20, RZ ;  /* 0x0000002004097810 */ /* 0x002fe20007f1e0ff */
        /* <DEDUP_REMOVED lines=20> */
.L_x_1915:
[----:B------:R-:W-:Y:S05]  /*e4f0*/  BSYNC B0 ;  /* 0x0000000000007941 */ /* 0x000fea0003800000 */
.L_x_1914:
[----:B------:R-:W-:Y:S04]  /*e500*/  BSSY B0, `(.L_x_1916) ;  /* 0x0000017000007945 */ /* 0x000fe80003800000 */
[----:B------:R-:W-:Y:S05]  /*e510*/  @P1 BRA `(.L_x_1917) ;  /* 0x0000000000541947 */ /* 0x000fea0003800000 */
[----:B-12---:R-:W-:Y:S01]  /*e520*/  IADD3 R9, P0, R4, 0x40, RZ ;  /* 0x0000004004097810 */ /* 0x006fe20007f1e0ff */
        /* <DEDUP_REMOVED lines=20> */
.L_x_1917:
[----:B------:R-:W-:Y:S05]  /*e670*/  BSYNC B0 ;  /* 0x0000000000007941 */ /* 0x000fea0003800000 */
.L_x_1916:
        /* <DEDUP_REMOVED lines=23> */
.L_x_1918:
[----:B------:R-:W-:Y:S05]  /*e7f0*/  BSYNC B0 ;  /* 0x0000000000007941 */ /* 0x000fea0003800000 */
.L_x_1907:
[----:B------:R-:W5:Y:S02]  /*e800*/  LDC R0, c[0x0][0xda8] ;  /* 0x00036a00ff007b82 */ /* 0x000f640000000800 */
[----:B-----5:R-:W-:-:S13]  /*e810*/  ISETP.LE.AND P0, PT, R0, UR4, PT ;  /* 0x0000000400007c0c */ /* 0x020fda000bf03270 */
[----:B------:R-:W-:Y:S05]  /*e820*/  @!P0 BRA `(.L_x_1919) ;  /* 0xffffff2400688947 */ /* 0x000fea000383ffff */
[----:B------:R-:W-:Y:S05]  /*e830*/  EXIT ;  /* 0x000000000000794d */ /* 0x000fea0003800000 */
.L_x_1868:
[----:B------:R-:W-:-:S08]  /*e840*/  NOP ;  /* 0x0000000000007918 */ /* 0x000fd00000000000 */
[----:B---3--:R-:W1:-:S00]  /*e850*/  USETMAXREG.DEALLOC.CTAPOOL 0x18 ;  /* 0x00000018000079c8 */ /* 0x008e4000080e0500 */
[----:B-1----:R-:W-:-:S06]  /*e860*/  LOP3.LUT R0, R0, 0x3, RZ, 0xc0, !PT ;  /* 0x0000000300007812 */ /* 0x002fcc00078ec0ff */
[----:B------:R-:W1:Y:S01]  /*e870*/  S2UR UR4, SR_CTAID.X ;  /* 0x00000000000479c3 */ /* 0x000e620000002500 */
[----:B------:R-:W-:Y:S02]  /*e880*/  IMAD.MOV.U32 R18, RZ, RZ, 0x1 ;  /* 0x00000001ff127424 */ /* 0x000fe400078e00ff */
[----:B------:R-:W-:Y:S01]  /*e890*/  IMAD.MOV.U32 R17, RZ, RZ, RZ ;  /* 0x000000ffff117224 */ /* 0x000fe200078e00ff */
[----:B------:R-:W2:Y:S02]  /*e8a0*/  SHFL.IDX PT, R0, R0, RZ, 0x1f ;  /* 0x00001fff00007589 */ /* 0x000ea400000e0000 */
[----:B--2---:R-:W-:Y:S02]  /*e8b0*/  ISETP.NE.AND P0, PT, R0, RZ, PT ;  /* 0x000000ff0000720c */ /* 0x004fe40003f05270 */
[----:B------:R-:W1:Y:S02]  /*e8c0*/  LDC R0, c[0x0][0xda8] ;  /* 0x00036a00ff007b82 */ /* 0x000e640000000800 */
[----:B------:R-:W-:-:S05]  /*e8d0*/  P2R R2, PR, RZ, 0x1 ;  /* 0x00000001ff027803 */ /* 0x000fca0000000000 */
[----:B------:R2:W-:Y:S04]  /*e8e0*/  STL [R1+0x1c], R2 ;  /* 0x00001c0201007387 */ /* 0x0005e80000100800 */
[----:B------:R2:W-:Y:S01]  /*e8f0*/  STL [R1+0x14], RZ ;  /* 0x000014ff01007387 */ /* 0x0005e20000100800 */
[----:B------:R-:W-:Y:S06]  /*e900*/  @P0 BAR.ARV 0x4, 0x180 ;  /* 0x0106000000000b1d */ /* 0x000fec0000002000 */
[----:B-1----:R-:W-:-:S13]  /*e910*/  ISETP.LE.AND P0, PT, R0, UR4, PT ;  /* 0x0000000400007c0c */ /* 0x002fda000bf03270 */
[----:B--2---:R-:W-:Y:S05]  /*e920*/  @P0 BRA `(.L_x_1920) ;  /* 0x0000003400940947 */ /* 0x004fea0003800000 */
[----:B------:R-:W2:Y:S01]  /*e930*/  LDL R6, [R1+0x10] ;  /* 0x0000100001067983 */ /* 0x000ea20000100800 */
[----:B------:R-:W1:Y:S01]  /*e940*/  S2R R2, SR_TID.X ;  /* 0x0000000000027919 */ /* 0x000e620000002100 */
[----:B------:R-:W3:Y:S01]  /*e950*/  S2R R7, SR_TID.X ;  /* 0x0000000000077919 */ /* 0x000ee20000002100 */
[----:B-1----:R-:W-:-:S05]  /*e960*/  LOP3.LUT R2, R2, 0x7f, RZ, 0xc0, !PT ;  /* 0x0000007f02027812 */ /* 0x002fca00078ec0ff */
[----:B------:R-:W-:Y:S02]  /*e970*/  IMAD.SHL.U32 R0, R2, 0x10, RZ ;  /* 0x0000001002007824 */ /* 0x000fe400078e00ff */
[----:B---3--:R-:W-:-:S03]  /*e980*/  IMAD.SHL.U32 R2, R7, 0x20, RZ ;  /* 0x0000002007027824 */ /* 0x008fc600078e00ff */
[----:B------:R-:W-:Y:S01]  /*e990*/  LOP3.LUT R3, R0, 0x600, RZ, 0xc0, !PT ;  /* 0x0000060000037812 */ /* 0x000fe200078ec0ff */
[----:B------:R-:W-:-:S03]  /*e9a0*/  IMAD.SHL.U32 R0, R7, 0x40, RZ ;  /* 0x0000004007007824 */ /* 0x000fc600078e00ff */
[--C-:B------:R-:W-:Y:S02]  /*e9b0*/  LOP3.LUT R3, R3, 0x60, R2.reuse, 0xf8, !PT ;  /* 0x0000006003037812 */ /* 0x100fe400078ef802 */
[----:B------:R-:W-:Y:S02]  /*e9c0*/  LOP3.LUT R4, R2, 0x80, RZ, 0xc0, !PT ;  /* 0x0000008002047812 */ /* 0x000fe400078ec0ff */
[----:B------:R-:W-:Y:S02]  /*e9d0*/  LOP3.LUT R5, R3, 0x100, R2, 0xf8, !PT ;  /* 0x0000010003057812 */ /* 0x000fe400078ef802 */
[--C-:B------:R-:W-:Y:S02]  /*e9e0*/  SHF.R.U32.HI R3, RZ, 0x1, R7.reuse ;  /* 0x00000001ff037819 */ /* 0x100fe40000011607 */
[----:B------:R-:W-:Y:S02]  /*e9f0*/  LOP3.LUT R2, R0, 0x180, RZ, 0xc0, !PT ;  /* 0x0000018000027812 */ /* 0x000fe400078ec0ff */
[----:B------:R-:W-:-:S02]  /*ea00*/  LOP3.LUT R4, R4, 0x10, R7, 0xf8, !PT ;  /* 0x0000001004047812 */ /* 0x000fc400078ef807 */
[----:B------:R-:W-:Y:S01]  /*ea10*/  LOP3.LUT R2, R2, 0x30, R3, 0xf8, !PT ;  /* 0x0000003002027812 */ /* 0x000fe200078ef803 */
[----:B------:R-:W-:-:S05]  /*ea20*/  IMAD.SHL.U32 R3, R7, 0x4, RZ ;  /* 0x0000000407037824 */ /* 0x000fca00078e00ff */
[----:B------:R-:W-:Y:S01]  /*ea30*/  LOP3.LUT R4, R4, 0x10, R3, 0x78, !PT ;  /* 0x0000001004047812 */ /* 0x000fe200078e7803 */
[----:B------:R-:W-:-:S05]  /*ea40*/  IMAD.SHL.U32 R3, R7, 0x8, RZ ;  /* 0x0000000807037824 */ /* 0x000fca00078e00ff */
[----:B------:R-:W-:Y:S02]  /*ea50*/  LOP3.LUT R3, R2, 0x30, R3, 0x78, !PT ;  /* 0x0000003002037812 */ /* 0x000fe400078e7803 */
[----:B------:R-:W-:Y:S02]  /*ea60*/  LOP3.LUT R2, R5, R4, RZ, 0xfc, !PT ;  /* 0x0000000405027212 */ /* 0x000fe400078efcff */
[----:B------:R-:W-:Y:S01]  /*ea70*/  LOP3.LUT R0, R3, 0x640, R0, 0xf8, !PT ;  /* 0x0000064003007812 */ /* 0x000fe200078ef800 */
[----:B------:R-:W-:Y:S02]  /*ea80*/  IMAD.U32 R3, RZ, RZ, UR4 ;  /* 0x00000004ff037e24 */ /* 0x000fe4000f8e00ff */
[----:B------:R2:W-:Y:S04]  /*ea90*/  STL [R1], R2 ;  /* 0x0000000201007387 */ /* 0x0005e80000100800 */
[----:B------:R1:W-:Y:S04]  /*eaa0*/  STL [R1+0x4], R0 ;  /* 0x0000040001007387 */ /* 0x0003e80000100800 */
[----:B------:R3:W-:Y:S01]  /*eab0*/  STL [R1+0x8], R3 ;  /* 0x0000080301007387 */ /* 0x0007e20000100800 */
[----:B------:R-:W-:-:S02]  /*eac0*/  IMAD.MOV.U32 R18, RZ, RZ, 0x1 ;  /* 0x00000001ff127424 */ /* 0x000fc400078e00ff */
[----:B------:R-:W-:Y:S01]  /*ead0*/  IMAD.MOV.U32 R17, RZ, RZ, RZ ;  /* 0x000000ffff117224 */ /* 0x000fe200078e00ff */
[----:B------:R-:W-:Y:S01]  /*eae0*/  ULDC UR42, c[0x0][0xc] ;  /* 0x00000300002a7ab9 */ /* 0x000fe20000000800 */
[----:B------:R-:W-:Y:S01]  /*eaf0*/  ULDC.64 UR44, c[0x0][0x198] ;  /* 0x00006600002c7ab9 */ /* 0x000fe20000000a00 */
[C---:B--2---:R-:W-:Y:S02]  /*eb00*/  LOP3.LUT R2, R6.reuse, 0x1, RZ, 0xfc, !PT ;  /* 0x0000000106027812 */ /* 0x044fe400078efcff */
[----:B-1----:R-:W-:-:S03]  /*eb10*/  LOP3.LUT R0, R6, 0x2, RZ, 0xfc, !PT ;  /* 0x0000000206007812 */ /* 0x002fc600078efcff */
[----:B------:R3:W-:Y:S04]  /*eb20*/  STL [R1+0x18], R2 ;  /* 0x0000180201007387 */ /* 0x0007e80000100800 */
[----:B------:R3:W-:Y:S04]  /*eb30*/  STL [R1+0xc], R0 ;  /* 0x00000c0001007387 */ /* 0x0007e80000100800 */
[----:B------:R3:W-:Y:S02]  /*eb40*/  STL [R1+0x14], RZ ;  /* 0x000014ff01007387 */ /* 0x0007e40000100800 */
.L_x_1976:
[----:B-123--:R-:W2:Y:S01]  /*eb50*/  LDL R2, [R1+0x8] ;  /* 0x0000080001027983 */ /* 0x00eea20000100800 */
[----:B------:R-:W-:Y:S01]  /*eb60*/  ULDC UR7, c[0x0][0xdd0] ;  /* 0x0003740000077ab9 */ /* 0x000fe20000000800 */
[----:B------:R-:W1:Y:S01]  /*eb70*/  LDC R0, c[0x0][0xde8] ;  /* 0x00037a00ff007b82 */ /* 0x000e620000000800 */
        /* <DEDUP_REMOVED lines=19> */
.L_x_1921:
[----:B------:R-:W-:Y:S01]  /*ecb0*/  ULDC UR9, c[0x0][0xdc4] ;  /* 0x0003710000097ab9 */ /* 0x000fe20000000800 */
[----:B------:R-:W-:Y:S01]  /*ecc0*/  UMOV UR6, UR7 ;  /* 0x0000000700067c82 */ /* 0x000fe20008000000 */
[----:B------:R-:W-:-:S11]  /*ecd0*/  UISETP.NE.AND UP0, UPT, UR9, 0x1, UPT ;  /* 0x000000010900788c */ /* 0x000fd6000bf05270 */
[----:B------:R-:W-:Y:S02]  /*ece0*/  @UP0 ULDC.64 UR10, c[0x0][0xdc8] ;  /* 0x00037200000a0ab9 */ /* 0x000fe40000000a00 */
[----:B------:R-:W-:-:S04]  /*ecf0*/  UIMAD.WIDE.U32 UR4, UR7, UR10, URZ ;  /* 0x0000000a070472a5 */ /* 0x000fc8000f8e003f */
[----:B------:R-:W-:-:S04]  /*ed00*/  @UP0 USHF.R.U32.HI UR6, URZ, UR11, UR5 ;  /* 0x0000000b3f060299 */ /* 0x000fc80008011605 */
[----:B------:R-:W-:-:S12]  /*ed10*/  UIMAD UR4, UR6, UR9, URZ ;  /* 0x00000009060472a4 */ /* 0x000fd8000f8e023f */
.L_x_1922:
[----:B------:R-:W-:Y:S01]  /*ed20*/  ULDC.64 UR10, c[0x0][0x3f8] ;  /* 0x0000fe00000a7ab9 */ /* 0x000fe20000000a00 */
[----:B------:R-:W-:Y:S01]  /*ed30*/  ULOP3.LUT UR6, URZ, UR6, URZ, 0x33, !UPT ;  /* 0x000000063f067292 */ /* 0x000fe2000f8e333f */
[----:B------:R-:W-:Y:S01]  /*ed40*/  BSSY B6, `(.L_x_1923) ;  /* 0x0000308000067945 */ /* 0x000fe20003800000 */
[----:B------:R-:W-:Y:S02]  /*ed50*/  UISETP.NE.U32.AND UP0, UPT, UR10, URZ, UPT ;  /* 0x0000003f0a00728c */ /* 0x000fe4000bf05070 */
[----:B------:R-:W-:Y:S02]  /*ed60*/  UIADD3 UR9, UR7, -UR4, URZ ;  /* 0x8000000407097290 */ /* 0x000fe4000fffe03f */
[----:B------:R-:W-:Y:S01]  /*ed70*/  UISETP.NE.AND.EX UP0, UPT, UR11, URZ, UPT, UP0 ;  /* 0x0000003f0b00728c */ /* 0x000fe2000bf05300 */
[----:B------:R-:W-:Y:S01]  /*ed80*/  ULDC UR4, c[0x0][0xdac] ;  /* 0x00036b0000047ab9 */ /* 0x000fe20000000800 */
[----:B------:R-:W-:Y:S01]  /*ed90*/  ULDC UR5, c[0x0][0x404] ;  /* 0x0001010000057ab9 */ /* 0x000fe20000000800 */
[----:B------:R-:W-:Y:S01]  /*eda0*/  UIADD3 UR6, UR6, UR4, URZ ;  /* 0x0000000406067290 */ /* 0x000fe2000fffe03f */
[----:B------:R-:W-:-:S02]  /*edb0*/  ULDC UR7, c[0x0][0x2e0] ;  /* 0x0000b80000077ab9 */ /* 0x000fc40000000800 */
[----:B------:R-:W-:Y:S01]  /*edc0*/  ULDC UR4, c[0x0][0x288] ;  /* 0x0000a20000047ab9 */ /* 0x000fe20000000800 */
[----:B------:R-:W-:Y:S02]  /*edd0*/  USHF.L.U32 UR37, UR6, 0x7, URZ ;  /* 0x0000000706257899 */ /* 0x000fe4000800063f */
[----:B------:R-:W-:Y:S02]  /*ede0*/  USEL UR6, UR5, 0x1, UP0 ;  /* 0x0000000105067887 */ /* 0x000fe40008000000 */
[----:B------:R-:W-:Y:S02]  /*edf0*/  UIADD3 UR5, UR37, 0x11f, -UR4 ;  /* 0x0000011f25057890 */ /* 0x000fe4000fffe804 */
[----:B------:R-:W-:Y:S02]  /*ee00*/  UIMAD UR4, UR6, UR7, 0x9f ;  /* 0x0000009f060474a4 */ /* 0x000fe4000f8e0207 */
[----:B------:R-:W-:Y:S02]  /*ee10*/  UIMAD UR6, UR6, UR7, UR5 ;  /* 0x00000007060672a4 */ /* 0x000fe4000f8e0205 */
[----:B------:R-:W-:Y:S01]  /*ee20*/  UIMAD.WIDE UR4, UR4, 0x66666667, URZ ;  /* 0x66666667040478a5 */ /* 0x000fe2000f8e023f */
[----:B------:R-:W-:Y:S01]  /*ee30*/  ULDC UR10, c[0x0][0xdc4] ;  /* 0x00037100000a7ab9 */ /* 0x000fe20000000800 */
[----:B------:R-:W-:-:S02]  /*ee40*/  UIMAD.WIDE UR6, UR6, 0x66666667, URZ ;  /* 0x66666667060678a5 */ /* 0x000fc4000f8e023f */
[----:B------:R-:W-:Y:S02]  /*ee50*/  UIMAD UR10, UR8, UR10, UR9 ;  /* 0x0000000a080a72a4 */ /* 0x000fe4000f8e0209 */
[----:B------:R-:W-:Y:S01]  /*ee60*/  USHF.R.U32.HI UR6, URZ, 0x1f, UR7 ;  /* 0x0000001f3f067899 */ /* 0x000fe20008011607 */
[----:B------:R-:W-:Y:S01]  /*ee70*/  UMOV UR8, UR5 ;  /* 0x0000000500087c82 */ /* 0x000fe20008000000 */
[----:B------:R-:W-:Y:S01]  /*ee80*/  ULDC UR11, c[0x0][0xdb8] ;  /* 0x00036e00000b7ab9 */ /* 0x000fe20000000800 */
[----:B------:R-:W-:Y:S02]  /*ee90*/  USHF.R.U32.HI UR9, URZ, 0x1f, UR8 ;  /* 0x0000001f3f097899 */ /* 0x000fe40008011608 */
[----:B------:R-:W-:Y:S02]  /*eea0*/  ULEA.HI.SX32 UR6, UR7, UR6, 0x1a ;  /* 0x0000000607067291 */ /* 0x000fe4000f8fd23f */
[----:B------:R-:W-:Y:S02]  /*eeb0*/  ULEA.HI.SX32 UR9, UR8, UR9, 0x1a ;  /* 0x0000000908097291 */ /* 0x000fe4000f8fd23f */
[----:B------:R-:W-:-:S02]  /*eec0*/  UISETP.NE.AND UP1, UPT, UR11, 0x1, UPT ;  /* 0x000000010b00788c */ /* 0x000fc4000bf25270 */
[----:B------:R-:W-:Y:S01]  /*eed0*/  UISETP.LT.AND UP0, UPT, UR9, UR6, UPT ;  /* 0x000000060900728c */ /* 0x000fe2000bf01270 */
[----:B------:R-:W-:-:S03]  /*eee0*/  UMOV UR39, UR10 ;  /* 0x0000000a00277c82 */ /* 0x000fc60008000000 */
[----:B------:R-:W-:-:S05]  /*eef0*/  USEL UR41, UR9, UR6, UP0 ;  /* 0x0000000609297287 */ /* 0x000fca0008000000 */
[----:B------:R-:W-:Y:S01]  /*ef00*/  @UP1 ULDC UR12, c[0x0][0xdbc] ;  /* 0x00036f00000c1ab9 */ /* 0x000fe20000000800 */
[----:B------:R-:W-:Y:S01]  /*ef10*/  ISETP.LT.AND P0, PT, RZ, UR41, PT ;  /* 0x00000029ff007c0c */ /* 0x000fe2000bf01270 */
[----:B------:R-:W-:Y:S01]  /*ef20*/  UIMAD.WIDE.U32 UR4, UR10, UR12, URZ ;  /* 0x0000000c0a0472a5 */ /* 0x000fe2000f8e003f */
[----:B------:R-:W-:-:S03]  /*ef30*/  @UP1 ULDC UR7, c[0x0][0xdc0] ;  /* 0x0003700000071ab9 */ /* 0x000fc60000000800 */
[----:B------:R-:W-:-:S04]  /*ef40*/  @UP1 USHF.R.U32.HI UR39, URZ, UR7, UR5 ;  /* 0x000000073f271299 */ /* 0x000fc80008011605 */
[----:B------:R-:W-:-:S04]  /*ef50*/  UIADD3 UR38, -UR39, URZ, URZ ;  /* 0x0000003f27267290 */ /* 0x000fc8000fffe13f */
[----:B------:R-:W-:Y:S01]  /*ef60*/  UIMAD UR38, UR11, UR38, UR10 ;  /* 0x000000260b2672a4 */ /* 0x000fe2000f8e020a */
[----:B------:R-:W-:Y:S11]  /*ef70*/  @P0 BRA `(.L_x_1924) ;  /* 0x0000000000480947 */ /* 0x000ff60003800000 */
        /* <DEDUP_REMOVED lines=16> */
[----:B------:R4:W-:Y:S01]  /*f080*/  STL [R1+0x8], R0 ;  /* 0x0000080001007387 */ /* 0x0009e20000100800 */
[----:B------:R-:W-:Y:S05]  /*f090*/  BRA `(.L_x_1925) ;  /* 0x0000002c00487947 */ /* 0x000fea0003800000 */
.L_x_1924:
        /* <DEDUP_REMOVED lines=23> */
.L_x_1926:
[----:B------:R-:W-:-:S06]  /*f210*/  UIADD3 UR4, UR40, 0xf200, URZ ;  /* 0x0000f20028047890 */ /* 0x000fcc000fffe03f */
[----:B------:R-:W-:-:S05]  /*f220*/  IMAD.U32 R16, RZ, RZ, UR4 ;  /* 0x00000004ff107e24 */ /* 0x000fca000f8e00ff */
        /* <DEDUP_REMOVED lines=18> */
.L_x_1927:
        /* <DEDUP_REMOVED lines=20> */
.L_x_1928:
        /* <DEDUP_REMOVED lines=18> */
.L_x_1929:
[----:B------:R-:W-:Y:S01]  /*f5b0*/  ULDC.64 UR4, c[0x0][0x9f8] ;  /* 0x00027e0000047ab9 */ /* 0x000fe20000000a00 */
[----:B------:R-:W-:Y:S01]  /*f5c0*/  IMAD.U32 R5, RZ, RZ, UR39 ;  /* 0x00000027ff057e24 */ /* 0x000fe2000f8e00ff */
[----:B------:R-:W-:Y:S01]  /*f5d0*/  ISETP.NE.U32.AND P0, PT, RZ, UR4, PT ;  /* 0x00000004ff007c0c */ /* 0x000fe2000bf05070 */
[----:B------:R-:W-:Y:S01]  /*f5e0*/  IMAD.U32 R19, RZ, RZ, UR39 ;  /* 0x00000027ff137e24 */ /* 0x000fe2000f8e00ff */
[----:B------:R-:W1:Y:S01]  /*f5f0*/  S2R R4, SR_TID.X ;  /* 0x0000000000047919 */ /* 0x000e620000002100 */
[----:B------:R-:W2:Y:S01]  /*f600*/  LDC R0, c[0x0][0x428] ;  /* 0x00010a00ff007b82 */ /* 0x000ea20000000800 */
[----:B------:R-:W-:-:S13]  /*f610*/  ISETP.NE.AND.EX P0, PT, RZ, UR5, PT, P0 ;  /* 0x00000005ff007c0c */ /* 0x000fda000bf05300 */
[----:B------:R-:W3:Y:S01]  /*f620*/  @P0 LDC.64 R2, c[0x0][0x9f8] ;  /* 0x00027e00ff020b82 */ /* 0x000ee20000000a00 */
[----:B-1----:R-:W-:Y:S01]  /*f630*/  LOP3.LUT R8, R4, 0x7f, RZ, 0xc0, !PT ;  /* 0x0000007f04087812 */ /* 0x002fe200078ec0ff */
[----:B---3--:R-:W-:-:S05]  /*f640*/  @P0 IMAD.WIDE R2, R5, 0x4, R2 ;  /* 0x0000000405020825 */ /* 0x008fca00078e0202 */
[----:B------:R1:W3:Y:S01]  /*f650*/  @P0 LDG.E R19, desc[UR46][R2.64] ;  /* 0x0000002e02130981 */ /* 0x0002e2000c1e1900 */
[----:B--2---:R-:W-:Y:S01]  /*f660*/  ISETP.NE.AND P0, PT, R0, 0x1, PT ;  /* 0x000000010000780c */ /* 0x004fe20003f05270 */
        /* <DEDUP_REMOVED lines=15> */
[----:B------:R-:W2:Y:S01]  /*f760*/  @P0 LDC R0, c[0x0][0x42c] ;  /* 0x00010b00ff000b82 */ /* 0x000ea20000000800 */
[----:B------:R-:W-:Y:S02]  /*f770*/  LOP3.LUT R4, R4, 0x3, RZ, 0xc0, !PT ;  /* 0x0000000304047812 */ /* 0x000fe400078ec0ff */
[----:B------:R-:W-:-:S04]  /*f780*/  @!UP1 UIADD3 UR4, UP0, UR44, 0x270, URZ ;  /* 0x000002702c049890 */ /* 0x000fc8000ff1e03f */
[----:B------:R-:W-:Y:S01]  /*f790*/  @!UP1 UIADD3.X UR5, URZ, UR45, URZ, UP0, !UPT ;  /* 0x0000002d3f059290 */ /* 0x000fe200087fe43f */
[----:B------:R-:W4:Y:S01]  /*f7a0*/  @P0 LDC R5, c[0x0][0x430] ;  /* 0x00010c00ff050b82 */ /* 0x000f220000000800 */
[----:B-1----:R-:W-:-:S07]  /*f7b0*/  ISETP.NE.U32.AND P1, PT, R2, RZ, PT ;  /* 0x000000ff0200720c */ /* 0x002fce0003f25070 */
[----:B------:R1:W-:Y:S01]  /*f7c0*/  @!UP1 UTMAPF.L2.4D [UR36], [UR4] ;  /* 0x00000024040095b8 */ /* 0x0003e20008018000 */
[----:B------:R-:W-:Y:S01]  /*f7d0*/  ISETP.NE.AND.EX P1, PT, R3, RZ, PT, P1 ;  /* 0x000000ff0300720c */ /* 0x000fe20003f25310 */
[----:B--2---:R-:W-:Y:S01]  /*f7e0*/  @P0 IMAD.HI.U32 R0, R0, UR38, RZ ;  /* 0x0000002600000c27 */ /* 0x004fe2000f8e00ff */
[----:B------:R1:W-:Y:S04]  /*f7f0*/  @!UP1 UTMAPF.L2.4D [UR8], [UR4] ;  /* 0x00000008040095b8 */ /* 0x0003e80008018000 */
[----:B----4-:R-:W-:Y:S01]  /*f800*/  @P0 SHF.R.U32.HI R16, RZ, R5, R0 ;  /* 0x00000005ff100219 */ /* 0x010fe20000011600 */
[----:B------:R1:W-:Y:S01]  /*f810*/  @!UP1 UTMAPF.L2.4D [UR12], [UR4] ;  /* 0x0000000c040095b8 */ /* 0x0003e20008018000 */
[----:B---3--:R-:W-:Y:S02]  /*f820*/  SHF.R.S32.HI R20, RZ, 0x1f, R19 ;  /* 0x0000001fff147819 */ /* 0x008fe40000011413 */
[----:B------:R-:W-:Y:S01]  /*f830*/  SEL R0, R19, RZ, !P1 ;  /* 0x000000ff13007207 */ /* 0x000fe20004800000 */
[----:B-1----:R-:W-:Y:S06]  /*f840*/  BRA.DIV UR6, `(.L_x_1930) ;  /* 0x0000002e06747947 */ /* 0x002fec000b800000 */
[----:B------:R1:W2:Y:S02]  /*f850*/  SHFL.IDX PT, R14, R4, RZ, 0x1f ;  /* 0x00001fff040e7589 */ /* 0x0002a400000e0000 */
.L_x_1995:
        /* <DEDUP_REMOVED lines=8> */
.L_x_1998:
        /* <DEDUP_REMOVED lines=20> */
.L_x_1934:
[----:B-1----:R-:W-:Y:S02]  /*fa20*/  LEA R4, R17, UR40, 0x3 ;  /* 0x0000002811047c11 */ /* 0x002fe4000f8e18ff */
[----:B--2---:R-:W-:Y:S02]  /*fa30*/  SHF.L.U32 R3, R18, 0x1f, RZ ;  /* 0x0000001f12037819 */ /* 0x004fe400000006ff */
[----:B------:R-:W-:Y:S02]  /*fa40*/  ISETP.NE.AND P0, PT, R8, RZ, PT ;  /* 0x000000ff0800720c */ /* 0x000fe40003f05270 */
[----:B------:R-:W1:Y:S02]  /*fa50*/  SYNCS.PHASECHK.TRANS64.TRYWAIT P3, [R4+URZ+0x33480], R3 ;  /* 0x03348003040075a7 */ /* 0x000e64000806017f */
[----:B-1----:R-:W-:Y:S09]  /*fa60*/  @!P3 BRA `(.L_x_1935) ;  /* 0x0000002c002cb947 */ /* 0x002ff20003800000 */
.L_x_1999:
        /* <DEDUP_REMOVED lines=8> */
.L_x_1936:
        /* <DEDUP_REMOVED lines=28> */
.L_x_2000:
        /* <DEDUP_REMOVED lines=8> */
.L_x_1938:
        /* <DEDUP_REMOVED lines=24> */
.L_x_1933:
        /* <DEDUP_REMOVED lines=9> */
[----:B------:R-:W-:Y:S01]  /*ff40*/  @P0 IMAD.MOV.U32 R2, RZ, RZ, 0x6000 ;  /* 0x00006000ff020424 */ /* 0x000fe200078e00ff */
        /* <DEDUP_REMOVED lines=20> */
[----:B---3--:R-:W-:Y:S01]  /*10090*/  NOP ;  /* 0x0000000000007918 */ /* 0x008fe20000000000 */
.L_x_1931:
[----:B-12---:R-:W2:Y:S01]  /*100a0*/  LDL.LU R3, [R1+0x14] ;  /* 0x0000140001037983 */ /* 0x006ea20000300800 */
[----:B------:R-:W-:Y:S01]  /*100b0*/  BSSY B0, `(.L_x_1939) ;  /* 0x0000009000007945 */ /* 0x000fe20003800000 */
[----:B--2---:R-:W-:-:S05]  /*100c0*/  VIADD R3, R3, 0x1 ;  /* 0x0000000103037836 */ /* 0x004fca0000000000 */
[----:B------:R-:W-:Y:S01]  /*100d0*/  LEA.HI R2, R3, R3, RZ, 0x1 ;  /* 0x0000000303027211 */ /* 0x000fe200078f08ff */
[----:B------:R1:W-:Y:S03]  /*100e0*/  STL [R1+0x14], R3 ;  /* 0x0000140301007387 */ /* 0x0003e60000100800 */
[----:B------:R-:W-:-:S05]  /*100f0*/  LOP3.LUT R2, R2, 0xfffffffe, RZ, 0xc0, !PT ;  /* 0xfffffffe02027812 */ /* 0x000fca00078ec0ff */
[----:B------:R-:W-:-:S05]  /*10100*/  IMAD.IADD R2, R3, 0x1, -R2 ;  /* 0x0000000103027824 */ /* 0x000fca00078e0a02 */
[----:B------:R-:W-:-:S04]  /*10110*/  SHF.L.U32 R2, R2, 0x1f, RZ ;  /* 0x0000001f02027819 */ /* 0x000fc800000006ff */
[----:B------:R-:W2:Y:S02]  /*10120*/  SYNCS.PHASECHK.TRANS64.TRYWAIT P0, [UR40+0x33420], R2 ;  /* 0x03342002ff0075a7 */ /* 0x000ea40008000168 */
[----:B-12---:R-:W-:Y:S05]  /*10130*/  @!P0 BRA `(.L_x_1940) ;  /* 0x0000002400a08947 */ /* 0x006fea0003800000 */
.L_x_2001:
[----:B------:R-:W-:Y:S05]  /*10140*/  BSYNC B0 ;  /* 0x0000000000007941 */ /* 0x000fea0003800000 */
.L_x_1939:
[----:B------:R-:W-:-:S06]  /*10150*/  UISETP.GE.AND UP0, UPT, UR41, 0x2, UPT ;  /* 0x000000022900788c */ /* 0x000fcc000bf06270 */
[----:B------:R-:W-:-:S13]  /*10160*/  PLOP3.LUT P0, PT, PT, PT, UP0, 0x80, 0x0 ;  /* 0x000000000000781c */ /* 0x000fda0003f0f008 */
[----:B------:R-:W-:Y:S05]  /*10170*/  @!P0 BRA `(.L_x_1941) ;  /* 0x0000001000bc8947 */ /* 0x000fea0003800000 */
[----:B------:R-:W-:Y:S01]  /*10180*/  UIADD3 UR4, UR41, -0x2, URZ ;  /* 0xfffffffe29047890 */ /* 0x000fe2000fffe03f */
[----:B-1----:R-:W-:Y:S02]  /*10190*/  IMAD.MOV.U32 R2, RZ, RZ, R18 ;  /* 0x000000ffff027224 */ /* 0x002fe400078e0012 */
[----:B------:R-:W-:-:S03]  /*101a0*/  IMAD.MOV.U32 R8, RZ, RZ, R17 ;  /* 0x000000ffff087224 */ /* 0x000fc600078e0011 */
[----:B------:R-:W-:-:S07]  /*101b0*/  IMAD.U32 R3, RZ, RZ, UR4 ;  /* 0x00000004ff037e24 */ /* 0x000fce000f8e00ff */
.L_x_1965:
[----:B------:R-:W-:Y:S01]  /*101c0*/  VIADD R17, R8, 0x1 ;  /* 0x0000000108117836 */ /* 0x000fe20000000000 */
[----:B------:R-:W-:Y:S05]  /*101d0*/  YIELD ;  /* 0x0000000000007946 */ /* 0x000fea0003800000 */
[----:B------:R-:W-:Y:S01]  /*101e0*/  ISETP.NE.AND P0, PT, R17, 0x2, PT ;  /* 0x000000021100780c */ /* 0x000fe20003f05270 */
[----:B------:R-:W-:Y:S03]  /*101f0*/  BSSY B0, `(.L_x_1942) ;  /* 0x00000a2000007945 */ /* 0x000fe60003800000 */
[----:B------:R-:W-:-:S02]  /*10200*/  SEL R5, RZ, 0x1, P0 ;  /* 0x00000001ff057807 */ /* 0x000fc40000000000 */
        /* <DEDUP_REMOVED lines=23> */
.L_x_1944:
[----:B-1----:R-:W-:Y:S01]  /*10380*/  LEA R6, R17, UR40, 0x3 ;  /* 0x0000002811067c11 */ /* 0x002fe2000f8e18ff */
[----:B------:R-:W1:Y:S01]  /*10390*/  S2R R4, SR_TID.X ;  /* 0x0000000000047919 */ /* 0x000e620000002100 */
[----:B------:R-:W-:Y:S01]  /*103a0*/  SHF.L.U32 R5, R18, 0x1f, RZ ;  /* 0x0000001f12057819 */ /* 0x000fe200000006ff */
[----:B------:R-:W-:Y:S03]  /*103b0*/  BSSY B1, `(.L_x_1945) ;  /* 0x0000005000017945 */ /* 0x000fe60003800000 */
[----:B------:R-:W2:Y:S01]  /*103c0*/  SYNCS.PHASECHK.TRANS64.TRYWAIT P0, [R6+URZ+0x33480], R5 ;  /* 0x03348005060075a7 */ /* 0x000ea2000800017f */
[----:B-1----:R-:W-:-:S04]  /*103d0*/  LOP3.LUT R4, R4, 0x7f, RZ, 0xc0, !PT ;  /* 0x0000007f04047812 */ /* 0x002fc800078ec0ff */
[----:B------:R-:W-:Y:S01]  /*103e0*/  ISETP.NE.AND P3, PT, R4, RZ, PT ;  /* 0x000000ff0400720c */ /* 0x000fe20003f65270 */
[----:B--2---:R-:W-:-:S12]  /*103f0*/  @!P0 BRA `(.L_x_1946) ;  /* 0x0000002400088947 */ /* 0x004fd80003800000 */
.L_x_2002:
[----:B------:R-:W-:Y:S05]  /*10400*/  BSYNC B1 ;  /* 0x0000000000017941 */ /* 0x000fea0003800000 */
.L_x_1945:
        /* <DEDUP_REMOVED lines=9> */
.L_x_1948:
[----:B------:R-:W-:Y:S05]  /*104a0*/  BSYNC B1 ;  /* 0x0000000000017941 */ /* 0x000fea0003800000 */
.L_x_1947:
        /* <DEDUP_REMOVED lines=13> */
.L_x_1949:
        /* <DEDUP_REMOVED lines=16> */
.L_x_1950:
        /* <DEDUP_REMOVED lines=16> */
.L_x_1951:
        /* <DEDUP_REMOVED lines=12> */
.L_x_2003:
[----:B------:R-:W-:Y:S05]  /*10840*/  BSYNC B1 ;  /* 0x0000000000017941 */ /* 0x000fea0003800000 */
.L_x_1952:
[----:B------:R-:W-:Y:S01]  /*10850*/  BSSY B1, `(.L_x_1954) ;  /* 0x000000b000017945 */ /* 0x000fe20003800000 */
[----:B------:R-:W-:Y:S02]  /*10860*/  IMAD.MOV.U32 R10, RZ, RZ, 0x0 ;  /* 0x00000000ff0a7424 */ /* 0x000fe400078e00ff */
[----:B------:R-:W-:Y:S01]  /*10870*/  IMAD.MOV.U32 R11, RZ, RZ, 0x14f00000 ;  /* 0x14f00000ff0b7424 */ /* 0x000fe200078e00ff */
[----:B------:R-:W-:Y:S06]  /*10880*/  @P3 BRA `(.L_x_1955) ;  /* 0x00000000001c3947 */ /* 0x000fec0003800000 */
[----:B------:R-:W3:Y:S01]  /*10890*/  S2R R7, SR_TID.X ;  /* 0x0000000000077919 */ /* 0x000ee20000002100 */
[----:B-12---:R-:W-:-:S04]  /*108a0*/  IMAD.MOV.U32 R5, RZ, RZ, 0x7800 ;  /* 0x00007800ff057424 */ /* 0x006fc800078e00ff */
[----:B------:R4:W-:Y:S01]  /*108b0*/  SYNCS.ARRIVE.TRANS64 RZ, [R6+URZ+0x33430], R5 ;  /* 0x0334300506ff79a7 */ /* 0x0009e2000800003f */
[----:B---3--:R-:W-:-:S04]  /*108c0*/  LOP3.LUT R7, R7, 0x1f, RZ, 0xc0, !PT ;  /* 0x0000001f07077812 */ /* 0x008fc800078ec0ff */
[----:B------:R-:W-:-:S13]  /*108d0*/  ISETP.NE.AND P0, PT, R7, RZ, PT ;  /* 0x000000ff0700720c */ /* 0x000fda0003f05270 */
[----:B----4-:R-:W-:Y:S05]  /*108e0*/  @!P0 BRA `(.L_x_1955) ;  /* 0x0000000000048947 */ /* 0x010fea0003800000 */
[----:B------:R-:W-:Y:S01]  /*108f0*/  BPT.TRAP 0x1 ;  /* 0x000000040000795c */ /* 0x000fe20000300000 */
.L_x_1955:
[----:B------:R-:W-:Y:S05]  /*10900*/  BSYNC B1 ;  /* 0x0000000000017941 */ /* 0x000fea0003800000 */
.L_x_1954:
[----:B------:R-:W-:Y:S01]  /*10910*/  R2UR UR10, R14 ;  /* 0x000000000e0a72ca */ /* 0x000fe200000e0000 */
[----:B------:R-:W-:Y:S01]  /*10920*/  UIADD3 UR4, UP0, UR44, 0x370, URZ ;  /* 0x000003702c047890 */ /* 0x000fe2000ff1e03f */
[----:B------:R-:W-:Y:S01]  /*10930*/  R2UR UR6, R10 ;  /* 0x000000000a0672ca */ /* 0x000fe200000e0000 */
[----:B-12---:R-:W-:Y:S01]  /*10940*/  VIADD R6, R6, 0x33430 ;  /* 0x0003343006067836 */ /* 0x006fe20000000000 */
[----:B------:R-:W-:Y:S01]  /*10950*/  R2UR UR7, R11 ;  /* 0x000000000b0772ca */ /* 0x000fe200000e0000 */
[----:B------:R-:W-:Y:S01]  /*10960*/  VIADD R5, R4, 0x24200 ;  /* 0x0002420004057836 */ /* 0x000fe20000000000 */
[----:B------:R-:W-:Y:S01]  /*10970*/  R2UR UR12, R16 ;  /* 0x00000000100c72ca */ /* 0x000fe200000e0000 */
[----:B------:R-:W-:Y:S01]  /*10980*/  UIADD3.X UR5, URZ, UR45, URZ, UP0, !UPT ;  /* 0x0000002d3f057290 */ /* 0x000fe200087fe43f */
[----:B------:R-:W-:-:S13]  /*10990*/  PLOP3.LUT P0, PT, PT, PT, PT, 0x80, 0x0 ;  /* 0x000000000000781c */ /* 0x000fda0003f0f070 */
.L_x_1956:
        /* <DEDUP_REMOVED lines=15> */
.L_x_1957:
        /* <DEDUP_REMOVED lines=15> */
.L_x_1958:
        /* <DEDUP_REMOVED lines=9> */
.L_x_1943:
[----:B------:R-:W-:Y:S05]  /*10c10*/  BSYNC B0 ;  /* 0x0000000000007941 */ /* 0x000fea0003800000 */
.L_x_1942:
[----:B------:R-:W2:Y:S02]  /*10c20*/  LDL R5, [R1+0x18] ;  /* 0x0000180001057983 */ /* 0x000ea40000100800 */
[----:B--2---:R-:W-:-:S13]  /*10c30*/  ISETP.NE.AND P0, PT, R5, 0x3, PT ;  /* 0x000000030500780c */ /* 0x004fda0003f05270 */
[----:B------:R-:W-:Y:S05]  /*10c40*/  @!P0 BRA `(.L_x_1959) ;  /* 0x0000000000048947 */ /* 0x000fea0003800000 */
[----:B------:R-:W-:Y:S01]  /*10c50*/  BPT.TRAP 0x1 ;  /* 0x000000040000795c */ /* 0x000fe20000300000 */
.L_x_1959:
[----:B------:R-:W2:Y:S01]  /*10c60*/  LDL R5, [R1+0xc] ;  /* 0x00000c0001057983 */ /* 0x000ea20000100800 */
[----:B------:R-:W-:Y:S01]  /*10c70*/  LOP3.LUT R4, R2, 0x1, RZ, 0x3c, !PT ;  /* 0x0000000102047812 */ /* 0x000fe200078e3cff */
[----:B------:R-:W-:Y:S01]  /*10c80*/  BSSY B0, `(.L_x_1960) ;  /* 0x0000006000007945 */ /* 0x000fe20003800000 */
[----:B------:R-:W-:Y:S02]  /*10c90*/  LEA R13, R8, UR40, 0x3 ;  /* 0x00000028080d7c11 */ /* 0x000fe4000f8e18ff */
[----:B------:R-:W-:-:S04]  /*10ca0*/  SHF.L.U32 R4, R4, 0x1f, RZ ;  /* 0x0000001f04047819 */ /* 0x000fc800000006ff */
[----:B------:R-:W1:Y:S01]  /*10cb0*/  SYNCS.PHASECHK.TRANS64.TRYWAIT P3, [R13+URZ+0x33470], R4 ;  /* 0x033470040d0075a7 */ /* 0x000e62000806017f */
[----:B--2---:R-:W-:Y:S01]  /*10cc0*/  ISETP.NE.AND P0, PT, R5, 0x3, PT ;  /* 0x000000030500780c */ /* 0x004fe20003f05270 */
[----:B-1----:R-:W-:-:S12]  /*10cd0*/  @!P3 BRA `(.L_x_1961) ;  /* 0x0000001800f8b947 */ /* 0x002fd80003800000 */
.L_x_2004:
[----:B------:R-:W-:Y:S05]  /*10ce0*/  BSYNC B0 ;  /* 0x0000000000007941 */ /* 0x000fea0003800000 */
.L_x_1960:
[----:B------:R-:W-:Y:S05]  /*10cf0*/  @!P0 BRA `(.L_x_1962) ;  /* 0x0000000000048947 */ /* 0x000fea0003800000 */
[----:B------:R-:W-:Y:S01]  /*10d00*/  BPT.TRAP 0x1 ;  /* 0x000000040000795c */ /* 0x000fe20000300000 */
.L_x_1962:
[----:B------:R-:W-:Y:S01]  /*10d10*/  SHF.L.U32 R2, R2, 0x1f, RZ ;  /* 0x0000001f02027819 */ /* 0x000fe200000006ff */
[----:B------:R-:W-:-:S03]  /*10d20*/  IMAD R10, R8, 0x7800, RZ ;  /* 0x00007800080a7824 */ /* 0x000fc600078e02ff */
[----:B------:R-:W2:Y:S02]  /*10d30*/  SYNCS.PHASECHK.TRANS64.TRYWAIT P3, [R13+URZ+0x33460], R2 ;  /* 0x033460020d0075a7 */ /* 0x000ea4000806017f */
[----:B--2---:R-:W-:Y:S05]  /*10d40*/  @!P3 BRA `(.L_x_1963) ;  /* 0x0000001800f0b947 */ /* 0x004fea0003800000 */
.L_x_2005:
[----:B-1----:R-:W2:Y:S04]  /*10d50*/  LDL R4, [R1+0x4] ;  /* 0x0000040001047983 */ /* 0x002ea80000100800 */
[----:B------:R-:W3:Y:S01]  /*10d60*/  LDL R11, [R1] ;  /* 0x00000000010b7983 */ /* 0x000ee20000100800 */
        /* <DEDUP_REMOVED lines=102> */
.L_x_1964:
[----:B--2---:R2:W-:Y:S01]  /*113d0*/  SYNCS.ARRIVE.TRANS64.A1T0 RZ, [R13+URZ+0x33450], RZ ;  /* 0x033450ff0dff79a7 */ /* 0x0045e2000810003f */
[----:B------:R-:W-:Y:S01]  /*113e0*/  BAR.SYNC.DEFER_BLOCKING 0x2, 0x80 ;  /* 0x0082000000007b1d */ /* 0x000fe20000010000 */
[C---:B------:R-:W-:Y:S01]  /*113f0*/  ISETP.GT.AND P0, PT, R3.reuse, RZ, PT ;  /* 0x000000ff0300720c */ /* 0x040fe20003f04270 */
[----:B------:R-:W-:Y:S02]  /*11400*/  VIADD R3, R3, 0xffffffff ;  /* 0xffffffff03037836 */ /* 0x000fe40000000000 */
[----:B------:R-:W-:Y:S02]  /*11410*/  IMAD.MOV.U32 R2, RZ, RZ, R18 ;  /* 0x000000ffff027224 */ /* 0x000fe400078e0012 */
[----:B-1----:R-:W-:Y:S02]  /*11420*/  IMAD.MOV.U32 R8, RZ, RZ, R17 ;  /* 0x000000ffff087224 */ /* 0x002fe400078e0011 */
[----:B--2---:R-:W-:-:S05]  /*11430*/  @!P2 VIADD R13, R13, 0x33480 ;  /* 0x000334800d0da836 */ /* 0x004fca0000000000 */
[----:B------:R-:W-:-:S04]  /*11440*/  @!P2 PRMT R13, RZ, 0x654, R13 ;  /* 0x00000654ff0da816 */ /* 0x000fc8000000000d */
[----:B------:R2:W-:Y:S01]  /*11450*/  @!P2 SYNCS.ARRIVE.TRANS64.RED.A1T0 RZ, [R13+URZ], RZ ;  /* 0x000000ff0dffa9a7 */ /* 0x0005e2000810043f */
[----:B------:R-:W-:Y:S05]  /*11460*/  @P0 BRA `(.L_x_1965) ;  /* 0xffffffec00540947 */ /* 0x000fea000383ffff */
.L_x_1941:
[----:B------:R-:W3:Y:S01]  /*11470*/  LDL R4, [R1+0x18] ;  /* 0x0000180001047983 */ /* 0x000ee20000100800 */
[----:B------:R-:W-:Y:S01]  /*11480*/  BSSY B0, `(.L_x_1966) ;  /* 0x0000010000007945 */ /* 0x000fe20003800000 */
[----:B---3--:R-:W-:-:S03]  /*11490*/  ISETP.NE.AND P1, PT, R4, 0x3, PT ;  /* 0x000000030400780c */ /* 0x008fc60003f25270 */
[----:B------:R-:W-:Y:S10]  /*114a0*/  @P2 BRA `(.L_x_1967) ;  /* 0x0000000000342947 */ /* 0x000ff40003800000 */
[----:B------:R-:W3:Y:S01]  /*114b0*/  S2R R5, SR_LANEID ;  /* 0x0000000000057919 */ /* 0x000ee20000000000 */
[----:B------:R-:W-:Y:S01]  /*114c0*/  VOTEU.ANY UR4, UPT, PT ;  /* 0x0000000000047886 */ /* 0x000fe200038e0100 */
[----:B-1----:R-:W1:Y:S01]  /*114d0*/  LDC.64 R2, c[0x0][0xdf0] ;  /* 0x00037c00ff027b82 */ /* 0x002e620000000a00 */
[----:B------:R-:W3:Y:S02]  /*114e0*/  FLO.U32 R0, UR4 ;  /* 0x0000000400007d00 */ /* 0x000ee400080e0000 */
[----:B---3--:R-:W-:-:S06]  /*114f0*/  ISETP.EQ.U32.AND P0, PT, R0, R5, PT ;  /* 0x000000050000720c */ /* 0x008fcc0003f02070 */
[----:B------:R-:W1:Y:S07]  /*11500*/  POPC R5, UR4 ;  /* 0x0000000400057d09 */ /* 0x000e6e0008000000 */
[----:B-1----:R-:W3:Y:S01]  /*11510*/  @P0 ATOMG.E.ADD.STRONG.GPU PT, R3, desc[UR46][R2.64], R5 ;  /* 0x00000005020309a8 */ /* 0x002ee200081ee1ee */
[----:B------:R-:W1:Y:S02]  /*11520*/  S2R R4, SR_LTMASK ;  /* 0x0000000000047919 */ /* 0x000e640000003900 */
[----:B-1----:R-:W-:-:S04]  /*11530*/  LOP3.LUT R4, R4, UR4, RZ, 0xc0, !PT ;  /* 0x0000000404047c12 */ /* 0x002fc8000f8ec0ff */
[----:B------:R-:W1:Y:S01]  /*11540*/  POPC R7, R4 ;  /* 0x0000000400077309 */ /* 0x000e620000000000 */
[----:B---3--:R-:W1:Y:S02]  /*11550*/  SHFL.IDX PT, R0, R3, R0, 0x1f ;  /* 0x00001f0003007589 */ /* 0x008e6400000e0000 */
[----:B-1----:R-:W-:-:S05]  /*11560*/  IADD3 R0, R0, UR42, R7 ;  /* 0x0000002a00007c10 */ /* 0x002fca000fffe007 */
[----:B------:R3:W-:Y:S02]  /*11570*/  STL [R1+0x8], R0 ;  /* 0x0000080001007387 */ /* 0x0007e40000100800 */
.L_x_1967:
[----:B------:R-:W-:Y:S05]  /*11580*/  BSYNC B0 ;  /* 0x0000000000007941 */ /* 0x000fea0003800000 */
.L_x_1966:
[----:B------:R-:W-:Y:S05]  /*11590*/  @!P1 BRA `(.L_x_1968) ;  /* 0x0000000000049947 */ /* 0x000fea0003800000 */
[----:B------:R-:W-:Y:S01]  /*115a0*/  BPT.TRAP 0x1 ;  /* 0x000000040000795c */ /* 0x000fe20000300000 */
.L_x_1968:
[----:B-1----:R-:W4:Y:S01]  /*115b0*/  LDL R2, [R1+0xc] ;  /* 0x00000c0001027983 */ /* 0x002f220000100800 */
[----:B---3--:R-:W-:Y:S01]  /*115c0*/  LOP3.LUT R0, R18, 0x1, RZ, 0x3c, !PT ;  /* 0x0000000112007812 */ /* 0x008fe200078e3cff */
[----:B------:R-:W-:Y:S01]  /*115d0*/  BSSY B0, `(.L_x_1969) ;  /* 0x0000006000007945 */ /* 0x000fe20003800000 */
[----:B------:R-:W-:Y:S02]  /*115e0*/  LEA R3, R17, UR40, 0x3 ;  /* 0x0000002811037c11 */ /* 0x000fe4000f8e18ff */
[----:B------:R-:W-:-:S04]  /*115f0*/  SHF.L.U32 R0, R0, 0x1f, RZ ;  /* 0x0000001f00007819 */ /* 0x000fc800000006ff */
[----:B------:R-:W1:Y:S01]  /*11600*/  SYNCS.PHASECHK.TRANS64.TRYWAIT P0, [R3+URZ+0x33470], R0 ;  /* 0x03347000030075a7 */ /* 0x000e62000800017f */
[----:B----4-:R-:W-:Y:S01]  /*11610*/  ISETP.NE.AND P1, PT, R2, 0x3, PT ;  /* 0x000000030200780c */ /* 0x010fe20003f25270 */
[----:B-1----:R-:W-:-:S12]  /*11620*/  @!P0 BRA `(.L_x_1970) ;  /* 0x0000001000cc8947 */ /* 0x002fd80003800000 */
.L_x_2006:
[----:B------:R-:W-:Y:S05]  /*11630*/  BSYNC B0 ;  /* 0x0000000000007941 */ /* 0x000fea0003800000 */
.L_x_1969:
[----:B------:R-:W-:Y:S05]  /*11640*/  @!P1 BRA `(.L_x_1971) ;  /* 0x0000000000049947 */ /* 0x000fea0003800000 */
[----:B------:R-:W-:Y:S01]  /*11650*/  BPT.TRAP 0x1 ;  /* 0x000000040000795c */ /* 0x000fe20000300000 */
.L_x_1971:
[----:B-1----:R-:W-:-:S04]  /*11660*/  SHF.L.U32 R0, R18, 0x1f, RZ ;  /* 0x0000001f12007819 */ /* 0x002fc800000006ff */
[----:B------:R-:W1:Y:S02]  /*11670*/  SYNCS.PHASECHK.TRANS64.TRYWAIT P0, [R3+URZ+0x33460], R0 ;  /* 0x03346000030075a7 */ /* 0x000e64000800017f */
[----:B-1----:R-:W-:Y:S05]  /*11680*/  @!P0 BRA `(.L_x_1972) ;  /* 0x0000001000c88947 */ /* 0x002fea0003800000 */
.L_x_2007:
[----:B------:R-:W1:Y:S04]  /*11690*/  LDL R4, [R1+0x4] ;  /* 0x0000040001047983 */ /* 0x000e680000100800 */
[----:B------:R-:W3:Y:S01]  /*116a0*/  LDL R10, [R1] ;  /* 0x00000000010a7983 */ /* 0x000ee20000100800 */
[----:B------:R-:W-:Y:S01]  /*116b0*/  IMAD R2, R17, 0x7800, RZ ;  /* 0x0000780011027824 */ /* 0x000fe200078e02ff */
[----:B------:R-:W-:Y:S05]  /*116c0*/  WARPSYNC.ALL ;  /* 0x0000000000007948 */ /* 0x000fea0003800000 */
[----:B-1----:R-:W-:-:S02]  /*116d0*/  LOP3.LUT R0, R2, R4, RZ, 0xfc, !PT ;  /* 0x0000000402007212 */ /* 0x002fc400078efcff */
        /* <DEDUP_REMOVED lines=97> */
[----:B---3--:R-:W3:Y:S01]  /*11cf0*/  FENCE.VIEW.ASYNC.S ;  /* 0x00000000000073c6 */ /* 0x008ee20000000000 */
[----:B------:R-:W-:Y:S05]  /*11d00*/  @!P1 BRA `(.L_x_1973) ;  /* 0x0000000000049947 */ /* 0x000fea0003800000 */
[----:B------:R-:W-:Y:S01]  /*11d10*/  BPT.TRAP 0x1 ;  /* 0x000000040000795c */ /* 0x000fe20000300000 */
.L_x_1973:
[----:B---3--:R3:W-:Y:S01]  /*11d20*/  SYNCS.ARRIVE.TRANS64.A1T0 RZ, [R3+URZ+0x33450], RZ ;  /* 0x033450ff03ff79a7 */ /* 0x0087e2000810003f */
[----:B------:R-:W-:Y:S02]  /*11d30*/  @!P2 VIADD R0, R3, 0x33480 ;  /* 0x000334800300a836 */ /* 0x000fe40000000000 */
[----:B------:R-:W-:-:S03]  /*11d40*/  VIADD R17, R17, 0x1 ;  /* 0x0000000111117836 */ /* 0x000fc60000000000 */
[----:B------:R-:W-:Y:S01]  /*11d50*/  @!P2 PRMT R0, RZ, 0x654, R0 ;  /* 0x00000654ff00a816 */ /* 0x000fe20000000000 */
[----:B------:R-:W-:Y:S01]  /*11d60*/  BAR.SYNC.DEFER_BLOCKING 0x2, 0x80 ;  /* 0x0082000000007b1d */ /* 0x000fe20000010000 */
[----:B------:R-:W-:-:S04]  /*11d70*/  ISETP.NE.AND P0, PT, R17, 0x2, PT ;  /* 0x000000021100780c */ /* 0x000fc80003f05270 */
[----:B---3--:R-:W-:Y:S02]  /*11d80*/  SEL R3, RZ, 0x1, P0 ;  /* 0x00000001ff037807 */ /* 0x008fe40000000000 */
[----:B------:R-:W-:Y:S02]  /*11d90*/  SEL R17, R17, RZ, P0 ;  /* 0x000000ff11117207 */ /* 0x000fe40000000000 */
[----:B------:R-:W-:Y:S01]  /*11da0*/  LOP3.LUT R18, R18, R3, RZ, 0x3c, !PT ;  /* 0x0000000312127212 */ /* 0x000fe200078e3cff */
[----:B------:R3:W-:Y:S06]  /*11db0*/  @!P2 SYNCS.ARRIVE.TRANS64.RED.A1T0 RZ, [R0+URZ], RZ ;  /* 0x000000ff00ffa9a7 */ /* 0x0007ec000810043f */
.L_x_1925:
[----:B------:R-:W-:Y:S05]  /*11dc0*/  BSYNC B6 ;  /* 0x0000000000067941 */ /* 0x000fea0003800000 */
.L_x_1923:
[----:B---34-:R-:W3:Y:S04]  /*11dd0*/  LDL R0, [R1+0x1c] ;  /* 0x00001c0001007983 */ /* 0x018ee80000100800 */
[----:B-1----:R1:W5:Y:S01]  /*11de0*/  LDL R2, [R1+0x8] ;  /* 0x0000080001027983 */ /* 0x0023620000100800 */
[----:B---3--:R-:W-:-:S13]  /*11df0*/  ISETP.NE.AND P0, PT, R0, RZ, PT ;  /* 0x000000ff0000720c */ /* 0x008fda0003f05270 */
        /* <DEDUP_REMOVED lines=9> */
.L_x_1974:
[----:B------:R-:W1:Y:S01]  /*11e90*/  S2R R0, SR_TID.X ;  /* 0x0000000000007919 */ /* 0x000e620000002100 */
        /* <DEDUP_REMOVED lines=10> */
.L_x_1975:
[----:B---3--:R-:W3:Y:S01]  /*11f40*/  LDL R0, [R1+0x8] ;  /* 0x0000080001007983 */ /* 0x008ee20000100800 */
[----:B------:R-:W-:Y:S02]  /*11f50*/  ULDC UR4, c[0x0][0xda8] ;  /* 0x00036a0000047ab9 */ /* 0x000fe40000000800 */
[----:B---3--:R-:W-:-:S13]  /*11f60*/  ISETP.GE.AND P0, PT, R0, UR4, PT ;  /* 0x0000000400007c0c */ /* 0x008fda000bf06270 */
[----:B------:R-:W-:Y:S05]  /*11f70*/  @!P0 BRA `(.L_x_1976) ;  /* 0xffffffc800f48947 */ /* 0x000fea000383ffff */
.L_x_1920:
[----:B------:R-:W3:Y:S01]  /*11f80*/  LDL.LU R0, [R1+0x14] ;  /* 0x0000140001007983 */ /* 0x000ee20000300800 */
[----:B------:R-:W-:Y:S01]  /*11f90*/  BSSY B0, `(.L_x_1977) ;  /* 0x000000b000007945 */ /* 0x000fe20003800000 */
[----:B------:R-:W4:Y:S01]  /*11fa0*/  S2R R5, SR_CgaCtaId ;  /* 0x0000000000057919 */ /* 0x000f220000008800 */
[----:B---3--:R-:W-:-:S05]  /*11fb0*/  VIADD R0, R0, 0x1 ;  /* 0x0000000100007836 */ /* 0x008fca0000000000 */
[----:B-1----:R-:W-:-:S04]  /*11fc0*/  LEA.HI R2, R0, R0, RZ, 0x1 ;  /* 0x0000000000027211 */ /* 0x002fc800078f08ff */
[----:B------:R-:W-:-:S05]  /*11fd0*/  LOP3.LUT R3, R2, 0xfffffffe, RZ, 0xc0, !PT ;  /* 0xfffffffe02037812 */ /* 0x000fca00078ec0ff */
[----:B------:R-:W-:Y:S01]  /*11fe0*/  IMAD.IADD R3, R0, 0x1, -R3 ;  /* 0x0000000100037824 */ /* 0x000fe200078e0a03 */
[----:B------:R-:W-:-:S04]  /*11ff0*/  MOV R0, 0x400 ;  /* 0x0000040000007802 */ /* 0x000fc80000000f00 */
[----:B----4-:R-:W-:Y:S02]  /*12000*/  LEA R0, R5, R0, 0x18 ;  /* 0x0000000005007211 */ /* 0x010fe400078ec0ff */
[----:B------:R-:W-:-:S04]  /*12010*/  SHF.L.U32 R3, R3, 0x1f, RZ ;  /* 0x0000001f03037819 */ /* 0x000fc800000006ff */
[----:B------:R-:W1:Y:S02]  /*12020*/  SYNCS.PHASECHK.TRANS64.TRYWAIT P0, [R0+URZ+0x33420], R3 ;  /* 0x03342003000075a7 */ /* 0x000e64000800017f */
[----:B-1----:R-:W-:Y:S05]  /*12030*/  @!P0 BRA `(.L_x_1978) ;  /* 0x0000000800708947 */ /* 0x002fea0003800000 */
.L_x_2008:
[----:B------:R-:W-:Y:S05]  /*12040*/  BSYNC B0 ;  /* 0x0000000000007941 */ /* 0x000fea0003800000 */
.L_x_1977:
[----:B------:R-:W-:-:S03]  /*12050*/  UMOV UR4, 0xffffffff ;  /* 0xffffffff00047882 */ /* 0x000fc60000000000 */
[----:B------:R-:W-:Y:S05]  /*12060*/  BRA.DIV UR4, `(.L_x_1979) ;  /* 0x0000000a04787947 */ /* 0x000fea000b800000 */
[----:B------:R-:W3:Y:S02]  /*12070*/  S2R R2, SR_TID.X ;  /* 0x0000000000027919 */ /* 0x000ee40000002100 */
[----:B---3--:R-:W-:-:S04]  /*12080*/  SHF.R.U32.HI R2, RZ, 0x5, R2 ;  /* 0x00000005ff027819 */ /* 0x008fc80000011602 */
[----:B------:R-:W-:-:S05]  /*12090*/  LOP3.LUT R2, R2, 0x3, RZ, 0xc0, !PT ;  /* 0x0000000302027812 */ /* 0x000fca00078ec0ff */
[----:B------:R3:W4:Y:S02]  /*120a0*/  SHFL.IDX PT, R14, R2, RZ, 0x1f ;  /* 0x00001fff020e7589 */ /* 0x00072400000e0000 */
.L_x_2011:
[----:B----4-:R-:W-:Y:S01]  /*120b0*/  ISETP.NE.AND P0, PT, R14, RZ, PT ;  /* 0x000000ff0e00720c */ /* 0x010fe20003f05270 */
[----:B------:R-:W-:-:S12]  /*120c0*/  BSSY B0, `(.L_x_1980) ;  /* 0x000002b000007945 */ /* 0x000fd80003800000 */
[----:B------:R-:W-:Y:S05]  /*120d0*/  @P0 BRA `(.L_x_1981) ;  /* 0x0000000000a40947 */ /* 0x000fea0003800000 */
[----:B------:R-:W-:-:S03]  /*120e0*/  UMOV UR4, 0xffffffff ;  /* 0xffffffff00047882 */ /* 0x000fc60000000000 */
[----:B------:R-:W-:Y:S05]  /*120f0*/  BRA.DIV UR4, `(.L_x_1982) ;  /* 0x0000000a04887947 */ /* 0x000fea000b800000 */
[----:B------:R-:W-:-:S13]  /*12100*/  ELECT P6, URZ, PT ;  /* 0x00000000003f782f */ /* 0x000fda00038c0000 */
.L_x_2014:
[----:B------:R-:W-:Y:S05]  /*12110*/  @!P6 BRA `(.L_x_1981) ;  /* 0x000000000094e947 */ /* 0x000fea0003800000 */
[----:B---3--:R-:W3:Y:S02]  /*12120*/  LDL.LU R2, [R1+0x10] ;  /* 0x0000100001027983 */ /* 0x008ee40000300800 */
[----:B---3--:R-:W-:-:S04]  /*12130*/  LOP3.LUT R2, R2, 0x2, RZ, 0xfc, !PT ;  /* 0x0000000202027812 */ /* 0x008fc800078efcff */
[----:B------:R-:W-:-:S13]  /*12140*/  ISETP.NE.AND P0, PT, R2, 0x3, PT ;  /* 0x000000030200780c */ /* 0x000fda0003f05270 */
[----:B------:R-:W-:Y:S05]  /*12150*/  @!P0 BRA `(.L_x_1983) ;  /* 0x0000000000048947 */ /* 0x000fea0003800000 */
[----:B------:R-:W-:Y:S01]  /*12160*/  BPT.TRAP 0x1 ;  /* 0x000000040000795c */ /* 0x000fe20000300000 */
.L_x_1983:
[----:B------:R-:W-:Y:S01]  /*12170*/  VIADD R2, R0, 0x33440 ;  /* 0x0003344000027836 */ /* 0x000fe20000000000 */
[----:B------:R-:W-:Y:S01]  /*12180*/  SHF.L.U32 R4, R18, 0x1f, RZ ;  /* 0x0000001f12047819 */ /* 0x000fe200000006ff */
[C---:B-1----:R-:W-:Y:S02]  /*12190*/  VIADD R3, R17.reuse, 0x1 ;  /* 0x0000000111037836 */ /* 0x042fe40000000000 */
[----:B------:R-:W-:-:S03]  /*121a0*/  IMAD R7, R17, 0x8, R2 ;  /* 0x0000000811077824 */ /* 0x000fc600078e0202 */
[C---:B------:R-:W-:Y:S01]  /*121b0*/  ISETP.NE.AND P2, PT, R3.reuse, 0x2, PT ;  /* 0x000000020300780c */ /* 0x040fe20003f45270 */
[----:B------:R-:W1:Y:S03]  /*121c0*/  SYNCS.PHASECHK.TRANS64.TRYWAIT P1, [R7+URZ], R4 ;  /* 0x00000004070075a7 */ /* 0x000e66000802017f */
[----:B------:R-:W-:Y:S02]  /*121d0*/  SEL R5, RZ, 0x1, P2 ;  /* 0x00000001ff057807 */ /* 0x000fe40001000000 */
[----:B------:R-:W-:Y:S02]  /*121e0*/  SEL R3, R3, RZ, P2 ;  /* 0x000000ff03037207 */ /* 0x000fe40001000000 */
[----:B------:R-:W-:-:S03]  /*121f0*/  LOP3.LUT R5, R18, R5, RZ, 0x3c, !PT ;  /* 0x0000000512057212 */ /* 0x000fc600078e3cff */
[----:B------:R-:W-:Y:S01]  /*12200*/  IMAD R9, R3, 0x8, R2 ;  /* 0x0000000803097824 */ /* 0x000fe200078e0202 */
[----:B------:R-:W-:Y:S01]  /*12210*/  SHF.L.U32 R2, R5, 0x1f, RZ ;  /* 0x0000001f05027819 */ /* 0x000fe200000006ff */
[----:B-1----:R-:W-:Y:S06]  /*12220*/  @!P1 BRA `(.L_x_1984) ;  /* 0x00000008005c9947 */ /* 0x002fec0003800000 */
.L_x_2015:
[----:B------:R-:W3:Y:S02]  /*12230*/  SYNCS.PHASECHK.TRANS64.TRYWAIT P1, [R9+URZ], R2 ;  /* 0x00000002090075a7 */ /* 0x000ee4000802017f */
[----:B---3--:R-:W-:Y:S05]  /*12240*/  @!P1 BRA `(.L_x_1985) ;  /* 0x0000000800689947 */ /* 0x008fea0003800000 */
.L_x_2016:
[----:B------:R-:W-:Y:S05]  /*12250*/  @!P0 BRA `(.L_x_1986) ;  /* 0x0000000000048947 */ /* 0x000fea0003800000 */
[----:B------:R-:W-:Y:S01]  /*12260*/  BPT.TRAP 0x1 ;  /* 0x000000040000795c */ /* 0x000fe20000300000 */
.L_x_1986:
[----:B------:R-:W-:-:S04]  /*12270*/  IMAD R17, R17, 0x8, R0 ;  /* 0x0000000811117824 */ /* 0x000fc800078e0200 */
[----:B------:R-:W4:Y:S02]  /*12280*/  SYNCS.PHASECHK.TRANS64.TRYWAIT P1, [R17+URZ+0x33460], R4 ;  /* 0x03346004110075a7 */ /* 0x000f24000802017f */
[----:B----4-:R-:W-:Y:S05]  /*12290*/  @!P1 BRA `(.L_x_1987) ;  /* 0x0000000800689947 */ /* 0x010fea0003800000 */
.L_x_2017:
[----:B------:R-:W-:Y:S05]  /*122a0*/  @!P0 BRA `(.L_x_1988) ;  /* 0x0000000000048947 */ /* 0x000fea0003800000 */
[----:B------:R-:W-:Y:S01]  /*122b0*/  BPT.TRAP 0x1 ;  /* 0x000000040000795c */ /* 0x000fe20000300000 */
.L_x_1988:
[----:B------:R-:W-:-:S04]  /*122c0*/  IMAD R3, R3, 0x8, R0 ;  /* 0x0000000803037824 */ /* 0x000fc800078e0200 */
[----:B------:R-:W5:Y:S02]  /*122d0*/  SYNCS.PHASECHK.TRANS64.TRYWAIT P1, [R3+URZ+0x33460], R2 ;  /* 0x03346002030075a7 */ /* 0x000f64000802017f */
[----:B-----5:R-:W-:Y:S05]  /*122e0*/  @!P1 BRA `(.L_x_1989) ;  /* 0x0000000800689947 */ /* 0x020fea0003800000 */
.L_x_2018:
[----:B------:R-:W-:Y:S05]  /*122f0*/  @!P0 BRA `(.L_x_1990) ;  /* 0x0000000000048947 */ /* 0x000fea0003800000 */
[----:B------:R-:W-:Y:S01]  /*12300*/  BPT.TRAP 0x1 ;  /* 0x000000040000795c */ /* 0x000fe20000300000 */
.L_x_1990:
[----:B------:R-:W5:Y:S02]  /*12310*/  SYNCS.PHASECHK.TRANS64.TRYWAIT P0, [R17+URZ+0x33480], R4 ;  /* 0x03348004110075a7 */ /* 0x000f64000800017f */
[----:B-----5:R-:W-:Y:S05]  /*12320*/  @!P0 BRA `(.L_x_1991) ;  /* 0x00000008006c8947 */ /* 0x020fea0003800000 */
.L_x_1992:
[----:B------:R1:W1:Y:S02]  /*12330*/  SYNCS.PHASECHK.TRANS64.TRYWAIT P0, [R3+URZ+0x33480], R2 ;  /* 0x03348002030075a7 */ /* 0x000264000800017f */
[----:B-1----:R-:W-:Y:S05]  /*12340*/  @!P0 NANOSLEEP.SYNCS 0x989680 ;  /* 0x009896800000895d */ /* 0x002fea0003900000 */
[----:B------:R-:W1:Y:S02]  /*12350*/  @!P0 SYNCS.PHASECHK.TRANS64 P0, [R3+URZ+0x33480], R2 ;  /* 0x03348002030085a7 */ /* 0x000e64000800007f */
[----:B-1----:R-:W-:Y:S05]  /*12360*/  @!P0 BRA `(.L_x_1992) ;  /* 0xfffffffc00f08947 */ /* 0x002fea000383ffff */
.L_x_1981:
[----:B------:R-:W-:Y:S05]  /*12370*/  BSYNC B0 ;  /* 0x0000000000007941 */ /* 0x000fea0003800000 */
.L_x_1980:
[----:B------:R-:W-:Y:S05]  /*12380*/  EXIT ;  /* 0x000000000000794d */ /* 0x000fea0003800000 */
.L_x_1874:
[----:B-1----:R-:W-:-:S04]  /*12390*/  IMAD.U32 R3, RZ, RZ, UR37 ;  /* 0x00000025ff037e24 */ /* 0x002fc8000f8e00ff */
[----:B------:R1:W2:Y:S03]  /*123a0*/  SYNCS.PHASECHK.TRANS64.TRYWAIT P0, [R3+URZ+0x33400], R0 ;  /* 0x03340000030075a7 */ /* 0x0002a6000800017f */
[----:B--2---:R-:W-:Y:S05]  /*123b0*/  @!P0 NANOSLEEP.SYNCS 0x989680 ;  /* 0x009896800000895d */ /* 0x004fea0003900000 */
[----:B------:R-:W2:Y:S02]  /*123c0*/  @!P0 SYNCS.PHASECHK.TRANS64 P0, [R3+URZ+0x33400], R0 ;  /* 0x03340000030085a7 */ /* 0x000ea4000800007f */
[----:B--2---:R-:W-:Y:S05]  /*123d0*/  @!P0 BRA `(.L_x_1874) ;  /* 0xfffffffc00ec8947 */ /* 0x004fea000383ffff */
[----:B------:R-:W-:Y:S05]  /*123e0*/  BRA `(.L_x_1993) ;  /* 0xfffffef400a87947 */ /* 0x000fea000383ffff */
.L_x_1878:
[----:B--2---:R2:W3:Y:S02]  /*123f0*/  SYNCS.PHASECHK.TRANS64.TRYWAIT P2, [R4+URZ+0x33430], R3 ;  /* 0x03343003040075a7 */ /* 0x0044e4000804017f */
[----:B---3--:R-:W-:Y:S05]  /*12400*/  @!P2 NANOSLEEP.SYNCS 0x989680 ;  /* 0x009896800000a95d */ /* 0x008fea0003900000 */
[----:B------:R-:W3:Y:S02]  /*12410*/  @!P2 SYNCS.PHASECHK.TRANS64 P2, [R4+URZ+0x33430], R3 ;  /* 0x033430030400a5a7 */ /* 0x000ee4000804007f */
[----:B---3--:R-:W-:Y:S05]  /*12420*/  @!P2 BRA `(.L_x_1878) ;  /* 0xfffffffc00f0a947 */ /* 0x008fea000383ffff */
[----:B------:R-:W-:Y:S05]  /*12430*/  BRA `(.L_x_1877) ;  /* 0xfffffef400cc7947 */ /* 0x000fea000383ffff */
.L_x_1883:
[----:B--2---:R-:W-:-:S04]  /*12440*/  IMAD.U32 R9, RZ, RZ, UR10 ;  /* 0x0000000aff097e24 */ /* 0x004fc8000f8e00ff */
[----:B------:R2:W3:Y:S03]  /*12450*/  SYNCS.PHASECHK.TRANS64.TRYWAIT P2, [R9+URZ+0x33430], R0 ;  /* 0x03343000090075a7 */ /* 0x0004e6000804017f */
[----:B---3--:R-:W-:Y:S05]  /*12460*/  @!P2 NANOSLEEP.SYNCS 0x989680 ;  /* 0x009896800000a95d */ /* 0x008fea0003900000 */
[----:B------:R-:W3:Y:S02]  /*12470*/  @!P2 SYNCS.PHASECHK.TRANS64 P2, [R9+URZ+0x33430], R0 ;  /* 0x033430000900a5a7 */ /* 0x000ee4000804007f */
[----:B---3--:R-:W-:Y:S05]  /*12480*/  @!P2 BRA `(.L_x_1883) ;  /* 0xfffffffc00eca947 */ /* 0x008fea000383ffff */
[----:B------:R-:W-:Y:S05]  /*12490*/  BRA `(.L_x_1880) ;  /* 0xffffff3000107947 */ /* 0x000fea000383ffff */
.L_x_1887:
[----:B--2---:R-:W-:-:S04]  /*124a0*/  IMAD.U32 R9, RZ, RZ, UR10 ;  /* 0x0000000aff097e24 */ /* 0x004fc8000f8e00ff */
[----:B------:R2:W3:Y:S03]  /*124b0*/  SYNCS.PHASECHK.TRANS64.TRYWAIT P2, [R9+URZ+0x33450], R0 ;  /* 0x03345000090075a7 */ /* 0x0004e6000804017f */
[----:B---3--:R-:W-:Y:S05]  /*124c0*/  @!P2 NANOSLEEP.SYNCS 0x989680 ;  /* 0x009896800000a95d */ /* 0x008fea0003900000 */
[----:B------:R-:W3:Y:S02]  /*124d0*/  @!P2 SYNCS.PHASECHK.TRANS64 P2, [R9+URZ+0x33450], R0 ;  /* 0x033450000900a5a7 */ /* 0x000ee4000804007f */
[----:B---3--:R-:W-:Y:S05]  /*124e0*/  @!P2 BRA `(.L_x_1887) ;  /* 0xfffffffc00eca947 */ /* 0x008fea000383ffff */
[----:B------:R-:W-:Y:S05]  /*124f0*/  BRA `(.L_x_1884) ;  /* 0xffffff3c002c7947 */ /* 0x000fea000383ffff */
.L_x_1894:
[----:B--2---:R-:W-:-:S04]  /*12500*/  IMAD.U32 R9, RZ, RZ, UR6 ;  /* 0x00000006ff097e24 */ /* 0x004fc8000f8e00ff */
[----:B------:R2:W3:Y:S03]  /*12510*/  SYNCS.PHASECHK.TRANS64.TRYWAIT P2, [R9+URZ+0x33430], R0 ;  /* 0x03343000090075a7 */ /* 0x0004e6000804017f */
[----:B---3--:R-:W-:Y:S05]  /*12520*/  @!P2 NANOSLEEP.SYNCS 0x989680 ;  /* 0x009896800000a95d */ /* 0x008fea0003900000 */
[----:B------:R-:W3:Y:S02]  /*12530*/  @!P2 SYNCS.PHASECHK.TRANS64 P2, [R9+URZ+0x33430], R0 ;  /* 0x033430000900a5a7 */ /* 0x000ee4000804007f */
[----:B---3--:R-:W-:Y:S05]  /*12540*/  @!P2 BRA `(.L_x_1894) ;  /* 0xfffffffc00eca947 */ /* 0x008fea000383ffff */
[----:B------:R-:W-:Y:S05]  /*12550*/  BRA `(.L_x_1891) ;  /* 0xffffff6800707947 */ /* 0x000fea000383ffff */
.L_x_1898:
[----:B--2---:R-:W-:-:S04]  /*12560*/  IMAD.U32 R7, RZ, RZ, UR6 ;  /* 0x00000006ff077e24 */ /* 0x004fc8000f8e00ff */
[----:B------:R2:W3:Y:S03]  /*12570*/  SYNCS.PHASECHK.TRANS64.TRYWAIT P2, [R7+URZ+0x33450], R0 ;  /* 0x03345000070075a7 */ /* 0x0004e6000804017f */
[----:B---3--:R-:W-:Y:S05]  /*12580*/  @!P2 NANOSLEEP.SYNCS 0x989680 ;  /* 0x009896800000a95d */ /* 0x008fea0003900000 */
[----:B------:R-:W3:Y:S02]  /*12590*/  @!P2 SYNCS.PHASECHK.TRANS64 P2, [R7+URZ+0x33450], R0 ;  /* 0x033450000700a5a7 */ /* 0x000ee4000804007f */
[----:B---3--:R-:W-:Y:S05]  /*125a0*/  @!P2 BRA `(.L_x_1898) ;  /* 0xfffffffc00eca947 */ /* 0x008fea000383ffff */
[----:B------:R-:W-:Y:S05]  /*125b0*/  BRA `(.L_x_1895) ;  /* 0xffffff7400687947 */ /* 0x000fea000383ffff */
.L_x_1904:
[----:B--2---:R-:W-:-:S04]  /*125c0*/  IMAD.U32 R6, RZ, RZ, UR5 ;  /* 0x00000005ff067e24 */ /* 0x004fc8000f8e00ff */
[----:B------:R2:W3:Y:S03]  /*125d0*/  SYNCS.PHASECHK.TRANS64.TRYWAIT P0, [R6+URZ+0x33450], R5 ;  /* 0x03345005060075a7 */ /* 0x0004e6000800017f */
[----:B---3--:R-:W-:Y:S05]  /*125e0*/  @!P0 NANOSLEEP.SYNCS 0x989680 ;  /* 0x009896800000895d */ /* 0x008fea0003900000 */
[----:B------:R-:W3:Y:S02]  /*125f0*/  @!P0 SYNCS.PHASECHK.TRANS64 P0, [R6+URZ+0x33450], R5 ;  /* 0x03345005060085a7 */ /* 0x000ee4000800007f */
[----:B---3--:R-:W-:Y:S05]  /*12600*/  @!P0 BRA `(.L_x_1904) ;  /* 0xfffffffc00ec8947 */ /* 0x008fea000383ffff */
[----:B------:R-:W-:Y:S05]  /*12610*/  BRA `(.L_x_1903) ;  /* 0xffffff9400ac7947 */ /* 0x000fea000383ffff */
.L_x_1930:
[----:B------:R-:W-:Y:S02]  /*12620*/  IMAD.MOV.U32 R13, RZ, RZ, R4 ;  /* 0x000000ffff0d7224 */ /* 0x000fe400078e0004 */
[----:B------:R-:W-:Y:S02]  /*12630*/  IMAD.MOV.U32 R12, RZ, RZ, RZ ;  /* 0x000000ffff0c7224 */ /* 0x000fe400078e00ff */
[----:B------:R-:W-:Y:S02]  /*12640*/  IMAD.MOV.U32 R11, RZ, RZ, 0x1f ;  /* 0x0000001fff0b7424 */ /* 0x000fe400078e00ff */
[----:B------:R-:W-:-:S07]  /*12650*/  IMAD.MOV.U32 R15, RZ, RZ, -0x1 ;  /* 0xffffffffff0f7424 */ /* 0x000fce00078e00ff */
[----:B------:R-:W-:Y:S05]  /*12660*/  WARPSYNC.COLLECTIVE R15, `(.L_x_1994) ;  /* 0x000000000f087348 */ /* 0x000fea0003c00000 */
[----:B------:R1:W2:Y:S02]  /*12670*/  SHFL.IDX P6, R14, R13, R12, R11 ;  /* 0x0000000c0d0e7389 */ /* 0x0002a400000c000b */
[----:B-12---:R-:W-:Y:S01]  /*12680*/  ENDCOLLECTIVE ;  /* 0x000000000000791b */ /* 0x006fe20003800000 */
.L_x_1994:
[----:B------:R-:W-:Y:S05]  /*12690*/  BRA `(.L_x_1995) ;  /* 0xffffffd000707947 */ /* 0x000fea000383ffff */
.L_x_1932:
[----:B------:R-:W-:Y:S01]  /*126a0*/  BSSY B0, `(.L_x_1996) ;  /* 0x0000006000007945 */ /* 0x000fe20003800000 */
[----:B------:R-:W-:-:S07]  /*126b0*/  IMAD.MOV.U32 R15, RZ, RZ, -0x1 ;  /* 0xffffffffff0f7424 */ /* 0x000fce00078e00ff */
[----:B-1----:R-:W-:Y:S05]  /*126c0*/  WARPSYNC.COLLECTIVE R15, `(.L_x_1997) ;  /* 0x000000000f0c7348 */ /* 0x002fea0003c00000 */
[----:B------:R-:W-:Y:S02]  /*126d0*/  ELECT P6, UR62, PT ;  /* 0x00000000003e782f */ /* 0x000fe400038c0000 */
[----:B------:R-:W-:Y:S01]  /*126e0*/  MOV R14, UR62 ;  /* 0x0000003e000e7c02 */ /* 0x000fe20008000f00 */
[----:B-1----:R-:W-:Y:S10]  /*126f0*/  ENDCOLLECTIVE ;  /* 0x000000000000791b */ /* 0x002ff40003800000 */
.L_x_1997:
[----:B------:R-:W-:Y:S05]  /*12700*/  BSYNC B0 ;  /* 0x0000000000007941 */ /* 0x000fea0003800000 */
.L_x_1996:
[----:B------:R-:W-:Y:S05]  /*12710*/  BRA `(.L_x_1998) ;  /* 0xffffffd000707947 */ /* 0x000fea000383ffff */
.L_x_1935:
[----:B-1----:R1:W2:Y:S02]  /*12720*/  SYNCS.PHASECHK.TRANS64.TRYWAIT P3, [R4+URZ+0x33480], R3 ;  /* 0x03348003040075a7 */ /* 0x0022a4000806017f */
[----:B--2---:R-:W-:Y:S05]  /*12730*/  @!P3 NANOSLEEP.SYNCS 0x989680 ;  /* 0x009896800000b95d */ /* 0x004fea0003900000 */
[----:B------:R-:W2:Y:S02]  /*12740*/  @!P3 SYNCS.PHASECHK.TRANS64 P3, [R4+URZ+0x33480], R3 ;  /* 0x033480030400b5a7 */ /* 0x000ea4000806007f */
[----:B--2---:R-:W-:Y:S05]  /*12750*/  @!P3 BRA `(.L_x_1935) ;  /* 0xfffffffc00f0b947 */ /* 0x004fea000383ffff */
[----:B------:R-:W-:Y:S05]  /*12760*/  BRA `(.L_x_1999) ;  /* 0xffffffd000c07947 */ /* 0x000fea000383ffff */
.L_x_1937:
[----:B--2---:R2:W3:Y:S02]  /*12770*/  SYNCS.PHASECHK.TRANS64.TRYWAIT P3, [R4+URZ+0x33440], R3 ;  /* 0x03344003040075a7 */ /* 0x0044e4000806017f */
[----:B---3--:R-:W-:Y:S05]  /*12780*/  @!P3 NANOSLEEP.SYNCS 0x989680 ;  /* 0x009896800000b95d */ /* 0x008fea0003900000 */
[----:B------:R-:W3:Y:S02]  /*12790*/  @!P3 SYNCS.PHASECHK.TRANS64 P3, [R4+URZ+0x33440], R3 ;  /* 0x033440030400b5a7 */ /* 0x000ee4000806007f */
[----:B---3--:R-:W-:Y:S05]  /*127a0*/  @!P3 BRA `(.L_x_1937) ;  /* 0xfffffffc00f0b947 */ /* 0x008fea000383ffff */
[----:B------:R-:W-:Y:S05]  /*127b0*/  BRA `(.L_x_2000) ;  /* 0xffffffd4003c7947 */ /* 0x000fea000383ffff */
.L_x_1940:
[----:B-1----:R-:W-:-:S04]  /*127c0*/  IMAD.U32 R3, RZ, RZ, UR40 ;  /* 0x00000028ff037e24 */ /* 0x002fc8000f8e00ff */
[----:B------:R1:W2:Y:S03]  /*127d0*/  SYNCS.PHASECHK.TRANS64.TRYWAIT P0, [R3+URZ+0x33420], R2 ;  /* 0x03342002030075a7 */ /* 0x0002a6000800017f */
[----:B--2---:R-:W-:Y:S05]  /*127e0*/  @!P0 NANOSLEEP.SYNCS 0x989680 ;  /* 0x009896800000895d */ /* 0x004fea0003900000 */
[----:B------:R-:W2:Y:S02]  /*127f0*/  @!P0 SYNCS.PHASECHK.TRANS64 P0, [R3+URZ+0x33420], R2 ;  /* 0x03342002030085a7 */ /* 0x000ea4000800007f */
[----:B--2---:R-:W-:Y:S05]  /*12800*/  @!P0 BRA `(.L_x_1940) ;  /* 0xfffffffc00ec8947 */ /* 0x004fea000383ffff */
[----:B------:R-:W-:Y:S05]  /*12810*/  BRA `(.L_x_2001) ;  /* 0xffffffd800487947 */ /* 0x000fea000383ffff */
.L_x_1946:
[----:B-1----:R1:W2:Y:S02]  /*12820*/  SYNCS.PHASECHK.TRANS64.TRYWAIT P0, [R6+URZ+0x33480], R5 ;  /* 0x03348005060075a7 */ /* 0x0022a4000800017f */
[----:B--2---:R-:W-:Y:S05]  /*12830*/  @!P0 NANOSLEEP.SYNCS 0x989680 ;  /* 0x009896800000895d */ /* 0x004fea0003900000 */
[----:B------:R-:W2:Y:S02]  /*12840*/  @!P0 SYNCS.PHASECHK.TRANS64 P0, [R6+URZ+0x33480], R5 ;  /* 0x03348005060085a7 */ /* 0x000ea4000800007f */
[----:B--2---:R-:W-:Y:S05]  /*12850*/  @!P0 BRA `(.L_x_1946) ;  /* 0xfffffffc00f08947 */ /* 0x004fea000383ffff */
[----:B------:R-:W-:Y:S05]  /*12860*/  BRA `(.L_x_2002) ;  /* 0xffffffd800e47947 */ /* 0x000fea000383ffff */
.L_x_1953:
[----:B--2---:R2:W3:Y:S02]  /*12870*/  SYNCS.PHASECHK.TRANS64.TRYWAIT P0, [R6+URZ+0x33440], R5 ;  /* 0x03344005060075a7 */ /* 0x0044e4000800017f */
[----:B---3--:R-:W-:Y:S05]  /*12880*/  @!P0 NANOSLEEP.SYNCS 0x989680 ;  /* 0x009896800000895d */ /* 0x008fea0003900000 */
[----:B------:R-:W3:Y:S02]  /*12890*/  @!P0 SYNCS.PHASECHK.TRANS64 P0, [R6+URZ+0x33440], R5 ;  /* 0x03344005060085a7 */ /* 0x000ee4000800007f */
[----:B---3--:R-:W-:Y:S05]  /*128a0*/  @!P0 BRA `(.L_x_1953) ;  /* 0xfffffffc00f08947 */ /* 0x008fea000383ffff */
[----:B------:R-:W-:Y:S05]  /*128b0*/  BRA `(.L_x_2003) ;  /* 0xffffffdc00e07947 */ /* 0x000fea000383ffff */
.L_x_1961:
[----:B-1----:R1:W2:Y:S02]  /*128c0*/  SYNCS.PHASECHK.TRANS64.TRYWAIT P3, [R13+URZ+0x33470], R4 ;  /* 0x033470040d0075a7 */ /* 0x0022a4000806017f */
[----:B--2---:R-:W-:Y:S05]  /*128d0*/  @!P3 NANOSLEEP.SYNCS 0x989680 ;  /* 0x009896800000b95d */ /* 0x004fea0003900000 */
[----:B------:R-:W2:Y:S02]  /*128e0*/  @!P3 SYNCS.PHASECHK.TRANS64 P3, [R13+URZ+0x33470], R4 ;  /* 0x033470040d00b5a7 */ /* 0x000ea4000806007f */
[----:B--2---:R-:W-:Y:S05]  /*128f0*/  @!P3 BRA `(.L_x_1961) ;  /* 0xfffffffc00f0b947 */ /* 0x004fea000383ffff */
[----:B------:R-:W-:Y:S05]  /*12900*/  BRA `(.L_x_2004) ;  /* 0xffffffe000f47947 */ /* 0x000fea000383ffff */
.L_x_1963:
[----:B--2---:R2:W3:Y:S02]  /*12910*/  SYNCS.PHASECHK.TRANS64.TRYWAIT P3, [R13+URZ+0x33460], R2 ;  /* 0x033460020d0075a7 */ /* 0x0044e4000806017f */
[----:B---3--:R-:W-:Y:S05]  /*12920*/  @!P3 NANOSLEEP.SYNCS 0x989680 ;  /* 0x009896800000b95d */ /* 0x008fea0003900000 */
[----:B------:R-:W3:Y:S02]  /*12930*/  @!P3 SYNCS.PHASECHK.TRANS64 P3, [R13+URZ+0x33460], R2 ;  /* 0x033460020d00b5a7 */ /* 0x000ee4000806007f */
[----:B---3--:R-:W-:Y:S05]  /*12940*/  @!P3 BRA `(.L_x_1963) ;  /* 0xfffffffc00f0b947 */ /* 0x008fea000383ffff */
[----:B------:R-:W-:Y:S05]  /*12950*/  BRA `(.L_x_2005) ;  /* 0xffffffe000fc7947 */ /* 0x000fea000383ffff */
.L_x_1970:
[----:B-1----:R1:W3:Y:S02]  /*12960*/  SYNCS.PHASECHK.TRANS64.TRYWAIT P0, [R3+URZ+0x33470], R0 ;  /* 0x03347000030075a7 */ /* 0x0022e4000800017f */
[----:B---3--:R-:W-:Y:S05]  /*12970*/  @!P0 NANOSLEEP.SYNCS 0x989680 ;  /* 0x009896800000895d */ /* 0x008fea0003900000 */
[----:B------:R-:W3:Y:S02]  /*12980*/  @!P0 SYNCS.PHASECHK.TRANS64 P0, [R3+URZ+0x33470], R0 ;  /* 0x03347000030085a7 */ /* 0x000ee4000800007f */
[----:B---3--:R-:W-:Y:S05]  /*12990*/  @!P0 BRA `(.L_x_1970) ;  /* 0xfffffffc00f08947 */ /* 0x008fea000383ffff */
[----:B------:R-:W-:Y:S05]  /*129a0*/  BRA `(.L_x_2006) ;  /* 0xffffffec00207947 */ /* 0x000fea000383ffff */
.L_x_1972:
[----:B-1----:R1:W3:Y:S02]  /*129b0*/  SYNCS.PHASECHK.TRANS64.TRYWAIT P0, [R3+URZ+0x33460], R0 ;  /* 0x03346000030075a7 */ /* 0x0022e4000800017f */
[----:B---3--:R-:W-:Y:S05]  /*129c0*/  @!P0 NANOSLEEP.SYNCS 0x989680 ;  /* 0x009896800000895d */ /* 0x008fea0003900000 */
[----:B------:R-:W3:Y:S02]  /*129d0*/  @!P0 SYNCS.PHASECHK.TRANS64 P0, [R3+URZ+0x33460], R0 ;  /* 0x03346000030085a7 */ /* 0x000ee4000800007f */
[----:B---3--:R-:W-:Y:S05]  /*129e0*/  @!P0 BRA `(.L_x_1972) ;  /* 0xfffffffc00f08947 */ /* 0x008fea000383ffff */
[----:B------:R-:W-:Y:S05]  /*129f0*/  BRA `(.L_x_2007) ;  /* 0xffffffec00247947 */ /* 0x000fea000383ffff */
.L_x_1978:
[----:B-1----:R1:W3:Y:S02]  /*12a00*/  SYNCS.PHASECHK.TRANS64.TRYWAIT P0, [R0+URZ+0x33420], R3 ;  /* 0x03342003000075a7 */ /* 0x0022e4000800017f */
[----:B---3--:R-:W-:Y:S05]  /*12a10*/  @!P0 NANOSLEEP.SYNCS 0x989680 ;  /* 0x009896800000895d */ /* 0x008fea0003900000 */
[----:B------:R-:W3:Y:S02]  /*12a20*/  @!P0 SYNCS.PHASECHK.TRANS64 P0, [R0+URZ+0x33420], R3 ;  /* 0x03342003000085a7 */ /* 0x000ee4000800007f */
[----:B---3--:R-:W-:Y:S05]  /*12a30*/  @!P0 BRA `(.L_x_1978) ;  /* 0xfffffffc00f08947 */ /* 0x008fea000383ffff */
[----:B------:R-:W-:Y:S05]  /*12a40*/  BRA `(.L_x_2008) ;  /* 0xfffffff4007c7947 */ /* 0x000fea000383ffff */
.L_x_1979:
[----:B------:R-:W3:Y:S01]  /*12a50*/  S2R R2, SR_TID.X ;  /* 0x0000000000027919 */ /* 0x000ee20000002100 */
[----:B------:R-:W-:Y:S01]  /*12a60*/  BSSY B0, `(.L_x_2009) ;  /* 0x000000a000007945 */ /* 0x000fe20003800000 */
[----:B------:R-:W-:Y:S02]  /*12a70*/  IMAD.MOV.U32 R12, RZ, RZ, RZ ;  /* 0x000000ffff0c7224 */ /* 0x000fe400078e00ff */
[----:B------:R-:W-:Y:S02]  /*12a80*/  IMAD.MOV.U32 R11, RZ, RZ, 0x1f ;  /* 0x0000001fff0b7424 */ /* 0x000fe400078e00ff */
[----:B------:R-:W-:Y:S01]  /*12a90*/  IMAD.MOV.U32 R15, RZ, RZ, -0x1 ;  /* 0xffffffffff0f7424 */ /* 0x000fe200078e00ff */
[----:B---3--:R-:W-:-:S04]  /*12aa0*/  SHF.R.U32.HI R2, RZ, 0x5, R2 ;  /* 0x00000005ff027819 */ /* 0x008fc80000011602 */
[----:B------:R-:W-:-:S05]  /*12ab0*/  LOP3.LUT R2, R2, 0x3, RZ, 0xc0, !PT ;  /* 0x0000000302027812 */ /* 0x000fca00078ec0ff */
[----:B--2---:R-:W-:-:S07]  /*12ac0*/  IMAD.MOV.U32 R13, RZ, RZ, R2 ;  /* 0x000000ffff0d7224 */ /* 0x004fce00078e0002 */
[----:B-1----:R-:W-:Y:S05]  /*12ad0*/  WARPSYNC.COLLECTIVE R15, `(.L_x_2010) ;  /* 0x000000000f087348 */ /* 0x002fea0003c00000 */
[----:B------:R2:W3:Y:S02]  /*12ae0*/  SHFL.IDX P6, R14, R13, R12, R11 ;  /* 0x0000000c0d0e7389 */ /* 0x0004e400000c000b */
[----:B-123--:R-:W-:Y:S01]  /*12af0*/  ENDCOLLECTIVE ;  /* 0x000000000000791b */ /* 0x00efe20003800000 */
.L_x_2010:
[----:B------:R-:W-:Y:S05]  /*12b00*/  BSYNC B0 ;  /* 0x0000000000007941 */ /* 0x000fea0003800000 */
.L_x_2009:
[----:B------:R-:W-:Y:S05]  /*12b10*/  BRA `(.L_x_2011) ;  /* 0xfffffff400647947 */ /* 0x000fea000383ffff */
.L_x_1982:
[----:B------:R-:W-:Y:S01]  /*12b20*/  BSSY B1, `(.L_x_2012) ;  /* 0x0000006000017945 */ /* 0x000fe20003800000 */
[----:B------:R-:W-:-:S07]  /*12b30*/  IMAD.MOV.U32 R15, RZ, RZ, -0x1 ;  /* 0xffffffffff0f7424 */ /* 0x000fce00078e00ff */
[----:B-123--:R-:W-:Y:S05]  /*12b40*/  WARPSYNC.COLLECTIVE R15, `(.L_x_2013) ;  /* 0x000000000f0c7348 */ /* 0x00efea0003c00000 */
[----:B------:R-:W-:Y:S02]  /*12b50*/  ELECT P6, UR62, PT ;  /* 0x00000000003e782f */ /* 0x000fe400038c0000 */
[----:B------:R-:W-:Y:S01]  /*12b60*/  MOV R14, UR62 ;  /* 0x0000003e000e7c02 */ /* 0x000fe20008000f00 */
[----:B-123--:R-:W-:Y:S10]  /*12b70*/  ENDCOLLECTIVE ;  /* 0x000000000000791b */ /* 0x00eff40003800000 */
.L_x_2013:
[----:B------:R-:W-:Y:S05]  /*12b80*/  BSYNC B1 ;  /* 0x0000000000017941 */ /* 0x000fea0003800000 */
.L_x_2012:
[----:B------:R-:W-:Y:S05]  /*12b90*/  BRA `(.L_x_2014) ;  /* 0xfffffff4005c7947 */ /* 0x000fea000383ffff */
.L_x_1984:
[----:B-1----:R1:W3:Y:S02]  /*12ba0*/  SYNCS.PHASECHK.TRANS64.TRYWAIT P1, [R7+URZ], R4 ;  /* 0x00000004070075a7 */ /* 0x0022e4000802017f */
[----:B---3--:R-:W-:Y:S05]  /*12bb0*/  @!P1 NANOSLEEP.SYNCS 0x989680 ;  /* 0x009896800000995d */ /* 0x008fea0003900000 */
[----:B------:R-:W3:Y:S02]  /*12bc0*/  @!P1 SYNCS.PHASECHK.TRANS64 P1, [R7+URZ], R4 ;  /* 0x00000004070095a7 */ /* 0x000ee4000802007f */
[----:B---3--:R-:W-:Y:S05]  /*12bd0*/  @!P1 BRA `(.L_x_1984) ;  /* 0xfffffffc00f09947 */ /* 0x008fea000383ffff */
[----:B------:R-:W-:Y:S05]  /*12be0*/  BRA `(.L_x_2015) ;  /* 0xfffffff400907947 */ /* 0x000fea000383ffff */
.L_x_1985:
[----:B---3--:R3:W4:Y:S02]  /*12bf0*/  SYNCS.PHASECHK.TRANS64.TRYWAIT P1, [R9+URZ], R2 ;  /* 0x00000002090075a7 */ /* 0x008724000802017f */
[----:B----4-:R-:W-:Y:S05]  /*12c00*/  @!P1 NANOSLEEP.SYNCS 0x989680 ;  /* 0x009896800000995d */ /* 0x010fea0003900000 */
[----:B------:R-:W4:Y:S02]  /*12c10*/  @!P1 SYNCS.PHASECHK.TRANS64 P1, [R9+URZ], R2 ;  /* 0x00000002090095a7 */ /* 0x000f24000802007f */
[----:B----4-:R-:W-:Y:S05]  /*12c20*/  @!P1 BRA `(.L_x_1985) ;  /* 0xfffffffc00f09947 */ /* 0x010fea000383ffff */
[----:B------:R-:W-:Y:S05]  /*12c30*/  BRA `(.L_x_2016) ;  /* 0xfffffff400847947 */ /* 0x000fea000383ffff */
.L_x_1987:
[----:B----4-:R4:W1:Y:S02]  /*12c40*/  SYNCS.PHASECHK.TRANS64.TRYWAIT P1, [R17+URZ+0x33460], R4 ;  /* 0x03346004110075a7 */ /* 0x010864000802017f */
[----:B-1----:R-:W-:Y:S05]  /*12c50*/  @!P1 NANOSLEEP.SYNCS 0x989680 ;  /* 0x009896800000995d */ /* 0x002fea0003900000 */
[----:B------:R-:W1:Y:S02]  /*12c60*/  @!P1 SYNCS.PHASECHK.TRANS64 P1, [R17+URZ+0x33460], R4 ;  /* 0x03346004110095a7 */ /* 0x000e64000802007f */
[----:B-1----:R-:W-:Y:S05]  /*12c70*/  @!P1 BRA `(.L_x_1987) ;  /* 0xfffffffc00f09947 */ /* 0x002fea000383ffff */
[----:B------:R-:W-:Y:S05]  /*12c80*/  BRA `(.L_x_2017) ;  /* 0xfffffff400847947 */ /* 0x000fea000383ffff */
.L_x_1989:
[----:B------:R1:W1:Y:S02]  /*12c90*/  SYNCS.PHASECHK.TRANS64.TRYWAIT P1, [R3+URZ+0x33460], R2 ;  /* 0x03346002030075a7 */ /* 0x000264000802017f */
[----:B-1----:R-:W-:Y:S05]  /*12ca0*/  @!P1 NANOSLEEP.SYNCS 0x989680 ;  /* 0x009896800000995d */ /* 0x002fea0003900000 */
[----:B------:R-:W1:Y:S02]  /*12cb0*/  @!P1 SYNCS.PHASECHK.TRANS64 P1, [R3+URZ+0x33460], R2 ;  /* 0x03346002030095a7 */ /* 0x000e64000802007f */
[----:B-1----:R-:W-:Y:S05]  /*12cc0*/  @!P1 BRA `(.L_x_1989) ;  /* 0xfffffffc00f09947 */ /* 0x002fea000383ffff */
[----:B------:R-:W-:Y:S05]  /*12cd0*/  BRA `(.L_x_2018) ;  /* 0xfffffff400847947 */ /* 0x000fea000383ffff */
.L_x_1991:
[----:B------:R1:W1:Y:S02]  /*12ce0*/  SYNCS.PHASECHK.TRANS64.TRYWAIT P0, [R17+URZ+0x33480], R4 ;  /* 0x03348004110075a7 */ /* 0x000264000800017f */
[----:B-1----:R-:W-:Y:S05]  /*12cf0*/  @!P0 NANOSLEEP.SYNCS 0x989680 ;  /* 0x009896800000895d */ /* 0x002fea0003900000 */
[----:B------:R-:W1:Y:S02]  /*12d00*/  @!P0 SYNCS.PHASECHK.TRANS64 P0, [R17+URZ+0x33480], R4 ;  /* 0x03348004110085a7 */ /* 0x000e64000800007f */
[----:B-1----:R-:W-:Y:S05]  /*12d10*/  @!P0 BRA `(.L_x_1991) ;  /* 0xfffffffc00f08947 */ /* 0x002fea000383ffff */
[----:B------:R-:W-:Y:S05]  /*12d20*/  BRA `(.L_x_1992) ;  /* 0xfffffff400807947 */ /* 0x000fea000383ffff */
.L_x_2019:
        /* <DEDUP_REMOVED lines=13> */
.L_x_2705:


//--------------------- .text._ZN7cutlass13device_kernelIN5flash11enable_sm90INS1_16FlashAttnFwdSm90INS1_25CollectiveMainloopFwdSm90ILi2EN4cute5tupleIJNS5_1CILi1EEES8_S8_EEENS6_IJNS7_ILi128EEENS7_ILi160EEENS7_ILi192EEEEEELi192ENS_12float_e4m3_tEfNS_4arch4Sm90ELb1ELb0ELb0ELb1ELb0ELb0ELb0ELb1ELb1ELb0ELb0ELb0EEENS1_21CollectiveEpilogueFwdINS6_IJSA_SC_SB_EEES9_NS_10bfloat16_tESG_Li256ELb1ELb0ELb0ELb1EEENS1_36VarlenDynamicPersistentTileSchedulerILi128ELi160ELi256ELi128ELb0ELb0ELb1ELb1ELb1ELb1EEEEEEEEEvNT_6ParamsE --------------------------
	.section	.text._ZN7cutlass13device_kernelIN5flash11enable_sm90INS1_16FlashAttnFwdSm90INS1_25CollectiveMainloopFwdSm90ILi2EN4cute5tupleIJNS5_1CILi1EEES8_S8_EEENS6_IJNS7_ILi128EEENS7_ILi160EEENS7_ILi192EEEEEELi192ENS_12float_e4m3_tEfNS_4arch4Sm90ELb1ELb0ELb0ELb1ELb0ELb0ELb0ELb1ELb1ELb0ELb0ELb0EEENS1_21CollectiveEpilogueFwdINS6_IJSA_SC_SB_EEES9_NS_10bfloat16_tESG_Li256ELb1ELb0ELb0ELb1EEENS1_36VarlenDynamicPersistentTileSchedulerILi128ELi160ELi256ELi128ELb0ELb0ELb1ELb1ELb1ELb1EEEEEEEEEvNT_6ParamsE,"ax",@progbits
	.align	128
.text._ZN7cutlass13device_kernelIN5flash11enable_sm90INS1_16FlashAttnFwdSm90INS1_25CollectiveMainloopFwdSm90ILi2EN4cute5tupleIJNS5_1CILi1EEES8_S8_EEENS6_IJNS7_ILi128EEENS7_ILi160EEENS7_ILi192EEEEEELi192ENS_12float_e4m3_tEfNS_4arch4Sm90ELb1ELb0ELb0ELb1ELb0ELb0ELb0ELb1ELb1ELb0ELb0ELb0EEENS1_21CollectiveEpilogueFwdINS6_IJSA_SC_SB_EEES9_NS_10bfloat16_tESG_Li256ELb1ELb0ELb0ELb1EEENS1_36VarlenDynamicPersistentTileSchedulerILi128ELi160ELi256ELi128ELb0ELb0ELb1ELb1ELb1ELb1EEEEEEEEEvNT_6ParamsE:
        .type           _ZN7cutlass13device_kernelIN5flash11enable_sm90INS1_16FlashAttnFwdSm90INS1_25CollectiveMainloopFwdSm90ILi2EN4cute5tupleIJNS5_1CILi1EEES8_S8_EEENS6_IJNS7_ILi128EEENS7_ILi160EEENS7_ILi192EEEEEELi192ENS_12float_e4m3_tEfNS_4arch4Sm90ELb1ELb0ELb0ELb1ELb0ELb0ELb0ELb1ELb1ELb0ELb0ELb0EEENS1_21CollectiveEpilogueFwdINS6_IJSA_SC_SB_EEES9_NS_10bfloat16_tESG_Li256ELb1ELb0ELb0ELb1EEENS1_36VarlenDynamicPersistentTileSchedulerILi128ELi160ELi256ELi128ELb0ELb0ELb1ELb1ELb1ELb1EEEEEEEEEvNT_6ParamsE,@function
        .size           _ZN7cutlass13device_kernelIN5flash11enable_sm90INS1_16FlashAttnFwdSm90INS1_25CollectiveMainloopFwdSm90ILi2EN4cute5tupleIJNS5_1CILi1EEES8_S8_EEENS6_IJNS7_ILi128EEENS7_ILi160EEENS7_ILi192EEEEEELi192ENS_12float_e4m3_tEfNS_4arch4Sm90ELb1ELb0ELb0ELb1ELb0ELb0ELb0ELb1ELb1ELb0ELb0ELb0EEENS1_21CollectiveEpilogueFwdINS6_IJSA_SC_SB_EEES9_NS_10bfloat16_tESG_Li256ELb1ELb0ELb0ELb1EEENS1_36VarlenDynamicPersistentTileSchedulerILi128ELi160ELi256ELi128ELb0ELb0ELb1ELb1ELb1ELb1EEEEEEEEEvNT_6ParamsE,(.L_x_2706 - _ZN7cutlass13device_kernelIN5flash11enable_sm90INS1_16FlashAttnFwdSm90INS1_25CollectiveMainloopFwdSm90ILi2EN4cute5tupleIJNS5_1CILi1EEES8_S8_EEENS6_IJNS7_ILi128EEENS7_ILi160EEENS7_ILi192EEEEEELi192ENS_12float_e4m3_tEfNS_4arch4Sm90ELb1ELb0ELb0ELb1ELb0ELb0ELb0ELb1ELb1ELb0ELb0ELb0EEENS1_21CollectiveEpilogueFwdINS6_IJSA_SC_SB_EEES9_NS_10bfloat16_tESG_Li256ELb1ELb0ELb0ELb1EEENS1_36VarlenDynamicPersistentTileSchedulerILi128ELi160ELi256ELi128ELb0ELb0ELb1ELb1ELb1ELb1EEEEEEEEEvNT_6ParamsE)
        .other          _ZN7cutlass13device_kernelIN5flash11enable_sm90INS1_16FlashAttnFwdSm90INS1_25CollectiveMainloopFwdSm90ILi2EN4cute5tupleIJNS5_1CILi1EEES8_S8_EEENS6_IJNS7_ILi128EEENS7_ILi160EEENS7_ILi192EEEEEELi192ENS_12float_e4m3_tEfNS_4arch4Sm90ELb1ELb0ELb0ELb1ELb0ELb0ELb0ELb1ELb1ELb0ELb0ELb0EEENS1_21CollectiveEpilogueFwdINS6_IJSA_SC_SB_EEES9_NS_10bfloat16_tESG_Li256ELb1ELb0ELb0ELb1EEENS1_36VarlenDynamicPersistentTileSchedulerILi128ELi160ELi256ELi128ELb0ELb0ELb1ELb1ELb1ELb1EEEEEEEEEvNT_6ParamsE,@"STO_CUDA_ENTRY STV_DEFAULT"
_ZN7cutlass13device_kernelIN5flash11enable_sm90INS1_16FlashAttnFwdSm90INS1_25CollectiveMainloopFwdSm90ILi2EN4cute5tupleIJNS5_1CILi1EEES8_S8_EEENS6_IJNS7_ILi128EEENS7_ILi160EEENS7_ILi192EEEEEELi192ENS_12float_e4m3_tEfNS_4arch4Sm90ELb1ELb0ELb0ELb1ELb0ELb0ELb0ELb1ELb1ELb0ELb0ELb0EEENS1_21CollectiveEpilogueFwdINS6_IJSA_SC_SB_EEES9_NS_10bfloat16_tESG_Li256ELb1ELb0ELb0ELb1EEENS1_36VarlenDynamicPersistentTileSchedulerILi128ELi160ELi256ELi128ELb0ELb0ELb1ELb1ELb1ELb1EEEEEEEEEvNT_6ParamsE:
        /* <DEDUP_REMOVED lines=21> */
.L_x_2021:
[----:B------:R-:W-:Y:S05]  /*0150*/  BSYNC B0 ;  /* 0x0000000000007941 */ /* 0x000fea0003800000 */
.L_x_2020:
        /* <DEDUP_REMOVED lines=41> */
.L_x_2022:
        /* <DEDUP_REMOVED lines=22> */
.L_x_2023:
        /* <DEDUP_REMOVED lines=18> */
.L_x_2024:
        /* <DEDUP_REMOVED lines=22> */
.L_x_2025:
        /* <DEDUP_REMOVED lines=22> */
.L_x_2026:
[----:B------:R-:W-:Y:S01]  /*0930*/  PLOP3.LUT P0, PT, PT, PT, UP0, 0x80, 0x0 ;  /* 0x000000000000781c */ /* 0x000fe20003f0f008 */
[----:B------:R-:W-:Y:S01]  /*0940*/  UMOV UR40, 0x1 ;  /* 0x0000000100287882 */ /* 0x000fe20000000000 */
[----:B------:R-:W-:Y:S01]  /*0950*/  NOP ;  /* 0x0000000000007918 */ /* 0x000fe20000000000 */
[----:B------:R-:W-:Y:S01]  /*0960*/  USEL UR40, UR40, 0x2, !UP0 ;  /* 0x0000000228287887 */ /* 0x000fe2000c000000 */
[----:B------:R-:W-:Y:S01]  /*0970*/  ULDC.64 UR54, c[0x0][0x208] ;  /* 0x0000820000367ab9 */ /* 0x000fe20000000a00 */
[----:B012-4-:R-:W-:Y:S08]  /*0980*/  BAR.SYNC.DEFER_BLOCKING 0x0 ;  /* 0x0000000000007b1d */ /* 0x017ff00000010000 */
[----:B------:R-:W-:Y:S05]  /*0990*/  @!P0 BRA `(.L_x_2027) ;  /* 0x000000ec00fc8947 */ /* 0x000fea0003800000 */
.L_x_2028:
        /* <DEDUP_REMOVED lines=28> */
[----:B------:R-:W-:Y:S02]  /*0b60*/  LOP3.LUT R220, R2, 0xffffff80, RZ, 0xc0, !PT ;  /* 0xffffff8002dc7812 */ /* 0x000fe400078ec0ff */
[----:B------:R-:W-:-:S03]  /*0b70*/  SHF.R.S32.HI R221, RZ, 0x7, R2 ;  /* 0x00000007ffdd7819 */ /* 0x000fc60000011402 */
[----:B------:R-:W-:Y:S01]  /*0b80*/  IMAD.IADD R220, R223, 0x1, -R220 ;  /* 0x00000001dfdc7824 */ /* 0x000fe200078e0adc */
[----:B------:R-:W-:-:S04]  /*0b90*/  LEA.HI R2, R2, R221, RZ, 0x1 ;  /* 0x000000dd02027211 */ /* 0x000fc800078f08ff */
[----:B------:R-:W-:Y:S02]  /*0ba0*/  SHF.R.S32.HI R7, RZ, 0x1f, R220 ;  /* 0x0000001fff077819 */ /* 0x000fe400000114dc */
[----:B------:R-:W-:Y:S02]  /*0bb0*/  LOP3.LUT R2, R2, 0x3fffffe, RZ, 0xc0, !PT ;  /* 0x03fffffe02027812 */ /* 0x000fe400078ec0ff */
[CC--:B------:R-:W-:Y:S02]  /*0bc0*/  LEA.HI R8, R7.reuse, R220.reuse, RZ, 0x2 ;  /* 0x000000dc07087211 */ /* 0x0c0fe400078f10ff */
[----:B------:R-:W-:Y:S01]  /*0bd0*/  LEA.HI R7, R7, R220, RZ, 0x5 ;  /* 0x000000dc07077211 */ /* 0x000fe200078f28ff */
[----:B------:R-:W-:Y:S01]  /*0be0*/  IMAD.IADD R22, R221, 0x1, -R2 ;  /* 0x00000001dd167824 */ /* 0x000fe200078e0a02 */
[--C-:B------:R-:W-:Y:S02]  /*0bf0*/  SHF.R.S32.HI R5, RZ, 0x2, R8.reuse ;  /* 0x00000002ff057819 */ /* 0x100fe40000011408 */
[----:B------:R-:W-:-:S02]  /*0c00*/  SHF.R.S32.HI R4, RZ, 0x1f, R8 ;  /* 0x0000001fff047819 */ /* 0x000fc40000011408 */
[----:B------:R-:W-:Y:S02]  /*0c10*/  SHF.R.S32.HI R7, RZ, 0x5, R7 ;  /* 0x00000005ff077819 */ /* 0x000fe40000011407 */
[----:B------:R-:W-:Y:S02]  /*0c20*/  LEA.HI R4, R4, R5, RZ, 0x3 ;  /* 0x0000000504047211 */ /* 0x000fe400078f18ff */
[----:B------:R-:W-:Y:S02]  /*0c30*/  LOP3.LUT R17, R8, 0x7ffffffc, RZ, 0xc0, !PT ;  /* 0x7ffffffc08117812 */ /* 0x000fe400078ec0ff */
[----:B------:R-:W-:Y:S02]  /*0c40*/  LOP3.LUT R6, R4, 0xfffffff8, RZ, 0xc0, !PT ;  /* 0xfffffff804067812 */ /* 0x000fe400078ec0ff */
[-C--:B------:R-:W-:Y:S01]  /*0c50*/  LEA.HI R4, R0, R223.reuse, RZ, 0x5 ;  /* 0x000000df00047211 */ /* 0x080fe200078f28ff */
[----:B------:R-:W-:Y:S01]  /*0c60*/  IMAD.IADD R17, R220, 0x1, -R17 ;  /* 0x00000001dc117824 */ /* 0x000fe200078e0a11 */
[----:B------:R-:W-:Y:S01]  /*0c70*/  LEA.HI R0, R0, R223, RZ, 0x3 ;  /* 0x000000df00007211 */ /* 0x000fe200078f18ff */
[----:B------:R-:W-:Y:S01]  /*0c80*/  IMAD.IADD R10, R5, 0x1, -R6 ;  /* 0x00000001050a7824 */ /* 0x000fe200078e0a06 */
[----:B------:R-:W-:Y:S01]  /*0c90*/  SHF.R.S32.HI R6, RZ, 0x4, R3 ;  /* 0x00000004ff067819 */ /* 0x000fe20000011403 */
[----:B------:R-:W-:Y:S01]  /*0ca0*/  IMAD.SHL.U32 R5, R4, 0x20, RZ ;  /* 0x0000002004057824 */ /* 0x000fe200078e00ff */
[----:B------:R-:W-:Y:S01]  /*0cb0*/  LOP3.LUT R4, R3, 0x3fffff0, RZ, 0xc0, !PT ;  /* 0x03fffff003047812 */ /* 0x000fe200078ec0ff */
[----:B------:R-:W-:Y:S01]  /*0cc0*/  IMAD R7, R7, 0x10, R10 ;  /* 0x0000001007077824 */ /* 0x000fe200078e020a */
[----:B------:R-:W-:-:S02]  /*0cd0*/  LEA.HI R3, R3, R6, RZ, 0x1 ;  /* 0x0000000603037211 */ /* 0x000fc400078f08ff */
[----:B------:R-:W-:Y:S01]  /*0ce0*/  LOP3.LUT R5, R5, 0xfffffc00, RZ, 0xc0, !PT ;  /* 0xfffffc0005057812 */ /* 0x000fe200078ec0ff */
[----:B------:R-:W-:Y:S01]  /*0cf0*/  IMAD.IADD R4, R223, 0x1, -R4 ;  /* 0x00000001df047824 */ /* 0x000fe200078e0a04 */
[----:B------:R-:W-:Y:S01]  /*0d00*/  LOP3.LUT R3, R3, 0x1ffffffe, RZ, 0xc0, !PT ;  /* 0x1ffffffe03037812 */ /* 0x000fe200078ec0ff */
[----:B------:R-:W-:Y:S01]  /*0d10*/  IMAD R22, R22, 0x40, R7 ;  /* 0x0000004016167824 */ /* 0x000fe200078e0207 */
[----:B------:R-:W-:Y:S01]  /*0d20*/  LOP3.LUT R2, R0, 0x1ffffff8, RZ, 0xc0, !PT ;  /* 0x1ffffff800027812 */ /* 0x000fe200078ec0ff */
[----:B------:R-:W-:Y:S01]  /*0d30*/  IMAD R4, R4, 0x40, R5 ;  /* 0x0000004004047824 */ /* 0x000fe200078e0205 */
[----:B------:R-:W-:Y:S01]  /*0d40*/  SHF.R.S32.HI R18, RZ, 0x3, R0 ;  /* 0x00000003ff127819 */ /* 0x000fe20000011400 */
[----:B------:R-:W-:Y:S02]  /*0d50*/  IMAD.IADD R3, R6, 0x1, -R3 ;  /* 0x0000000106037824 */ /* 0x000fe400078e0a03 */
[----:B------:R-:W-:Y:S02]  /*0d60*/  IMAD.IADD R2, R223, 0x1, -R2 ;  /* 0x00000001df027824 */ /* 0x000fe400078e0a02 */
[----:B------:R-:W-:-:S02]  /*0d70*/  IMAD R222, R3, 0x8, R4 ;  /* 0x0000000803de7824 */ /* 0x000fc400078e0204 */
[----:B------:R-:W-:-:S07]  /*0d80*/  IMAD.SHL.U32 R16, R2, 0x8, RZ ;  /* 0x0000000802107824 */ /* 0x000fce00078e00ff */
.L_x_2085:
[----:B0-----:R-:W0:Y:S01]  /*0d90*/  LDC.64 R2, c[0x0][0xc60] ;  /* 0x00031800ff027b82 */ /* 0x001e220000000a00 */
[----:B------:R-:W-:Y:S01]  /*0da0*/  ULDC.64 UR4, c[0x0][0xa28] ;  /* 0x00028a0000047ab9 */ /* 0x000fe20000000a00 */
[----:B------:R-:W-:Y:S01]  /*0db0*/  ULDC.64 UR6, c[0x0][0xa18] ;  /* 0x0002860000067ab9 */ /* 0x000fe20000000a00 */
[----:B------:R-:W-:Y:S01]  /*0dc0*/  ULDC UR8, c[0x0][0x404] ;  /* 0x0001010000087ab9 */ /* 0x000fe20000000800 */
[----:B0-----:R-:W-:-:S06]  /*0dd0*/  IMAD.WIDE R2, R63, 0x4, R2 ;  /* 0x000000043f027825 */ /* 0x001fcc00078e0202 */
[----:B--2---:R-:W2:Y:S01]  /*0de0*/  LDG.E R2, desc[UR54][R2.64] ;  /* 0x0000003602027981 */ /* 0x004ea2000c1e1900 */
[----:B------:R-:W-:Y:S02]  /*0df0*/  UISETP.NE.U32.AND UP0, UPT, UR4, URZ, UPT ;  /* 0x0000003f0400728c */ /* 0x000fe4000bf05070 */
[----:B------:R-:W-:Y:S02]  /*0e00*/  UISETP.NE.U32.AND UP1, UPT, UR6, URZ, UPT ;  /* 0x0000003f0600728c */ /* 0x000fe4000bf25070 */
[----:B------:R-:W-:Y:S02]  /*0e10*/  UISETP.NE.AND.EX UP0, UPT, UR5, URZ, UPT, UP0 ;  /* 0x0000003f0500728c */ /* 0x000fe4000bf05300 */
[----:B------:R-:W-:-:S04]  /*0e20*/  UISETP.NE.AND.EX UP1, UPT, UR7, URZ, UPT, UP1 ;  /* 0x0000003f0700728c */ /* 0x000fc8000bf25310 */
[----:B------:R-:W-:Y:S02]  /*0e30*/  PLOP3.LUT P0, PT, PT, PT, UP0, 0x80, 0x0 ;  /* 0x000000000000781c */ /* 0x000fe40003f0f008 */
[----:B------:R-:W-:Y:S02]  /*0e40*/  PLOP3.LUT P2, PT, PT, PT, UP1, 0x80, 0x0 ;  /* 0x000000000000781c */ /* 0x000fe40003f4f018 */
[----:B--2---:R-:W-:-:S13]  /*0e50*/  R2UR UR36, R2 ;  /* 0x00000000022472ca */ /* 0x004fda00000e0000 */
[----:B------:R-:W-:Y:S02]  /*0e60*/  USHF.R.S32.HI UR37, URZ, 0x1f, UR36 ;  /* 0x0000001f3f257899 */ /* 0x000fe40008011424 */
[----:B------:R-:W-:-:S04]  /*0e70*/  @UP0 ULEA UR4, UP2, UR36, UR4, 0x2 ;  /* 0x0000000424040291 */ /* 0x000fc8000f84103f */
[----:B------:R-:W-:Y:S02]  /*0e80*/  @UP0 ULEA.HI.X UR5, UR36, UR5, UR37, 0x2, UP2 ;  /* 0x0000000524050291 */ /* 0x000fe400090f1425 */
[----:B------:R-:W-:Y:S01]  /*0e90*/  @UP1 ULEA UR6, UP0, UR36, UR6, 0x2 ;  /* 0x0000000624061291 */ /* 0x000fe2000f80103f */
[----:B------:R-:W-:-:S03]  /*0ea0*/  IMAD.U32 R2, RZ, RZ, UR4 ;  /* 0x00000004ff027e24 */ /* 0x000fc6000f8e00ff */
[----:B------:R-:W-:Y:S01]  /*0eb0*/  @UP1 ULEA.HI.X UR7, UR36, UR7, UR37, 0x2, UP0 ;  /* 0x0000000724071291 */ /* 0x000fe200080f1425 */
[----:B------:R-:W-:Y:S01]  /*0ec0*/  IMAD.U32 R3, RZ, RZ, UR5 ;  /* 0x00000005ff037e24 */ /* 0x000fe2000f8e00ff */
[----:B------:R-:W-:Y:S01]  /*0ed0*/  ULDC.64 UR4, c[0x0][0x3f8] ;  /* 0x0000fe0000047ab9 */ /* 0x000fe20000000a00 */
[----:B---345:R-:W-:-:S03]  /*0ee0*/  IMAD.U32 R4, RZ, RZ, UR6 ;  /* 0x00000006ff047e24 */ /* 0x038fc6000f8e00ff */
[----:B------:R-:W-:Y:S01]  /*0ef0*/  IMAD.U32 R5, RZ, RZ, UR7 ;  /* 0x00000007ff057e24 */ /* 0x000fe2000f8e00ff */
[----:B------:R-:W2:Y:S01]  /*0f00*/  @P0 LDG.E R2, desc[UR54][R2.64] ;  /* 0x0000003602020981 */ /* 0x000ea2000c1e1900 */
[----:B------:R-:W-:Y:S01]  /*0f10*/  UISETP.NE.U32.AND UP0, UPT, UR4, URZ, UPT ;  /* 0x0000003f0400728c */ /* 0x000fe2000bf05070 */
[----:B------:R-:W-:Y:S02]  /*0f20*/  ULDC.64 UR6, c[0x0][0xa20] ;  /* 0x0002880000067ab9 */ /* 0x000fe40000000a00 */
[----:B------:R-:W3:Y:S01]  /*0f30*/  @P2 LDG.E R4, desc[UR54][R4.64] ;  /* 0x0000003604042981 */ /* 0x000ee2000c1e1900 */
[----:B------:R-:W-:Y:S01]  /*0f40*/  UISETP.NE.AND.EX UP0, UPT, UR5, URZ, UPT, UP0 ;  /* 0x0000003f0500728c */ /* 0x000fe2000bf05300 */
[----:B------:R-:W-:Y:S01]  /*0f50*/  ISETP.NE.U32.AND P1, PT, RZ, UR6, PT ;  /* 0x00000006ff007c0c */ /* 0x000fe2000bf25070 */
[----:B------:R-:W-:Y:S01]  /*0f60*/  ULDC UR4, c[0x0][0x2e0] ;  /* 0x0000b80000047ab9 */ /* 0x000fe20000000800 */
[----:B------:R-:W-:Y:S01]  /*0f70*/  UMOV UR50, URZ ;  /* 0x0000003f00327c82 */ /* 0x000fe20008000000 */
[----:B------:R-:W-:Y:S01]  /*0f80*/  USEL UR8, UR8, 0x1, UP0 ;  /* 0x0000000108087887 */ /* 0x000fe20008000000 */
[----:B------:R-:W-:Y:S01]  /*0f90*/  ISETP.NE.AND.EX P1, PT, RZ, UR7, PT, P1 ;  /* 0x00000007ff007c0c */ /* 0x000fe2000bf25310 */
[----:B------:R-:W-:-:S02]  /*0fa0*/  ULDC UR51, c[0x0][0x288] ;  /* 0x0000a20000337ab9 */ /* 0x000fc40000000800 */
[----:B------:R-:W-:Y:S01]  /*0fb0*/  UIMAD UR8, UR8, UR4, URZ ;  /* 0x00000004080872a4 */ /* 0x000fe2000f8e023f */
[----:B--2---:R-:W-:Y:S02]  /*0fc0*/  @P0 R2UR UR50, R2 ;  /* 0x00000000023202ca */ /* 0x004fe400000e0000 */
[----:B---3--:R-:W-:Y:S01]  /*0fd0*/  @P2 R2UR UR51, R4 ;  /* 0x00000000043322ca */ /* 0x008fe200000e0000 */
[----:B-1----:R-:W-:-:S14]  /*0fe0*/  @P2 BRA `(.L_x_2029) ;  /* 0x0000000000342947 */ /* 0x002fdc0003800000 */
        /* <DEDUP_REMOVED lines=13> */
.L_x_2029:
[----:B------:R-:W-:Y:S01]  /*10c0*/  UMOV UR43, UR52 ;  /* 0x00000034002b7c82 */ /* 0x000fe20008000000 */
[----:B------:R-:W-:Y:S01]  /*10d0*/  UMOV UR42, UR45 ;  /* 0x0000002d002a7c82 */ /* 0x000fe20008000000 */
[----:B------:R-:W-:Y:S05]  /*10e0*/  @!P1 BRA `(.L_x_2030) ;  /* 0x00000000001c9947 */ /* 0x000fea0003800000 */
[----:B------:R-:W-:-:S04]  /*10f0*/  ULEA UR4, UP0, UR36, UR6, 0x2 ;  /* 0x0000000624047291 */ /* 0x000fc8000f80103f */
[----:B------:R-:W-:Y:S02]  /*1100*/  ULEA.HI.X UR5, UR36, UR7, UR37, 0x2, UP0 ;  /* 0x0000000724057291 */ /* 0x000fe400080f1425 */
[----:B------:R-:W-:-:S04]  /*1110*/  IMAD.U32 R2, RZ, RZ, UR4 ;  /* 0x00000004ff027e24 */ /* 0x000fc8000f8e00ff */
[----:B------:R-:W-:-:S05]  /*1120*/  IMAD.U32 R3, RZ, RZ, UR5 ;  /* 0x00000005ff037e24 */ /* 0x000fca000f8e00ff */
[----:B------:R-:W2:Y:S02]  /*1130*/  LDG.E R2, desc[UR54][R2.64] ;  /* 0x0000003602027981 */ /* 0x000ea4000c1e1900 */
[----:B--2---:R-:W-:Y:S01]  /*1140*/  R2UR UR8, R2 ;  /* 0x00000000020872ca */ /* 0x004fe200000e0000 */
[----:B------:R-:W-:-:S14]  /*1150*/  BRA `(.L_x_2031) ;  /* 0x0000000000347947 */ /* 0x000fdc0003800000 */
.L_x_2030:
        /* <DEDUP_REMOVED lines=13> */
.L_x_2031:
[----:B------:R-:W-:Y:S01]  /*1230*/  ULDC.64 UR6, c[0x0][0x990] ;  /* 0x0002640000067ab9 */ /* 0x000fe20000000a00 */
[----:B------:R-:W-:Y:S01]  /*1240*/  ULDC.64 UR4, c[0x0][0x998] ;  /* 0x0002660000047ab9 */ /* 0x000fe20000000a00 */
[----:B------:R-:W-:Y:S01]  /*1250*/  UISETP.NE.U32.AND UP0, UPT, UR6, URZ, UPT ;  /* 0x0000003f0600728c */ /* 0x000fe2000bf05070 */
[----:B------:R-:W-:Y:S01]  /*1260*/  IMAD.MOV.U32 R3, RZ, RZ, 0x3f800000 ;  /* 0x3f800000ff037424 */ /* 0x000fe200078e00ff */
[----:B------:R-:W-:Y:S01]  /*1270*/  UISETP.NE.U32.AND UP1, UPT, UR4, URZ, UPT ;  /* 0x0000003f0400728c */ /* 0x000fe2000bf25070 */
[----:B------:R-:W-:Y:S01]  /*1280*/  IMAD.MOV.U32 R0, RZ, RZ, 0x3f800000 ;  /* 0x3f800000ff007424 */ /* 0x000fe200078e00ff */
[----:B------:R-:W-:Y:S02]  /*1290*/  UISETP.NE.AND.EX UP0, UPT, UR7, URZ, UPT, UP0 ;  /* 0x0000003f0700728c */ /* 0x000fe4000bf05300 */
[----:B------:R-:W-:Y:S01]  /*12a0*/  UISETP.NE.AND.EX UP1, UPT, UR5, URZ, UPT, UP1 ;  /* 0x0000003f0500728c */ /* 0x000fe2000bf25310 */
[----:B------:R-:W-:Y:S02]  /*12b0*/  ULDC UR9, c[0x0][0x428] ;  /* 0x00010a0000097ab9 */ /* 0x000fe40000000800 */
[----:B------:R-:W-:Y:S01]  /*12c0*/  UISETP.NE.AND UP2, UPT, UR9, 0x1, UPT ;  /* 0x000000010900788c */ /* 0x000fe2000bf45270 */
[----:B------:R-:W-:-:S02]  /*12d0*/  PLOP3.LUT P0, PT, PT, PT, UP0, 0x80, 0x0 ;  /* 0x000000000000781c */ /* 0x000fc40003f0f008 */
[----:B------:R-:W-:-:S03]  /*12e0*/  PLOP3.LUT P1, PT, PT, PT, UP1, 0x80, 0x0 ;  /* 0x000000000000781c */ /* 0x000fc60003f2f018 */
[----:B------:R-:W-:Y:S02]  /*12f0*/  @UP0 ULDC.64 UR12, c[0x0][0x9a8] ;  /* 0x00026a00000c0ab9 */ /* 0x000fe40000000a00 */
[----:B------:R-:W-:Y:S01]  /*1300*/  @UP0 UIMAD UR9, UR37, UR12, URZ ;  /* 0x0000000c250902a4 */ /* 0x000fe2000f8e023f */
[----:B------:R-:W-:Y:S01]  /*1310*/  @UP1 ULDC.64 UR16, c[0x0][0x9b8] ;  /* 0x00026e0000101ab9 */ /* 0x000fe20000000a00 */
[----:B------:R-:W-:Y:S02]  /*1320*/  @UP0 UIMAD.WIDE.U32 UR10, UR36, UR12, URZ ;  /* 0x0000000c240a02a5 */ /* 0x000fe4000f8e003f */
[----:B------:R-:W-:Y:S02]  /*1330*/  @UP0 UIMAD UR18, UR36, UR13, UR9 ;  /* 0x0000000d241202a4 */ /* 0x000fe4000f8e0209 */
[----:B------:R-:W-:Y:S01]  /*1340*/  @UP1 UIMAD UR9, UR37, UR16, URZ ;  /* 0x00000010250912a4 */ /* 0x000fe2000f8e023f */
[----:B------:R-:W-:Y:S01]  /*1350*/  @UP2 ULDC UR12, c[0x0][0x42c] ;  /* 0x00010b00000c2ab9 */ /* 0x000fe20000000800 */
[----:B------:R-:W-:-:S02]  /*1360*/  @UP1 UIMAD.WIDE.U32 UR14, UR36, UR16, URZ ;  /* 0x00000010240e12a5 */ /* 0x000fc4000f8e003f */
[----:B------:R-:W-:Y:S02]  /*1370*/  UIMAD.WIDE.U32 UR12, UR45, UR12, URZ ;  /* 0x0000000c2d0c72a5 */ /* 0x000fe4000f8e003f */
[----:B------:R-:W-:Y:S01]  /*1380*/  @UP1 UIMAD UR19, UR36, UR17, UR9 ;  /* 0x00000011241312a4 */ /* 0x000fe2000f8e0209 */
[----:B------:R-:W-:Y:S02]  /*1390*/  @UP2 ULDC UR16, c[0x0][0x430] ;  /* 0x00010c0000102ab9 */ /* 0x000fe40000000800 */
[----:B------:R-:W-:Y:S01]  /*13a0*/  UMOV UR9, UR45 ;  /* 0x0000002d00097c82 */ /* 0x000fe20008000000 */
[----:B------:R-:W-:Y:S02]  /*13b0*/  @UP2 USHF.R.U32.HI UR9, URZ, UR16, UR13 ;  /* 0x000000103f092299 */ /* 0x000fe4000801160d */
[----:B------:R-:W-:Y:S02]  /*13c0*/  @UP0 UIADD3 UR11, UR11, UR18, URZ ;  /* 0x000000120b0b0290 */ /* 0x000fe4000fffe03f */
[----:B------:R-:W-:-:S02]  /*13d0*/  @UP0 USHF.R.S32.HI UR18, URZ, 0x1f, UR9 ;  /* 0x0000001f3f120899 */ /* 0x000fc40008011409 */
[----:B------:R-:W-:Y:S01]  /*13e0*/  @UP1 USHF.R.S32.HI UR20, URZ, 0x1f, UR9 ;  /* 0x0000001f3f141899 */ /* 0x000fe20008011409 */
[----:B------:R-:W-:Y:S01]  /*13f0*/  @UP0 ULDC.64 UR16, c[0x0][0x9b0] ;  /* 0x00026c0000100ab9 */ /* 0x000fe20000000a00 */
[----:B------:R-:W-:Y:S01]  /*1400*/  @UP1 ULDC.64 UR12, c[0x0][0x9c0] ;  /* 0x00027000000c1ab9 */ /* 0x000fe20000000a00 */
[----:B------:R-:W-:Y:S02]  /*1410*/  @UP1 UIADD3 UR15, UR15, UR19, URZ ;  /* 0x000000130f0f1290 */ /* 0x000fe4000fffe03f */
[----:B------:R-:W-:Y:S02]  /*1420*/  @UP0 UIMAD UR18, UR18, UR16, URZ ;  /* 0x00000010121202a4 */ /* 0x000fe4000f8e023f */
[----:B------:R-:W-:Y:S02]  /*1430*/  @UP1 UIMAD UR19, UR20, UR12, URZ ;  /* 0x0000000c141312a4 */ /* 0x000fe4000f8e023f */
[----:B------:R-:W-:Y:S02]  /*1440*/  @UP0 UIMAD.WIDE.U32 UR10, UR9, UR16, UR10 ;  /* 0x00000010090a02a5 */ /* 0x000fe4000f8e000a */
[----:B------:R-:W-:-:S02]  /*1450*/  @UP0 UIMAD UR17, UR9, UR17, UR18 ;  /* 0x00000011091102a4 */ /* 0x000fc4000f8e0212 */
[----:B------:R-:W-:Y:S02]  /*1460*/  @UP1 UIMAD.WIDE.U32 UR14, UR9, UR12, UR14 ;  /* 0x0000000c090e12a5 */ /* 0x000fe4000f8e000e */
[----:B------:R-:W-:Y:S02]  /*1470*/  @UP1 UIMAD UR9, UR9, UR13, UR19 ;  /* 0x0000000d090912a4 */ /* 0x000fe4000f8e0213 */
[----:B------:R-:W-:Y:S02]  /*1480*/  @UP0 UIADD3 UR11, UR11, UR17, URZ ;  /* 0x000000110b0b0290 */ /* 0x000fe4000fffe03f */
[----:B------:R-:W-:Y:S02]  /*1490*/  @UP0 ULEA UR6, UP3, UR10, UR6, 0x2 ;  /* 0x000000060a060291 */ /* 0x000fe4000f86103f */
[----:B------:R-:W-:Y:S02]  /*14a0*/  @UP1 UIADD3 UR9, UR15, UR9, URZ ;  /* 0x000000090f091290 */ /* 0x000fe4000fffe03f */
[----:B------:R-:W-:-:S02]  /*14b0*/  @UP1 ULEA UR4, UP4, UR14, UR4, 0x2 ;  /* 0x000000040e041291 */ /* 0x000fc4000f88103f */
[----:B------:R-:W-:Y:S01]  /*14c0*/  @UP0 ULEA.HI.X UR7, UR10, UR7, UR11, 0x2, UP3 ;  /* 0x000000070a070291 */ /* 0x000fe200098f140b */
[----:B------:R-:W-:Y:S01]  /*14d0*/  IMAD.U32 R4, RZ, RZ, UR6 ;  /* 0x00000006ff047e24 */ /* 0x000fe2000f8e00ff */
[----:B------:R-:W-:Y:S02]  /*14e0*/  @UP1 ULEA.HI.X UR5, UR14, UR5, UR9, 0x2, UP4 ;  /* 0x000000050e051291 */ /* 0x000fe4000a0f1409 */
[----:B------:R-:W-:Y:S01]  /*14f0*/  IMAD.U32 R6, RZ, RZ, UR4 ;  /* 0x00000004ff067e24 */ /* 0x000fe2000f8e00ff */
[----:B------:R-:W-:Y:S01]  /*1500*/  UIADD3 UR50, -UR50, UR8, URZ ;  /* 0x0000000832327290 */ /* 0x000fe2000fffe13f */
[----:B------:R-:W-:Y:S01]  /*1510*/  IMAD.U32 R5, RZ, RZ, UR7 ;  /* 0x00000007ff057e24 */ /* 0x000fe2000f8e00ff */
[----:B------:R-:W-:Y:S01]  /*1520*/  ULDC UR4, c[0x0][0x988] ;  /* 0x0002620000047ab9 */ /* 0x000fe20000000800 */
[----:B------:R-:W-:-:S03]  /*1530*/  IMAD.U32 R7, RZ, RZ, UR5 ;  /* 0x00000005ff077e24 */ /* 0x000fc6000f8e00ff */
[----:B------:R0:W2:Y:S04]  /*1540*/  @P0 LDG.E R3, desc[UR54][R4.64] ;  /* 0x0000003604030981 */ /* 0x0000a8000c1e1900 */
[----:B------:R-:W2:Y:S01]  /*1550*/  @P1 LDG.E R0, desc[UR54][R6.64] ;  /* 0x0000003606001981 */ /* 0x000ea2000c1e1900 */
[----:B------:R-:W-:Y:S01]  /*1560*/  UIADD3 UR5, UR50, 0x11f, -UR51 ;  /* 0x0000011f32057890 */ /* 0x000fe2000fffe833 */
[----:B------:R-:W-:Y:S01]  /*1570*/  PLOP3.LUT P0, PT, PT, PT, PT, 0x80, 0x0 ;  /* 0x000000000000781c */ /* 0x000fe20003f0f070 */
[----:B------:R-:W-:Y:S01]  /*1580*/  IMAD.MOV.U32 R119, RZ, RZ, RZ ;  /* 0x000000ffff777224 */ /* 0x000fe200078e00ff */
[----:B------:R-:W-:Y:S01]  /*1590*/  CS2R R8, SRZ ;  /* 0x0000000000087805 */ /* 0x000fe2000001ff00 */
[----:B------:R-:W-:Y:S01]  /*15a0*/  ULEA UR6, UR52, UR5, 0x7 ;  /* 0x0000000534067291 */ /* 0x000fe2000f8e383f */
[----:B0-----:R-:W-:-:S02]  /*15b0*/  CS2R R4, SRZ ;  /* 0x0000000000047805 */ /* 0x001fc4000001ff00 */
[----:B------:R-:W-:Y:S02]  /*15c0*/  CS2R R10, SRZ ;  /* 0x00000000000a7805 */ /* 0x000fe4000001ff00 */
[----:B------:R-:W-:Y:S01]  /*15d0*/  CS2R R12, SRZ ;  /* 0x00000000000c7805 */ /* 0x000fe2000001ff00 */
[----:B------:R-:W-:Y:S01]  /*15e0*/  UIMAD.WIDE UR6, UR6, 0x66666667, URZ ;  /* 0x66666667060678a5 */ /* 0x000fe2000f8e023f */
[----:B------:R-:W-:Y:S02]  /*15f0*/  CS2R R14, SRZ ;  /* 0x00000000000e7805 */ /* 0x000fe4000001ff00 */
[----:B------:R-:W-:Y:S02]  /*1600*/  CS2R R20, SRZ ;  /* 0x0000000000147805 */ /* 0x000fe4000001ff00 */
[----:B------:R-:W-:Y:S01]  /*1610*/  CS2R R24, SRZ ;  /* 0x0000000000187805 */ /* 0x000fe2000001ff00 */
[----:B------:R-:W-:Y:S01]  /*1620*/  USHF.R.U32.HI UR6, URZ, 0x1f, UR7 ;  /* 0x0000001f3f067899 */ /* 0x000fe20008011607 */
[----:B------:R-:W-:-:S02]  /*1630*/  CS2R R28, SRZ ;  /* 0x00000000001c7805 */ /* 0x000fc4000001ff00 */
[----:B------:R-:W-:Y:S02]  /*1640*/  CS2R R26, SRZ ;  /* 0x00000000001a7805 */ /* 0x000fe4000001ff00 */
[----:B------:R-:W-:Y:S01]  /*1650*/  CS2R R32, SRZ ;  /* 0x0000000000207805 */ /* 0x000fe2000001ff00 */
[----:B------:R-:W-:Y:S01]  /*1660*/  ULEA.HI.SX32 UR6, UR7, UR6, 0x1a ;  /* 0x0000000607067291 */ /* 0x000fe2000f8fd23f */
        /* <DEDUP_REMOVED lines=38> */
[----:B--2---:R-:W-:Y:S01]  /*18d0*/  FMUL.FTZ R0, R3, R0 ;  /* 0x0000000003007220 */ /* 0x004fe20000410000 */
[----:B------:R-:W-:-:S03]  /*18e0*/  CS2R R2, SRZ ;  /* 0x0000000000027805 */ /* 0x000fc6000001ff00 */
[----:B------:R-:W-:Y:S01]  /*18f0*/  FMUL.FTZ R0, R0, UR4 ;  /* 0x0000000400007c20 */ /* 0x000fe20008410000 */
[----:B------:R-:W-:-:S04]  /*1900*/  UIADD3 UR4, UR50, 0x9f, URZ ;  /* 0x0000009f32047890 */ /* 0x000fc8000fffe03f */
[----:B------:R-:W-:Y:S01]  /*1910*/  UIMAD.WIDE UR4, UR4, 0x66666667, URZ ;  /* 0x66666667040478a5 */ /* 0x000fe2000f8e023f */
[----:B------:R-:W-:-:S03]  /*1920*/  R2UR UR38, R0 ;  /* 0x00000000002672ca */ /* 0x000fc600000e0000 */
[----:B------:R-:W-:-:S04]  /*1930*/  USHF.R.U32.HI UR4, URZ, 0x1f, UR5 ;  /* 0x0000001f3f047899 */ /* 0x000fc80008011605 */
[----:B------:R-:W-:-:S03]  /*1940*/  ULEA.HI.SX32 UR4, UR5, UR4, 0x1a ;  /* 0x0000000405047291 */ /* 0x000fc6000f8fd23f */
[----:B------:R-:W-:Y:S01]  /*1950*/  @UP2 ULDC UR5, c[0x0][0x42c] ;  /* 0x00010b0000052ab9 */ /* 0x000fe20000000800 */
[----:B------:R-:W-:-:S04]  /*1960*/  UISETP.LT.AND UP0, UPT, UR4, UR6, UPT ;  /* 0x000000060400728c */ /* 0x000fc8000bf01270 */
[----:B------:R-:W-:Y:S02]  /*1970*/  USEL UR53, UR4, UR6, UP0 ;  /* 0x0000000604357287 */ /* 0x000fe40008000000 */
[----:B------:R-:W-:Y:S02]  /*1980*/  UIMAD.WIDE.U32 UR4, UR45, UR5, URZ ;  /* 0x000000052d0472a5 */ /* 0x000fe4000f8e003f */
[----:B------:R-:W-:Y:S01]  /*1990*/  UISETP.GE.AND UP0, UPT, UR53, 0x1, UPT ;  /* 0x000000013500788c */ /* 0x000fe2000bf06270 */
[----:B------:R-:W-:Y:S02]  /*19a0*/  @UP2 ULDC UR6, c[0x0][0x430] ;  /* 0x00010c0000062ab9 */ /* 0x000fe40000000800 */
[----:B------:R-:W-:-:S03]  /*19b0*/  @UP2 USHF.R.U32.HI UR45, URZ, UR6, UR5 ;  /* 0x000000063f2d2299 */ /* 0x000fc60008011605 */
[----:B------:R-:W-:-:S13]  /*19c0*/  PLOP3.LUT P1, PT, PT, PT, UP0, 0x80, 0x0 ;  /* 0x000000000000781c */ /* 0x000fda0003f2f008 */
[----:B------:R-:W-:Y:S05]  /*19d0*/  @!P1 BRA `(.L_x_2032) ;  /* 0x000000b0001c9947 */ /* 0x000fea0003800000 */
        /* <DEDUP_REMOVED lines=31> */
.L_x_2033:
        /* <DEDUP_REMOVED lines=9> */
.L_x_2176:
[----:B------:R-:W-:Y:S05]  /*1c60*/  @!P0 BRA `(.L_x_2035) ;  /* 0x0000000000048947 */ /* 0x000fea0003800000 */
[----:B------:R-:W-:Y:S01]  /*1c70*/  BPT.TRAP 0x1 ;  /* 0x000000040000795c */ /* 0x000fe20000300000 */
.L_x_2035:
[----:B------:R-:W-:Y:S02]  /*1c80*/  IMAD.U32 R2, RZ, RZ, UR56 ;  /* 0x00000038ff027e24 */ /* 0x000fe4000f8e00ff */
[----:B0-----:R-:W-:-:S03]  /*1c90*/  IMAD.U32 R3, RZ, RZ, UR46 ;  /* 0x0000002eff037e24 */ /* 0x001fc6000f8e00ff */
[----:B------:R-:W-:Y:S02]  /*1ca0*/  LEA R2, R2, UR41, 0x3 ;  /* 0x0000002902027c11 */ /* 0x000fe4000f8e18ff */
[----:B------:R-:W-:-:S04]  /*1cb0*/  SHF.L.U32 R3, R3, 0x1f, RZ ;  /* 0x0000001f03037819 */ /* 0x000fc800000006ff */
[----:B------:R0:W1:Y:S01]  /*1cc0*/  SYNCS.PHASECHK.TRANS64.TRYWAIT P2, [R2+URZ+0x33430], R3 ;  /* 0x03343003020075a7 */ /* 0x000062000804017f */
[----:B------:R-:W-:Y:S05]  /*1cd0*/  @!P0 BRA `(.L_x_2036) ;  /* 0x0000000000048947 */ /* 0x000fea0003800000 */
[----:B------:R-:W-:Y:S01]  /*1ce0*/  BPT.TRAP 0x1 ;  /* 0x000000040000795c */ /* 0x000fe20000300000 */
.L_x_2036:
[----:B------:R-:W2:Y:S01]  /*1cf0*/  S2R R0, SR_TID.X ;  /* 0x0000000000007919 */ /* 0x000ea20000002100 */
[----:B------:R-:W-:Y:S01]  /*1d00*/  IMAD.MOV.U32 R119, RZ, RZ, RZ ;  /* 0x000000ffff777224 */ /* 0x000fe200078e00ff */
[----:B--2---:R-:W-:Y:S01]  /*1d10*/  LOP3.LUT P1, RZ, R0, 0x7f, RZ, 0xc0, !PT ;  /* 0x0000007f00ff7812 */ /* 0x004fe2000782c0ff */
[----:B-1----:R-:W-:-:S12]  /*1d20*/  @P2 BRA `(.L_x_2037) ;  /* 0x0000000000082947 */ /* 0x002fd80003800000 */
[----:B------:R-:W1:Y:S02]  /*1d30*/  SYNCS.PHASECHK.TRANS64.TRYWAIT P2, [R2+URZ+0x33430], R3 ;  /* 0x03343003020075a7 */ /* 0x000e64000804017f */
[----:B-1----:R-:W-:Y:S05]  /*1d40*/  @!P2 BRA `(.L_x_2038) ;  /* 0x000001300038a947 */ /* 0x002fea0003800000 */
.L_x_2037:
[----:B------:R-:W-:Y:S05]  /*1d50*/  WARPSYNC.ALL ;  /* 0x0000000000007948 */ /* 0x000fea0003800000 */
[----:B------:R-:W-:Y:S01]  /*1d60*/  UIADD3 UR4, UR41, 0x24200, URZ ;  /* 0x0002420029047890 */ /* 0x000fe2000fffe03f */
[----:B------:R-:W-:Y:S01]  /*1d70*/  WARPGROUP.ARRIVE ;  /* 0x00000000000079c5 */ /* 0x000fe20000000000 */
[----:B------:R-:W-:Y:S01]  /*1d80*/  ULOP3.LUT UR20, UR57, 0x10000, URZ, 0xfc, !UPT ;  /* 0x0001000039147892 */ /* 0x000fe2000f8efc3f */
[----:B01----:R-:W-:Y:S01]  /*1d90*/  IMAD.U32 R3, RZ, RZ, UR52 ;  /* 0x00000034ff037e24 */ /* 0x003fe2000f8e00ff */
[----:B------:R-:W-:Y:S01]  /*1da0*/  USHF.R.U32.HI UR4, URZ, 0x4, UR4 ;  /* 0x000000043f047899 */ /* 0x000fe20008011604 */
[----:B------:R-:W-:Y:S01]  /*1db0*/  IMAD.U32 R115, RZ, RZ, UR38 ;  /* 0x00000026ff737e24 */ /* 0x000fe2000f8e00ff */
[----:B------:R-:W-:Y:S01]  /*1dc0*/  UMOV UR25, 0x80000020 ;  /* 0x8000002000197882 */ /* 0x000fe20000000000 */
[----:B------:R-:W-:Y:S01]  /*1dd0*/  UMOV UR27, 0x80000020 ;  /* 0x80000020001b7882 */ /* 0x000fe20000000000 */
[----:B------:R-:W-:Y:S01]  /*1de0*/  ULOP3.LUT UR4, UR4, 0x3fff, URZ, 0xc0, !UPT ;  /* 0x00003fff04047892 */ /* 0x000fe2000f8ec03f */
[----:B------:R-:W-:Y:S01]  /*1df0*/  IMAD R12, R3, 0x80, R22 ;  /* 0x00000080030c7824 */ /* 0x000fe200078e0216 */
[----:B------:R-:W-:Y:S01]  /*1e00*/  UMOV UR24, UR20 ;  /* 0x0000001400187c82 */ /* 0x000fe20008000000 */
[----:B------:R-:W-:Y:S01]  /*1e10*/  UMOV UR5, UR25 ;  /* 0x0000001900057c82 */ /* 0x000fe20008000000 */
[----:B------:R-:W-:Y:S01]  /*1e20*/  ULOP3.LUT UR49, UR4, 0x10000, URZ, 0xfc, !UPT ;  /* 0x0001000004317892 */ /* 0x000fe2000f8efc3f */
[----:B------:R-:W-:Y:S01]  /*1e30*/  @!P1 VIADD R2, R2, 0x33440 ;  /* 0x0003344002029836 */ /* 0x000fe20000000000 */
[----:B------:R-:W-:Y:S01]  /*1e40*/  UMOV UR7, 0x80000020 ;  /* 0x8000002000077882 */ /* 0x000fe20000000000 */
[----:B------:R-:W-:Y:S01]  /*1e50*/  UMOV UR4, UR24 ;  /* 0x0000001800047c82 */ /* 0x000fe20008000000 */
[----:B------:R-:W-:Y:S01]  /*1e60*/  UIMAD UR28, UR56, 0x780, UR49 ;  /* 0x00000780381c78a4 */ /* 0x000fe2000f8e0231 */
[--C-:B------:R-:W-:Y:S01]  /*1e70*/  IMAD.MOV.U32 R118, RZ, RZ, R119.reuse ;  /* 0x000000ffff767224 */ /* 0x100fe200078e0077 */
[----:B------:R-:W-:Y:S01]  /*1e80*/  UIADD3 UR9, UR20, 0x2, URZ ;  /* 0x0000000214097890 */ /* 0x000fe2000fffe03f */
[----:B------:R-:W-:Y:S01]  /*1e90*/  @!P1 PRMT R2, RZ, 0x654, R2 ;  /* 0x00000654ff029816 */ /* 0x000fe20000000002 */
[----:B------:R-:W-:Y:S01]  /*1ea0*/  UIADD3 UR6, UR28, 0x180, URZ ;  /* 0x000001801c067890 */ /* 0x000fe2000fffe03f */
[--C-:B------:R-:W-:Y:S01]  /*1eb0*/  IMAD.MOV.U32 R117, RZ, RZ, R119.reuse ;  /* 0x000000ffff757224 */ /* 0x100fe200078e0077 */
[----:B------:R-:W-:Y:S01]  /*1ec0*/  UIADD3 UR8, UR28, 0x200, URZ ;  /* 0x000002001c087890 */ /* 0x000fe2000fffe03f */
[--C-:B------:R-:W-:Y:S01]  /*1ed0*/  IMAD.MOV.U32 R116, RZ, RZ, R119.reuse ;  /* 0x000000ffff747224 */ /* 0x100fe200078e0077 */
[----:B------:R-:W-:Y:S01]  /*1ee0*/  UMOV UR26, UR28 ;  /* 0x0000001c001a7c82 */ /* 0x000fe20008000000 */
[----:B------:R-:W-:Y:S01]  /*1ef0*/  UIADD3 UR10, UR28, 0x2, URZ ;  /* 0x000000021c0a7890 */ /* 0x000fe2000fffe03f */
[----:B------:R-:W-:Y:S01]  /*1f00*/  QGMMA.64x32x32.F32.E4M3.E4M3 R88, gdesc[UR24], RZ, !UPT, gsb0 ;  /* 0x00600000185879f3 */ /* 0x000fe2000c0008ff */
[----:B------:R-:W-:Y:S01]  /*1f10*/  UIADD3 UR26, UR28, 0x80, URZ ;  /* 0x000000801c1a7890 */ /* 0x000fe2000fffe03f */
[--C-:B------:R-:W-:Y:S01]  /*1f20*/  IMAD.MOV.U32 R114, RZ, RZ, R119.reuse ;  /* 0x000000ffff727224 */ /* 0x100fe200078e0077 */
[----:B------:R-:W-:Y:S01]  /*1f30*/  UMOV UR27, 0x80000020 ;  /* 0x80000020001b7882 */ /* 0x000fe20000000000 */
[----:B------:R-:W-:Y:S01]  /*1f40*/  UMOV UR11, 0x80000020 ;  /* 0x80000020000b7882 */ /* 0x000fe20000000000 */
[----:B------:R-:W-:Y:S01]  /*1f50*/  UIADD3 UR12, UR28, 0x202, URZ ;  /* 0x000002021c0c7890 */ /* 0x000fe2000fffe03f */
[--C-:B------:R-:W-:Y:S01]  /*1f60*/  IMAD.MOV.U32 R112, RZ, RZ, R119.reuse ;  /* 0x000000ffff707224 */ /* 0x100fe200078e0077 */
[----:B------:R-:W-:Y:S01]  /*1f70*/  UIADD3 UR13, UR20, 0x200, URZ ;  /* 0x00000200140d7890 */ /* 0x000fe2000fffe03f */
[--C-:B------:R-:W-:Y:S01]  /*1f80*/  IMAD.MOV.U32 R110, RZ, RZ, R119.reuse ;  /* 0x000000ffff6e7224 */ /* 0x100fe200078e0077 */
[----:B------:R-:W-:Y:S01]  /*1f90*/  UIADD3 UR14, UR28, 0x280, URZ ;  /* 0x000002801c0e7890 */ /* 0x000fe2000fffe03f */
[--C-:B------:R-:W-:Y:S01]  /*1fa0*/  IMAD.MOV.U32 R108, RZ, RZ, R119.reuse ;  /* 0x000000ffff6c7224 */ /* 0x100fe200078e0077 */
[----:B------:R-:W-:Y:S01]  /*1fb0*/  UMOV UR15, 0x80000020 ;  /* 0x80000020000f7882 */ /* 0x000fe20000000000 */
[----:B------:R-:W-:Y:S01]  /*1fc0*/  UIADD3 UR16, UR28, 0x282, URZ ;  /* 0x000002821c107890 */ /* 0x000fe2000fffe03f */
[--C-:B------:R-:W-:Y:S01]  /*1fd0*/  IMAD.MOV.U32 R106, RZ, RZ, R119.reuse ;  /* 0x000000ffff6a7224 */ /* 0x100fe200078e0077 */
[----:B------:R-:W-:Y:S01]  /*1fe0*/  UIADD3 UR18, UR28, 0x402, URZ ;  /* 0x000004021c127890 */ /* 0x000fe2000fffe03f */
[----:B------:R-:W-:Y:S01]  /*1ff0*/  IMAD.MOV.U32 R104, RZ, RZ, R119 ;  /* 0x000000ffff687224 */ /* 0x000fe200078e0077 */
[----:B------:R-:W-:Y:S01]  /*2000*/  UMOV UR19, 0x80000020 ;  /* 0x8000002000137882 */ /* 0x000fe20000000000 */
[----:B------:R-:W-:Y:S01]  /*2010*/  UIADD3 UR22, UR28, 0x680, URZ ;  /* 0x000006801c167890 */ /* 0x000fe2000fffe03f */
[----:B------:R-:W-:Y:S01]  /*2020*/  UMOV UR23, 0x80000020 ;  /* 0x8000002000177882 */ /* 0x000fe20000000000 */
[----:B------:R-:W-:Y:S01]  /*2030*/  UIADD3 UR57, UR53, -0x2, URZ ;  /* 0xfffffffe35397890 */ /* 0x000fe2000fffe03f */
[----:B------:R-:W-:-:S02]  /*2040*/  WARPGROUP.DEPBAR.LE gsb0, 0x0 ;  /* 0x00008000000079c5 */ /* 0x000fc40000010000 */
        /* <DEDUP_REMOVED lines=127> */
[----:B------:R-:W-:Y:S01]  /*2840*/  UIMAD UR6, UR53, -0xa0, UR50 ;  /* 0xffffff60350678a4 */ /* 0x000fe2000f8e0232 */
[----:B------:R-:W-:Y:S02]  /*2850*/  WARPGROUP.DEPBAR.LE gsb0, 0x0 ;  /* 0x00008000000079c5 */ /* 0x000fe40000010000 */
[----:B------:R-:W-:-:S06]  /*2860*/  WARPGROUP.ARRIVE ;  /* 0x00000000000079c5 */ /* 0x000fcc0000000000 */
[----:B------:R-:W-:Y:S01]  /*2870*/  QGMMA.64x32x32.F32.E4M3.E4M3 R40, gdesc[UR20], R40, gsb0 ;  /* 0x00600000142879f3 */ /* 0x000fe20008000828 */
[----:B------:R-:W-:Y:S01]  /*2880*/  UMOV UR20, UR7 ;  /* 0x0000000700147c82 */ /* 0x000fe20008000000 */
[----:B------:R-:W-:Y:S01]  /*2890*/  UMOV UR21, 0x80000020 ;  /* 0x8000002000157882 */ /* 0x000fe20000000000 */
[----:B------:R-:W-:Y:S01]  /*28a0*/  UMOV UR22, UR10 ;  /* 0x0000000a00167c82 */ /* 0x000fe20008000000 */
[----:B------:R-:W-:Y:S01]  /*28b0*/  UMOV UR23, 0x80000020 ;  /* 0x8000002000177882 */ /* 0x000fe20000000000 */
[----:B------:R-:W-:Y:S02]  /*28c0*/  UIADD3 UR7, UR6, 0xa0, URZ ;  /* 0x000000a006077890 */ /* 0x000fe4000fffe03f */
[----:B------:R-:W-:-:S04]  /*28d0*/  UIADD3 UR6, -UR51, 0xa1, UR6 ;  /* 0x000000a133067890 */ /* 0x000fc8000fffe106 */
[----:B------:R-:W-:Y:S02]  /*28e0*/  IMAD.U32 R4, RZ, RZ, UR7 ;  /* 0x00000007ff047e24 */ /* 0x000fe4000f8e00ff */
[----:B------:R-:W-:Y:S01]  /*28f0*/  IMAD.U32 R0, RZ, RZ, UR6 ;  /* 0x00000006ff007e24 */ /* 0x000fe2000f8e00ff */
[----:B------:R-:W-:Y:S01]  /*2900*/  UIADD3 UR6, UR50, -UR51, URZ ;  /* 0x8000003332067290 */ /* 0x000fe2000fffe03f */
[C---:B------:R-:W-:Y:S02]  /*2910*/  IMAD R4, R17.reuse, -0x2, R4 ;  /* 0xfffffffe11047824 */ /* 0x040fe400078e0204 */
[----:B------:R-:W-:Y:S01]  /*2920*/  IMAD R9, R17, -0x2, R0 ;  /* 0xfffffffe11097824 */ /* 0x000fe200078e0200 */
[----:B------:R-:W-:-:S04]  /*2930*/  ULEA UR6, UR52, UR6, 0x7 ;  /* 0x0000000634067291 */ /* 0x000fc8000f8e383f */
[----:B------:R-:W-:Y:S01]  /*2940*/  VIADDMNMX R6, R12, R9, R4, PT ;  /* 0x000000090c067246 */ /* 0x000fe20003800104 */
[----:B------:R-:W-:-:S03]  /*2950*/  UIMAD.WIDE UR6, UR6, 0x66666667, URZ ;  /* 0x66666667060678a5 */ /* 0x000fc6000f8e023f */
[C---:B------:R-:W-:Y:S01]  /*2960*/  ISETP.GT.AND P2, PT, R6.reuse, RZ, PT ;  /* 0x000000ff0600720c */ /* 0x040fe20003f44270 */
[----:B------:R-:W-:Y:S01]  /*2970*/  USHF.R.U32.HI UR6, URZ, 0x1f, UR7 ;  /* 0x0000001f3f067899 */ /* 0x000fe20008011607 */
[C---:B------:R-:W-:Y:S02]  /*2980*/  ISETP.GT.AND P3, PT, R6.reuse, 0x1, PT ;  /* 0x000000010600780c */ /* 0x040fe40003f64270 */
[----:B------:R-:W-:Y:S01]  /*2990*/  ISETP.GT.AND P4, PT, R6, 0x8, PT ;  /* 0x000000080600780c */ /* 0x000fe20003f84270 */
[----:B------:R-:W-:-:S04]  /*29a0*/  ULEA.HI.SX32 UR6, UR7, UR6, 0x1a ;  /* 0x0000000607067291 */ /* 0x000fc8000f8fd23f */
[----:B------:R-:W-:-:S04]  /*29b0*/  UISETP.LT.AND UP0, UPT, URZ, UR6, UPT ;  /* 0x000000063f00728c */ /* 0x000fc8000bf01270 */
[----:B------:R-:W-:-:S04]  /*29c0*/  USEL UR53, URZ, UR6, !UP0 ;  /* 0x000000063f357287 */ /* 0x000fc8000c000000 */
[----:B------:R-:W-:Y:S01]  /*29d0*/  UISETP.GE.AND UP0, UPT, UR57, UR53, UPT ;  /* 0x000000353900728c */ /* 0x000fe2000bf06270 */
        /* <DEDUP_REMOVED lines=10> */
[----:B------:R-:W-:Y:S01]  /*2a80*/  FSEL R3, R88, -INF , P2 ;  /* 0xff80000058037808 */ /* 0x000fe20001000000 */
[--C-:B------:R-:W-:Y:S01]  /*2a90*/  IMAD.MOV.U32 R88, RZ, RZ, R119.reuse ;  /* 0x000000ffff587224 */ /* 0x100fe200078e0077 */
[----:B------:R-:W-:Y:S02]  /*2aa0*/  FSEL R89, R89, -INF , P3 ;  /* 0xff80000059597808 */ /* 0x000fe40001800000 */
[----:B------:R-:W-:Y:S01]  /*2ab0*/  ISETP.GT.AND P2, PT, R6, 0x9, PT ;  /* 0x000000090600780c */ /* 0x000fe20003f44270 */
[----:B------:R-:W-:Y:S01]  /*2ac0*/  QGMMA.64x32x32.F32.E4M3.E4M3 R72, gdesc[UR20], R72, gsb0 ;  /* 0x00600000144879f3 */ /* 0x000fe20008000848 */
[----:B------:R-:W-:Y:S01]  /*2ad0*/  UIADD3 UR22, UR28, 0x602, URZ ;  /* 0x000006021c167890 */ /* 0x000fe2000fffe03f */
[----:B------:R-:W-:Y:S01]  /*2ae0*/  FSEL R7, R92, -INF , P4 ;  /* 0xff8000005c077808 */ /* 0x000fe20002000000 */
[----:B------:R-:W-:Y:S01]  /*2af0*/  UMOV UR23, 0x80000020 ;  /* 0x8000002000177882 */ /* 0x000fe20000000000 */
[----:B------:R-:W-:Y:S01]  /*2b00*/  FMNMX.FTZ R0, R3, R89, !PT ;  /* 0x0000005903007209 */ /* 0x000fe20007810000 */
[----:B------:R-:W-:Y:S01]  /*2b10*/  IMAD.MOV.U32 R92, RZ, RZ, R119 ;  /* 0x000000ffff5c7224 */ /* 0x000fe200078e0077 */
[----:B------:R-:W-:-:S02]  /*2b20*/  ISETP.GT.AND P3, PT, R6, 0x10, PT ;  /* 0x000000100600780c */ /* 0x000fc40003f64270 */
[----:B------:R-:W-:Y:S02]  /*2b30*/  FSEL R93, R93, -INF , P2 ;  /* 0xff8000005d5d7808 */ /* 0x000fe40001000000 */
[----:B------:R-:W-:Y:S02]  /*2b40*/  FMNMX.FTZ R0, R7, R0, !PT ;  /* 0x0000000007007209 */ /* 0x000fe40007810000 */
[----:B------:R-:W-:Y:S02]  /*2b50*/  ISETP.GT.AND P2, PT, R6, 0x11, PT ;  /* 0x000000110600780c */ /* 0x000fe40003f44270 */
[----:B------:R-:W-:Y:S01]  /*2b60*/  FSEL R11, R96, -INF , P3 ;  /* 0xff800000600b7808 */ /* 0x000fe20001800000 */
[----:B------:R-:W-:Y:S01]  /*2b70*/  IMAD.MOV.U32 R96, RZ, RZ, R119 ;  /* 0x000000ffff607224 */ /* 0x000fe200078e0077 */
[----:B------:R-:W-:Y:S02]  /*2b80*/  FMNMX.FTZ R0, R93, R0, !PT ;  /* 0x000000005d007209 */ /* 0x000fe40007810000 */
        /* <DEDUP_REMOVED lines=10> */
[C---:B------:R-:W-:Y:S02]  /*2c30*/  ISETP.GT.AND P2, PT, R6.reuse, 0x21, PT ;  /* 0x000000210600780c */ /* 0x040fe40003f44270 */
[----:B------:R-:W-:Y:S02]  /*2c40*/  FMNMX.FTZ R0, R101, R0, !PT ;  /* 0x0000000065007209 */ /* 0x000fe40007810000 */
[----:B------:R-:W-:Y:S01]  /*2c50*/  ISETP.GT.AND P4, PT, R6, 0x28, PT ;  /* 0x000000280600780c */ /* 0x000fe20003f84270 */
[----:B------:R-:W-:Y:S02]  /*2c60*/  WARPGROUP.DEPBAR.LE gsb0, 0x0 ;  /* 0x00008000000079c5 */ /* 0x000fe40000010000 */
[----:B------:R-:W-:Y:S01]  /*2c70*/  WARPGROUP.ARRIVE ;  /* 0x00000000000079c5 */ /* 0x000fe20000000000 */
[----:B------:R-:W-:-:S02]  /*2c80*/  FSEL R15, R72, -INF , P3 ;  /* 0xff800000480f7808 */ /* 0x000fc40001800000 */
[----:B------:R-:W-:Y:S02]  /*2c90*/  FSEL R73, R73, -INF , P2 ;  /* 0xff80000049497808 */ /* 0x000fe40001000000 */
[----:B------:R-:W-:Y:S01]  /*2ca0*/  FMNMX.FTZ R0, R15, R0, !PT ;  /* 0x000000000f007209 */ /* 0x000fe20007810000 */
[----:B------:R-:W-:Y:S01]  /*2cb0*/  QGMMA.64x32x32.F32.E4M3.E4M3 R56, gdesc[UR20], R56, gsb0 ;  /* 0x00600000143879f3 */ /* 0x000fe20008000838 */
[----:B------:R-:W-:Y:S01]  /*2cc0*/  UIADD3 UR22, UR28, 0x682, URZ ;  /* 0x000006821c167890 */ /* 0x000fe2000fffe03f */
[----:B------:R-:W-:Y:S01]  /*2cd0*/  ISETP.GT.AND P2, PT, R6, 0x29, PT ;  /* 0x000000290600780c */ /* 0x000fe20003f44270 */
[----:B------:R-:W-:Y:S01]  /*2ce0*/  UMOV UR23, 0x80000020 ;  /* 0x8000002000177882 */ /* 0x000fe20000000000 */
[----:B------:R-:W-:Y:S02]  /*2cf0*/  FSEL R21, R76, -INF , P4 ;  /* 0xff8000004c157808 */ /* 0x000fe40002000000 */
[----:B------:R-:W-:Y:S02]  /*2d00*/  FMNMX.FTZ R0, R73, R0, !PT ;  /* 0x0000000049007209 */ /* 0x000fe40007810000 */
        /* <DEDUP_REMOVED lines=45> */
[----:B------:R-:W-:Y:S01]  /*2fe0*/  FMNMX.FTZ R57, R69, R0, !PT ;  /* 0x0000000045397209 */ /* 0x000fe20007810000 */
[----:B------:R-:W-:Y:S02]  /*2ff0*/  WARPGROUP.DEPBAR.LE gsb0, 0x0 ;  /* 0x00008000000079c5 */ /* 0x000fe40000010000 */
[----:B------:R-:W-:Y:S01]  /*3000*/  WARPGROUP.ARRIVE ;  /* 0x00000000000079c5 */ /* 0x000fe20000000000 */
[----:B------:R-:W-:-:S02]  /*3010*/  FSEL R40, R40, -INF , P3 ;  /* 0xff80000028287808 */ /* 0x000fc40001800000 */
[----:B------:R-:W-:Y:S02]  /*3020*/  ISETP.GT.AND P3, PT, R6, 0x68, PT ;  /* 0x000000680600780c */ /* 0x000fe40003f64270 */
[----:B------:R-:W-:Y:S01]  /*3030*/  FSEL R41, R41, -INF , P2 ;  /* 0xff80000029297808 */ /* 0x000fe20001000000 */
[----:B------:R-:W-:Y:S01]  /*3040*/  QGMMA.64x32x32.F32.E4M3.E4M3 R24, gdesc[UR20], R24, gsb0 ;  /* 0x00600000141879f3 */ /* 0x000fe20008000818 */
        /* <DEDUP_REMOVED lines=20> */
[----:B------:R-:W-:Y:S01]  /*3190*/  FMNMX.FTZ R57, R53, R0, !PT ;  /* 0x0000000035397209 */ /* 0x000fe20007810000 */
[----:B------:R-:W-:Y:S02]  /*31a0*/  WARPGROUP.DEPBAR.LE gsb0, 0x0 ;  /* 0x00008000000079c5 */ /* 0x000fe40000010000 */
[----:B------:R-:W-:Y:S01]  /*31b0*/  FSEL R24, R24, -INF , P3 ;  /* 0xff80000018187808 */ /* 0x000fe20001800000 */
[----:B------:R0:W-:Y:S01]  /*31c0*/  @!P1 SYNCS.ARRIVE.TRANS64.RED.A1T0 RZ, [R2+URZ], RZ ;  /* 0x000000ff02ff99a7 */ /* 0x0001e2000810043f */
        /* <DEDUP_REMOVED lines=18> */
[----:B------:R-:W-:-:S02]  /*32f0*/  FSEL R37, R37, -INF , P2 ;  /* 0xff80000025257808 */ /* 0x000fc40001000000 */
[----:B------:R-:W-:-:S04]  /*3300*/  FMNMX.FTZ R0, R36, R57, !PT ;  /* 0x0000003924007209 */ /* 0x000fc80007810000 */
[----:B------:R-:W-:-:S05]  /*3310*/  FMNMX.FTZ R8, R37, R0, !PT ;  /* 0x0000000025087209 */ /* 0x000fca0007810000 */
[----:B------:R-:W1:Y:S02]  /*3320*/  SHFL.BFLY PT, R57, R8, 0x2, 0x1f ;  /* 0x0c401f0008397f89 */ /* 0x000e6400000e0000 */
[----:B-1----:R-:W-:-:S05]  /*3330*/  FMNMX.FTZ R57, R8, R57, !PT ;  /* 0x0000003908397209 */ /* 0x002fca0007810000 */
[----:B------:R-:W1:Y:S02]  /*3340*/  SHFL.BFLY PT, R0, R57, 0x1, 0x1f ;  /* 0x0c201f0039007f89 */ /* 0x000e6400000e0000 */
[----:B-1----:R-:W-:-:S04]  /*3350*/  FMNMX.FTZ R0, R57, R0, !PT ;  /* 0x0000000039007209 */ /* 0x002fc80007810000 */
[C---:B------:R-:W-:Y:S01]  /*3360*/  FSETP.NEU.FTZ.AND P2, PT, R0.reuse, -INF , PT ;  /* 0xff8000000000780b */ /* 0x040fe20003f5d000 */
[----:B------:R-:W-:-:S01]  /*3370*/  FFMA.FTZ R6, R0, R115, -8 ;  /* 0xc100000000067423 */ /* 0x000fc20000010073 */
[----:B------:R-:W-:-:S04]  /*3380*/  IMAD.MOV.U32 R115, RZ, RZ, R119 ;  /* 0x000000ffff737224 */ /* 0x000fc800078e0077 */
[----:B------:R-:W-:-:S05]  /*3390*/  FSEL R6, R6, RZ, P2 ;  /* 0x000000ff06067208 */ /* 0x000fca0001000000 */
[----:B------:R-:W-:Y:S01]  /*33a0*/  FFMA.FTZ R14, R11, UR38, -R6 ;  /* 0x000000260b0e7c23 */ /* 0x000fe20008010806 */
[----:B------:R-:W-:Y:S01]  /*33b0*/  IADD3 R11, R9, 0x8, R12 ;  /* 0x00000008090b7810 */ /* 0x000fe20007ffe00c */
[--C-:B------:R-:W-:Y:S01]  /*33c0*/  FFMA.FTZ R57, R15, UR38, -R6.reuse ;  /* 0x000000260f397c23 */ /* 0x100fe20008010806 */
[----:B------:R-:W-:-:S01]  /*33d0*/  FFMA.FTZ R81, R81, UR38, -R6 ;  /* 0x0000002651517c23 */ /* 0x000fc20008010806 */
[--C-:B------:R-:W-:Y:S01]  /*33e0*/  FFMA.FTZ R84, R65, UR38, -R6.reuse ;  /* 0x0000002641547c23 */ /* 0x100fe20008010806 */
[----:B------:R-:W-:Y:S01]  /*33f0*/  VIMNMX R4, R4, R11, PT ;  /* 0x0000000b04047248 */ /* 0x000fe20003fe0100 */
[--C-:B------:R-:W-:Y:S01]  /*3400*/  FFMA.FTZ R11, R13, UR38, -R6.reuse ;  /* 0x000000260d0b7c23 */ /* 0x100fe20008010806 */
[----:B------:R-:W-:-:S01]  /*3410*/  FFMA.FTZ R85, R85, UR38, -R6 ;  /* 0x0000002655557c23 */ /* 0x000fc20008010806 */
[--C-:B------:R-:W-:Y:S01]  /*3420*/  FFMA.FTZ R89, R89, UR38, -R6.reuse ;  /* 0x0000002659597c23 */ /* 0x100fe20008010806 */
[C---:B------:R-:W-:Y:S01]  /*3430*/  ISETP.GT.AND P2, PT, R4.reuse, RZ, PT ;  /* 0x000000ff0400720c */ /* 0x040fe20003f44270 */
[----:B------:R1:W-:Y:S01]  /*3440*/  MUFU.EX2 R9, R14 ;  /* 0x0000000e00097308 */ /* 0x0003e20000000800 */
[C---:B------:R-:W-:Y:S01]  /*3450*/  ISETP.GT.AND P3, PT, R4.reuse, 0x1, PT ;  /* 0x000000010400780c */ /* 0x040fe20003f64270 */
[--C-:B------:R-:W-:Y:S01]  /*3460*/  FFMA.FTZ R3, R3, UR38, -R6.reuse ;  /* 0x0000002603037c23 */ /* 0x100fe20008010806 */
[----:B------:R-:W-:Y:S01]  /*3470*/  ISETP.GT.AND P4, PT, R4, 0x8, PT ;  /* 0x000000080400780c */ /* 0x000fe20003f84270 */
[--C-:B------:R-:W-:Y:S01]  /*3480*/  FFMA.FTZ R7, R7, UR38, -R6.reuse ;  /* 0x0000002607077c23 */ /* 0x100fe20008010806 */
[----:B------:R-:W-:Y:S01]  /*3490*/  FSEL R90, R90, -INF , P2 ;  /* 0xff8000005a5a7808 */ /* 0x000fe20001000000 */
[--C-:B------:R-:W-:Y:S01]  /*34a0*/  FFMA.FTZ R10, R93, UR38, -R6.reuse ;  /* 0x000000265d0a7c23 */ /* 0x100fe20008010806 */
[----:B------:R-:W-:Y:S01]  /*34b0*/  FSEL R91, R91, -INF , P3 ;  /* 0xff8000005b5b7808 */ /* 0x000fe20001800000 */
[----:B------:R-:W-:Y:S01]  /*34c0*/  MUFU.EX2 R8, R89 ;  /* 0x0000005900087308 */ /* 0x000fe20000000800 */
[----:B------:R-:W-:Y:S01]  /*34d0*/  ISETP.GT.AND P2, PT, R4, 0x9, PT ;  /* 0x000000090400780c */ /* 0x000fe20003f44270 */
[--C-:B------:R-:W-:Y:S01]  /*34e0*/  FFMA.FTZ R12, R97, UR38, -R6.reuse ;  /* 0x00000026610c7c23 */ /* 0x100fe20008010806 */
[----:B------:R-:W-:Y:S01]  /*34f0*/  FSEL R94, R94, -INF , P4 ;  /* 0xff8000005e5e7808 */ /* 0x000fe20002000000 */
[--C-:B-1----:R-:W-:Y:S01]  /*3500*/  FFMA.FTZ R14, R101, UR38, -R6.reuse ;  /* 0x00000026650e7c23 */ /* 0x102fe20008010806 */
[----:B------:R-:W-:Y:S01]  /*3510*/  FMNMX.FTZ R13, R90, R91, !PT ;  /* 0x0000005b5a0d7209 */ /* 0x000fe20007810000 */
[--C-:B------:R-:W-:Y:S01]  /*3520*/  FFMA.FTZ R105, R105, UR38, -R6.reuse ;  /* 0x0000002669697c23 */ /* 0x100fe20008010806 */
[----:B------:R-:W-:Y:S01]  /*3530*/  ISETP.GT.AND P3, PT, R4, 0x10, PT ;  /* 0x000000100400780c */ /* 0x000fe20003f64270 */
[--C-:B------:R-:W-:Y:S01]  /*3540*/  FFMA.FTZ R107, R107, UR38, -R6.reuse ;  /* 0x000000266b6b7c23 */ /* 0x100fe20008010806 */
[----:B------:R-:W-:Y:S01]  /*3550*/  FSEL R95, R95, -INF , P2 ;  /* 0xff8000005f5f7808 */ /* 0x000fe20001000000 */
[--C-:B------:R-:W-:Y:S01]  /*3560*/  FFMA.FTZ R109, R109, UR38, -R6.reuse ;  /* 0x000000266d6d7c23 */ /* 0x100fe20008010806 */
        /* <DEDUP_REMOVED lines=15> */
[----:B------:R1:W-:Y:S01]  /*3660*/  MUFU.EX2 R13, R57 ;  /* 0x00000039000d7308 */ /* 0x0003e20000000800 */
[----:B------:R-:W-:Y:S01]  /*3670*/  FSEL R102, R102, -INF , P3 ;  /* 0xff80000066667808 */ /* 0x000fe20001800000 */
[--C-:B------:R-:W-:Y:S01]  /*3680*/  FFMA.FTZ R33, R33, UR38, -R6.reuse ;  /* 0x0000002621217c23 */ /* 0x100fe20008010806 */
[----:B------:R-:W-:Y:S01]  /*3690*/  FMNMX.FTZ R15, R99, R20, !PT ;  /* 0x00000014630f7209 */ /* 0x000fe20007810000 */
[--C-:B------:R-:W-:Y:S01]  /*36a0*/  FFMA.FTZ R20, R73, UR38, -R6.reuse ;  /* 0x0000002649147c23 */ /* 0x100fe20008010806 */
[----:B------:R-:W-:Y:S01]  /*36b0*/  FSEL R103, R103, -INF , P2 ;  /* 0xff80000067677808 */ /* 0x000fe20001000000 */
[--C-:B------:R-:W-:Y:S01]  /*36c0*/  FFMA.FTZ R36, R36, UR38, -R6.reuse ;  /* 0x0000002624247c23 */ /* 0x100fe20008010806 */
[----:B------:R-:W-:Y:S01]  /*36d0*/  ISETP.GT.AND P2, PT, R4, 0x20, PT ;  /* 0x000000200400780c */ /* 0x000fe20003f44270 */
[--C-:B------:R-:W-:Y:S01]  /*36e0*/  FFMA.FTZ R37, R37, UR38, -R6.reuse ;  /* 0x0000002625257c23 */ /* 0x100fe20008010806 */
[----:B------:R-:W-:Y:S01]  /*36f0*/  FMNMX.FTZ R56, R102, R15, !PT ;  /* 0x0000000f66387209 */ /* 0x000fe20007810000 */
[----:B-1----:R-:W-:Y:S01]  /*3700*/  FFMA.FTZ R57, R21, UR38, -R6 ;  /* 0x0000002615397c23 */ /* 0x002fe20008010806 */
[----:B------:R-:W-:Y:S01]  /*3710*/  ISETP.GT.AND P3, PT, R4, 0x21, PT ;  /* 0x000000210400780c */ /* 0x000fe20003f64270 */
[----:B------:R-:W1:Y:S01]  /*3720*/  MUFU.EX2 R3, R3 ;  /* 0x0000000300037308 */ /* 0x000e620000000800 */
[----:B------:R-:W-:Y:S01]  /*3730*/  FSEL R74, R74, -INF , P2 ;  /* 0xff8000004a4a7808 */ /* 0x000fe20001000000 */
[--C-:B------:R-:W-:Y:S01]  /*3740*/  IMAD.MOV.U32 R101, RZ, RZ, R119.reuse ;  /* 0x000000ffff657224 */ /* 0x100fe200078e0077 */
[----:B------:R-:W-:Y:S01]  /*3750*/  FMNMX.FTZ R15, R103, R56, !PT ;  /* 0x00000038670f7209 */ /* 0x000fe20007810000 */
[--C-:B------:R-:W-:Y:S01]  /*3760*/  IMAD.MOV.U32 R97, RZ, RZ, R119.reuse ;  /* 0x000000ffff617224 */ /* 0x100fe200078e0077 */
[----:B------:R-:W-:Y:S01]  /*3770*/  ISETP.GT.AND P2, PT, R4, 0x28, PT ;  /* 0x000000280400780c */ /* 0x000fe20003f44270 */
[----:B------:R-:W-:Y:S01]  /*3780*/  IMAD.MOV.U32 R93, RZ, RZ, R119 ;  /* 0x000000ffff5d7224 */ /* 0x000fe200078e0077 */
[----:B------:R-:W-:Y:S01]  /*3790*/  FSEL R75, R75, -INF , P3 ;  /* 0xff8000004b4b7808 */ /* 0x000fe20001800000 */
[----:B------:R-:W-:Y:S01]  /*37a0*/  MUFU.EX2 R7, R7 ;  /* 0x0000000700077308 */ /* 0x000fe20000000800 */
[----:B------:R-:W-:-:S02]  /*37b0*/  FMNMX.FTZ R56, R74, R15, !PT ;  /* 0x0000000f4a387209 */ /* 0x000fc40007810000 */
[----:B------:R-:W-:Y:S02]  /*37c0*/  ISETP.GT.AND P3, PT, R4, 0x29, PT ;  /* 0x000000290400780c */ /* 0x000fe40003f64270 */
[----:B------:R-:W-:Y:S02]  /*37d0*/  FSEL R78, R78, -INF , P2 ;  /* 0xff8000004e4e7808 */ /* 0x000fe40001000000 */
[----:B------:R-:W-:Y:S01]  /*37e0*/  FMNMX.FTZ R21, R75, R56, !PT ;  /* 0x000000384b157209 */ /* 0x000fe20007810000 */
[----:B------:R2:W-:Y:S01]  /*37f0*/  MUFU.EX2 R15, R57 ;  /* 0x00000039000f7308 */ /* 0x0005e20000000800 */
[----:B------:R-:W-:Y:S01]  /*3800*/  ISETP.GT.AND P2, PT, R4, 0x30, PT ;  /* 0x000000300400780c */ /* 0x000fe20003f44270 */
[----:B------:R-:W-:Y:S01]  /*3810*/  FFMA.FTZ R56, R77, UR38, -R6 ;  /* 0x000000264d387c23 */ /* 0x000fe20008010806 */
[----:B------:R-:W-:Y:S02]  /*3820*/  FSEL R79, R79, -INF , P3 ;  /* 0xff8000004f4f7808 */ /* 0x000fe40001800000 */
[----:B------:R-:W-:-:S02]  /*3830*/  FMNMX.FTZ R60, R78, R21, !PT ;  /* 0x000000154e3c7209 */ /* 0x000fc40007810000 */
[----:B------:R-:W-:Y:S01]  /*3840*/  ISETP.GT.AND P3, PT, R4, 0x31, PT ;  /* 0x000000310400780c */ /* 0x000fe20003f64270 */
[----:B------:R-:W3:Y:S01]  /*3850*/  MUFU.EX2 R10, R10 ;  /* 0x0000000a000a7308 */ /* 0x000ee20000000800 */
[----:B------:R-:W-:Y:S02]  /*3860*/  FSEL R82, R82, -INF , P2 ;  /* 0xff80000052527808 */ /* 0x000fe40001000000 */
[----:B------:R-:W-:Y:S02]  /*3870*/  FMNMX.FTZ R21, R79, R60, !PT ;  /* 0x0000003c4f157209 */ /* 0x000fe40007810000 */
[----:B------:R-:W-:Y:S02]  /*3880*/  ISETP.GT.AND P2, PT, R4, 0x38, PT ;  /* 0x000000380400780c */ /* 0x000fe40003f44270 */
[----:B------:R-:W-:Y:S01]  /*3890*/  FSEL R83, R83, -INF , P3 ;  /* 0xff80000053537808 */ /* 0x000fe20001800000 */
[----:B------:R-:W-:Y:S01]  /*38a0*/  MUFU.EX2 R12, R12 ;  /* 0x0000000c000c7308 */ /* 0x000fe20000000800 */
[----:B------:R-:W-:-:S02]  /*38b0*/  FMNMX.FTZ R60, R82, R21, !PT ;  /* 0x00000015523c7209 */ /* 0x000fc40007810000 */
[----:B------:R-:W-:Y:S02]  /*38c0*/  ISETP.GT.AND P3, PT, R4, 0x39, PT ;  /* 0x000000390400780c */ /* 0x000fe40003f64270 */
[----:B------:R-:W-:Y:S02]  /*38d0*/  FSEL R86, R86, -INF , P2 ;  /* 0xff80000056567808 */ /* 0x000fe40001000000 */
[----:B--2---:R-:W-:Y:S01]  /*38e0*/  FMNMX.FTZ R57, R83, R60, !PT ;  /* 0x0000003c53397209 */ /* 0x004fe20007810000 */
[----:B------:R-:W-:Y:S01]  /*38f0*/  MUFU.EX2 R11, R11 ;  /* 0x0000000b000b7308 */ /* 0x000fe20000000800 */
[----:B------:R-:W-:Y:S02]  /*3900*/  FSEL R87, R87, -INF , P3 ;  /* 0xff80000057577808 */ /* 0x000fe40001800000 */
[----:B------:R-:W-:Y:S02]  /*3910*/  ISETP.GT.AND P2, PT, R4, 0x40, PT ;  /* 0x000000400400780c */ /* 0x000fe40003f44270 */
[----:B------:R-:W-:-:S02]  /*3920*/  FMNMX.FTZ R60, R86, R57, !PT ;  /* 0x00000039563c7209 */ /* 0x000fc40007810000 */
[----:B------:R-:W-:Y:S01]  /*3930*/  ISETP.GT.AND P3, PT, R4, 0x41, PT ;  /* 0x000000410400780c */ /* 0x000fe20003f64270 */
[----:B------:R-:W-:Y:S01]  /*3940*/  MUFU.EX2 R14, R14 ;  /* 0x0000000e000e7308 */ /* 0x000fe20000000800 */
[----:B------:R-:W-:Y:S02]  /*3950*/  FSEL R64, R58, -INF , P2 ;  /* 0xff8000003a407808 */ /* 0x000fe40001000000 */
[----:B------:R-:W-:Y:S02]  /*3960*/  FMNMX.FTZ R57, R87, R60, !PT ;  /* 0x0000003c57397209 */ /* 0x000fe40007810000 */
[----:B------:R-:W-:Y:S02]  /*3970*/  FSEL R72, R59, -INF , P3 ;  /* 0xff8000003b487808 */ /* 0x000fe40001800000 */
[----:B------:R-:W-:Y:S01]  /*3980*/  ISETP.GT.AND P2, PT, R4, 0x48, PT ;  /* 0x000000480400780c */ /* 0x000fe20003f44270 */
[----:B------:R-:W-:Y:S01]  /*3990*/  MUFU.EX2 R58, R81 ;  /* 0x00000051003a7308 */ /* 0x000fe20000000800 */
[----:B------:R-:W-:-:S02]  /*39a0*/  FMNMX.FTZ R59, R64, R57, !PT ;  /* 0x00000039403b7209 */ /* 0x000fc40007810000 */
[----:B------:R-:W-:Y:S02]  /*39b0*/  ISETP.GT.AND P3, PT, R4, 0x49, PT ;  /* 0x000000490400780c */ /* 0x000fe40003f64270 */
[----:B------:R-:W-:Y:S02]  /*39c0*/  FSEL R73, R62, -INF , P2 ;  /* 0xff8000003e497808 */ /* 0x000fe40001000000 */
[----:B------:R-:W-:Y:S01]  /*39d0*/  FMNMX.FTZ R60, R72, R59, !PT ;  /* 0x0000003b483c7209 */ /* 0x000fe20007810000 */
[----:B------:R-:W-:Y:S01]  /*39e0*/  MUFU.EX2 R20, R20 ;  /* 0x0000001400147308 */ /* 0x000fe20000000800 */
[----:B------:R-:W-:Y:S02]  /*39f0*/  ISETP.GT.AND P2, PT, R4, 0x50, PT ;  /* 0x000000500400780c */ /* 0x000fe40003f44270 */
[----:B------:R-:W-:Y:S02]  /*3a00*/  FSEL R63, R63, -INF , P3 ;  /* 0xff8000003f3f7808 */ /* 0x000fe40001800000 */
[----:B------:R-:W-:-:S02]  /*3a10*/  FMNMX.FTZ R62, R73, R60, !PT ;  /* 0x0000003c493e7209 */ /* 0x000fc40007810000 */
[----:B------:R-:W-:Y:S01]  /*3a20*/  ISETP.GT.AND P3, PT, R4, 0x51, PT ;  /* 0x000000510400780c */ /* 0x000fe20003f64270 */
[----:B------:R-:W-:Y:S01]  /*3a30*/  MUFU.EX2 R60, R85 ;  /* 0x00000055003c7308 */ /* 0x000fe20000000800 */
        /* <DEDUP_REMOVED lines=14> */
[----:B------:R4:W-:Y:S01]  /*3b20*/  MUFU.EX2 R57, R107 ;  /* 0x0000006b00397308 */ /* 0x0009e20000000800 */
[----:B------:R-:W-:Y:S01]  /*3b30*/  FSEL R76, R42, -INF , P2 ;  /* 0xff8000002a4c7808 */ /* 0x000fe20001000000 */
[--C-:B--2---:R-:W-:Y:S01]  /*3b40*/  IMAD.MOV.U32 R105, RZ, RZ, R119.reuse ;  /* 0x000000ffff697224 */ /* 0x104fe200078e0077 */
[----:B------:R-:W-:Y:S02]  /*3b50*/  FMNMX.FTZ R81, R71, R62, !PT ;  /* 0x0000003e47517209 */ /* 0x000fe40007810000 */
[----:B------:R-:W-:Y:S02]  /*3b60*/  ISETP.GT.AND P2, PT, R4, 0x68, PT ;  /* 0x000000680400780c */ /* 0x000fe40003f44270 */
[----:B------:R-:W-:Y:S01]  /*3b70*/  FSEL R77, R43, -INF , P3 ;  /* 0xff8000002b4d7808 */ /* 0x000fe20001800000 */
[--C-:B------:R-:W-:Y:S01]  /*3b80*/  FFMA.FTZ R43, R113, UR38, -R6.reuse ;  /* 0x00000026712b7c23 */ /* 0x100fe20008010806 */
[----:B------:R-:W-:Y:S01]  /*3b90*/  FMNMX.FTZ R80, R76, R81, !PT ;  /* 0x000000514c507209 */ /* 0x000fe20007810000 */
[----:B------:R2:W-:Y:S01]  /*3ba0*/  MUFU.EX2 R59, R109 ;  /* 0x0000006d003b7308 */ /* 0x0005e20000000800 */
[----:B------:R-:W-:Y:S01]  /*3bb0*/  ISETP.GT.AND P3, PT, R4, 0x69, PT ;  /* 0x000000690400780c */ /* 0x000fe20003f64270 */
[--C-:B------:R-:W-:Y:S01]  /*3bc0*/  IMAD.MOV.U32 R113, RZ, RZ, R119.reuse ;  /* 0x000000ffff717224 */ /* 0x100fe200078e0077 */
[----:B------:R-:W-:Y:S01]  /*3bd0*/  FSEL R62, R46, -INF , P2 ;  /* 0xff8000002e3e7808 */ /* 0x000fe20001000000 */
[----:B------:R-:W-:Y:S01]  /*3be0*/  FFMA.FTZ R46, R61, UR38, -R6 ;  /* 0x000000263d2e7c23 */ /* 0x000fe20008010806 */
[----:B------:R-:W-:Y:S01]  /*3bf0*/  FMNMX.FTZ R81, R77, R80, !PT ;  /* 0x000000504d517209 */ /* 0x000fe20007810000 */
[--C-:B----4-:R-:W-:Y:S01]  /*3c00*/  IMAD.MOV.U32 R107, RZ, RZ, R119.reuse ;  /* 0x000000ffff6b7224 */ /* 0x110fe200078e0077 */
[----:B------:R-:W-:Y:S01]  /*3c10*/  ISETP.GT.AND P2, PT, R4, 0x70, PT ;  /* 0x000000700400780c */ /* 0x000fe20003f44270 */
[----:B------:R4:W-:Y:S01]  /*3c20*/  MUFU.EX2 R42, R111 ;  /* 0x0000006f002a7308 */ /* 0x0009e20000000800 */
[----:B------:R-:W-:Y:S01]  /*3c30*/  FSEL R47, R47, -INF , P3 ;  /* 0xff8000002f2f7808 */ /* 0x000fe20001800000 */
[----:B--2---:R-:W-:Y:S01]  /*3c40*/  IMAD.MOV.U32 R109, RZ, RZ, R119 ;  /* 0x000000ffff6d7224 */ /* 0x004fe200078e0077 */
[----:B------:R-:W-:-:S02]  /*3c50*/  FMNMX.FTZ R80, R62, R81, !PT ;  /* 0x000000513e507209 */ /* 0x000fc40007810000 */
[----:B------:R-:W-:Y:S02]  /*3c60*/  ISETP.GT.AND P3, PT, R4, 0x71, PT ;  /* 0x000000710400780c */ /* 0x000fe40003f64270 */
[----:B------:R-:W-:Y:S01]  /*3c70*/  FSEL R50, R50, -INF , P2 ;  /* 0xff80000032327808 */ /* 0x000fe20001000000 */
[----:B------:R-:W-:Y:S01]  /*3c80*/  MUFU.EX2 R43, R43 ;  /* 0x0000002b002b7308 */ /* 0x000fe20000000800 */
[----:B------:R-:W-:Y:S01]  /*3c90*/  FMNMX.FTZ R61, R47, R80, !PT ;  /* 0x000000502f3d7209 */ /* 0x000fe20007810000 */
[----:B----4-:R-:W-:Y:S01]  /*3ca0*/  IMAD.MOV.U32 R111, RZ, RZ, R119 ;  /* 0x000000ffff6f7224 */ /* 0x010fe200078e0077 */
[----:B------:R-:W-:Y:S02]  /*3cb0*/  ISETP.GT.AND P2, PT, R4, 0x78, PT ;  /* 0x000000780400780c */ /* 0x000fe40003f44270 */
[----:B------:R-:W-:Y:S02]  /*3cc0*/  FSEL R51, R51, -INF , P3 ;  /* 0xff80000033337808 */ /* 0x000fe40001800000 */
[----:B------:R-:W-:Y:S01]  /*3cd0*/  FMNMX.FTZ R80, R50, R61, !PT ;  /* 0x0000003d32507209 */ /* 0x000fe20007810000 */
[----:B------:R-:W-:Y:S01]  /*3ce0*/  MUFU.EX2 R46, R46 ;  /* 0x0000002e002e7308 */ /* 0x000fe20000000800 */
[----:B------:R-:W-:-:S02]  /*3cf0*/  ISETP.GT.AND P3, PT, R4, 0x79, PT ;  /* 0x000000790400780c */ /* 0x000fc40003f64270 */
[----:B------:R-:W-:Y:S02]  /*3d00*/  FSEL R54, R54, -INF , P2 ;  /* 0xff80000036367808 */ /* 0x000fe40001000000 */
[----:B------:R-:W-:Y:S02]  /*3d10*/  FMNMX.FTZ R61, R51, R80, !PT ;  /* 0x00000050333d7209 */ /* 0x000fe40007810000 */
[----:B------:R-:W-:Y:S01]  /*3d20*/  FSEL R55, R55, -INF , P3 ;  /* 0xff80000037377808 */ /* 0x000fe20001800000 */
[----:B------:R-:W-:Y:S01]  /*3d30*/  MUFU.EX2 R5, R5 ;  /* 0x0000000500057308 */ /* 0x000fe20000000800 */
[----:B------:R-:W-:Y:S02]  /*3d40*/  ISETP.GT.AND P2, PT, R4, 0x80, PT ;  /* 0x000000800400780c */ /* 0x000fe40003f44270 */
[----:B------:R-:W-:Y:S02]  /*3d50*/  FMNMX.FTZ R80, R54, R61, !PT ;  /* 0x0000003d36507209 */ /* 0x000fe40007810000 */
[----:B------:R-:W-:-:S02]  /*3d60*/  ISETP.GT.AND P3, PT, R4, 0x81, PT ;  /* 0x000000810400780c */ /* 0x000fc40003f64270 */
[----:B------:R-:W-:Y:S01]  /*3d70*/  FSEL R61, R26, -INF , P2 ;  /* 0xff8000001a3d7808 */ /* 0x000fe20001000000 */
[----:B------:R-:W-:Y:S01]  /*3d80*/  MUFU.EX2 R24, R24 ;  /* 0x0000001800187308 */ /* 0x000fe20000000800 */
[----:B------:R-:W-:Y:S02]  /*3d90*/  FMNMX.FTZ R80, R55, R80, !PT ;  /* 0x0000005037507209 */ /* 0x000fe40007810000 */
[----:B------:R-:W-:Y:S02]  /*3da0*/  ISETP.GT.AND P2, PT, R4, 0x88, PT ;  /* 0x000000880400780c */ /* 0x000fe40003f44270 */
[----:B------:R-:W-:Y:S01]  /*3db0*/  FSEL R65, R27, -INF , P3 ;  /* 0xff8000001b417808 */ /* 0x000fe20001800000 */
[----:B------:R-:W-:Y:S01]  /*3dc0*/  FFMA.FTZ R27, R68, UR38, -R6 ;  /* 0x00000026441b7c23 */ /* 0x000fe20008010806 */
[----:B------:R-:W-:Y:S01]  /*3dd0*/  FMNMX.FTZ R80, R61, R80, !PT ;  /* 0x000000503d507209 */ /* 0x000fe20007810000 */
[----:B------:R2:W-:Y:S01]  /*3de0*/  MUFU.EX2 R26, R84 ;  /* 0x00000054001a7308 */ /* 0x0005e20000000800 */
[----:B------:R-:W-:-:S02]  /*3df0*/  ISETP.GT.AND P3, PT, R4, 0x89, PT ;  /* 0x000000890400780c */ /* 0x000fc40003f64270 */
[----:B------:R-:W-:Y:S01]  /*3e00*/  FSEL R68, R30, -INF , P2 ;  /* 0xff8000001e447808 */ /* 0x000fe20001000000 */
[----:B------:R-:W-:-:S01]  /*3e10*/  FFMA.FTZ R30, R69, UR38, -R6 ;  /* 0x00000026451e7c23 */ /* 0x000fc20008010806 */
[----:B------:R-:W-:Y:S02]  /*3e20*/  FMNMX.FTZ R81, R65, R80, !PT ;  /* 0x0000005041517209 */ /* 0x000fe40007810000 */
[----:B------:R-:W-:Y:S01]  /*3e30*/  ISETP.GT.AND P2, PT, R4, 0x90, PT ;  /* 0x000000900400780c */ /* 0x000fe20003f44270 */
[----:B------:R-:W-:Y:S01]  /*3e40*/  MUFU.EX2 R27, R27 ;  /* 0x0000001b001b7308 */ /* 0x000fe20000000800 */
[----:B------:R-:W-:Y:S01]  /*3e50*/  FSEL R80, R31, -INF , P3 ;  /* 0xff8000001f507808 */ /* 0x000fe20001800000 */
[--C-:B------:R-:W-:Y:S01]  /*3e60*/  FFMA.FTZ R31, R40, UR38, -R6.reuse ;  /* 0x00000026281f7c23 */ /* 0x100fe20008010806 */
[----:B------:R-:W-:Y:S01]  /*3e70*/  FMNMX.FTZ R81, R68, R81, !PT ;  /* 0x0000005144517209 */ /* 0x000fe20007810000 */
[----:B------:R-:W-:Y:S01]  /*3e80*/  FFMA.FTZ R40, R45, UR38, -R6 ;  /* 0x000000262d287c23 */ /* 0x000fe20008010806 */
[----:B------:R-:W-:Y:S01]  /*3e90*/  FSEL R69, R34, -INF , P2 ;  /* 0xff80000022457808 */ /* 0x000fe20001000000 */
[----:B------:R-:W-:Y:S01]  /*3ea0*/  IMAD.U32 R45, RZ, RZ, UR38 ;  /* 0x00000026ff2d7e24 */ /* 0x000fe2000f8e00ff */
[----:B------:R-:W-:Y:S01]  /*3eb0*/  ISETP.GT.AND P3, PT, R4, 0x91, PT ;  /* 0x000000910400780c */ /* 0x000fe20003f64270 */
[----:B------:R-:W-:Y:S01]  /*3ec0*/  MUFU.EX2 R30, R30 ;  /* 0x0000001e001e7308 */ /* 0x000fe20000000800 */
[----:B------:R-:W-:-:S02]  /*3ed0*/  FMNMX.FTZ R34, R80, R81, !PT ;  /* 0x0000005150227209 */ /* 0x000fc40007810000 */
[C---:B------:R-:W-:Y:S02]  /*3ee0*/  ISETP.GT.AND P2, PT, R4.reuse, 0x98, PT ;  /* 0x000000980400780c */ /* 0x040fe40003f44270 */
[----:B------:R-:W-:Y:S02]  /*3ef0*/  FSEL R81, R35, -INF , P3 ;  /* 0xff80000023517808 */ /* 0x000fe40001800000 */
[----:B------:R-:W-:Y:S01]  /*3f00*/  FMNMX.FTZ R34, R69, R34, !PT ;  /* 0x0000002245227209 */ /* 0x000fe20007810000 */
[----:B------:R-:W-:Y:S01]  /*3f10*/  MUFU.EX2 R31, R31 ;  /* 0x0000001f001f7308 */ /* 0x000fe20000000800 */
[----:B------:R-:W-:Y:S02]  /*3f20*/  ISETP.GT.AND P3, PT, R4, 0x99, PT ;  /* 0x000000990400780c */ /* 0x000fe40003f64270 */
[----:B--2---:R-:W-:Y:S01]  /*3f30*/  FSEL R84, R38, -INF , P2 ;  /* 0xff80000026547808 */ /* 0x004fe20001000000 */
        /* <DEDUP_REMOVED lines=10> */
[----:B-1----:R-:W-:-:S01]  /*3fe0*/  FADD.FTZ R52, R3, R8 ;  /* 0x0000000803347221 */ /* 0x002fc20000010000 */
[----:B---3--:R-:W-:Y:S01]  /*3ff0*/  F2FP.SATFINITE.E4M3.F32.PACK_AB_MERGE_C R216, R10, R7, RZ ;  /* 0x000000070ad8723e */ /* 0x008fe200048070ff */
[----:B------:R-:W-:Y:S02]  /*4000*/  MUFU.EX2 R34, R34 ;  /* 0x0000002200227308 */ /* 0x000fe40000000800 */
[----:B------:R-:W1:Y:S01]  /*4010*/  SHFL.BFLY PT, R89, R4, 0x2, 0x1f ;  /* 0x0c401f0004597f89 */ /* 0x000e6200000e0000 */
[----:B------:R-:W-:-:S01]  /*4020*/  FADD.FTZ R53, R7, R52 ;  /* 0x0000003407357221 */ /* 0x000fc20000010000 */
[----:B------:R-:W-:-:S04]  /*4030*/  F2FP.SATFINITE.E4M3.F32.PACK_AB_MERGE_C R216, R8, R3, R216 ;  /* 0x0000000308d8723e */ /* 0x000fc800048070d8 */
[----:B------:R-:W-:Y:S08]  /*4040*/  MUFU.EX2 R35, R35 ;  /* 0x0000002300237308 */ /* 0x000ff00000000800 */
[----:B------:R-:W-:Y:S08]  /*4050*/  MUFU.EX2 R40, R40 ;  /* 0x0000002800287308 */ /* 0x000ff00000000800 */
[----:B------:R-:W-:Y:S01]  /*4060*/  MUFU.EX2 R38, R38 ;  /* 0x0000002600267308 */ /* 0x000fe20000000800 */
[----:B-1----:R-:W-:-:S05]  /*4070*/  FMNMX.FTZ R89, R4, R89, !PT ;  /* 0x0000005904597209 */ /* 0x002fca0007810000 */
[----:B------:R-:W1:Y:S02]  /*4080*/  SHFL.BFLY PT, R4, R89, 0x1, 0x1f ;  /* 0x0c201f0059047f89 */ /* 0x000e6400000e0000 */
[----:B------:R-:W-:Y:S08]  /*4090*/  MUFU.EX2 R39, R39 ;  /* 0x0000002700277308 */ /* 0x000ff00000000800 */
[----:B------:R-:W-:Y:S08]  /*40a0*/  MUFU.EX2 R41, R41 ;  /* 0x0000002900297308 */ /* 0x000ff00000000800 */
[----:B------:R-:W-:Y:S01]  /*40b0*/  MUFU.EX2 R44, R44 ;  /* 0x0000002c002c7308 */ /* 0x000fe20000000800 */
[----:B-1----:R-:W-:-:S07]  /*40c0*/  FMNMX.FTZ R4, R89, R4, !PT ;  /* 0x0000000459047209 */ /* 0x002fce0007810000 */
[----:B------:R-:W-:Y:S01]  /*40d0*/  MUFU.EX2 R25, R25 ;  /* 0x0000001900197308 */ /* 0x000fe20000000800 */
[----:B------:R-:W-:Y:S01]  /*40e0*/  IMAD.MOV.U32 R89, RZ, RZ, R119 ;  /* 0x000000ffff597224 */ /* 0x000fe200078e0077 */
[C---:B------:R-:W-:Y:S01]  /*40f0*/  FSETP.NEU.FTZ.AND P2, PT, R4.reuse, -INF , PT ;  /* 0xff8000000400780b */ /* 0x040fe20003f5d000 */
[----:B------:R-:W-:-:S05]  /*4100*/  FFMA.FTZ R45, R4, R45, -8 ;  /* 0xc1000000042d7423 */ /* 0x000fca000001002d */
        /* <DEDUP_REMOVED lines=41> */
[----:B------:R-:W0:Y:S01]  /*43a0*/  MUFU.EX2 R98, R98 ;  /* 0x0000006200627308 */ /* 0x000e220000000800 */
        /* <DEDUP_REMOVED lines=9> */
[----:B------:R-:W-:Y:S01]  /*4440*/  FFMA.FTZ R85, R85, UR38, -R6 ;  /* 0x0000002655557c23 */ /* 0x000fe20008010806 */
[----:B------:R-:W-:Y:S01]  /*4450*/  F2FP.SATFINITE.E4M3.F32.PACK_AB_MERGE_C R217, R95, R94, RZ ;  /* 0x0000005e5fd9723e */ /* 0x000fe200048070ff */
[----:B------:R-:W-:-:S02]  /*4460*/  IMAD.MOV.U32 R95, RZ, RZ, R119 ;  /* 0x000000ffff5f7224 */ /* 0x000fc400078e0077 */
[----:B------:R-:W-:Y:S01]  /*4470*/  IMAD.MOV.U32 R94, RZ, RZ, R119 ;  /* 0x000000ffff5e7224 */ /* 0x000fe200078e0077 */
[----:B------:R-:W-:Y:S01]  /*4480*/  F2FP.SATFINITE.E4M3.F32.PACK_AB_MERGE_C R217, R91, R90, R217 ;  /* 0x0000005a5bd9723e */ /* 0x000fe200048070d9 */
[----:B------:R-:W2:Y:S01]  /*4490*/  MUFU.EX2 R102, R102 ;  /* 0x0000006600667308 */ /* 0x000ea20000000800 */
[----:B0-----:R-:W-:-:S01]  /*44a0*/  FADD.FTZ R2, R98, R49 ;  /* 0x0000003162027221 */ /* 0x001fc20000010000 */
[--C-:B------:R-:W-:Y:S02]  /*44b0*/  IMAD.MOV.U32 R91, RZ, RZ, R119.reuse ;  /* 0x000000ffff5b7224 */ /* 0x100fe400078e0077 */
[----:B------:R-:W-:-:S04]  /*44c0*/  IMAD.MOV.U32 R90, RZ, RZ, R119 ;  /* 0x000000ffff5a7224 */ /* 0x000fc800078e0077 */
[----:B------:R-:W0:Y:S01]  /*44d0*/  MUFU.EX2 R103, R103 ;  /* 0x0000006700677308 */ /* 0x000e220000000800 */
[----:B-1----:R-:W-:-:S07]  /*44e0*/  FADD.FTZ R49, R99, R2 ;  /* 0x0000000263317221 */ /* 0x002fce0000010000 */
[----:B------:R1:W-:Y:S01]  /*44f0*/  MUFU.EX2 R45, R72 ;  /* 0x00000048002d7308 */ /* 0x0003e20000000800 */
[----:B--2---:R-:W-:-:S07]  /*4500*/  FADD.FTZ R2, R102, R49 ;  /* 0x0000003166027221 */ /* 0x004fce0000010000 */
[----:B------:R-:W2:Y:S01]  /*4510*/  MUFU.EX2 R74, R74 ;  /* 0x0000004a004a7308 */ /* 0x000ea20000000800 */
[----:B-1----:R-:W-:-:S01]  /*4520*/  FADD.FTZ R72, R10, R53 ;  /* 0x000000350a487221 */ /* 0x002fc20000010000 */
[C---:B0-----:R-:W-:Y:S01]  /*4530*/  FADD.FTZ R49, R103.reuse, R2 ;  /* 0x0000000267317221 */ /* 0x041fe20000010000 */
[----:B------:R-:W-:Y:S01]  /*4540*/  F2FP.SATFINITE.E4M3.F32.PACK_AB_MERGE_C R102, R103, R102, RZ ;  /* 0x000000666766723e */ /* 0x000fe200048070ff */
[----:B------:R-:W-:Y:S02]  /*4550*/  IMAD.MOV.U32 R103, RZ, RZ, R119 ;  /* 0x000000ffff677224 */ /* 0x000fe400078e0077 */
[----:B------:R-:W-:-:S01]  /*4560*/  FADD.FTZ R53, R9, R72 ;  /* 0x0000004809357221 */ /* 0x000fc20000010000 */
[----:B------:R-:W-:Y:S01]  /*4570*/  IMAD.MOV.U32 R72, RZ, RZ, R119 ;  /* 0x000000ffff487224 */ /* 0x000fe200078e0077 */
[----:B------:R-:W-:Y:S01]  /*4580*/  F2FP.SATFINITE.E4M3.F32.PACK_AB_MERGE_C R219, R99, R98, R102 ;  /* 0x0000006263db723e */ /* 0x000fe20004807066 */
[----:B------:R-:W0:Y:S01]  /*4590*/  MUFU.EX2 R75, R75 ;  /* 0x0000004b004b7308 */ /* 0x000e220000000800 */
[----:B------:R-:W-:-:S01]  /*45a0*/  FADD.FTZ R52, R12, R53 ;  /* 0x000000350c347221 */ /* 0x000fc20000010000 */
[----:B------:R-:W-:-:S02]  /*45b0*/  IMAD.MOV.U32 R102, RZ, RZ, R119 ;  /* 0x000000ffff667224 */ /* 0x000fc400078e0077 */
[--C-:B------:R-:W-:Y:S02]  /*45c0*/  IMAD.MOV.U32 R99, RZ, RZ, R119.reuse ;  /* 0x000000ffff637224 */ /* 0x100fe400078e0077 */
[----:B------:R-:W-:Y:S01]  /*45d0*/  FADD.FTZ R53, R11, R52 ;  /* 0x000000340b357221 */ /* 0x000fe20000010000 */
[----:B------:R-:W-:Y:S01]  /*45e0*/  IMAD.MOV.U32 R98, RZ, RZ, R119 ;  /* 0x000000ffff627224 */ /* 0x000fe200078e0077 */
[----:B------:R-:W1:Y:S02]  /*45f0*/  MUFU.EX2 R78, R78 ;  /* 0x0000004e004e7308 */ /* 0x000e640000000800 */
[----:B------:R-:W-:-:S01]  /*4600*/  FADD.FTZ R52, R14, R53 ;  /* 0x000000350e347221 */ /* 0x000fc20000010000 */
[----:B--2---:R-:W-:Y:S01]  /*4610*/  FADD.FTZ R2, R74, R49 ;  /* 0x000000314a027221 */ /* 0x004fe20000010000 */
[----:B------:R-:W-:Y:S02]  /*4620*/  F2FP.SATFINITE.E4M3.F32.PACK_AB_MERGE_C R14, R14, R11, RZ ;  /* 0x0000000b0e0e723e */ /* 0x000fe400048070ff */
[----:B------:R-:W-:-:S02]  /*4630*/  FADD.FTZ R53, R13, R52 ;  /* 0x000000340d357221 */ /* 0x000fc40000010000 */
[----:B------:R-:W-:Y:S01]  /*4640*/  F2FP.SATFINITE.E4M3.F32.PACK_AB_MERGE_C R218, R12, R9, R14 ;  /* 0x000000090cda723e */ /* 0x000fe2000480700e */
[----:B------:R-:W2:Y:S01]  /*4650*/  MUFU.EX2 R79, R79 ;  /* 0x0000004f004f7308 */ /* 0x000ea20000000800 */
[----:B------:R-:W-:-:S01]  /*4660*/  FADD.FTZ R52, R20, R53 ;  /* 0x0000003514347221 */ /* 0x000fc20000010000 */
[----:B0-----:R-:W-:-:S03]  /*4670*/  FADD.FTZ R49, R75, R2 ;  /* 0x000000024b317221 */ /* 0x001fc60000010000 */
[----:B------:R-:W-:Y:S01]  /*4680*/  FADD.FTZ R53, R15, R52 ;  /* 0x000000340f357221 */ /* 0x000fe20000010000 */
[----:B------:R-:W-:Y:S02]  /*4690*/  F2FP.SATFINITE.E4M3.F32.PACK_AB_MERGE_C R15, R56, R15, RZ ;  /* 0x0000000f380f723e */ /* 0x000fe400048070ff */
[----:B------:R-:W0:Y:S01]  /*46a0*/  MUFU.EX2 R82, R82 ;  /* 0x0000005200527308 */ /* 0x000e220000000800 */
[----:B-1----:R-:W-:-:S01]  /*46b0*/  FADD.FTZ R2, R78, R49 ;  /* 0x000000314e027221 */ /* 0x002fc20000010000 */
[----:B------:R-:W-:Y:S01]  /*46c0*/  FADD.FTZ R52, R56, R53 ;  /* 0x0000003538347221 */ /* 0x000fe20000010000 */
[----:B------:R-:W-:Y:S01]  /*46d0*/  F2FP.SATFINITE.E4M3.F32.PACK_AB_MERGE_C R212, R20, R13, R15 ;  /* 0x0000000d14d4723e */ /* 0x000fe2000480700f */
[----:B------:R-:W-:Y:S02]  /*46e0*/  IMAD.MOV.U32 R56, RZ, RZ, R119 ;  /* 0x000000ffff387224 */ /* 0x000fe400078e0077 */
[----:B------:R-:W-:-:S02]  /*46f0*/  FADD.FTZ R53, R21, R52 ;  /* 0x0000003415357221 */ /* 0x000fc40000010000 */
[----:B------:R-:W1:Y:S01]  /*4700*/  MUFU.EX2 R83, R83 ;  /* 0x0000005300537308 */ /* 0x000e620000000800 */
[----:B--2---:R-:W-:-:S01]  /*4710*/  FADD.FTZ R49, R79, R2 ;  /* 0x000000024f317221 */ /* 0x004fc20000010000 */
[----:B------:R-:W-:Y:S01]  /*4720*/  FADD.FTZ R52, R58, R53 ;  /* 0x000000353a347221 */ /* 0x000fe20000010000 */
[----:B------:R-:W-:Y:S01]  /*4730*/  F2FP.SATFINITE.E4M3.F32.PACK_AB_MERGE_C R78, R79, R78, RZ ;  /* 0x0000004e4f4e723e */ /* 0x000fe200048070ff */
[----:B------:R-:W-:-:S02]  /*4740*/  IMAD.MOV.U32 R79, RZ, RZ, R119 ;  /* 0x000000ffff4f7224 */ /* 0x000fc400078e0077 */
[----:B------:R-:W-:-:S01]  /*4750*/  FADD.FTZ R53, R57, R52 ;  /* 0x0000003439357221 */ /* 0x000fc20000010000 */
[----:B------:R-:W-:Y:S01]  /*4760*/  F2FP.SATFINITE.E4M3.F32.PACK_AB_MERGE_C R57, R60, R57, RZ ;  /* 0x000000393c39723e */ /* 0x000fe200048070ff */
[----:B------:R-:W2:Y:S01]  /*4770*/  MUFU.EX2 R86, R86 ;  /* 0x0000005600567308 */ /* 0x000ea20000000800 */
[----:B0-----:R-:W-:-:S01]  /*4780*/  FADD.FTZ R2, R82, R49 ;  /* 0x0000003152027221 */ /* 0x001fc20000010000 */
[----:B------:R-:W-:Y:S01]  /*4790*/  FADD.FTZ R6, R60, R53 ;  /* 0x000000353c067221 */ /* 0x000fe20000010000 */
[----:B------:R-:W-:Y:S01]  /*47a0*/  F2FP.SATFINITE.E4M3.F32.PACK_AB_MERGE_C R213, R75, R74, R78 ;  /* 0x0000004a4bd5723e */ /* 0x000fe2000480704e */
[----:B------:R-:W-:Y:S01]  /*47b0*/  IMAD.MOV.U32 R78, RZ, RZ, R119 ;  /* 0x000000ffff4e7224 */ /* 0x000fe200078e0077 */
[----:B------:R-:W-:Y:S01]  /*47c0*/  F2FP.SATFINITE.E4M3.F32.PACK_AB_MERGE_C R214, R58, R21, R57 ;  /* 0x000000153ad6723e */ /* 0x000fe20004807039 */
[----:B------:R-:W-:Y:S02]  /*47d0*/  IMAD.MOV.U32 R75, RZ, RZ, R119 ;  /* 0x000000ffff4b7224 */ /* 0x000fe400078e0077 */
[----:B------:R-:W0:Y:S01]  /*47e0*/  MUFU.EX2 R87, R87 ;  /* 0x0000005700577308 */ /* 0x000e220000000800 */
[----:B-1----:R-:W-:-:S01]  /*47f0*/  FADD.FTZ R49, R83, R2 ;  /* 0x0000000253317221 */ /* 0x002fc20000010000 */
[----:B------:R-:W-:-:S02]  /*4800*/  IMAD.MOV.U32 R74, RZ, RZ, R119 ;  /* 0x000000ffff4a7224 */ /* 0x000fc400078e0077 */
[--C-:B------:R-:W-:Y:S02]  /*4810*/  IMAD.MOV.U32 R60, RZ, RZ, R119.reuse ;  /* 0x000000ffff3c7224 */ /* 0x100fe400078e0077 */
[----:B------:R-:W-:Y:S02]  /*4820*/  IMAD.MOV.U32 R58, RZ, RZ, R119 ;  /* 0x000000ffff3a7224 */ /* 0x000fe400078e0077 */
        /* <DEDUP_REMOVED lines=9> */
[----:B------:R-:W-:Y:S01]  /*48c0*/  F2FP.SATFINITE.E4M3.F32.PACK_AB_MERGE_C R86, R87, R86, RZ ;  /* 0x000000565756723e */ /* 0x000fe200048070ff */
[----:B------:R-:W-:-:S02]  /*48d0*/  IMAD.MOV.U32 R87, RZ, RZ, R119 ;  /* 0x000000ffff577224 */ /* 0x000fc400078e0077 */
[--C-:B------:R-:W-:Y:S01]  /*48e0*/  IMAD.MOV.U32 R49, RZ, RZ, R119.reuse ;  /* 0x000000ffff317224 */ /* 0x100fe200078e0077 */
[----:B------:R-:W-:Y:S01]  /*48f0*/  F2FP.SATFINITE.E4M3.F32.PACK_AB_MERGE_C R215, R83, R82, R86 ;  /* 0x0000005253d7723e */ /* 0x000fe20004807056 */
[----:B------:R-:W-:Y:S01]  /*4900*/  IMAD.MOV.U32 R86, RZ, RZ, R119 ;  /* 0x000000ffff567224 */ /* 0x000fe200078e0077 */
[----:B------:R0:W3:Y:S01]  /*4910*/  MUFU.EX2 R48, R63 ;  /* 0x0000003f00307308 */ /* 0x0000e20000000800 */
[----:B-1----:R-:W-:-:S01]  /*4920*/  FADD.FTZ R2, R64, R7 ;  /* 0x0000000740027221 */ /* 0x002fc20000010000 */
[----:B------:R-:W-:Y:S01]  /*4930*/  FADD.FTZ R7, R43, R6 ;  /* 0x000000062b077221 */ /* 0x000fe20000010000 */
[----:B------:R-:W-:Y:S01]  /*4940*/  F2FP.SATFINITE.E4M3.F32.PACK_AB_MERGE_C R43, R46, R43, RZ ;  /* 0x0000002b2e2b723e */ /* 0x000fe200048070ff */
[----:B------:R-:W-:Y:S02]  /*4950*/  IMAD.MOV.U32 R83, RZ, RZ, R119 ;  /* 0x000000ffff537224 */ /* 0x000fe400078e0077 */
[----:B------:R-:W-:-:S01]  /*4960*/  FADD.FTZ R2, R45, R2 ;  /* 0x000000022d027221 */ /* 0x000fc20000010000 */
[----:B------:R-:W-:Y:S01]  /*4970*/  IMAD.MOV.U32 R82, RZ, RZ, R119 ;  /* 0x000000ffff527224 */ /* 0x000fe200078e0077 */
[----:B------:R-:W-:Y:S01]  /*4980*/  F2FP.SATFINITE.E4M3.F32.PACK_AB_MERGE_C R208, R42, R59, R43 ;  /* 0x0000003b2ad0723e */ /* 0x000fe2000480702b */
[----:B------:R-:W1:Y:S01]  /*4990*/  MUFU.EX2 R66, R66 ;  /* 0x0000004200427308 */ /* 0x000e620000000800 */
[----:B--2---:R-:W-:-:S01]  /*49a0*/  FADD.FTZ R11, R73, R2 ;  /* 0x00000002490b7221 */ /* 0x004fc20000010000 */
[----:B------:R-:W-:Y:S01]  /*49b0*/  FADD.FTZ R2, R46, R7 ;  /* 0x000000072e027221 */ /* 0x000fe20000010000 */
[----:B0-----:R-:W-:-:S02]  /*49c0*/  IMAD.MOV.U32 R63, RZ, RZ, R119 ;  /* 0x000000ffff3f7224 */ /* 0x001fc400078e0077 */
[----:B------:R-:W-:Y:S02]  /*49d0*/  IMAD.MOV.U32 R59, RZ, RZ, R119 ;  /* 0x000000ffff3b7224 */ /* 0x000fe400078e0077 */
[----:B------:R-:W-:-:S01]  /*49e0*/  FADD.FTZ R7, R5, R2 ;  /* 0x0000000205077221 */ /* 0x000fc20000010000 */
[----:B------:R-:W-:Y:S01]  /*49f0*/  IMAD.MOV.U32 R46, RZ, RZ, R119 ;  /* 0x000000ffff2e7224 */ /* 0x000fe200078e0077 */
[----:B------:R-:W0:Y:S01]  /*4a00*/  MUFU.EX2 R67, R67 ;  /* 0x0000004300437308 */ /* 0x000e220000000800 */
[----:B---3--:R-:W-:-:S01]  /*4a10*/  FADD.FTZ R11, R48, R11 ;  /* 0x0000000b300b7221 */ /* 0x008fc20000010000 */
[----:B------:R-:W-:Y:S01]  /*4a20*/  FADD.FTZ R10, R26, R7 ;  /* 0x000000071a0a7221 */ /* 0x000fe20000010000 */
[----:B------:R-:W-:Y:S01]  /*4a30*/  F2FP.SATFINITE.E4M3.F32.PACK_AB_MERGE_C R48, R48, R73, RZ ;  /* 0x000000493030723e */ /* 0x000fe200048070ff */
[----:B------:R-:W-:Y:S02]  /*4a40*/  IMAD.MOV.U32 R73, RZ, RZ, R119 ;  /* 0x000000ffff497224 */ /* 0x000fe400078e0077 */
[----:B------:R-:W-:-:S01]  /*4a50*/  FADD.FTZ R7, R27, R10 ;  /* 0x0000000a1b077221 */ /* 0x000fc20000010000 */
[----:B------:R-:W-:Y:S01]  /*4a60*/  F2FP.SATFINITE.E4M3.F32.PACK_AB_MERGE_C R27, R30, R27, RZ ;  /* 0x0000001b1e1b723e */ /* 0x000fe200048070ff */
[----:B------:R-:W2:Y:S01]  /*4a70*/  MUFU.EX2 R70, R70 ;  /* 0x0000004600467308 */ /* 0x000ea20000000800 */
[----:B-1----:R-:W-:-:S01]  /*4a80*/  FADD.FTZ R6, R66, R11 ;  /* 0x0000000b42067221 */ /* 0x002fc20000010000 */
[----:B------:R-:W-:Y:S01]  /*4a90*/  FADD.FTZ R30, R30, R7 ;  /* 0x000000071e1e7221 */ /* 0x000fe20000010000 */
[----:B------:R-:W-:Y:S01]  /*4aa0*/  F2FP.SATFINITE.E4M3.F32.PACK_AB_MERGE_C R210, R26, R5, R27 ;  /* 0x000000051ad2723e */ /* 0x000fe2000480701b */
[--C-:B------:R-:W-:Y:S01]  /*4ab0*/  IMAD.MOV.U32 R43, RZ, RZ, R119.reuse ;  /* 0x000000ffff2b7224 */ /* 0x100fe200078e0077 */
[----:B------:R-:W-:Y:S01]  /*4ac0*/  F2FP.SATFINITE.E4M3.F32.PACK_AB_MERGE_C R209, R45, R64, R48 ;  /* 0x000000402dd1723e */ /* 0x000fe20004807030 */
[----:B------:R-:W-:-:S02]  /*4ad0*/  IMAD.MOV.U32 R64, RZ, RZ, R119 ;  /* 0x000000ffff407224 */ /* 0x000fc400078e0077 */
[----:B------:R-:W1:Y:S01]  /*4ae0*/  MUFU.EX2 R71, R71 ;  /* 0x0000004700477308 */ /* 0x000e620000000800 */
[----:B0-----:R-:W-:-:S01]  /*4af0*/  FADD.FTZ R3, R67, R6 ;  /* 0x0000000643037221 */ /* 0x001fc20000010000 */
[--C-:B------:R-:W-:Y:S02]  /*4b00*/  IMAD.MOV.U32 R48, RZ, RZ, R119.reuse ;  /* 0x000000ffff307224 */ /* 0x100fe400078e0077 */
[--C-:B------:R-:W-:Y:S02]  /*4b10*/  IMAD.MOV.U32 R45, RZ, RZ, R119.reuse ;  /* 0x000000ffff2d7224 */ /* 0x100fe400078e0077 */
[----:B------:R-:W-:Y:S02]  /*4b20*/  IMAD.MOV.U32 R42, RZ, RZ, R119 ;  /* 0x000000ffff2a7224 */ /* 0x000fe400078e0077 */
[----:B------:R-:W0:Y:S01]  /*4b30*/  MUFU.EX2 R76, R76 ;  /* 0x0000004c004c7308 */ /* 0x000e220000000800 */
[----:B--2---:R-:W-:-:S01]  /*4b40*/  FADD.FTZ R6, R70, R3 ;  /* 0x0000000346067221 */ /* 0x004fc20000010000 */
[----:B------:R-:W-:Y:S01]  /*4b50*/  FADD.FTZ R3, R31, R30 ;  /* 0x0000001e1f037221 */ /* 0x000fe20000010000 */
[----:B------:R-:W-:-:S02]  /*4b60*/  IMAD.MOV.U32 R30, RZ, RZ, R119 ;  /* 0x000000ffff1e7224 */ /* 0x000fc400078e0077 */
[----:B------:R-:W-:Y:S02]  /*4b70*/  IMAD.MOV.U32 R27, RZ, RZ, R119 ;  /* 0x000000ffff1b7224 */ /* 0x000fe400078e0077 */
[----:B------:R-:W-:-:S01]  /*4b80*/  FADD.FTZ R8, R34, R3 ;  /* 0x0000000322087221 */ /* 0x000fc20000010000 */
[----:B------:R-:W-:Y:S01]  /*4b90*/  IMAD.MOV.U32 R26, RZ, RZ, R119 ;  /* 0x000000ffff1a7224 */ /* 0x000fe200078e0077 */
[----:B------:R-:W2:Y:S01]  /*4ba0*/  MUFU.EX2 R77, R77 ;  /* 0x0000004d004d7308 */ /* 0x000ea20000000800 */
[C---:B-1----:R-:W-:Y:S01]  /*4bb0*/  F2FP.SATFINITE.E4M3.F32.PACK_AB_MERGE_C R70, R71.reuse, R70, RZ ;  /* 0x000000464746723e */ /* 0x042fe200048070ff */
[----:B------:R-:W-:Y:S01]  /*4bc0*/  FADD.FTZ R71, R71, R6 ;  /* 0x0000000647477221 */ /* 0x000fe20000010000 */
[----:B------:R-:W-:-:S01]  /*4bd0*/  FADD.FTZ R9, R35, R8 ;  /* 0x0000000823097221 */ /* 0x000fc20000010000 */
[C---:B------:R-:W-:Y:S02]  /*4be0*/  F2FP.SATFINITE.E4M3.F32.PACK_AB_MERGE_C R35, R40.reuse, R35, RZ ;  /* 0x000000232823723e */ /* 0x040fe400048070ff */
[----:B------:R-:W-:Y:S01]  /*4bf0*/  F2FP.SATFINITE.E4M3.F32.PACK_AB_MERGE_C R211, R67, R66, R70 ;  /* 0x0000004243d3723e */ /* 0x000fe20004807046 */
[----:B------:R-:W-:Y:S01]  /*4c00*/  FADD.FTZ R9, R40, R9 ;  /* 0x0000000928097221 */ /* 0x000fe20000010000 */
[----:B------:R-:W1:Y:S01]  /*4c10*/  MUFU.EX2 R62, R62 ;  /* 0x0000003e003e7308 */ /* 0x000e620000000800 */
[----:B0-----:R-:W-:-:S01]  /*4c20*/  FADD.FTZ R6, R76, R71 ;  /* 0x000000474c067221 */ /* 0x001fc20000010000 */
[----:B------:R-:W-:Y:S01]  /*4c30*/  F2FP.SATFINITE.E4M3.F32.PACK_AB_MERGE_C R204, R34, R31, R35 ;  /* 0x0000001f22cc723e */ /* 0x000fe20004807023 */
[----:B------:R-:W-:-:S02]  /*4c40*/  IMAD.MOV.U32 R71, RZ, RZ, R119 ;  /* 0x000000ffff477224 */ /* 0x000fc400078e0077 */
[--C-:B------:R-:W-:Y:S02]  /*4c50*/  IMAD.MOV.U32 R70, RZ, RZ, R119.reuse ;  /* 0x000000ffff467224 */ /* 0x100fe400078e0077 */
[----:B------:R-:W-:Y:S01]  /*4c60*/  IMAD.MOV.U32 R67, RZ, RZ, R119 ;  /* 0x000000ffff437224 */ /* 0x000fe200078e0077 */
[----:B------:R-:W0:Y:S01]  /*4c70*/  MUFU.EX2 R47, R47 ;  /* 0x0000002f002f7308 */ /* 0x000e220000000800 */
[----:B--2---:R-:W-:-:S01]  /*4c80*/  FADD.FTZ R7, R77, R6 ;  /* 0x000000064d077221 */ /* 0x004fc20000010000 */
[--C-:B------:R-:W-:Y:S02]  /*4c90*/  IMAD.MOV.U32 R66, RZ, RZ, R119.reuse ;  /* 0x000000ffff427224 */ /* 0x100fe400078e0077 */
[--C-:B------:R-:W-:Y:S02]  /*4ca0*/  IMAD.MOV.U32 R40, RZ, RZ, R119.reuse ;  /* 0x000000ffff287224 */ /* 0x100fe400078e0077 */
[----:B------:R-:W-:Y:S02]  /*4cb0*/  IMAD.MOV.U32 R35, RZ, RZ, R119 ;  /* 0x000000ffff237224 */ /* 0x000fe400078e0077 */
[----:B------:R-:W2:Y:S01]  /*4cc0*/  MUFU.EX2 R50, R50 ;  /* 0x0000003200327308 */ /* 0x000ea20000000800 */
[----:B-1----:R-:W-:-:S01]  /*4cd0*/  FADD.FTZ R6, R62, R7 ;  /* 0x000000073e067221 */ /* 0x002fc20000010000 */
[----:B------:R-:W-:-:S02]  /*4ce0*/  IMAD.MOV.U32 R34, RZ, RZ, R119 ;  /* 0x000000ffff227224 */ /* 0x000fc400078e0077 */
[----:B------:R-:W-:-:S04]  /*4cf0*/  IMAD.MOV.U32 R31, RZ, RZ, R119 ;  /* 0x000000ffff1f7224 */ /* 0x000fc800078e0077 */
[----:B------:R-:W1:Y:S01]  /*4d00*/  MUFU.EX2 R51, R51 ;  /* 0x0000003300337308 */ /* 0x000e620000000800 */
[C---:B0-----:R-:W-:Y:S01]  /*4d10*/  F2FP.SATFINITE.E4M3.F32.PACK_AB_MERGE_C R62, R47.reuse, R62, RZ ;  /* 0x0000003e2f3e723e */ /* 0x041fe200048070ff */
[----:B------:R-:W-:Y:S01]  /*4d20*/  FADD.FTZ R47, R47, R6 ;  /* 0x000000062f2f7221 */ /* 0x000fe20000010000 */
[----:B------:R-:W-:-:S02]  /*4d30*/  FADD.FTZ R6, R38, R9 ;  /* 0x0000000926067221 */ /* 0x000fc40000010000 */
[----:B------:R-:W-:Y:S01]  /*4d40*/  F2FP.SATFINITE.E4M3.F32.PACK_AB_MERGE_C R205, R77, R76, R62 ;  /* 0x0000004c4dcd723e */ /* 0x000fe2000480703e */
[----:B------:R-:W-:Y:S02]  /*4d50*/  IMAD.MOV.U32 R77, RZ, RZ, R119 ;  /* 0x000000ffff4d7224 */ /* 0x000fe400078e0077 */
[----:B------:R-:W-:Y:S01]  /*4d60*/  FADD.FTZ R10, R39, R6 ;  /* 0x00000006270a7221 */ /* 0x000fe20000010000 */
[----:B------:R-:W0:Y:S01]  /*4d70*/  MUFU.EX2 R54, R54 ;  /* 0x0000003600367308 */ /* 0x000e220000000800 */
[----:B--2---:R-:W-:-:S01]  /*4d80*/  FADD.FTZ R8, R50, R47 ;  /* 0x0000002f32087221 */ /* 0x004fc20000010000 */
[----:B------:R-:W-:-:S02]  /*4d90*/  IMAD.MOV.U32 R76, RZ, RZ, R119 ;  /* 0x000000ffff4c7224 */ /* 0x000fc400078e0077 */
[----:B------:R-:W-:-:S01]  /*4da0*/  FADD.FTZ R9, R41, R10 ;  /* 0x0000000a29097221 */ /* 0x000fc20000010000 */
[C---:B------:R-:W-:Y:S01]  /*4db0*/  F2FP.SATFINITE.E4M3.F32.PACK_AB_MERGE_C R41, R44.reuse, R41, RZ ;  /* 0x000000292c29723e */ /* 0x040fe200048070ff */
[----:B------:R-:W-:Y:S02]  /*4dc0*/  IMAD.MOV.U32 R62, RZ, RZ, R119 ;  /* 0x000000ffff3e7224 */ /* 0x000fe400078e0077 */
[----:B------:R-:W-:Y:S01]  /*4dd0*/  FADD.FTZ R9, R44, R9 ;  /* 0x000000092c097221 */ /* 0x000fe20000010000 */
[----:B------:R-:W2:Y:S01]  /*4de0*/  MUFU.EX2 R55, R55 ;  /* 0x0000003700377308 */ /* 0x000ea20000000800 */
[----:B-1----:R-:W-:-:S01]  /*4df0*/  FADD.FTZ R7, R51, R8 ;  /* 0x0000000833077221 */ /* 0x002fc20000010000 */
[----:B------:R-:W-:Y:S01]  /*4e00*/  F2FP.SATFINITE.E4M3.F32.PACK_AB_MERGE_C R206, R39, R38, R41 ;  /* 0x0000002627ce723e */ /* 0x000fe20004807029 */
[----:B------:R-:W-:-:S01]  /*4e10*/  FADD.FTZ R10, R24, R9 ;  /* 0x00000009180a7221 */ /* 0x000fc20000010000 */
[--C-:B------:R-:W-:Y:S02]  /*4e20*/  IMAD.MOV.U32 R47, RZ, RZ, R119.reuse ;  /* 0x000000ffff2f7224 */ /* 0x100fe400078e0077 */
[----:B------:R-:W-:-:S02]  /*4e30*/  IMAD.MOV.U32 R44, RZ, RZ, R119 ;  /* 0x000000ffff2c7224 */ /* 0x000fc400078e0077 */
[----:B------:R-:W1:Y:S01]  /*4e40*/  MUFU.EX2 R61, R61 ;  /* 0x0000003d003d7308 */ /* 0x000e620000000800 */
[----:B0-----:R-:W-:-:S01]  /*4e50*/  FADD.FTZ R8, R54, R7 ;  /* 0x0000000736087221 */ /* 0x001fc20000010000 */
[----:B------:R-:W-:Y:S01]  /*4e60*/  FADD.FTZ R7, R25, R10 ;  /* 0x0000000a19077221 */ /* 0x000fe20000010000 */
[--C-:B------:R-:W-:Y:S02]  /*4e70*/  IMAD.MOV.U32 R41, RZ, RZ, R119.reuse ;  /* 0x000000ffff297224 */ /* 0x100fe400078e0077 */
[--C-:B------:R-:W-:Y:S02]  /*4e80*/  IMAD.MOV.U32 R39, RZ, RZ, R119.reuse ;  /* 0x000000ffff277224 */ /* 0x100fe400078e0077 */
[----:B------:R-:W-:Y:S01]  /*4e90*/  IMAD.MOV.U32 R38, RZ, RZ, R119 ;  /* 0x000000ffff267224 */ /* 0x000fe200078e0077 */
[----:B------:R0:W3:Y:S01]  /*4ea0*/  MUFU.EX2 R2, R65 ;  /* 0x0000004100027308 */ /* 0x0000e20000000800 */
[----:B--2---:R-:W-:-:S01]  /*4eb0*/  FADD.FTZ R8, R55, R8 ;  /* 0x0000000837087221 */ /* 0x004fc20000010000 */
[----:B------:R-:W-:Y:S01]  /*4ec0*/  F2FP.SATFINITE.E4M3.F32.PACK_AB_MERGE_C R54, R55, R54, RZ ;  /* 0x000000363736723e */ /* 0x000fe200048070ff */
[----:B------:R-:W-:-:S03]  /*4ed0*/  IMAD.MOV.U32 R55, RZ, RZ, R119 ;  /* 0x000000ffff377224 */ /* 0x000fc600078e0077 */
[----:B------:R-:W-:Y:S01]  /*4ee0*/  F2FP.SATFINITE.E4M3.F32.PACK_AB_MERGE_C R207, R51, R50, R54 ;  /* 0x0000003233cf723e */ /* 0x000fe20004807036 */
[----:B------:R-:W-:Y:S01]  /*4ef0*/  IMAD.MOV.U32 R54, RZ, RZ, R119 ;  /* 0x000000ffff367224 */ /* 0x000fe200078e0077 */
[----:B------:R-:W2:Y:S01]  /*4f00*/  MUFU.EX2 R68, R68 ;  /* 0x0000004400447308 */ /* 0x000ea20000000800 */
[----:B-1----:R-:W-:-:S01]  /*4f10*/  FADD.FTZ R5, R61, R8 ;  /* 0x000000083d057221 */ /* 0x002fc20000010000 */
[----:B------:R-:W-:Y:S01]  /*4f20*/  FADD.FTZ R8, R28, R7 ;  /* 0x000000071c087221 */ /* 0x000fe20000010000 */
[--C-:B0-----:R-:W-:Y:S02]  /*4f30*/  IMAD.MOV.U32 R65, RZ, RZ, R119.reuse ;  /* 0x000000ffff417224 */ /* 0x101fe400078e0077 */
[--C-:B------:R-:W-:Y:S02]  /*4f40*/  IMAD.MOV.U32 R51, RZ, RZ, R119.reuse ;  /* 0x000000ffff337224 */ /* 0x100fe400078e0077 */
[----:B------:R-:W-:Y:S01]  /*4f50*/  IMAD.MOV.U32 R50, RZ, RZ, R119 ;  /* 0x000000ffff327224 */ /* 0x000fe200078e0077 */
[----:B------:R-:W0:Y:S01]  /*4f60*/  MUFU.EX2 R29, R29 ;  /* 0x0000001d001d7308 */ /* 0x000e220000000800 */
[----:B---3--:R-:W-:-:S07]  /*4f70*/  FADD.FTZ R5, R2, R5 ;  /* 0x0000000502057221 */ /* 0x008fce0000010000 */
[----:B------:R1:W3:Y:S01]  /*4f80*/  MUFU.EX2 R3, R80 ;  /* 0x0000005000037308 */ /* 0x0002e20000000800 */
[----:B--2---:R-:W-:-:S07]  /*4f90*/  FADD.FTZ R10, R68, R5 ;  /* 0x00000005440a7221 */ /* 0x004fce0000010000 */
[----:B------:R-:W2:Y:S01]  /*4fa0*/  MUFU.EX2 R32, R32 ;  /* 0x0000002000207308 */ /* 0x000ea20000000800 */
[C---:B0-----:R-:W-:Y:S01]  /*4fb0*/  F2FP.SATFINITE.E4M3.F32.PACK_AB_MERGE_C R28, R29.reuse, R28, RZ ;  /* 0x0000001c1d1c723e */ /* 0x041fe200048070ff */
[----:B------:R-:W-:Y:S01]  /*4fc0*/  FADD.FTZ R29, R29, R8 ;  /* 0x000000081d1d7221 */ /* 0x000fe20000010000 */
[--C-:B-1----:R-:W-:Y:S02]  /*4fd0*/  IMAD.MOV.U32 R80, RZ, RZ, R119.reuse ;  /* 0x000000ffff507224 */ /* 0x102fe400078e0077 */
[----:B------:R-:W-:Y:S01]  /*4fe0*/  F2FP.SATFINITE.E4M3.F32.PACK_AB_MERGE_C R200, R25, R24, R28 ;  /* 0x0000001819c8723e */ /* 0x000fe2000480701c */
[----:B------:R-:W-:Y:S02]  /*4ff0*/  IMAD.MOV.U32 R28, RZ, RZ, R119 ;  /* 0x000000ffff1c7224 */ /* 0x000fe400078e0077 */
[----:B------:R-:W0:Y:S01]  /*5000*/  MUFU.EX2 R69, R69 ;  /* 0x0000004500457308 */ /* 0x000e220000000800 */
[----:B---3--:R-:W-:-:S01]  /*5010*/  FADD.FTZ R10, R3, R10 ;  /* 0x0000000a030a7221 */ /* 0x008fc20000010000 */
[----:B------:R-:W-:Y:S01]  /*5020*/  F2FP.SATFINITE.E4M3.F32.PACK_AB_MERGE_C R68, R3, R68, RZ ;  /* 0x000000440344723e */ /* 0x000fe200048070ff */
[----:B------:R-:W-:-:S02]  /*5030*/  IMAD.MOV.U32 R25, RZ, RZ, R119 ;  /* 0x000000ffff197224 */ /* 0x000fc400078e0077 */
[--C-:B------:R-:W-:Y:S01]  /*5040*/  IMAD.MOV.U32 R24, RZ, RZ, R119.reuse ;  /* 0x000000ffff187224 */ /* 0x100fe200078e0077 */
[----:B------:R-:W-:Y:S01]  /*5050*/  F2FP.SATFINITE.E4M3.F32.PACK_AB_MERGE_C R201, R2, R61, R68 ;  /* 0x0000003d02c9723e */ /* 0x000fe20004807044 */
[----:B------:R-:W-:Y:S01]  /*5060*/  IMAD.MOV.U32 R68, RZ, RZ, R119 ;  /* 0x000000ffff447224 */ /* 0x000fe200078e0077 */
[----:B------:R-:W-:Y:S01]  /*5070*/  MUFU.EX2 R36, R36 ;  /* 0x0000002400247308 */ /* 0x000fe20000000800 */
[----:B--2---:R-:W-:-:S01]  /*5080*/  FADD.FTZ R8, R32, R29 ;  /* 0x0000001d20087221 */ /* 0x004fc20000010000 */
[--C-:B------:R-:W-:Y:S02]  /*5090*/  IMAD.MOV.U32 R61, RZ, RZ, R119.reuse ;  /* 0x000000ffff3d7224 */ /* 0x100fe400078e0077 */
[----:B------:R-:W-:-:S04]  /*50a0*/  IMAD.MOV.U32 R29, RZ, RZ, R119 ;  /* 0x000000ffff1d7224 */ /* 0x000fc800078e0077 */
[----:B------:R-:W1:Y:S01]  /*50b0*/  MUFU.EX2 R37, R37 ;  /* 0x0000002500257308 */ /* 0x000e620000000800 */
[----:B0-----:R-:W-:-:S07]  /*50c0*/  FADD.FTZ R3, R69, R10 ;  /* 0x0000000a45037221 */ /* 0x001fce0000010000 */
[----:B------:R-:W0:Y:S08]  /*50d0*/  MUFU.EX2 R33, R33 ;  /* 0x0000002100217308 */ /* 0x000e300000000800 */
[----:B------:R2:W3:Y:S01]  /*50e0*/  MUFU.EX2 R6, R81 ;  /* 0x0000005100067308 */ /* 0x0004e20000000800 */
[----:B-1----:R-:W-:-:S07]  /*50f0*/  F2FP.SATFINITE.E4M3.F32.PACK_AB_MERGE_C R2, R37, R36, RZ ;  /* 0x000000242502723e */ /* 0x002fce00048070ff */
[----:B------:R-:W1:Y:S01]  /*5100*/  MUFU.EX2 R84, R84 ;  /* 0x0000005400547308 */ /* 0x000e620000000800 */
[----:B0-----:R-:W-:-:S01]  /*5110*/  FADD.FTZ R5, R33, R8 ;  /* 0x0000000821057221 */ /* 0x001fc20000010000 */
[----:B------:R-:W-:Y:S01]  /*5120*/  F2FP.SATFINITE.E4M3.F32.PACK_AB_MERGE_C R202, R33, R32, R2 ;  /* 0x0000002021ca723e */ /* 0x000fe20004807002 */
[----:B--2---:R-:W-:Y:S02]  /*5130*/  IMAD.MOV.U32 R81, RZ, RZ, R119 ;  /* 0x000000ffff517224 */ /* 0x004fe400078e0077 */
[----:B------:R-:W-:Y:S01]  /*5140*/  FADD.FTZ R36, R36, R5 ;  /* 0x0000000524247221 */ /* 0x000fe20000010000 */
[----:B------:R-:W-:Y:S02]  /*5150*/  IMAD.MOV.U32 R33, RZ, RZ, R119 ;  /* 0x000000ffff217224 */ /* 0x000fe400078e0077 */
[----:B------:R-:W0:Y:S01]  /*5160*/  MUFU.EX2 R85, R85 ;  /* 0x0000005500557308 */ /* 0x000e220000000800 */
[----:B---3--:R-:W-:-:S01]  /*5170*/  FADD.FTZ R3, R6, R3 ;  /* 0x0000000306037221 */ /* 0x008fc20000010000 */
[----:B------:R-:W-:-:S03]  /*5180*/  IMAD.MOV.U32 R32, RZ, RZ, R119 ;  /* 0x000000ffff207224 */ /* 0x000fc600078e0077 */
[----:B-1----:R-:W-:Y:S01]  /*5190*/  FADD.FTZ R2, R84, R3 ;  /* 0x0000000354027221 */ /* 0x002fe20000010000 */
[----:B------:R-:W-:-:S01]  /*51a0*/  FADD.FTZ R3, R37, R36 ;  /* 0x0000002425037221 */ /* 0x000fc20000010000 */
[--C-:B------:R-:W-:Y:S02]  /*51b0*/  IMAD.MOV.U32 R37, RZ, RZ, R119.reuse ;  /* 0x000000ffff257224 */ /* 0x100fe400078e0077 */
[----:B------:R-:W-:Y:S01]  /*51c0*/  IMAD.MOV.U32 R36, RZ, RZ, R119 ;  /* 0x000000ffff247224 */ /* 0x000fe200078e0077 */
[C---:B0-----:R-:W-:Y:S01]  /*51d0*/  F2FP.SATFINITE.E4M3.F32.PACK_AB_MERGE_C R7, R85.reuse, R84, RZ ;  /* 0x000000545507723e */ /* 0x041fe200048070ff */
[----:B------:R-:W-:-:S01]  /*51e0*/  FADD.FTZ R2, R85, R2 ;  /* 0x0000000255027221 */ /* 0x000fc20000010000 */
[----:B------:R-:W-:Y:S02]  /*51f0*/  IMAD.MOV.U32 R85, RZ, RZ, R119 ;  /* 0x000000ffff557224 */ /* 0x000fe400078e0077 */
[----:B------:R-:W-:Y:S01]  /*5200*/  F2FP.SATFINITE.E4M3.F32.PACK_AB_MERGE_C R203, R6, R69, R7 ;  /* 0x0000004506cb723e */ /* 0x000fe20004807007 */
[----:B------:R-:W-:-:S02]  /*5210*/  IMAD.MOV.U32 R84, RZ, RZ, R119 ;  /* 0x000000ffff547224 */ /* 0x000fc400078e0077 */
        /* <DEDUP_REMOVED lines=53> */
[----:B------:R-:W-:-:S05]  /*5570*/  UMOV UR58, UR56 ;  /* 0x00000038003a7c82 */ /* 0x000fca0008000000 */
.L_x_2049:
[----:B------:R-:W-:Y:S01]  /*5580*/  ISETP.NE.AND P3, PT, RZ, UR44, PT ;  /* 0x0000002cff007c0c */ /* 0x000fe2000bf65270 */
[----:B------:R-:W-:-:S04]  /*5590*/  UISETP.NE.AND UP0, UPT, UR58, 0x1, UPT ;  /* 0x000000013a00788c */ /* 0x000fc8000bf05270 */
[----:B------:R-:W-:-:S04]  /*55a0*/  USEL UR46, URZ, 0x1, UP0 ;  /* 0x000000013f2e7887 */ /* 0x000fc80008000000 */
[----:B------:R-:W-:-:S04]  /*55b0*/  ULOP3.LUT UR46, UR59, UR46, URZ, 0x3c, !UPT ;  /* 0x0000002e3b2e7292 */ /* 0x000fc8000f8e3c3f */
[----:B------:R-:W-:Y:S08]  /*55c0*/  @P3 BRA `(.L_x_2040) ;  /* 0x0000000000383947 */ /* 0x000ff00003800000 */
[----:B------:R-:W-:Y:S05]  /*55d0*/  @!P0 BRA `(.L_x_2041) ;  /* 0x0000000000048947 */ /* 0x000fea0003800000 */
[----:B------:R-:W-:Y:S01]  /*55e0*/  BPT.TRAP 0x1 ;  /* 0x000000040000795c */ /* 0x000fe20000300000 */
.L_x_2041:
        /* <DEDUP_REMOVED lines=9> */
.L_x_2042:
[----:B-1----:R-:W-:Y:S05]  /*5680*/  @P2 BRA `(.L_x_2040) ;  /* 0x0000000000082947 */ /* 0x002fea0003800000 */
[----:B------:R-:W1:Y:S02]  /*5690*/  SYNCS.PHASECHK.TRANS64.TRYWAIT P2, [UR6+0x33430], R0 ;  /* 0x03343000ff0075a7 */ /* 0x000e640008040146 */
[----:B-1----:R-:W-:Y:S05]  /*56a0*/  @!P2 BRA `(.L_x_2043) ;  /* 0x000000f400f4a947 */ /* 0x002fea0003800000 */
.L_x_2040:
        /* <DEDUP_REMOVED lines=189> */
.L_x_2045:
[----:B------:R-:W-:Y:S01]  /*6280*/  ULEA UR6, UR58, UR41, 0x3 ;  /* 0x000000293a067291 */ /* 0x000fe2000f8e183f */
[----:B------:R-:W-:-:S05]  /*6290*/  IMAD.U32 R0, RZ, RZ, UR59 ;  /* 0x0000003bff007e24 */ /* 0x000fca000f8e00ff */
[----:B------:R-:W-:-:S04]  /*62a0*/  SHF.L.U32 R0, R0, 0x1f, RZ ;  /* 0x0000001f00007819 */ /* 0x000fc800000006ff */
[----:B------:R0:W1:Y:S01]  /*62b0*/  SYNCS.PHASECHK.TRANS64.TRYWAIT P2, [UR6+0x33450], R0 ;  /* 0x03345000ff0075a7 */ /* 0x0000620008040146 */
[----:B------:R-:W-:Y:S05]  /*62c0*/  @!P0 BRA `(.L_x_2046) ;  /* 0x0000000000048947 */ /* 0x000fea0003800000 */
[----:B------:R-:W-:Y:S01]  /*62d0*/  BPT.TRAP 0x1 ;  /* 0x000000040000795c */ /* 0x000fe20000300000 */
.L_x_2046:
[----:B-1----:R-:W-:Y:S05]  /*62e0*/  @P2 BRA `(.L_x_2044) ;  /* 0x0000000000082947 */ /* 0x002fea0003800000 */
[----:B------:R-:W1:Y:S02]  /*62f0*/  SYNCS.PHASECHK.TRANS64.TRYWAIT P2, [UR6+0x33450], R0 ;  /* 0x03345000ff0075a7 */ /* 0x000e640008040146 */
[----:B-1----:R-:W-:Y:S05]  /*6300*/  @!P2 BRA `(.L_x_2047) ;  /* 0x000000e800f4a947 */ /* 0x002fea0003800000 */
.L_x_2044:
[----:B------:R-:W-:Y:S01]  /*6310*/  USHF.L.U32 UR6, UR52, 0x7, URZ ;  /* 0x0000000734067899 */ /* 0x000fe2000800063f */
[----:B01----:R-:W-:Y:S01]  /*6320*/  IMAD.MOV.U32 R0, RZ, RZ, -0x2 ;  /* 0xfffffffeff007424 */ /* 0x003fe200078e00ff */
[----:B------:R-:W-:Y:S01]  /*6330*/  WARPGROUP.ARRIVE ;  /* 0x00000000000079c5 */ /* 0x000fe20000000000 */
[----:B------:R-:W-:Y:S01]  /*6340*/  IMAD.U32 R11, RZ, RZ, UR38 ;  /* 0x00000026ff0b7e24 */ /* 0x000fe2000f8e00ff */
[----:B------:R-:W-:-:S04]  /*6350*/  UIMAD UR6, UR57, -0xa0, UR6 ;  /* 0xffffff60390678a4 */ /* 0x000fc8000f8e0206 */
[----:B------:R-:W-:Y:S02]  /*6360*/  UIADD3 UR7, UR6, 0x1, UR50 ;  /* 0x0000000106077890 */ /* 0x000fe4000fffe032 */
[----:B------:R-:W-:Y:S02]  /*6370*/  UIADD3 UR6, UR41, 0x200, URZ ;  /* 0x0000020029067890 */ /* 0x000fe4000fffe03f */
[----:B------:R-:W-:Y:S02]  /*6380*/  UIADD3 UR7, UR7, -UR51, URZ ;  /* 0x8000003307077290 */ /* 0x000fe4000fffe03f */
[----:B------:R-:W-:-:S04]  /*6390*/  USHF.R.U32.HI UR6, URZ, 0x4, UR6 ;  /* 0x000000043f067899 */ /* 0x000fc80008011606 */
[----:B------:R-:W-:Y:S01]  /*63a0*/  ULOP3.LUT UR6, UR6, 0x3fff, URZ, 0xc0, !UPT ;  /* 0x00003fff06067892 */ /* 0x000fe2000f8ec03f */
[----:B------:R-:W-:Y:S01]  /*63b0*/  IMAD R7, R17, R0, UR7 ;  /* 0x0000000711077e24 */ /* 0x000fe2000f8e0200 */
[----:B------:R-:W-:Y:S02]  /*63c0*/  UMOV UR7, 0xc0000010 ;  /* 0xc000001000077882 */ /* 0x000fe40000000000 */
[----:B------:R-:W-:Y:S01]  /*63d0*/  ULOP3.LUT UR6, UR6, 0x10000, URZ, 0xfc, !UPT ;  /* 0x0001000006067892 */ /* 0x000fe2000f8efc3f */
[----:B------:R-:W-:-:S03]  /*63e0*/  IMAD.IADD R4, R22, 0x1, R7 ;  /* 0x0000000116047824 */ /* 0x000fc600078e0207 */
[----:B------:R-:W-:Y:S02]  /*63f0*/  UIMAD UR10, UR58, 0x780, UR6 ;  /* 0x000007803a0a78a4 */ /* 0x000fe4000f8e0206 */
[C---:B------:R-:W-:Y:S02]  /*6400*/  ISETP.GT.AND P2, PT, R4.reuse, RZ, PT ;  /* 0x000000ff0400720c */ /* 0x040fe40003f44270 */
[----:B------:R-:W-:Y:S02]  /*6410*/  ISETP.GT.AND P3, PT, R4, 0x1, PT ;  /* 0x000000010400780c */ /* 0x000fe40003f64270 */
[----:B------:R-:W-:Y:S01]  /*6420*/  FSEL R184, R184, -INF , P2 ;  /* 0xff800000b8b87808 */ /* 0x000fe20001000000 */
[----:B------:R-:W-:Y:S01]  /*6430*/  UMOV UR6, UR10 ;  /* 0x0000000a00067c82 */ /* 0x000fe20008000000 */
[----:B------:R-:W-:Y:S01]  /*6440*/  ISETP.GT.AND P2, PT, R4, 0x8, PT ;  /* 0x000000080400780c */ /* 0x000fe20003f44270 */
[----:B------:R-:W-:Y:S01]  /*6450*/  QGMMA.64x192x32.F32.E4M3.E4M3 R24, R216, gdesc[UR4], R24, gsb0 ;  /* 0x02e00004d8187df3 */ /* 0x000fe20008000818 */
[----:B------:R-:W-:Y:S01]  /*6460*/  FSEL R185, R185, -INF , P3 ;  /* 0xff800000b9b97808 */ /* 0x000fe20001800000 */
[----:B------:R-:W-:Y:S01]  /*6470*/  UIADD3 UR6, UR10, 0x180, URZ ;  /* 0x000001800a067890 */ /* 0x000fe2000fffe03f */
[----:B------:R-:W-:Y:S01]  /*6480*/  FMNMX.FTZ R0, R184, R5, !PT ;  /* 0x00000005b8007209 */ /* 0x000fe20007810000 */
[----:B------:R-:W-:Y:S01]  /*6490*/  UMOV UR7, 0xc0000010 ;  /* 0xc000001000077882 */ /* 0x000fe20000000000 */
        /* <DEDUP_REMOVED lines=100> */
[----:B------:R-:W-:Y:S01]  /*6ae0*/  FSEL R125, R125, -INF , P3 ;  /* 0xff8000007d7d7808 */ /* 0x000fe20001800000 */
[----:B------:R-:W-:Y:S02]  /*6af0*/  WARPGROUP.DEPBAR.LE gsb0, 0x0 ;  /* 0x00008000000079c5 */ /* 0x000fe40000010000 */
[----:B------:R-:W-:Y:S01]  /*6b00*/  WARPGROUP.ARRIVE ;  /* 0x00000000000079c5 */ /* 0x000fe20000000000 */
[----:B------:R-:W-:-:S02]  /*6b10*/  FMNMX.FTZ R0, R124, R7, !PT ;  /* 0x000000077c007209 */ /* 0x000fc40007810000 */
[----:B------:R-:W-:Y:S02]  /*6b20*/  ISETP.GT.AND P3, PT, R4, 0x91, PT ;  /* 0x000000910400780c */ /* 0x000fe40003f64270 */
[----:B------:R-:W-:Y:S01]  /*6b30*/  FSEL R128, R128, -INF , P2 ;  /* 0xff80000080807808 */ /* 0x000fe20001000000 */
[----:B------:R-:W-:Y:S01]  /*6b40*/  QGMMA.64x192x32.F32.E4M3.E4M3 R24, R212, gdesc[UR4], R24, gsb0 ;  /* 0x02e00004d4187df3 */ /* 0x000fe20008000818 */
[----:B------:R-:W-:Y:S01]  /*6b50*/  FMNMX.FTZ R7, R125, R0, !PT ;  /* 0x000000007d077209 */ /* 0x000fe20007810000 */
[----:B------:R-:W-:Y:S01]  /*6b60*/  UIADD3 UR6, UR10, 0x300, URZ ;  /* 0x000003000a067890 */ /* 0x000fe2000fffe03f */
[----:B------:R-:W-:Y:S01]  /*6b70*/  ISETP.GT.AND P2, PT, R4, 0x98, PT ;  /* 0x000000980400780c */ /* 0x000fe20003f44270 */
[----:B------:R-:W-:Y:S01]  /*6b80*/  UMOV UR7, 0xc0000010 ;  /* 0xc000001000077882 */ /* 0x000fe20000000000 */
[----:B------:R-:W-:Y:S02]  /*6b90*/  FSEL R129, R129, -INF , P3 ;  /* 0xff80000081817808 */ /* 0x000fe40001800000 */
[----:B------:R-:W-:-:S02]  /*6ba0*/  FMNMX.FTZ R0, R128, R7, !PT ;  /* 0x0000000780007209 */ /* 0x000fc40007810000 */
[C---:B------:R-:W-:Y:S01]  /*6bb0*/  ISETP.GT.AND P3, PT, R4.reuse, 0x99, PT ;  /* 0x000000990400780c */ /* 0x040fe20003f64270 */
[----:B------:R-:W-:Y:S01]  /*6bc0*/  VIADD R4, R4, 0x8 ;  /* 0x0000000804047836 */ /* 0x000fe20000000000 */
[----:B------:R-:W-:Y:S02]  /*6bd0*/  FSEL R132, R132, -INF , P2 ;  /* 0xff80000084847808 */ /* 0x000fe40001000000 */
[----:B------:R-:W-:Y:S02]  /*6be0*/  FMNMX.FTZ R7, R129, R0, !PT ;  /* 0x0000000081077209 */ /* 0x000fe40007810000 */
[----:B------:R-:W-:Y:S02]  /*6bf0*/  FSEL R133, R133, -INF , P3 ;  /* 0xff80000085857808 */ /* 0x000fe40001800000 */
[----:B------:R-:W-:Y:S02]  /*6c00*/  FMNMX.FTZ R0, R132, R7, !PT ;  /* 0x0000000784007209 */ /* 0x000fe40007810000 */
[----:B------:R-:W-:-:S02]  /*6c10*/  ISETP.GT.AND P3, PT, R4, RZ, PT ;  /* 0x000000ff0400720c */ /* 0x000fc40003f64270 */
[----:B------:R-:W-:Y:S02]  /*6c20*/  FMNMX.FTZ R9, R133, R0, !PT ;  /* 0x0000000085097209 */ /* 0x000fe40007810000 */
[----:B------:R-:W-:Y:S02]  /*6c30*/  ISETP.GT.AND P4, PT, R4, 0x1, PT ;  /* 0x000000010400780c */ /* 0x000fe40003f84270 */
[----:B------:R-:W-:Y:S01]  /*6c40*/  FSEL R15, R186, -INF , P3 ;  /* 0xff800000ba0f7808 */ /* 0x000fe20001800000 */
[----:B------:R-:W0:Y:S01]  /*6c50*/  SHFL.BFLY PT, R0, R9, 0x2, 0x1f ;  /* 0x0c401f0009007f89 */ /* 0x000e2200000e0000 */
[----:B------:R-:W-:Y:S02]  /*6c60*/  ISETP.GT.AND P3, PT, R4, 0x8, PT ;  /* 0x000000080400780c */ /* 0x000fe40003f64270 */
        /* <DEDUP_REMOVED lines=8> */
[C---:B------:R-:W-:Y:S02]  /*6cf0*/  ISETP.GT.AND P3, PT, R4.reuse, 0x18, PT ;  /* 0x000000180400780c */ /* 0x040fe40003f64270 */
[----:B------:R-:W-:Y:S02]  /*6d00*/  FSEL R195, R195, -INF , P4 ;  /* 0xff800000c3c37808 */ /* 0x000fe40002000000 */
[----:B------:R-:W-:Y:S02]  /*6d10*/  ISETP.GT.AND P4, PT, R4, 0x19, PT ;  /* 0x000000190400780c */ /* 0x000fe40003f84270 */
[----:B0-----:R-:W-:Y:S02]  /*6d20*/  FMNMX.FTZ R10, R9, R0, !PT ;  /* 0x00000000090a7209 */ /* 0x001fe40007810000 */
[----:B------:R-:W-:Y:S02]  /*6d30*/  FSEL R198, R198, -INF , P3 ;  /* 0xff800000c6c67808 */ /* 0x000fe40001800000 */
[----:B------:R-:W-:Y:S01]  /*6d40*/  FSEL R199, R199, -INF , P4 ;  /* 0xff800000c7c77808 */ /* 0x000fe20002000000 */
[----:B------:R-:W0:Y:S01]  /*6d50*/  SHFL.BFLY PT, R7, R10, 0x1, 0x1f ;  /* 0x0c201f000a077f89 */ /* 0x000e2200000e0000 */
[----:B------:R-:W-:-:S02]  /*6d60*/  ISETP.GT.AND P3, PT, R4, 0x20, PT ;  /* 0x000000200400780c */ /* 0x000fc40003f64270 */
[----:B------:R-:W-:Y:S02]  /*6d70*/  ISETP.GT.AND P4, PT, R4, 0x21, PT ;  /* 0x000000210400780c */ /* 0x000fe40003f84270 */
[----:B------:R-:W-:Y:S02]  /*6d80*/  FSEL R170, R170, -INF , P3 ;  /* 0xff800000aaaa7808 */ /* 0x000fe40001800000 */
[----:B------:R-:W-:-:S04]  /*6d90*/  ISETP.GT.AND P3, PT, R4, 0x28, PT ;  /* 0x000000280400780c */ /* 0x000fc80003f64270 */
[----:B------:R-:W-:Y:S02]  /*6da0*/  FSEL R174, R174, -INF , P3 ;  /* 0xff800000aeae7808 */ /* 0x000fe40001800000 */
[----:B------:R-:W-:-:S04]  /*6db0*/  ISETP.GT.AND P3, PT, R4, 0x30, PT ;  /* 0x000000300400780c */ /* 0x000fc80003f64270 */
[----:B------:R-:W-:Y:S02]  /*6dc0*/  FSEL R178, R178, -INF , P3 ;  /* 0xff800000b2b27808 */ /* 0x000fe40001800000 */
[----:B------:R-:W-:-:S04]  /*6dd0*/  ISETP.GT.AND P3, PT, R4, 0x38, PT ;  /* 0x000000380400780c */ /* 0x000fc80003f64270 */
[----:B------:R-:W-:Y:S02]  /*6de0*/  FSEL R182, R182, -INF , P3 ;  /* 0xff800000b6b67808 */ /* 0x000fe40001800000 */
[----:B0-----:R-:W-:Y:S02]  /*6df0*/  FMNMX.FTZ R0, R10, R7, !PT ;  /* 0x000000070a007209 */ /* 0x001fe40007810000 */
[----:B------:R-:W-:Y:S02]  /*6e00*/  ISETP.GT.AND P3, PT, R4, 0x40, PT ;  /* 0x000000400400780c */ /* 0x000fe40003f64270 */
[C---:B------:R-:W-:Y:S01]  /*6e10*/  FSETP.NEU.FTZ.AND P2, PT, R0.reuse, -INF , PT ;  /* 0xff8000000000780b */ /* 0x040fe20003f5d000 */
[----:B------:R-:W-:-:S01]  /*6e20*/  FFMA.FTZ R7, R0, R11, -8 ;  /* 0xc100000000077423 */ /* 0x000fc2000001000b */
[----:B------:R-:W-:Y:S02]  /*6e30*/  FSEL R154, R154, -INF , P3 ;  /* 0xff8000009a9a7808 */ /* 0x000fe40001800000 */
[----:B------:R-:W-:-:S02]  /*6e40*/  ISETP.GT.AND P3, PT, R4, 0x48, PT ;  /* 0x000000480400780c */ /* 0x000fc40003f64270 */
[----:B------:R-:W-:Y:S02]  /*6e50*/  FSEL R7, R7, RZ, P2 ;  /* 0x000000ff07077208 */ /* 0x000fe40001000000 */
[----:B------:R-:W-:Y:S02]  /*6e60*/  FSEL R158, R158, -INF , P3 ;  /* 0xff8000009e9e7808 */ /* 0x000fe40001800000 */
[----:B------:R-:W-:Y:S01]  /*6e70*/  ISETP.GT.AND P3, PT, R4, 0x50, PT ;  /* 0x000000500400780c */ /* 0x000fe20003f64270 */
[----:B------:R-:W-:-:S01]  /*6e80*/  FFMA.FTZ R185, R185, UR38, -R7 ;  /* 0x00000026b9b97c23 */ /* 0x000fc20008010807 */
[--C-:B------:R-:W-:Y:S01]  /*6e90*/  FFMA.FTZ R8, R184, UR38, -R7.reuse ;  /* 0x00000026b8087c23 */ /* 0x100fe20008010807 */
[----:B------:R-:W-:-:S01]  /*6ea0*/  FFMA.FTZ R184, R168, UR38, -R7 ;  /* 0x00000026a8b87c23 */ /* 0x000fc20008010807 */
[--C-:B------:R-:W-:Y:S01]  /*6eb0*/  FFMA.FTZ R186, R173, UR38, -R7.reuse ;  /* 0x00000026adba7c23 */ /* 0x100fe20008010807 */
[----:B------:R0:W-:Y:S01]  /*6ec0*/  MUFU.EX2 R9, R185 ;  /* 0x000000b900097308 */ /* 0x0001e20000000800 */
[----:B------:R-:W-:-:S01]  /*6ed0*/  FFMA.FTZ R188, R188, UR38, -R7 ;  /* 0x00000026bcbc7c23 */ /* 0x000fc20008010807 */
[----:B------:R-:W-:Y:S01]  /*6ee0*/  FSEL R162, R162, -INF , P3 ;  /* 0xff800000a2a27808 */ /* 0x000fe20001800000 */
[----:B------:R-:W-:-:S01]  /*6ef0*/  FFMA.FTZ R11, R189, UR38, -R7 ;  /* 0x00000026bd0b7c23 */ /* 0x000fc20008010807 */
[----:B------:R-:W-:Y:S01]  /*6f00*/  ISETP.GT.AND P3, PT, R4, 0x58, PT ;  /* 0x000000580400780c */ /* 0x000fe20003f64270 */
[----:B------:R-:W-:-:S01]  /*6f10*/  FFMA.FTZ R12, R192, UR38, -R7 ;  /* 0x00000026c00c7c23 */ /* 0x000fc20008010807 */
[--C-:B------:R-:W-:Y:S01]  /*6f20*/  FFMA.FTZ R13, R193, UR38, -R7.reuse ;  /* 0x00000026c10d7c23 */ /* 0x100fe20008010807 */
[----:B------:R-:W-:-:S01]  /*6f30*/  FFMA.FTZ R14, R196, UR38, -R7 ;  /* 0x00000026c40e7c23 */ /* 0x000fc20008010807 */
[----:B------:R1:W-:Y:S01]  /*6f40*/  MUFU.EX2 R10, R188 ;  /* 0x000000bc000a7308 */ /* 0x0003e20000000800 */
[----:B0-----:R-:W-:Y:S01]  /*6f50*/  FMNMX.FTZ R185, R187, R20, !PT ;  /* 0x00000014bbb97209 */ /* 0x001fe20007810000 */
[--C-:B------:R-:W-:Y:S01]  /*6f60*/  FFMA.FTZ R21, R197, UR38, -R7.reuse ;  /* 0x00000026c5157c23 */ /* 0x100fe20008010807 */
[----:B------:R-:W-:Y:S01]  /*6f70*/  FSEL R166, R166, -INF , P3 ;  /* 0xff800000a6a67808 */ /* 0x000fe20001800000 */
[--C-:B------:R-:W-:Y:S01]  /*6f80*/  FFMA.FTZ R169, R169, UR38, -R7.reuse ;  /* 0x00000026a9a97c23 */ /* 0x100fe20008010807 */
[----:B------:R-:W-:Y:S01]  /*6f90*/  FMNMX.FTZ R168, R190, R185, !PT ;  /* 0x000000b9bea87209 */ /* 0x000fe20007810000 */
[--C-:B------:R-:W-:Y:S01]  /*6fa0*/  FFMA.FTZ R152, R152, UR38, -R7.reuse ;  /* 0x0000002698987c23 */ /* 0x100fe20008010807 */
[----:B------:R-:W-:Y:S01]  /*6fb0*/  ISETP.GT.AND P3, PT, R4, 0x60, PT ;  /* 0x000000600400780c */ /* 0x000fe20003f64270 */
[----:B------:R0:W-:Y:S01]  /*6fc0*/  MUFU.EX2 R20, R184 ;  /* 0x000000b800147308 */ /* 0x0001e20000000800 */
[----:B------:R-:W-:Y:S01]  /*6fd0*/  FMNMX.FTZ R185, R191, R168, !PT ;  /* 0x000000a8bfb97209 */ /* 0x000fe20007810000 */
[--C-:B-1----:R-:W-:Y:S01]  /*6fe0*/  FFMA.FTZ R188, R176, UR38, -R7.reuse ;  /* 0x00000026b0bc7c23 */ /* 0x102fe20008010807 */
[----:B------:R-:W-:Y:S01]  /*6ff0*/  FSEL R138, R138, -INF , P3 ;  /* 0xff8000008a8a7808 */ /* 0x000fe20001800000 */
[--C-:B------:R-:W-:Y:S01]  /*7000*/  FFMA.FTZ R153, R153, UR38, -R7.reuse ;  /* 0x0000002699997c23 */ /* 0x100fe20008010807 */
[----:B------:R-:W-:Y:S01]  /*7010*/  FMNMX.FTZ R168, R194, R185, !PT ;  /* 0x000000b9c2a87209 */ /* 0x000fe20007810000 */
[--C-:B------:R-:W-:Y:S01]  /*7020*/  FFMA.FTZ R156, R156, UR38, -R7.reuse ;  /* 0x000000269c9c7c23 */ /* 0x100fe20008010807 */
[----:B------:R-:W-:Y:S01]  /*7030*/  ISETP.GT.AND P3, PT, R4, 0x68, PT ;  /* 0x000000680400780c */ /* 0x000fe20003f64270 */
[--C-:B------:R-:W-:Y:S01]  /*7040*/  FFMA.FTZ R120, R120, UR38, -R7.reuse ;  /* 0x0000002678787c23 */ /* 0x100fe20008010807 */
[----:B------:R-:W-:Y:S01]  /*7050*/  FMNMX.FTZ R185, R195, R168, !PT ;  /* 0x000000a8c3b97209 */ /* 0x000fe20007810000 */
[--C-:B0-----:R-:W-:Y:S01]  /*7060*/  FFMA.FTZ R184, R172, UR38, -R7.reuse ;  /* 0x00000026acb87c23 */ /* 0x101fe20008010807 */
[----:B------:R-:W-:Y:S01]  /*7070*/  FSEL R142, R142, -INF , P3 ;  /* 0xff8000008e8e7808 */ /* 0x000fe20001800000 */
[--C-:B------:R-:W-:Y:S01]  /*7080*/  FFMA.FTZ R121, R121, UR38, -R7.reuse ;  /* 0x0000002679797c23 */ /* 0x100fe20008010807 */
[----:B------:R-:W-:Y:S01]  /*7090*/  FMNMX.FTZ R172, R198, R185, !PT ;  /* 0x000000b9c6ac7209 */ /* 0x000fe20007810000 */
[----:B------:R-:W-:Y:S01]  /*70a0*/  MUFU.EX2 R168, R184 ;  /* 0x000000b800a87308 */ /* 0x000fe20000000800 */
[----:B------:R-:W-:Y:S01]  /*70b0*/  ISETP.GT.AND P3, PT, R4, 0x70, PT ;  /* 0x000000700400780c */ /* 0x000fe20003f64270 */
[--C-:B------:R-:W-:Y:S01]  /*70c0*/  FFMA.FTZ R124, R124, UR38, -R7.reuse ;  /* 0x000000267c7c7c23 */ /* 0x100fe20008010807 */
[----:B------:R-:W-:Y:S01]  /*70d0*/  FMNMX.FTZ R173, R199, R172, !PT ;  /* 0x000000acc7ad7209 */ /* 0x000fe20007810000 */
[--C-:B------:R-:W-:Y:S01]  /*70e0*/  FFMA.FTZ R125, R125, UR38, -R7.reuse ;  /* 0x000000267d7d7c23 */ /* 0x100fe20008010807 */
[----:B------:R-:W-:Y:S01]  /*70f0*/  FSEL R172, R171, -INF , P4 ;  /* 0xff800000abac7808 */ /* 0x000fe20002000000 */
[--C-:B------:R-:W-:Y:S01]  /*7100*/  FFMA.FTZ R128, R128, UR38, -R7.reuse ;  /* 0x0000002680807c23 */ /* 0x100fe20008010807 */
[----:B------:R-:W-:Y:S01]  /*7110*/  FMNMX.FTZ R173, R170, R173, !PT ;  /* 0x000000adaaad7209 */ /* 0x000fe20007810000 */
[----:B------:R0:W-:Y:S01]  /*7120*/  MUFU.EX2 R171, R186 ;  /* 0x000000ba00ab7308 */ /* 0x0001e20000000800 */
[----:B------:R-:W-:Y:S01]  /*7130*/  ISETP.GT.AND P4, PT, R4, 0x29, PT ;  /* 0x000000290400780c */ /* 0x000fe20003f84270 */
[--C-:B------:R-:W-:Y:S01]  /*7140*/  FFMA.FTZ R129, R129, UR38, -R7.reuse ;  /* 0x0000002681817c23 */ /* 0x100fe20008010807 */
[----:B------:R-:W-:Y:S01]  /*7150*/  FMNMX.FTZ R185, R172, R173, !PT ;  /* 0x000000adacb97209 */ /* 0x000fe20007810000 */
[----:B------:R-:W-:Y:S01]  /*7160*/  FFMA.FTZ R132, R132, UR38, -R7 ;  /* 0x0000002684847c23 */ /* 0x000fe20008010807 */
[----:B------:R-:W-:-:S02]  /*7170*/  FSEL R175, R175, -INF , P4 ;  /* 0xff800000afaf7808 */ /* 0x000fc40002000000 */
[----:B------:R-:W-:Y:S01]  /*7180*/  FMNMX.FTZ R176, R174, R185, !PT ;  /* 0x000000b9aeb07209 */ /* 0x000fe20007810000 */
[----:B------:R1:W-:Y:S01]  /*7190*/  MUFU.EX2 R173, R188 ;  /* 0x000000bc00ad7308 */ /* 0x0003e20000000800 */
[----:B0-----:R-:W-:-:S01]  /*71a0*/  FFMA.FTZ R186, R177, UR38, -R7 ;  /* 0x00000026b1ba7c23 */ /* 0x001fc20008010807 */
[----:B------:R-:W-:Y:S02]  /*71b0*/  ISETP.GT.AND P4, PT, R4, 0x31, PT ;  /* 0x000000310400780c */ /* 0x000fe40003f84270 */
[----:B------:R-:W-:Y:S02]  /*71c0*/  FMNMX.FTZ R177, R175, R176, !PT ;  /* 0x000000b0afb17209 */ /* 0x000fe40007810000 */
[----:B------:R-:W-:Y:S02]  /*71d0*/  FSEL R179, R179, -INF , P4 ;  /* 0xff800000b3b37808 */ /* 0x000fe40002000000 */
[----:B------:R-:W-:Y:S01]  /*71e0*/  FMNMX.FTZ R184, R178, R177, !PT ;  /* 0x000000b1b2b87209 */ /* 0x000fe20007810000 */
[--C-:B------:R-:W-:Y:S01]  /*71f0*/  FFMA.FTZ R177, R180, UR38, -R7.reuse ;  /* 0x00000026b4b17c23 */ /* 0x100fe20008010807 */
[----:B------:R-:W-:Y:S01]  /*7200*/  ISETP.GT.AND P4, PT, R4, 0x39, PT ;  /* 0x000000390400780c */ /* 0x000fe20003f84270 */
[----:B-1----:R-:W-:Y:S01]  /*7210*/  FFMA.FTZ R188, R160, UR38, -R7 ;  /* 0x00000026a0bc7c23 */ /* 0x002fe20008010807 */
[----:B------:R-:W-:Y:S01]  /*7220*/  FMNMX.FTZ R185, R179, R184, !PT ;  /* 0x000000b8b3b97209 */ /* 0x000fe20007810000 */
[----:B------:R-:W-:Y:S01]  /*7230*/  MUFU.EX2 R176, R186 ;  /* 0x000000ba00b07308 */ /* 0x000fe20000000800 */
[----:B------:R-:W-:-:S02]  /*7240*/  FSEL R183, R183, -INF , P4 ;  /* 0xff800000b7b77808 */ /* 0x000fc40002000000 */
[----:B------:R-:W-:Y:S01]  /*7250*/  FMNMX.FTZ R180, R182, R185, !PT ;  /* 0x000000b9b6b47209 */ /* 0x000fe20007810000 */
[----:B------:R-:W-:-:S01]  /*7260*/  FFMA.FTZ R185, R181, UR38, -R7 ;  /* 0x00000026b5b97c23 */ /* 0x000fc20008010807 */
        /* <DEDUP_REMOVED lines=13> */
[----:B------:R-:W-:Y:S01]  /*7340*/  FSEL R163, R163, -INF , P4 ;  /* 0xff800000a3a37808 */ /* 0x000fe20002000000 */
[----:B0-----:R-:W-:Y:S01]  /*7350*/  FFMA.FTZ R185, R157, UR38, -R7 ;  /* 0x000000269db97c23 */ /* 0x001fe20008010807 */
[----:B------:R-:W-:-:S02]  /*7360*/  FMNMX.FTZ R184, R162, R181, !PT ;  /* 0x000000b5a2b87209 */ /* 0x000fc40007810000 */
[----:B------:R-:W-:Y:S02]  /*7370*/  ISETP.GT.AND P4, PT, R4, 0x59, PT ;  /* 0x000000590400780c */ /* 0x000fe40003f84270 */
[----:B------:R-:W-:Y:S01]  /*7380*/  FMNMX.FTZ R181, R163, R184, !PT ;  /* 0x000000b8a3b57209 */ /* 0x000fe20007810000 */
[----:B------:R-:W-:Y:S01]  /*7390*/  MUFU.EX2 R12, R12 ;  /* 0x0000000c000c7308 */ /* 0x000fe20000000800 */
[----:B------:R-:W-:Y:S02]  /*73a0*/  FSEL R167, R167, -INF , P4 ;  /* 0xff800000a7a77808 */ /* 0x000fe40002000000 */
[----:B------:R-:W-:Y:S02]  /*73b0*/  FMNMX.FTZ R184, R166, R181, !PT ;  /* 0x000000b5a6b87209 */ /* 0x000fe40007810000 */
[----:B------:R-:W-:Y:S02]  /*73c0*/  ISETP.GT.AND P4, PT, R4, 0x61, PT ;  /* 0x000000610400780c */ /* 0x000fe40003f84270 */
[----:B------:R-:W-:Y:S01]  /*73d0*/  FMNMX.FTZ R181, R167, R184, !PT ;  /* 0x000000b8a7b57209 */ /* 0x000fe20007810000 */
[----:B------:R-:W-:Y:S01]  /*73e0*/  MUFU.EX2 R13, R13 ;  /* 0x0000000d000d7308 */ /* 0x000fe20000000800 */
[----:B------:R-:W-:-:S02]  /*73f0*/  FSEL R157, R139, -INF , P4 ;  /* 0xff8000008b9d7808 */ /* 0x000fc40002000000 */
[----:B------:R-:W-:Y:S02]  /*7400*/  FMNMX.FTZ R184, R138, R181, !PT ;  /* 0x000000b58ab87209 */ /* 0x000fe40007810000 */
[----:B------:R-:W-:Y:S01]  /*7410*/  ISETP.GT.AND P4, PT, R4, 0x69, PT ;  /* 0x000000690400780c */ /* 0x000fe20003f84270 */
[----:B------:R-:W-:Y:S02]  /*7420*/  WARPGROUP.DEPBAR.LE gsb0, 0x0 ;  /* 0x00008000000079c5 */ /* 0x000fe40000010000 */
[----:B------:R-:W-:Y:S01]  /*7430*/  WARPGROUP.ARRIVE ;  /* 0x00000000000079c5 */ /* 0x000fe20000000000 */
[----:B------:R-:W-:Y:S01]  /*7440*/  FMNMX.FTZ R181, R157, R184, !PT ;  /* 0x000000b89db57209 */ /* 0x000fe20007810000 */
[----:B------:R0:W-:Y:S01]  /*7450*/  MUFU.EX2 R139, R185 ;  /* 0x000000b9008b7308 */ /* 0x0001e20000000800 */
[----:B------:R-:W-:Y:S01]  /*7460*/  FSEL R160, R143, -INF , P4 ;  /* 0xff8000008fa07808 */ /* 0x000fe20002000000 */
[--C-:B------:R-:W-:Y:S01]  /*7470*/  FFMA.FTZ R184, R161, UR38, -R7.reuse ;  /* 0x00000026a1b87c23 */ /* 0x100fe20008010807 */
[----:B------:R-:W-:Y:S01]  /*7480*/  FMNMX.FTZ R181, R142, R181, !PT ;  /* 0x000000b58eb57209 */ /* 0x000fe20007810000 */
[----:B------:R-:W-:Y:S01]  /*7490*/  QGMMA.64x192x32.F32.E4M3.E4M3 R24, R208, gdesc[UR4], R24, gsb0 ;  /* 0x02e00004d0187df3 */ /* 0x000fe20008000818 */
[----:B------:R-:W-:Y:S01]  /*74a0*/  ISETP.GT.AND P4, PT, R4, 0x71, PT ;  /* 0x000000710400780c */ /* 0x000fe20003f84270 */
[----:B------:R-:W-:Y:S01]  /*74b0*/  UIADD3 UR6, UR10, 0x480, URZ ;  /* 0x000004800a067890 */ /* 0x000fe2000fffe03f */
[----:B------:R-:W-:Y:S01]  /*74c0*/  FSEL R146, R146, -INF , P3 ;  /* 0xff80000092927808 */ /* 0x000fe20001800000 */
[----:B------:R-:W-:Y:S01]  /*74d0*/  UMOV UR7, 0xc0000010 ;  /* 0xc000001000077882 */ /* 0x000fe20000000000 */
[----:B------:R-:W-:Y:S01]  /*74e0*/  FMNMX.FTZ R181, R160, R181, !PT ;  /* 0x000000b5a0b57209 */ /* 0x000fe20007810000 */
[----:B0-----:R-:W-:Y:S01]  /*74f0*/  FFMA.FTZ R185, R164, UR38, -R7 ;  /* 0x00000026a4b97c23 */ /* 0x001fe20008010807 */
[----:B------:R-:W-:Y:S01]  /*7500*/  ISETP.GT.AND P3, PT, R4, 0x78, PT ;  /* 0x000000780400780c */ /* 0x000fe20003f64270 */
[----:B------:R-:W-:Y:S01]  /*7510*/  MUFU.EX2 R143, R188 ;  /* 0x000000bc008f7308 */ /* 0x000fe20000000800 */
[----:B------:R-:W-:-:S02]  /*7520*/  FSEL R147, R147, -INF , P4 ;  /* 0xff80000093937808 */ /* 0x000fc40002000000 */
[----:B------:R-:W-:Y:S02]  /*7530*/  FMNMX.FTZ R186, R146, R181, !PT ;  /* 0x000000b592ba7209 */ /* 0x000fe40007810000 */
[----:B------:R-:W-:Y:S02]  /*7540*/  ISETP.GT.AND P4, PT, R4, 0x79, PT ;  /* 0x000000790400780c */ /* 0x000fe40003f84270 */
[----:B------:R-:W-:Y:S01]  /*7550*/  FSEL R150, R150, -INF , P3 ;  /* 0xff80000096967808 */ /* 0x000fe20001800000 */
[----:B------:R-:W-:Y:S01]  /*7560*/  MUFU.EX2 R14, R14 ;  /* 0x0000000e000e7308 */ /* 0x000fe20000000800 */
[----:B------:R-:W-:Y:S02]  /*7570*/  FMNMX.FTZ R181, R147, R186, !PT ;  /* 0x000000ba93b57209 */ /* 0x000fe40007810000 */
[----:B------:R-:W-:Y:S02]  /*7580*/  FSEL R161, R151, -INF , P4 ;  /* 0xff80000097a17808 */ /* 0x000fe40002000000 */
[----:B------:R-:W-:-:S02]  /*7590*/  ISETP.GT.AND P3, PT, R4, 0x80, PT ;  /* 0x000000800400780c */ /* 0x000fc40003f64270 */
[----:B------:R-:W-:Y:S01]  /*75a0*/  FMNMX.FTZ R164, R150, R181, !PT ;  /* 0x000000b596a47209 */ /* 0x000fe20007810000 */
[----:B------:R-:W-:-:S01]  /*75b0*/  FFMA.FTZ R181, R165, UR38, -R7 ;  /* 0x00000026a5b57c23 */ /* 0x000fc20008010807 */
[----:B------:R-:W-:Y:S01]  /*75c0*/  ISETP.GT.AND P4, PT, R4, 0x81, PT ;  /* 0x000000810400780c */ /* 0x000fe20003f84270 */
[----:B------:R0:W-:Y:S01]  /*75d0*/  MUFU.EX2 R151, R185 ;  /* 0x000000b900977308 */ /* 0x0001e20000000800 */
[----:B------:R-:W-:Y:S02]  /*75e0*/  FSEL R122, R122, -INF , P3 ;  /* 0xff8000007a7a7808 */ /* 0x000fe40001800000 */
[----:B------:R-:W-:Y:S02]  /*75f0*/  FMNMX.FTZ R165, R161, R164, !PT ;  /* 0x000000a4a1a57209 */ /* 0x000fe40007810000 */
[----:B------:R-:W-:Y:S02]  /*7600*/  ISETP.GT.AND P3, PT, R4, 0x88, PT ;  /* 0x000000880400780c */ /* 0x000fe40003f64270 */
[----:B------:R-:W-:Y:S01]  /*7610*/  FSEL R123, R123, -INF , P4 ;  /* 0xff8000007b7b7808 */ /* 0x000fe20002000000 */
[----:B------:R1:W-:Y:S01]  /*7620*/  MUFU.EX2 R164, R181 ;  /* 0x000000b500a47308 */ /* 0x0003e20000000800 */
[----:B------:R-:W-:Y:S01]  /*7630*/  FMNMX.FTZ R186, R122, R165, !PT ;  /* 0x000000a57aba7209 */ /* 0x000fe20007810000 */
[----:B0-----:R-:W-:Y:S01]  /*7640*/  FFMA.FTZ R185, R136, UR38, -R7 ;  /* 0x0000002688b97c23 */ /* 0x001fe20008010807 */
[----:B------:R-:W-:-:S02]  /*7650*/  ISETP.GT.AND P4, PT, R4, 0x89, PT ;  /* 0x000000890400780c */ /* 0x000fc40003f84270 */
[----:B------:R-:W-:Y:S02]  /*7660*/  FSEL R126, R126, -INF , P3 ;  /* 0xff8000007e7e7808 */ /* 0x000fe40001800000 */
[----:B------:R-:W-:Y:S01]  /*7670*/  FMNMX.FTZ R165, R123, R186, !PT ;  /* 0x000000ba7ba57209 */ /* 0x000fe20007810000 */
[--C-:B------:R-:W-:Y:S01]  /*7680*/  FFMA.FTZ R186, R137, UR38, -R7.reuse ;  /* 0x0000002689ba7c23 */ /* 0x100fe20008010807 */
[----:B------:R-:W-:Y:S01]  /*7690*/  ISETP.GT.AND P3, PT, R4, 0x90, PT ;  /* 0x000000900400780c */ /* 0x000fe20003f64270 */
[--C-:B-1----:R-:W-:Y:S01]  /*76a0*/  FFMA.FTZ R181, R140, UR38, -R7.reuse ;  /* 0x000000268cb57c23 */ /* 0x102fe20008010807 */
        /* <DEDUP_REMOVED lines=11> */
[----:B------:R-:W-:Y:S01]  /*7760*/  IMAD.U32 R149, RZ, RZ, UR38 ;  /* 0x00000026ff957e24 */ /* 0x000fe2000f8e00ff */
[----:B------:R-:W-:Y:S01]  /*7770*/  FSEL R131, R131, -INF , P4 ;  /* 0xff80000083837808 */ /* 0x000fe20002000000 */
[----:B------:R-:W-:Y:S01]  /*7780*/  FFMA.FTZ R7, R133, UR38, -R7 ;  /* 0x0000002685077c23 */ /* 0x000fe20008010807 */
[----:B------:R-:W-:Y:S01]  /*7790*/  FMNMX.FTZ R188, R130, R165, !PT ;  /* 0x000000a582bc7209 */ /* 0x000fe20007810000 */
[----:B------:R-:W-:Y:S01]  /*77a0*/  MUFU.EX2 R127, R185 ;  /* 0x000000b9007f7308 */ /* 0x000fe20000000800 */
[----:B------:R-:W-:-:S02]  /*77b0*/  ISETP.GT.AND P4, PT, R4, 0x99, PT ;  /* 0x000000990400780c */ /* 0x000fc40003f84270 */
[----:B------:R-:W-:Y:S02]  /*77c0*/  FSEL R134, R134, -INF , P3 ;  /* 0xff80000086867808 */ /* 0x000fe40001800000 */
[----:B------:R-:W-:Y:S02]  /*77d0*/  FMNMX.FTZ R165, R131, R188, !PT ;  /* 0x000000bc83a57209 */ /* 0x000fe40007810000 */
[----:B------:R-:W-:Y:S01]  /*77e0*/  FSEL R137, R135, -INF , P4 ;  /* 0xff80000087897808 */ /* 0x000fe20002000000 */
[----:B------:R-:W-:Y:S01]  /*77f0*/  MUFU.EX2 R21, R21 ;  /* 0x0000001500157308 */ /* 0x000fe20000000800 */
[----:B------:R-:W-:Y:S02]  /*7800*/  FMNMX.FTZ R4, R134, R165, !PT ;  /* 0x000000a586047209 */ /* 0x000fe40007810000 */
[----:B------:R-:W-:Y:S02]  /*7810*/  FSEL R188, R0, RZ, P2 ;  /* 0x000000ff00bc7208 */ /* 0x000fe40001000000 */
[----:B------:R-:W-:-:S03]  /*7820*/  FMNMX.FTZ R4, R137, R4, !PT ;  /* 0x0000000489047209 */ /* 0x000fc60007810000 */
[----:B------:R-:W-:Y:S01]  /*7830*/  FADD.FTZ R188, -R188, R5 ;  /* 0x00000005bcbc7221 */ /* 0x000fe20000010100 */
[----:B------:R-:W-:Y:S01]  /*7840*/  MUFU.EX2 R135, R181 ;  /* 0x000000b500877308 */ /* 0x000fe20000000800 */
[----:B------:R-:W0:Y:S02]  /*7850*/  SHFL.BFLY PT, R165, R4, 0x2, 0x1f ;  /* 0x0c401f0004a57f89 */ /* 0x000e2400000e0000 */
[----:B------:R-:W-:-:S05]  /*7860*/  FMUL.FTZ R5, R188, UR38 ;  /* 0x00000026bc057c20 */ /* 0x000fca0008410000 */
[----:B------:R-:W-:Y:S08]  /*7870*/  MUFU.EX2 R169, R169 ;  /* 0x000000a900a97308 */ /* 0x000ff00000000800 */
[----:B------:R-:W1:Y:S08]  /*7880*/  MUFU.EX2 R5, R5 ;  /* 0x0000000500057308 */ /* 0x000e700000000800 */
[----:B------:R-:W-:Y:S01]  /*7890*/  MUFU.EX2 R177, R177 ;  /* 0x000000b100b17308 */ /* 0x000fe20000000800 */
[----:B0-----:R-:W-:-:S05]  /*78a0*/  FMNMX.FTZ R165, R4, R165, !PT ;  /* 0x000000a504a57209 */ /* 0x001fca0007810000 */
[----:B------:R-:W0:Y:S02]  /*78b0*/  SHFL.BFLY PT, R4, R165, 0x1, 0x1f ;  /* 0x0c201f00a5047f89 */ /* 0x000e2400000e0000 */
[----:B------:R-:W-:Y:S01]  /*78c0*/  MUFU.EX2 R152, R152 ;  /* 0x0000009800987308 */ /* 0x000fe20000000800 */
[----:B-1----:R-:W-:-:S07]  /*78d0*/  FFMA.FTZ R196, R5, R3, R8 ;  /* 0x0000000305c47223 */ /* 0x002fce0000010008 */
[----:B------:R-:W-:Y:S08]  /*78e0*/  MUFU.EX2 R153, R153 ;  /* 0x0000009900997308 */ /* 0x000ff00000000800 */
[----:B------:R-:W-:Y:S01]  /*78f0*/  MUFU.EX2 R156, R156 ;  /* 0x0000009c009c7308 */ /* 0x000fe20000000800 */
[----:B0-----:R-:W-:-:S07]  /*7900*/  FMNMX.FTZ R4, R165, R4, !PT ;  /* 0x00000004a5047209 */ /* 0x001fce0007810000 */
[----:B------:R-:W-:Y:S01]  /*7910*/  MUFU.EX2 R184, R184 ;  /* 0x000000b800b87308 */ /* 0x000fe20000000800 */
[C---:B------:R-:W-:Y:S01]  /*7920*/  FSETP.NEU.FTZ.AND P2, PT, R4.reuse, -INF , PT ;  /* 0xff8000000400780b */ /* 0x040fe20003f5d000 */
[----:B------:R-:W-:-:S05]  /*7930*/  FFMA.FTZ R133, R4, R149, -8 ;  /* 0xc100000004857423 */ /* 0x000fca0000010095 */
[----:B------:R-:W-:Y:S01]  /*7940*/  FSEL R133, R133, RZ, P2 ;  /* 0x000000ff85857208 */ /* 0x000fe20001000000 */
[----:B------:R-:W-:Y:S04]  /*7950*/  MUFU.EX2 R186, R186 ;  /* 0x000000ba00ba7308 */ /* 0x000fe80000000800 */
[----:B------:R-:W-:-:S01]  /*7960*/  FFMA.FTZ R188, R187, UR38, -R133 ;  /* 0x00000026bbbc7c23 */ /* 0x000fc20008010885 */
[----:B------:R-:W-:Y:S01]  /*7970*/  FSEL R187, R4, RZ, P2 ;  /* 0x000000ff04bb7208 */ /* 0x000fe20001000000 */
[----:B------:R-:W-:-:S01]  /*7980*/  FFMA.FTZ R185, R172, UR38, -R133 ;  /* 0x00000026acb97c23 */ /* 0x000fc20008010885 */
[--C-:B------:R-:W-:Y:S01]  /*7990*/  FFMA.FTZ R172, R174, UR38, -R133.reuse ;  /* 0x00000026aeac7c23 */ /* 0x100fe20008010885 */
[----:B------:R-:W-:-:S01]  /*79a0*/  FFMA.FTZ R174, R178, UR38, -R133 ;  /* 0x00000026b2ae7c23 */ /* 0x000fc20008010885 */
[----:B------:R-:W-:Y:S01]  /*79b0*/  FFMA.FTZ R178, R182, UR38, -R133 ;  /* 0x00000026b6b27c23 */ /* 0x000fe20008010885 */
[----:B------:R-:W-:-:S01]  /*79c0*/  FADD.FTZ R187, -R187, R6 ;  /* 0x00000006bbbb7221 */ /* 0x000fc20000010100 */
[--C-:B------:R-:W-:Y:S01]  /*79d0*/  FFMA.FTZ R182, R158, UR38, -R133.reuse ;  /* 0x000000269eb67c23 */ /* 0x100fe20008010885 */
[----:B------:R-:W-:-:S01]  /*79e0*/  FFMA.FTZ R15, R15, UR38, -R133 ;  /* 0x000000260f0f7c23 */ /* 0x000fc20008010885 */
[--C-:B------:R-:W-:Y:S01]  /*79f0*/  FFMA.FTZ R149, R190, UR38, -R133.reuse ;  /* 0x00000026be957c23 */ /* 0x100fe20008010885 */
[----:B------:R-:W-:Y:S01]  /*7a00*/  FMUL.FTZ R158, R187, UR38 ;  /* 0x00000026bb9e7c20 */ /* 0x000fe20008410000 */
[----:B------:R-:W-:Y:S01]  /*7a10*/  MUFU.EX2 R188, R188 ;  /* 0x000000bc00bc7308 */ /* 0x000fe20000000800 */
[----:B------:R-:W-:-:S01]  /*7a20*/  FFMA.FTZ R190, R191, UR38, -R133 ;  /* 0x00000026bfbe7c23 */ /* 0x000fc20008010885 */
[--C-:B------:R-:W-:Y:S01]  /*7a30*/  FFMA.FTZ R165, R194, UR38, -R133.reuse ;  /* 0x00000026c2a57c23 */ /* 0x100fe20008010885 */
[----:B------:R-:W-:-:S01]  /*7a40*/  FFMA.FTZ R192, R195, UR38, -R133 ;  /* 0x00000026c3c07c23 */ /* 0x000fc20008010885 */
[----:B------:R-:W-:Y:S01]  /*7a50*/  FFMA.FTZ R181, R198, UR38, -R133 ;  /* 0x00000026c6b57c23 */ /* 0x000fe20008010885 */
[----:B------:R-:W-:-:S01]  /*7a60*/  FADD.FTZ R187, R9, R196 ;  /* 0x000000c409bb7221 */ /* 0x000fc20000010000 */
        /* <DEDUP_REMOVED lines=29> */
[----:B------:R-:W-:-:S02]  /*7c40*/  FFMA.FTZ R134, R134, UR38, -R133 ;  /* 0x0000002686867c23 */ /* 0x000fc40008010885 */
[----:B------:R-:W-:-:S03]  /*7c50*/  FADD.FTZ R2, R188, R3 ;  /* 0x00000003bc027221 */ /* 0x000fc60000010000 */
[----:B------:R-:W0:Y:S01]  /*7c60*/  MUFU.EX2 R165, R165 ;  /* 0x000000a500a57308 */ /* 0x000e220000000800 */
[----:B-1----:R-:W-:-:S07]  /*7c70*/  FADD.FTZ R3, R149, R2 ;  /* 0x0000000295037221 */ /* 0x002fce0000010000 */
[----:B------:R-:W1:Y:S01]  /*7c80*/  MUFU.EX2 R192, R192 ;  /* 0x000000c000c07308 */ /* 0x000e620000000800 */
[----:B------:R-:W-:Y:S02]  /*7c90*/  WARPGROUP.DEPBAR.LE gsb0, 0x0 ;  /* 0x00008000000079c5 */ /* 0x000fe40000010000 */
[----:B------:R-:W-:Y:S01]  /*7ca0*/  WARPGROUP.ARRIVE ;  /* 0x00000000000079c5 */ /* 0x000fe20000000000 */
[----:B--2---:R-:W-:-:S04]  /*7cb0*/  FADD.FTZ R2, R190, R3 ;  /* 0x00000003be027221 */ /* 0x004fc80000010000 */
[----:B------:R2:W-:Y:S01]  /*7cc0*/  MUFU.EX2 R6, R182 ;  /* 0x000000b600067308 */ /* 0x0005e20000000800 */
[----:B------:R-:W-:Y:S01]  /*7cd0*/  QGMMA.64x192x32.F32.E4M3.E4M3 R24, R204, gdesc[UR4], R24, gsb0 ;  /* 0x02e00004cc187df3 */ /* 0x000fe20008000818 */
[----:B------:R-:W-:Y:S01]  /*7ce0*/  UIADD3 UR6, UR10, 0x600, URZ ;  /* 0x000006000a067890 */ /* 0x000fe2000fffe03f */
[----:B0-----:R-:W-:Y:S01]  /*7cf0*/  FADD.FTZ R3, R165, R2 ;  /* 0x00000002a5037221 */ /* 0x001fe20000010000 */
[----:B------:R-:W-:-:S04]  /*7d00*/  UMOV UR7, 0xc0000010 ;  /* 0xc000001000077882 */ /* 0x000fc80000000000 */
        /* <DEDUP_REMOVED lines=13> */
[----:B------:R-:W-:Y:S01]  /*7de0*/  FADD.FTZ R2, R20, R187 ;  /* 0x000000bb14027221 */ /* 0x000fe20000010000 */
[----:B------:R-:W-:-:S05]  /*7df0*/  FFMA.FTZ R187, R160, UR38, -R133 ;  /* 0x00000026a0bb7c23 */ /* 0x000fca0008010885 */
[----:B------:R-:W1:Y:S01]  /*7e00*/  MUFU.EX2 R172, R172 ;  /* 0x000000ac00ac7308 */ /* 0x000e620000000800 */
[----:B--2---:R-:W-:-:S01]  /*7e10*/  FADD.FTZ R182, R170, R3 ;  /* 0x00000003aab67221 */ /* 0x004fc20000010000 */
[----:B------:R-:W-:-:S04]  /*7e20*/  FADD.FTZ R3, R169, R2 ;  /* 0x00000002a9037221 */ /* 0x000fc80000010000 */
[----:B------:R-:W-:Y:S02]  /*7e30*/  FADD.FTZ R2, R168, R3 ;  /* 0x00000003a8027221 */ /* 0x000fe40000010000 */
[----:B------:R-:W2:Y:S01]  /*7e40*/  MUFU.EX2 R175, R175 ;  /* 0x000000af00af7308 */ /* 0x000ea20000000800 */
[----:B0-----:R-:W-:-:S01]  /*7e50*/  FADD.FTZ R189, R185, R182 ;  /* 0x000000b6b9bd7221 */ /* 0x001fc20000010000 */
[----:B------:R-:W-:Y:S01]  /*7e60*/  FADD.FTZ R2, R171, R2 ;  /* 0x00000002ab027221 */ /* 0x000fe20000010000 */
[----:B------:R-:W-:-:S05]  /*7e70*/  IMAD.U32 R182, RZ, RZ, UR56 ;  /* 0x00000038ffb67e24 */ /* 0x000fca000f8e00ff */
[----:B------:R-:W0:Y:S01]  /*7e80*/  MUFU.EX2 R174, R174 ;  /* 0x000000ae00ae7308 */ /* 0x000e220000000800 */
[----:B-1----:R-:W-:-:S01]  /*7e90*/  FADD.FTZ R160, R172, R189 ;  /* 0x000000bdaca07221 */ /* 0x002fc20000010000 */
[----:B------:R-:W-:Y:S01]  /*7ea0*/  FADD.FTZ R189, R173, R2 ;  /* 0x00000002adbd7221 */ /* 0x000fe20000010000 */
[----:B------:R-:W-:-:S05]  /*7eb0*/  @!P1 LEA R182, R182, UR41, 0x3 ;  /* 0x00000029b6b69c11 */ /* 0x000fca000f8e18ff */
[----:B------:R-:W1:Y:S01]  /*7ec0*/  MUFU.EX2 R179, R179 ;  /* 0x000000b300b37308 */ /* 0x000e620000000800 */
[----:B--2---:R-:W-:-:S01]  /*7ed0*/  FADD.FTZ R3, R175, R160 ;  /* 0x000000a0af037221 */ /* 0x004fc20000010000 */
[----:B------:R-:W-:-:S04]  /*7ee0*/  FADD.FTZ R160, R176, R189 ;  /* 0x000000bdb0a07221 */ /* 0x000fc80000010000 */
[----:B------:R-:W-:Y:S02]  /*7ef0*/  FADD.FTZ R189, R177, R160 ;  /* 0x000000a0b1bd7221 */ /* 0x000fe40000010000 */
[----:B------:R-:W2:Y:S01]  /*7f00*/  MUFU.EX2 R178, R178 ;  /* 0x000000b200b27308 */ /* 0x000ea20000000800 */
[----:B0-----:R-:W-:-:S01]  /*7f10*/  FADD.FTZ R2, R174, R3 ;  /* 0x00000003ae027221 */ /* 0x001fc20000010000 */
[----:B------:R-:W-:-:S06]  /*7f20*/  FADD.FTZ R189, R180, R189 ;  /* 0x000000bdb4bd7221 */ /* 0x000fcc0000010000 */
[----:B------:R-:W0:Y:S01]  /*7f30*/  MUFU.EX2 R183, R183 ;  /* 0x000000b700b77308 */ /* 0x000e220000000800 */
[----:B-1----:R-:W-:-:S07]  /*7f40*/  FADD.FTZ R3, R179, R2 ;  /* 0x00000002b3037221 */ /* 0x002fce0000010000 */
[----:B------:R-:W1:Y:S01]  /*7f50*/  MUFU.EX2 R154, R154 ;  /* 0x0000009a009a7308 */ /* 0x000e620000000800 */
[----:B--2---:R-:W-:-:S07]  /*7f60*/  FADD.FTZ R2, R178, R3 ;  /* 0x00000003b2027221 */ /* 0x004fce0000010000 */
[----:B------:R-:W2:Y:S01]  /*7f70*/  MUFU.EX2 R155, R155 ;  /* 0x0000009b009b7308 */ /* 0x000ea20000000800 */
[----:B0-----:R-:W-:-:S01]  /*7f80*/  FADD.FTZ R3, R183, R2 ;  /* 0x00000002b7037221 */ /* 0x001fc20000010000 */
[----:B------:R-:W-:-:S06]  /*7f90*/  FADD.FTZ R2, R152, R189 ;  /* 0x000000bd98027221 */ /* 0x000fcc0000010000 */
[----:B------:R-:W0:Y:S01]  /*7fa0*/  MUFU.EX2 R159, R159 ;  /* 0x0000009f009f7308 */ /* 0x000e220000000800 */
[----:B-1----:R-:W-:-:S01]  /*7fb0*/  FADD.FTZ R160, R154, R3 ;  /* 0x000000039aa07221 */ /* 0x002fc20000010000 */
[----:B------:R-:W-:-:S04]  /*7fc0*/  FADD.FTZ R3, R153, R2 ;  /* 0x0000000299037221 */ /* 0x000fc80000010000 */
[----:B------:R-:W-:Y:S02]  /*7fd0*/  FADD.FTZ R2, R156, R3 ;  /* 0x000000039c027221 */ /* 0x000fe40000010000 */
[----:B------:R-:W1:Y:S01]  /*7fe0*/  MUFU.EX2 R162, R162 ;  /* 0x000000a200a27308 */ /* 0x000e620000000800 */
[----:B--2---:R-:W-:-:S01]  /*7ff0*/  FADD.FTZ R189, R155, R160 ;  /* 0x000000a09bbd7221 */ /* 0x004fc20000010000 */
[----:B------:R-:W-:-:S03]  /*8000*/  FADD.FTZ R2, R139, R2 ;  /* 0x000000028b027221 */ /* 0x000fc60000010000 */
[----:B------:R-:W-:Y:S01]  /*8010*/  FADD.FTZ R160, R6, R189 ;  /* 0x000000bd06a07221 */ /* 0x000fe20000010000 */
[----:B------:R-:W-:-:S02]  /*8020*/  FADD.FTZ R189, R143, R2 ;  /* 0x000000028fbd7221 */ /* 0x000fc40000010000 */
        /* <DEDUP_REMOVED lines=10> */
[----:B------:R-:W-:Y:S01]  /*80d0*/  FADD.FTZ R160, R186, R189 ;  /* 0x000000bdbaa07221 */ /* 0x000fe20000010000 */
[----:B------:R-:W-:-:S01]  /*80e0*/  FFMA.FTZ R189, R136, UR38, -R133 ;  /* 0x0000002688bd7c23 */ /* 0x000fc20008010885 */
[----:B------:R-:W-:Y:S02]  /*80f0*/  FFMA.FTZ R133, R137, UR38, -R133 ;  /* 0x0000002689857c23 */ /* 0x000fe40008010885 */
[----:B------:R-:W-:-:S02]  /*8100*/  FADD.FTZ R191, R135, R160 ;  /* 0x000000a087bf7221 */ /* 0x000fc40000010000 */
        /* <DEDUP_REMOVED lines=14> */
[----:B------:R-:W-:-:S06]  /*81f0*/  IADD3 R2, -R23, 0xb, RZ ;  /* 0x0000000b17027810 */ /* 0x000fcc0007ffe1ff */
        /* <DEDUP_REMOVED lines=31> */
[----:B------:R-:W-:Y:S01]  /*83f0*/  MUFU.EX2 R128, R128 ;  /* 0x0000008000807308 */ /* 0x000fe20000000800 */
[----:B--2---:R-:W-:-:S07]  /*8400*/  FADD.FTZ R3, R125, R136 ;  /* 0x000000887d037221 */ /* 0x004fce0000010000 */
[----:B------:R-:W0:Y:S01]  /*8410*/  MUFU.EX2 R130, R130 ;  /* 0x0000008200827308 */ /* 0x000e220000000800 */
[----:B-1----:R-:W-:-:S07]  /*8420*/  FADD.FTZ R137, R189, R160 ;  /* 0x000000a0bd897221 */ /* 0x002fce0000010000 */
[----:B------:R-:W-:Y:S08]  /*8430*/  MUFU.EX2 R129, R129 ;  /* 0x0000008100817308 */ /* 0x000ff00000000800 */
[----:B------:R-:W1:Y:S08]  /*8440*/  MUFU.EX2 R131, R131 ;  /* 0x0000008300837308 */ /* 0x000e700000000800 */
[----:B------:R-:W-:Y:S08]  /*8450*/  MUFU.EX2 R132, R132 ;  /* 0x0000008400847308 */ /* 0x000ff00000000800 */
[----:B------:R0:W2:Y:S08]  /*8460*/  MUFU.EX2 R193, R134 ;  /* 0x0000008600c17308 */ /* 0x0000b00000000800 */
[----:B------:R-:W3:Y:S01]  /*8470*/  MUFU.EX2 R7, R7 ;  /* 0x0000000700077308 */ /* 0x000ee20000000800 */
[----:B0-----:R-:W-:-:S04]  /*8480*/  FADD.FTZ R134, R130, R137 ;  /* 0x0000008982867221 */ /* 0x001fc80000010000 */
[----:B-1----:R-:W-:-:S03]  /*8490*/  FADD.FTZ R134, R131, R134 ;  /* 0x0000008683867221 */ /* 0x002fc60000010000 */
[----:B------:R-:W0:Y:S01]  /*84a0*/  MUFU.EX2 R133, R133 ;  /* 0x0000008500857308 */ /* 0x000e220000000800 */
[----:B--2---:R-:W-:-:S01]  /*84b0*/  FADD.FTZ R134, R193, R134 ;  /* 0x00000086c1867221 */ /* 0x004fc20000010000 */
[----:B------:R-:W-:Y:S02]  /*84c0*/  WARPGROUP.DEPBAR.LE gsb0, 0x0 ;  /* 0x00008000000079c5 */ /* 0x000fe40000010000 */
[----:B------:R1:W-:Y:S06]  /*84d0*/  BAR.ARV R2, 0x100 ;  /* 0x000400020000751d */ /* 0x0003ec0000002000 */
[----:B-1----:R-:W-:-:S05]  /*84e0*/  @!P1 VIADD R2, R182, 0x33440 ;  /* 0x00033440b6029836 */ /* 0x002fca0000000000 */
[----:B------:R-:W-:-:S04]  /*84f0*/  @!P1 PRMT R2, RZ, 0x654, R2 ;  /* 0x00000654ff029816 */ /* 0x000fc80000000002 */
[----:B------:R1:W-:Y:S02]  /*8500*/  @!P1 SYNCS.ARRIVE.TRANS64.RED.A1T0 RZ, [R2+URZ], RZ ;  /* 0x000000ff02ff99a7 */ /* 0x0003e4000810043f */
[----:B-1----:R-:W-:-:S04]  /*8510*/  FADD.FTZ R2, R128, R3 ;  /* 0x0000000380027221 */ /* 0x002fc80000010000 */
[----:B------:R-:W-:-:S04]  /*8520*/  FADD.FTZ R3, R129, R2 ;  /* 0x0000000281037221 */ /* 0x000fc80000010000 */
[----:B------:R-:W-:-:S04]  /*8530*/  FADD.FTZ R2, R132, R3 ;  /* 0x0000000384027221 */ /* 0x000fc80000010000 */
[----:B---3--:R-:W-:Y:S01]  /*8540*/  FADD.FTZ R3, R7, R2 ;  /* 0x0000000207037221 */ /* 0x008fe20000010000 */
[----:B0-----:R-:W-:-:S01]  /*8550*/  FADD.FTZ R2, R133, R134 ;  /* 0x0000008685027221 */ /* 0x001fc20000010000 */
[----:B------:R-:W-:Y:S06]  /*8560*/  @!P0 BRA `(.L_x_2048) ;  /* 0x0000000000048947 */ /* 0x000fec0003800000 */
[----:B------:R-:W-:Y:S01]  /*8570*/  BPT.TRAP 0x1 ;  /* 0x000000040000795c */ /* 0x000fe20000300000 */
.L_x_2048:
[----:B------:R-:W-:Y:S01]  /*8580*/  UISETP.GT.AND UP0, UPT, UR57, UR53, UPT ;  /* 0x000000353900728c */ /* 0x000fe2000bf04270 */
[----:B------:R-:W-:Y:S01]  /*8590*/  F2FP.SATFINITE.E4M3.F32.PACK_AB_MERGE_C R10, R11, R10, RZ ;  /* 0x0000000a0b0a723e */ /* 0x000fe200048070ff */
[----:B------:R-:W-:Y:S01]  /*85a0*/  ULEA UR6, UR58, UR41, 0x3 ;  /* 0x000000293a067291 */ /* 0x000fe2000f8e183f */
[----:B------:R-:W-:Y:S01]  /*85b0*/  F2FP.SATFINITE.E4M3.F32.PACK_AB_MERGE_C R6, R159, R6, RZ ;  /* 0x000000069f06723e */ /* 0x000fe200048070ff */
[----:B------:R-:W-:Y:S01]  /*85c0*/  UIADD3 UR57, UR57, -0x1, URZ ;  /* 0xffffffff39397890 */ /* 0x000fe2000fffe03f */
[----:B------:R-:W-:Y:S01]  /*85d0*/  F2FP.SATFINITE.E4M3.F32.PACK_AB_MERGE_C R149, R190, R149, RZ ;  /* 0x00000095be95723e */ /* 0x000fe200048070ff */
[----:B------:R-:W-:Y:S01]  /*85e0*/  UIADD3 UR6, UR6, 0x33460, URZ ;  /* 0x0003346006067890 */ /* 0x000fe2000fffe03f */
[----:B------:R-:W-:Y:S01]  /*85f0*/  PLOP3.LUT P2, PT, PT, PT, UP0, 0x80, 0x0 ;  /* 0x000000000000781c */ /* 0x000fe20003f4f008 */
        /* <DEDUP_REMOVED lines=8> */
[----:B------:R-:W-:Y:S01]  /*8680*/  FMUL.FTZ R25, R25, R5 ;  /* 0x0000000519197220 */ /* 0x000fe20000410000 */
[----:B------:R-:W-:Y:S01]  /*8690*/  F2FP.SATFINITE.E4M3.F32.PACK_AB_MERGE_C R177, R180, R177, RZ ;  /* 0x000000b1b4b1723e */ /* 0x000fe200048070ff */
[-C--:B------:R-:W-:Y:S01]  /*86a0*/  FMUL.FTZ R28, R28, R5.reuse ;  /* 0x000000051c1c7220 */ /* 0x080fe20000410000 */
[----:B------:R-:W-:Y:S01]  /*86b0*/  F2FP.SATFINITE.E4M3.F32.PACK_AB_MERGE_C R178, R183, R178, RZ ;  /* 0x000000b2b7b2723e */ /* 0x000fe200048070ff */
[----:B------:R-:W-:Y:S01]  /*86c0*/  SYNCS.ARRIVE.TRANS64.RED.A1T0 RZ, [UR6], RZ ;  /* 0x000000ffffff79a7 */ /* 0x000fe20008100406 */
        /* <DEDUP_REMOVED lines=127> */
.L_x_2039:
[----:B------:R-:W-:-:S13]  /*8ec0*/  ISETP.LE.AND P2, PT, RZ, UR57, PT ;  /* 0x00000039ff007c0c */ /* 0x000fda000bf43270 */
[----:B------:R-:W-:Y:S05]  /*8ed0*/  @!P2 BRA `(.L_x_2050) ;  /* 0x0000002c00a8a947 */ /* 0x000fea0003800000 */
[----:B------:R-:W-:Y:S01]  /*8ee0*/  IMAD.MOV.U32 R7, RZ, RZ, R4 ;  /* 0x000000ffff077224 */ /* 0x000fe200078e0004 */
[----:B------:R-:W-:Y:S01]  /*8ef0*/  UMOV UR51, UR46 ;  /* 0x0000002e00337c82 */ /* 0x000fe20008000000 */
[----:B------:R-:W-:Y:S01]  /*8f00*/  IMAD.MOV.U32 R5, RZ, RZ, R0 ;  /* 0x000000ffff057224 */ /* 0x000fe200078e0000 */
[----:B------:R-:W-:-:S06]  /*8f10*/  UMOV UR50, UR56 ;  /* 0x0000003800327c82 */ /* 0x000fcc0008000000 */
.L_x_2060:
[----:B------:R-:W-:Y:S01]  /*8f20*/  ISETP.NE.AND P3, PT, RZ, UR44, PT ;  /* 0x0000002cff007c0c */ /* 0x000fe2000bf65270 */
[----:B------:R-:W-:-:S04]  /*8f30*/  UISETP.NE.AND UP0, UPT, UR50, 0x1, UPT ;  /* 0x000000013200788c */ /* 0x000fc8000bf05270 */
[----:B------:R-:W-:-:S04]  /*8f40*/  USEL UR46, URZ, 0x1, UP0 ;  /* 0x000000013f2e7887 */ /* 0x000fc80008000000 */
[----:B------:R-:W-:-:S04]  /*8f50*/  ULOP3.LUT UR46, UR51, UR46, URZ, 0x3c, !UPT ;  /* 0x0000002e332e7292 */ /* 0x000fc8000f8e3c3f */
[----:B------:R-:W-:Y:S08]  /*8f60*/  @P3 BRA `(.L_x_2051) ;  /* 0x0000000000383947 */ /* 0x000ff00003800000 */
[----:B------:R-:W-:Y:S05]  /*8f70*/  @!P0 BRA `(.L_x_2052) ;  /* 0x0000000000048947 */ /* 0x000fea0003800000 */
[----:B------:R-:W-:Y:S01]  /*8f80*/  BPT.TRAP 0x1 ;  /* 0x000000040000795c */ /* 0x000fe20000300000 */
.L_x_2052:
        /* <DEDUP_REMOVED lines=9> */
.L_x_2053:
[----:B-1----:R-:W-:Y:S05]  /*9020*/  @P2 BRA `(.L_x_2051) ;  /* 0x0000000000082947 */ /* 0x002fea0003800000 */
[----:B------:R-:W1:Y:S02]  /*9030*/  SYNCS.PHASECHK.TRANS64.TRYWAIT P2, [UR6+0x33430], R0 ;  /* 0x03343000ff0075a7 */ /* 0x000e640008040146 */
[----:B-1----:R-:W-:Y:S05]  /*9040*/  @!P2 BRA `(.L_x_2054) ;  /* 0x000000bc00bca947 */ /* 0x002fea0003800000 */
.L_x_2051:
        /* <DEDUP_REMOVED lines=189> */
.L_x_2056:
[----:B------:R-:W-:Y:S01]  /*9c20*/  ULEA UR6, UR50, UR41, 0x3 ;  /* 0x0000002932067291 */ /* 0x000fe2000f8e183f */
[----:B------:R-:W-:-:S05]  /*9c30*/  IMAD.U32 R0, RZ, RZ, UR51 ;  /* 0x00000033ff007e24 */ /* 0x000fca000f8e00ff */
[----:B------:R-:W-:-:S04]  /*9c40*/  SHF.L.U32 R0, R0, 0x1f, RZ ;  /* 0x0000001f00007819 */ /* 0x000fc800000006ff */
[----:B------:R0:W1:Y:S01]  /*9c50*/  SYNCS.PHASECHK.TRANS64.TRYWAIT P2, [UR6+0x33450], R0 ;  /* 0x03345000ff0075a7 */ /* 0x0000620008040146 */
[----:B------:R-:W-:Y:S05]  /*9c60*/  @!P0 BRA `(.L_x_2057) ;  /* 0x0000000000048947 */ /* 0x000fea0003800000 */
[----:B------:R-:W-:Y:S01]  /*9c70*/  BPT.TRAP 0x1 ;  /* 0x000000040000795c */ /* 0x000fe20000300000 */
.L_x_2057:
[----:B-1----:R-:W-:Y:S05]  /*9c80*/  @P2 BRA `(.L_x_2055) ;  /* 0x0000000000082947 */ /* 0x002fea0003800000 */
[----:B------:R-:W1:Y:S02]  /*9c90*/  SYNCS.PHASECHK.TRANS64.TRYWAIT P2, [UR6+0x33450], R0 ;  /* 0x03345000ff0075a7 */ /* 0x000e640008040146 */
[----:B-1----:R-:W-:Y:S05]  /*9ca0*/  @!P2 BRA `(.L_x_2058) ;  /* 0x000000b000bca947 */ /* 0x002fea0003800000 */
.L_x_2055:
[----:B------:R-:W-:Y:S01]  /*9cb0*/  UIADD3 UR6, UR41, 0x200, URZ ;  /* 0x0000020029067890 */ /* 0x000fe2000fffe03f */
[----:B------:R-:W-:Y:S01]  /*9cc0*/  WARPGROUP.ARRIVE ;  /* 0x00000000000079c5 */ /* 0x000fe20000000000 */
[----:B------:R-:W-:Y:S01]  /*9cd0*/  UMOV UR7, 0xc0000010 ;  /* 0xc000001000077882 */ /* 0x000fe20000000000 */
[----:B01----:R-:W-:Y:S01]  /*9ce0*/  FMNMX.FTZ R0, R184, R5, !PT ;  /* 0x00000005b8007209 */ /* 0x003fe20007810000 */
[----:B------:R-:W-:Y:S01]  /*9cf0*/  USHF.R.U32.HI UR6, URZ, 0x4, UR6 ;  /* 0x000000043f067899 */ /* 0x000fe20008011606 */
[----:B------:R-:W-:Y:S01]  /*9d00*/  FMNMX.FTZ R4, R186, R7, !PT ;  /* 0x00000007ba047209 */ /* 0x000fe20007810000 */
[----:B------:R-:W-:Y:S01]  /*9d10*/  IMAD.U32 R13, RZ, RZ, UR38 ;  /* 0x00000026ff0d7e24 */ /* 0x000fe2000f8e00ff */
[----:B------:R-:W-:Y:S01]  /*9d20*/  FMNMX.FTZ R9, R185, R0, !PT ;  /* 0x00000000b9097209 */ /* 0x000fe20007810000 */
[----:B------:R-:W-:Y:S01]  /*9d30*/  ULOP3.LUT UR6, UR6, 0x3fff, URZ, 0xc0, !UPT ;  /* 0x00003fff06067892 */ /* 0x000fe2000f8ec03f */
[----:B------:R-:W-:Y:S02]  /*9d40*/  FMNMX.FTZ R11, R187, R4, !PT ;  /* 0x00000004bb0b7209 */ /* 0x000fe40007810000 */
[----:B------:R-:W-:Y:S01]  /*9d50*/  FMNMX.FTZ R0, R188, R9, !PT ;  /* 0x00000009bc007209 */ /* 0x000fe20007810000 */
[----:B------:R-:W-:Y:S01]  /*9d60*/  ULOP3.LUT UR6, UR6, 0x10000, URZ, 0xfc, !UPT ;  /* 0x0001000006067892 */ /* 0x000fe2000f8efc3f */
[----:B------:R-:W-:-:S02]  /*9d70*/  FMNMX.FTZ R4, R190, R11, !PT ;  /* 0x0000000bbe047209 */ /* 0x000fc40007810000 */
[----:B------:R-:W-:Y:S01]  /*9d80*/  FMNMX.FTZ R9, R189, R0, !PT ;  /* 0x00000000bd097209 */ /* 0x000fe20007810000 */
[----:B------:R-:W-:Y:S01]  /*9d90*/  UIMAD UR10, UR50, 0x780, UR6 ;  /* 0x00000780320a78a4 */ /* 0x000fe2000f8e0206 */
[----:B------:R-:W-:Y:S02]  /*9da0*/  FMNMX.FTZ R11, R191, R4, !PT ;  /* 0x00000004bf0b7209 */ /* 0x000fe40007810000 */
[----:B------:R-:W-:Y:S02]  /*9db0*/  FMNMX.FTZ R0, R192, R9, !PT ;  /* 0x00000009c0007209 */ /* 0x000fe40007810000 */
[----:B------:R-:W-:Y:S02]  /*9dc0*/  FMNMX.FTZ R4, R194, R11, !PT ;  /* 0x0000000bc2047209 */ /* 0x000fe40007810000 */
[----:B------:R-:W-:Y:S01]  /*9dd0*/  UMOV UR6, UR10 ;  /* 0x0000000a00067c82 */ /* 0x000fe20008000000 */
[----:B------:R-:W-:Y:S01]  /*9de0*/  FMNMX.FTZ R9, R193, R0, !PT ;  /* 0x00000000c1097209 */ /* 0x000fe20007810000 */
[----:B------:R-:W-:Y:S01]  /*9df0*/  QGMMA.64x192x32.F32.E4M3.E4M3 R24, R216, gdesc[UR4], R24, gsb0 ;  /* 0x02e00004d8187df3 */ /* 0x000fe20008000818 */
[----:B------:R-:W-:Y:S01]  /*9e00*/  UIADD3 UR6, UR10, 0x180, URZ ;  /* 0x000001800a067890 */ /* 0x000fe2000fffe03f */
[----:B------:R-:W-:Y:S01]  /*9e10*/  FMNMX.FTZ R11, R195, R4, !PT ;  /* 0x00000004c30b7209 */ /* 0x000fe20007810000 */
[----:B------:R-:W-:Y:S01]  /*9e20*/  UMOV UR7, 0xc0000010 ;  /* 0xc000001000077882 */ /* 0x000fe20000000000 */
        /* <DEDUP_REMOVED lines=67> */
[----:B------:R-:W-:-:S03]  /*a260*/  FMNMX.FTZ R8, R135, R4, !PT ;  /* 0x0000000487087209 */ /* 0x000fc60007810000 */
[----:B------:R-:W0:Y:S04]  /*a270*/  SHFL.BFLY PT, R9, R6, 0x2, 0x1f ;  /* 0x0c401f0006097f89 */ /* 0x000e2800000e0000 */
[----:B------:R-:W1:Y:S01]  /*a280*/  SHFL.BFLY PT, R11, R8, 0x2, 0x1f ;  /* 0x0c401f00080b7f89 */ /* 0x000e6200000e0000 */
[----:B0-----:R-:W-:Y:S02]  /*a290*/  FMNMX.FTZ R9, R6, R9, !PT ;  /* 0x0000000906097209 */ /* 0x001fe40007810000 */
        /* <DEDUP_REMOVED lines=12> */
[--C-:B------:R-:W-:Y:S01]  /*a360*/  FFMA.FTZ R169, R173, UR38, -R7.reuse ;  /* 0x00000026ada97c23 */ /* 0x100fe20008010807 */
[----:B------:R-:W-:-:S01]  /*a370*/  FFMA.FTZ R173, R177, UR38, -R7 ;  /* 0x00000026b1ad7c23 */ /* 0x000fc20008010807 */
[--C-:B------:R-:W-:Y:S01]  /*a380*/  FFMA.FTZ R20, R168, UR38, -R7.reuse ;  /* 0x00000026a8147c23 */ /* 0x100fe20008010807 */
[----:B------:R-:W-:-:S01]  /*a390*/  FFMA.FTZ R177, R181, UR38, -R7 ;  /* 0x00000026b5b17c23 */ /* 0x000fc20008010807 */
        /* <DEDUP_REMOVED lines=42> */
[----:B------:R-:W-:Y:S01]  /*a640*/  IADD3 R192, -R23, 0xb, RZ ;  /* 0x0000000b17c07810 */ /* 0x000fe20007ffe1ff */
        /* <DEDUP_REMOVED lines=42> */
[----:B------:R-:W-:-:S04]  /*a8f0*/  FFMA.FTZ R134, R134, UR38, -R133 ;  /* 0x0000002686867c23 */ /* 0x000fc80008010885 */
        /* <DEDUP_REMOVED lines=133> */
[----:B-1----:R-:W-:-:S01]  /*b150*/  FADD.FTZ R190, R150, R193 ;  /* 0x000000c196be7221 */ /* 0x002fc20000010000 */
[----:B------:R-:W-:-:S06]  /*b160*/  IMAD.U32 R193, RZ, RZ, UR56 ;  /* 0x00000038ffc17e24 */ /* 0x000fcc000f8e00ff */
        /* <DEDUP_REMOVED lines=45> */
.L_x_2059:
        /* <DEDUP_REMOVED lines=148> */
.L_x_2050:
[----:B------:R-:W-:Y:S06]  /*bd80*/  BAR.ARV 0x8, 0x120 ;  /* 0x0204800000007b1d */ /* 0x000fec0000002000 */
[----:B------:R-:W-:Y:S05]  /*bd90*/  @!P0 BRA `(.L_x_2061) ;  /* 0x0000000000048947 */ /* 0x000fea0003800000 */
[----:B------:R-:W-:Y:S01]  /*bda0*/  BPT.TRAP 0x1 ;  /* 0x000000040000795c */ /* 0x000fe20000300000 */
.L_x_2061:
[----:B------:R-:W-:Y:S01]  /*bdb0*/  ULEA UR9, UR56, UR41, 0x3 ;  /* 0x0000002938097291 */ /* 0x000fe2000f8e183f */
[----:B------:R-:W-:-:S05]  /*bdc0*/  IMAD.U32 R5, RZ, RZ, UR46 ;  /* 0x0000002eff057e24 */ /* 0x000fca000f8e00ff */
[----:B------:R-:W-:-:S04]  /*bdd0*/  SHF.L.U32 R5, R5, 0x1f, RZ ;  /* 0x0000001f05057819 */ /* 0x000fc800000006ff */
[----:B------:R0:W1:Y:S01]  /*bde0*/  SYNCS.PHASECHK.TRANS64.TRYWAIT P1, [UR9+0x33450], R5 ;  /* 0x03345005ff0075a7 */ /* 0x0000620008020149 */
[----:B------:R-:W-:Y:S05]  /*bdf0*/  @!P0 BRA `(.L_x_2062) ;  /* 0x0000000000048947 */ /* 0x000fea0003800000 */
[----:B------:R-:W-:Y:S01]  /*be00*/  BPT.TRAP 0x1 ;  /* 0x000000040000795c */ /* 0x000fe20000300000 */
.L_x_2062:
[----:B-1----:R-:W-:Y:S05]  /*be10*/  @P1 BRA `(.L_x_2063) ;  /* 0x0000000000081947 */ /* 0x002fea0003800000 */
[----:B------:R-:W1:Y:S02]  /*be20*/  SYNCS.PHASECHK.TRANS64.TRYWAIT P1, [UR9+0x33450], R5 ;  /* 0x03345005ff0075a7 */ /* 0x000e640008020149 */
[----:B-1----:R-:W-:Y:S05]  /*be30*/  @!P1 BRA `(.L_x_2064) ;  /* 0x0000009000709947 */ /* 0x002fea0003800000 */
.L_x_2063:
[----:B------:R-:W-:Y:S01]  /*be40*/  UIADD3 UR41, UR41, 0x200, URZ ;  /* 0x0000020029297890 */ /* 0x000fe2000fffe03f */
[----:B------:R-:W-:Y:S01]  /*be50*/  WARPGROUP.ARRIVE ;  /* 0x00000000000079c5 */ /* 0x000fe20000000000 */
[----:B------:R-:W-:Y:S01]  /*be60*/  UMOV UR7, 0xc0000010 ;  /* 0xc000001000077882 */ /* 0x000fe20000000000 */
[----:B------:R-:W-:Y:S01]  /*be70*/  ULDC.64 UR10, c[0x0][0x9a0] ;  /* 0x00026800000a7ab9 */ /* 0x000fe20000000a00 */
[----:B------:R-:W-:Y:S01]  /*be80*/  USHF.R.U32.HI UR41, URZ, 0x4, UR41 ;  /* 0x000000043f297899 */ /* 0x000fe20008011629 */
[----:B01----:R-:W-:Y:S01]  /*be90*/  IMAD.MOV.U32 R5, RZ, RZ, 0x3f800000 ;  /* 0x3f800000ff057424 */ /* 0x003fe200078e00ff */
[----:B------:R-:W-:Y:S02]  /*bea0*/  UISETP.NE.U32.AND UP0, UPT, UR10, URZ, UPT ;  /* 0x0000003f0a00728c */ /* 0x000fe4000bf05070 */
[----:B------:R-:W-:Y:S02]  /*beb0*/  ULOP3.LUT UR41, UR41, 0x3fff, URZ, 0xc0, !UPT ;  /* 0x00003fff29297892 */ /* 0x000fe4000f8ec03f */
[----:B------:R-:W-:-:S02]  /*bec0*/  UISETP.NE.AND.EX UP0, UPT, UR11, URZ, UPT, UP0 ;  /* 0x0000003f0b00728c */ /* 0x000fc4000bf05300 */
[----:B------:R-:W-:-:S04]  /*bed0*/  ULOP3.LUT UR8, UR41, 0x10000, URZ, 0xfc, !UPT ;  /* 0x0001000029087892 */ /* 0x000fc8000f8efc3f */
[----:B------:R-:W-:Y:S01]  /*bee0*/  UIMAD UR8, UR56, 0x780, UR8 ;  /* 0x00000780380878a4 */ /* 0x000fe2000f8e0208 */
[----:B------:R-:W-:-:S04]  /*bef0*/  PLOP3.LUT P1, PT, PT, PT, UP0, 0x80, 0x0 ;  /* 0x000000000000781c */ /* 0x000fc80003f2f008 */
[----:B------:R-:W-:Y:S02]  /*bf00*/  @UP0 ULDC.64 UR12, c[0x0][0x9c8] ;  /* 0x00027200000c0ab9 */ /* 0x000fe40000000a00 */
[----:B------:R-:W-:Y:S01]  /*bf10*/  UMOV UR6, UR8 ;  /* 0x0000000800067c82 */ /* 0x000fe20008000000 */
[----:B------:R-:W-:-:S09]  /*bf20*/  @UP0 UIMAD.WIDE.U32 UR4, UR36, UR12, URZ ;  /* 0x0000000c240402a5 */ /* 0x000fd2000f8e003f */
        /* <DEDUP_REMOVED lines=72> */
.L_x_2065:
        /* <DEDUP_REMOVED lines=106> */
.L_x_2032:
[----:B------:R-:W0:Y:S01]  /*ca50*/  S2R R7, SR_CgaCtaId ;  /* 0x0000000000077919 */ /* 0x000e220000008800 */
[----:B------:R-:W-:Y:S01]  /*ca60*/  MOV R0, 0x400 ;  /* 0x0000040000007802 */ /* 0x000fe20000000f00 */
[----:B------:R-:W-:Y:S01]  /*ca70*/  BSSY B0, `(.L_x_2066) ;  /* 0x00002ed000007945 */ /* 0x000fe20003800000 */
[----:B------:R-:W-:Y:S02]  /*ca80*/  BAR.SYNC.DEFER_BLOCKING 0x5, 0x180 ;  /* 0x0146000000007b1d */ /* 0x000fe40000010000 */
[----:B0-----:R-:W-:-:S05]  /*ca90*/  LEA R0, R7, R0, 0x18 ;  /* 0x0000000007007211 */ /* 0x001fca00078ec0ff */
[----:B------:R-:W0:Y:S02]  /*caa0*/  LDS.128 R60, [R0+0x334d0] ;  /* 0x0334d000003c7984 */ /* 0x000e240000000c00 */
[----:B0-----:R-:W-:Y:S02]  /*cab0*/  R2UR UR52, R61 ;  /* 0x000000003d3472ca */ /* 0x001fe400000e0000 */
[----:B------:R-:W-:Y:S01]  /*cac0*/  R2UR UR45, R62 ;  /* 0x000000003e2d72ca */ /* 0x000fe200000e0000 */
[----:B------:R-:W-:Y:S06]  /*cad0*/  BAR.ARV 0x4, 0x180 ;  /* 0x0106000000007b1d */ /* 0x000fec0000002000 */
[----:B------:R-:W-:Y:S08]  /*cae0*/  @P0 BRA `(.L_x_2067) ;  /* 0x0000002000b00947 */ /* 0x000ff00003800000 */
[----:B------:R-:W0:Y:S01]  /*caf0*/  S2R R67, SR_TID.X ;  /* 0x0000000000437919 */ /* 0x000e220000002100 */
[----:B------:R-:W-:Y:S01]  /*cb00*/  ULDC.64 UR4, c[0x4][0x38] ;  /* 0x01000e0000047ab9 */ /* 0x000fe20000000a00 */
[----:B------:R-:W-:Y:S01]  /*cb10*/  F2FP.BF16.F32.PACK_AB R9, R9, R10 ;  /* 0x0000000a0909723e */ /* 0x000fe200000010ff */
[----:B------:R-:W-:Y:S01]  /*cb20*/  ULDC.64 UR6, c[0x0][0xbd8] ;  /* 0x0002f60000067ab9 */ /* 0x000fe20000000a00 */
[----:B0-----:R-:W-:-:S05]  /*cb30*/  IMAD.SHL.U32 R6, R67, 0x4, RZ ;  /* 0x0000000443067824 */ /* 0x001fca00078e00ff */
[----:B------:R-:W-:-:S04]  /*cb40*/  LOP3.LUT R6, R6, 0xc, RZ, 0xc0, !PT ;  /* 0x0000000c06067812 */ /* 0x000fc800078ec0ff */
[----:B------:R-:W-:-:S05]  /*cb50*/  IADD3 R6, P0, R6, UR4, RZ ;  /* 0x0000000406067c10 */ /* 0x000fca000ff1e0ff */
[----:B------:R-:W-:Y:S01]  /*cb60*/  IMAD.X R7, RZ, RZ, UR5, P0 ;  /* 0x00000005ff077e24 */ /* 0x000fe200080e06ff */
[----:B------:R-:W-:Y:S01]  /*cb70*/  F2FP.BF16.F32.PACK_AB R8, R5, R8 ;  /* 0x000000080508723e */ /* 0x000fe200000010ff */
[----:B------:R-:W-:-:S03]  /*cb80*/  ULDC.64 UR4, c[0x0][0xbe0] ;  /* 0x0002f80000047ab9 */ /* 0x000fc60000000a00 */
[----:B------:R0:W2:Y:S01]  /*cb90*/  LDG.E.CONSTANT R6, desc[UR54][R6.64] ;  /* 0x0000003606067981 */ /* 0x0000a2000c1e9900 */
[----:B------:R-:W-:Y:S01]  /*cba0*/  F2FP.BF16.F32.PACK_AB R10, R119, R4 ;  /* 0x00000004770a723e */ /* 0x000fe200000010ff */
[----:B------:R-:W-:Y:S01]  /*cbb0*/  UISETP.NE.U32.AND UP1, UPT, UR4, URZ, UPT ;  /* 0x0000003f0400728c */ /* 0x000fe2000bf25070 */
[----:B------:R-:W-:Y:S01]  /*cbc0*/  F2FP.BF16.F32.PACK_AB R84, R84, R85 ;  /* 0x000000555454723e */ /* 0x000fe200000010ff */
[----:B------:R-:W-:Y:S01]  /*cbd0*/  UISETP.NE.U32.AND UP0, UPT, UR6, URZ, UPT ;  /* 0x0000003f0600728c */ /* 0x000fe2000bf05070 */
[----:B------:R-:W-:Y:S01]  /*cbe0*/  F2FP.BF16.F32.PACK_AB R81, R80, R81 ;  /* 0x000000515051723e */ /* 0x000fe200000010ff */
[----:B------:R-:W-:Y:S01]  /*cbf0*/  UISETP.NE.AND.EX UP1, UPT, UR5, URZ, UPT, UP1 ;  /* 0x0000003f0500728c */ /* 0x000fe2000bf25310 */
[----:B------:R-:W-:Y:S01]  /*cc00*/  F2FP.BF16.F32.PACK_AB R25, R25, R28 ;  /* 0x0000001c1919723e */ /* 0x000fe200000010ff */
[----:B------:R-:W-:Y:S01]  /*cc10*/  USHF.L.U32 UR8, UR36, 0x2, URZ ;  /* 0x0000000224087899 */ /* 0x000fe2000800063f */
[----:B------:R-:W-:Y:S01]  /*cc20*/  F2FP.BF16.F32.PACK_AB R20, R15, R20 ;  /* 0x000000140f14723e */ /* 0x000fe200000010ff */
[----:B------:R-:W-:Y:S01]  /*cc30*/  UISETP.NE.AND.EX UP0, UPT, UR7, URZ, UPT, UP0 ;  /* 0x0000003f0700728c */ /* 0x000fe2000bf05300 */
[----:B0-----:R-:W-:Y:S01]  /*cc40*/  LOP3.LUT P0, R7, R67, 0x3, RZ, 0xc0, !PT ;  /* 0x0000000343077812 */ /* 0x001fe2000780c0ff */
[----:B------:R-:W-:Y:S01]  /*cc50*/  USHF.L.U64.HI UR9, UR36, 0x2, UR37 ;  /* 0x0000000224097899 */ /* 0x000fe20008010225 */
[----:B------:R-:W-:Y:S01]  /*cc60*/  F2FP.BF16.F32.PACK_AB R76, R76, R77 ;  /* 0x0000004d4c4c723e */ /* 0x000fe200000010ff */
[----:B------:R-:W-:Y:S01]  /*cc70*/  UIADD3 UR6, UP2, UR8, UR6, URZ ;  /* 0x0000000608067290 */ /* 0x000fe2000ff5e03f */
[----:B------:R-:W-:-:S02]  /*cc80*/  ISETP.EQ.OR P0, PT, R7, 0x3, !P0 ;  /* 0x000000030700780c */ /* 0x000fc40004702670 */
[----:B------:R-:W0:Y:S01]  /*cc90*/  S2R R7, SR_SWINHI ;  /* 0x0000000000077919 */ /* 0x000e220000002f00 */
[----:B------:R-:W-:Y:S01]  /*cca0*/  F2FP.BF16.F32.PACK_AB R73, R72, R73 ;  /* 0x000000494849723e */ /* 0x000fe200000010ff */
[----:B------:R-:W-:Y:S01]  /*ccb0*/  @UP1 UIADD3 UR4, UP3, UR8, UR4, URZ ;  /* 0x0000000408041290 */ /* 0x000fe2000ff7e03f */
[----:B------:R-:W-:Y:S01]  /*ccc0*/  F2FP.BF16.F32.PACK_AB R68, R68, R121 ;  /* 0x000000794444723e */ /* 0x000fe200000010ff */
[----:B------:R-:W-:Y:S01]  /*ccd0*/  UIADD3.X UR7, UR9, UR7, URZ, UP2, !UPT ;  /* 0x0000000709077290 */ /* 0x000fe200097fe43f */
[----:B------:R-:W-:Y:S01]  /*cce0*/  F2FP.BF16.F32.PACK_AB R65, R65, R120 ;  /* 0x000000784141723e */ /* 0x000fe200000010ff */
[----:B------:R-:W-:Y:S01]  /*ccf0*/  @UP1 UIADD3.X UR5, UR9, UR5, URZ, UP3, !UPT ;  /* 0x0000000509051290 */ /* 0x000fe20009ffe43f */
[----:B------:R-:W-:Y:S02]  /*cd00*/  F2FP.BF16.F32.PACK_AB R41, R41, R44 ;  /* 0x0000002c2929723e */ /* 0x000fe400000010ff */
[----:B------:R-:W-:Y:S02]  /*cd10*/  F2FP.BF16.F32.PACK_AB R66, R66, R69 ;  /* 0x000000454242723e */ /* 0x000fe400000010ff */
[----:B------:R-:W-:-:S02]  /*cd20*/  F2FP.BF16.F32.PACK_AB R59, R58, R59 ;  /* 0x0000003b3a3b723e */ /* 0x000fc400000010ff */
[----:B------:R-:W-:Y:S02]  /*cd30*/  F2FP.BF16.F32.PACK_AB R24, R21, R24 ;  /* 0x000000181518723e */ /* 0x000fe400000010ff */
[----:B------:R-:W-:Y:S02]  /*cd40*/  SEL R67, R25, R20, P0 ;  /* 0x0000001419437207 */ /* 0x000fe40000000000 */
[----:B------:R-:W-:Y:S02]  /*cd50*/  SEL R44, R20, R25, P0 ;  /* 0x00000019142c7207 */ /* 0x000fe40000000000 */
[----:B------:R-:W-:Y:S02]  /*cd60*/  SEL R79, R84, R81, P0 ;  /* 0x00000051544f7207 */ /* 0x000fe40000000000 */
[----:B------:R-:W-:Y:S02]  /*cd70*/  F2FP.BF16.F32.PACK_AB R92, R92, R93 ;  /* 0x0000005d5c5c723e */ /* 0x000fe400000010ff */
[----:B------:R-:W-:-:S02]  /*cd80*/  F2FP.BF16.F32.PACK_AB R89, R88, R89 ;  /* 0x000000595859723e */ /* 0x000fc400000010ff */
[----:B------:R-:W-:Y:S02]  /*cd90*/  F2FP.BF16.F32.PACK_AB R57, R57, R64 ;  /* 0x000000403939723e */ /* 0x000fe400000010ff */
[----:B------:R-:W-:Y:S02]  /*cda0*/  F2FP.BF16.F32.PACK_AB R56, R53, R56 ;  /* 0x000000383538723e */ /* 0x000fe400000010ff */
[----:B------:R-:W-:Y:S02]  /*cdb0*/  SEL R84, R81, R84, P0 ;  /* 0x0000005451547207 */ /* 0x000fe40000000000 */
[----:B------:R-:W-:Y:S02]  /*cdc0*/  F2FP.BF16.F32.PACK_AB R54, R54, R55 ;  /* 0x000000373636723e */ /* 0x000fe400000010ff */
[----:B------:R-:W-:Y:S02]  /*cdd0*/  MOV R4, R0 ;  /* 0x0000000000047202 */ /* 0x000fe40000000f00 */
[----:B0-----:R-:W-:-:S02]  /*cde0*/  MOV R5, R7 ;  /* 0x0000000700057202 */ /* 0x001fc40000000f00 */
[----:B------:R-:W-:Y:S02]  /*cdf0*/  F2FP.BF16.F32.PACK_AB R51, R50, R51 ;  /* 0x000000333233723e */ /* 0x000fe400000010ff */
[----:B------:R-:W-:Y:S01]  /*ce00*/  F2FP.BF16.F32.PACK_AB R13, R13, R14 ;  /* 0x0000000e0d0d723e */ /* 0x000fe200000010ff */
[----:B------:R-:W-:Y:S01]  /*ce10*/  IMAD.WIDE R20, R222, 0x2, R4 ;  /* 0x00000002de147825 */ /* 0x000fe200078e0204 */
[----:B------:R-:W-:Y:S02]  /*ce20*/  SEL R81, R76, R73, P0 ;  /* 0x000000494c517207 */ /* 0x000fe40000000000 */
[----:B------:R-:W-:Y:S02]  /*ce30*/  F2FP.BF16.F32.PACK_AB R49, R49, R52 ;  /* 0x000000343131723e */ /* 0x000fe400000010ff */
[----:B------:R-:W-:Y:S02]  /*ce40*/  F2FP.BF16.F32.PACK_AB R48, R45, R48 ;  /* 0x000000302d30723e */ /* 0x000fe400000010ff */
[----:B------:R-:W-:-:S02]  /*ce50*/  SEL R61, R68, R65, P0 ;  /* 0x00000041443d7207 */ /* 0x000fc40000000000 */
[----:B------:R-:W-:Y:S02]  /*ce60*/  SEL R76, R73, R76, P0 ;  /* 0x0000004c494c7207 */ /* 0x000fe40000000000 */
[----:B------:R-:W-:Y:S02]  /*ce70*/  F2FP.BF16.F32.PACK_AB R46, R46, R47 ;  /* 0x0000002f2e2e723e */ /* 0x000fe400000010ff */
[----:B------:R-:W-:Y:S02]  /*ce80*/  F2FP.BF16.F32.PACK_AB R43, R42, R43 ;  /* 0x0000002b2a2b723e */ /* 0x000fe400000010ff */
[----:B------:R-:W-:Y:S02]  /*ce90*/  SEL R68, R65, R68, P0 ;  /* 0x0000004441447207 */ /* 0x000fe40000000000 */
[----:B------:R-:W-:Y:S02]  /*cea0*/  SEL R73, R66, R59, P0 ;  /* 0x0000003b42497207 */ /* 0x000fe40000000000 */
        /* <DEDUP_REMOVED lines=13> */
[----:B------:R-:W-:Y:S02]  /*cf80*/  SEL R60, R10, R9, P0 ;  /* 0x000000090a3c7207 */ /* 0x000fe40000000000 */
[----:B------:R-:W-:Y:S02]  /*cf90*/  LOP3.LUT R7, R20, 0x380, RZ, 0xc0, !PT ;  /* 0x0000038014077812 */ /* 0x000fe400078ec0ff */
[----:B------:R-:W-:Y:S02]  /*cfa0*/  F2FP.BF16.F32.PACK_AB R100, R100, R101 ;  /* 0x000000656464723e */ /* 0x000fe400000010ff */
[----:B------:R-:W-:Y:S02]  /*cfb0*/  F2FP.BF16.F32.PACK_AB R97, R96, R97 ;  /* 0x000000616061723e */ /* 0x000fe400000010ff */
[----:B------:R-:W-:Y:S02]  /*cfc0*/  F2FP.BF16.F32.PACK_AB R33, R33, R36 ;  /* 0x000000242121723e */ /* 0x000fe400000010ff */
[----:B------:R-:W-:-:S02]  /*cfd0*/  F2FP.BF16.F32.PACK_AB R32, R29, R32 ;  /* 0x000000201d20723e */ /* 0x000fc400000010ff */
[----:B------:R-:W-:Y:S02]  /*cfe0*/  SEL R57, R49, R48, P0 ;  /* 0x0000003031397207 */ /* 0x000fe40000000000 */
[----:B------:R-:W-:Y:S02]  /*cff0*/  SEL R54, R51, R54, P0 ;  /* 0x0000003633367207 */ /* 0x000fe40000000000 */
[C---:B------:R-:W-:Y:S02]  /*d000*/  IADD3 R10, P4, R20.reuse, 0x20, RZ ;  /* 0x00000020140a7810 */ /* 0x040fe40007f9e0ff */
[C---:B------:R-:W-:Y:S02]  /*d010*/  IADD3 R89, P5, R20.reuse, 0x40, RZ ;  /* 0x0000004014597810 */ /* 0x040fe40007fbe0ff */
[C---:B------:R-:W-:Y:S01]  /*d020*/  IADD3 R91, P6, R20.reuse, 0x60, RZ ;  /* 0x00000060145b7810 */ /* 0x040fe20007fde0ff */
[----:B------:R-:W-:Y:S01]  /*d030*/  IMAD.X R37, RZ, RZ, R21, P4 ;  /* 0x000000ffff257224 */ /* 0x000fe200020e0615 */
[----:B------:R-:W-:-:S02]  /*d040*/  IADD3 R24, P1, R20, 0x4000, RZ ;  /* 0x0000400014187810 */ /* 0x000fc40007f3e0ff */
[----:B------:R-:W-:Y:S02]  /*d050*/  IADD3 R93, P2, R20, 0x4020, RZ ;  /* 0x00004020145d7810 */ /* 0x000fe40007f5e0ff */
[----:B------:R-:W-:Y:S02]  /*d060*/  SEL R48, R48, R49, P0 ;  /* 0x0000003130307207 */ /* 0x000fe40000000000 */
[----:B------:R-:W-:Y:S01]  /*d070*/  SEL R51, R46, R43, P0 ;  /* 0x0000002b2e337207 */ /* 0x000fe20000000000 */
[----:B------:R-:W-:Y:S01]  /*d080*/  IMAD.X R29, RZ, RZ, R21, P2 ;  /* 0x000000ffff1d7224 */ /* 0x000fe200010e0615 */
[----:B------:R-:W-:Y:S02]  /*d090*/  SEL R49, R41, R40, P0 ;  /* 0x0000002829317207 */ /* 0x000fe40000000000 */
[----:B------:R-:W-:Y:S02]  /*d0a0*/  SEL R46, R43, R46, P0 ;  /* 0x0000002e2b2e7207 */ /* 0x000fe40000000000 */
[----:B------:R-:W-:-:S02]  /*d0b0*/  SEL R40, R40, R41, P0 ;  /* 0x0000002928287207 */ /* 0x000fc40000000000 */
[----:B------:R-:W-:Y:S02]  /*d0c0*/  SEL R69, R11, R8, P0 ;  /* 0x000000080b457207 */ /* 0x000fe40000000000 */
[----:B------:R-:W-:Y:S02]  /*d0d0*/  SEL R50, R8, R11, P0 ;  /* 0x0000000b08327207 */ /* 0x000fe40000000000 */
[----:B------:R-:W-:Y:S02]  /*d0e0*/  SEL R43, R38, R35, P0 ;  /* 0x00000023262b7207 */ /* 0x000fe40000000000 */
[----:B------:R-:W-:Y:S02]  /*d0f0*/  SHF.R.U64 R7, R7, 0x3, RZ ;  /* 0x0000000307077819 */ /* 0x000fe400000012ff */
[----:B------:R-:W-:Y:S01]  /*d100*/  F2FP.BF16.F32.PACK_AB R30, R30, R31 ;  /* 0x0000001f1e1e723e */ /* 0x000fe200000010ff */
[----:B------:R-:W-:Y:S01]  /*d110*/  IMAD.X R31, RZ, RZ, R21, P1 ;  /* 0x000000ffff1f7224 */ /* 0x000fe200008e0615 */
[----:B------:R-:W-:-:S02]  /*d120*/  SEL R41, R33, R32, P0 ;  /* 0x0000002021297207 */ /* 0x000fc40000000000 */
[----:B------:R-:W-:Y:S01]  /*d130*/  SEL R42, R32, R33, P0 ;  /* 0x00000021202a7207 */ /* 0x000fe20000000000 */
[--C-:B------:R-:W-:Y:S01]  /*d140*/  IMAD.X R33, RZ, RZ, R21.reuse, P6 ;  /* 0x000000ffff217224 */ /* 0x100fe200030e0615 */
[----:B------:R-:W-:Y:S02]  /*d150*/  SEL R75, R100, R97, P0 ;  /* 0x00000061644b7207 */ /* 0x000fe40000000000 */
[----:B------:R-:W-:Y:S01]  /*d160*/  SEL R38, R35, R38, P0 ;  /* 0x0000002623267207 */ /* 0x000fe20000000000 */
[----:B------:R-:W-:Y:S01]  /*d170*/  IMAD.X R35, RZ, RZ, R21, P5 ;  /* 0x000000ffff237224 */ /* 0x000fe200028e0615 */
[----:B------:R-:W-:Y:S02]  /*d180*/  LOP3.LUT R8, R10, 0x380, RZ, 0xc0, !PT ;  /* 0x000003800a087812 */ /* 0x000fe400078ec0ff */
[----:B------:R-:W-:Y:S02]  /*d190*/  SEL R100, R97, R100, P0 ;  /* 0x0000006461647207 */ /* 0x000fe40000000000 */
[----:B------:R-:W-:-:S02]  /*d1a0*/  IADD3 R95, P3, R20, 0x4040, RZ ;  /* 0x00004040145f7810 */ /* 0x000fc40007f7e0ff */
[C---:B------:R-:W-:Y:S02]  /*d1b0*/  IADD3 R97, P4, R20.reuse, 0x4060, RZ ;  /* 0x0000406014617810 */ /* 0x040fe40007f9e0ff */
[C---:B------:R-:W-:Y:S02]  /*d1c0*/  IADD3 R62, P5, R20.reuse, 0x8000, RZ ;  /* 0x00008000143e7810 */ /* 0x040fe40007fbe0ff */
        /* <DEDUP_REMOVED lines=10> */
[----:B------:R-:W-:-:S02]  /*d270*/  F2FP.BF16.F32.PACK_AB R27, R26, R27 ;  /* 0x0000001b1a1b723e */ /* 0x000fc400000010ff */
[----:B------:R-:W-:Y:S02]  /*d280*/  LOP3.LUT R36, R7, R10, RZ, 0x3c, !PT ;  /* 0x0000000a07247212 */ /* 0x000fe400078e3cff */
[----:B------:R-:W-:Y:S02]  /*d290*/  LOP3.LUT R7, R24, 0x380, RZ, 0xc0, !PT ;  /* 0x0000038018077812 */ /* 0x000fe400078ec0ff */
[----:B------:R-:W-:Y:S02]  /*d2a0*/  SEL R83, R30, R27, P0 ;  /* 0x0000001b1e537207 */ /* 0x000fe40000000000 */
[----:B------:R-:W-:Y:S02]  /*d2b0*/  SHF.R.U64 R7, R7, 0x3, RZ ;  /* 0x0000000307077819 */ /* 0x000fe400000012ff */
[----:B------:R-:W-:Y:S01]  /*d2c0*/  SEL R52, R27, R30, P0 ;  /* 0x0000001e1b347207 */ /* 0x000fe20000000000 */
[----:B------:R-:W-:Y:S01]  /*d2d0*/  IMAD.X R27, RZ, RZ, R21, P3 ;  /* 0x000000ffff1b7224 */ /* 0x000fe200018e0615 */
[----:B------:R-:W-:-:S02]  /*d2e0*/  LOP3.LUT R30, R7, R24, RZ, 0x3c, !PT ;  /* 0x00000018071e7212 */ /* 0x000fc400078e3cff */
[----:B------:R-:W-:Y:S02]  /*d2f0*/  LOP3.LUT R7, R62, 0x380, RZ, 0xc0, !PT ;  /* 0x000003803e077812 */ /* 0x000fe400078ec0ff */
[----:B------:R-:W-:Y:S02]  /*d300*/  LOP3.LUT R12, R89, 0x380, RZ, 0xc0, !PT ;  /* 0x00000380590c7812 */ /* 0x000fe400078ec0ff */
[----:B------:R-:W-:Y:S02]  /*d310*/  F2FP.BF16.F32.PACK_AB R140, R140, R141 ;  /* 0x0000008d8c8c723e */ /* 0x000fe400000010ff */
[----:B------:R-:W-:Y:S02]  /*d320*/  F2FP.BF16.F32.PACK_AB R108, R108, R109 ;  /* 0x0000006d6c6c723e */ /* 0x000fe400000010ff */
[----:B------:R-:W-:Y:S02]  /*d330*/  F2FP.BF16.F32.PACK_AB R139, R138, R139 ;  /* 0x0000008b8a8b723e */ /* 0x000fe400000010ff */
[----:B------:R-:W-:-:S02]  /*d340*/  F2FP.BF16.F32.PACK_AB R105, R104, R105 ;  /* 0x000000696869723e */ /* 0x000fc400000010ff */
[----:B------:R-:W-:Y:S02]  /*d350*/  LOP3.LUT R14, R91, 0x380, RZ, 0xc0, !PT ;  /* 0x000003805b0e7812 */ /* 0x000fe400078ec0ff */
[----:B------:R-:W-:Y:S02]  /*d360*/  SHF.R.U64 R7, R7, 0x3, RZ ;  /* 0x0000000307077819 */ /* 0x000fe400000012ff */
[----:B------:R-:W-:Y:S02]  /*d370*/  F2FP.BF16.F32.PACK_AB R136, R136, R137 ;  /* 0x000000898888723e */ /* 0x000fe400000010ff */
[----:B------:R-:W-:Y:S02]  /*d380*/  F2FP.BF16.F32.PACK_AB R135, R134, R135 ;  /* 0x000000878687723e */ /* 0x000fe400000010ff */
[----:B------:R-:W-:Y:S02]  /*d390*/  SHF.R.U64 R8, R12, 0x3, RZ ;  /* 0x000000030c087819 */ /* 0x000fe400000012ff */
[----:B------:R-:W-:-:S02]  /*d3a0*/  F2FP.BF16.F32.PACK_AB R132, R132, R133 ;  /* 0x000000858484723e */ /* 0x000fc400000010ff */
[----:B------:R-:W-:Y:S02]  /*d3b0*/  F2FP.BF16.F32.PACK_AB R131, R130, R131 ;  /* 0x000000838283723e */ /* 0x000fe400000010ff */
[----:B------:R-:W-:Y:S02]  /*d3c0*/  SEL R39, R140, R139, P0 ;  /* 0x0000008b8c277207 */ /* 0x000fe40000000000 */
[----:B------:R-:W-:Y:S02]  /*d3d0*/  SEL R71, R108, R105, P0 ;  /* 0x000000696c477207 */ /* 0x000fe40000000000 */
[----:B------:R-:W-:Y:S02]  /*d3e0*/  SHF.R.U64 R12, R14, 0x3, RZ ;  /* 0x000000030e0c7819 */ /* 0x000fe400000012ff */
[----:B------:R-:W-:Y:S02]  /*d3f0*/  F2FP.BF16.F32.PACK_AB R128, R128, R129 ;  /* 0x000000818080723e */ /* 0x000fe400000010ff */
[----:B------:R-:W-:-:S02]  /*d400*/  F2FP.BF16.F32.PACK_AB R127, R126, R127 ;  /* 0x0000007f7e7f723e */ /* 0x000fc400000010ff */
[----:B------:R-:W-:Y:S02]  /*d410*/  SEL R140, R139, R140, P0 ;  /* 0x0000008c8b8c7207 */ /* 0x000fe40000000000 */
[----:B------:R-:W-:Y:S02]  /*d420*/  SEL R108, R105, R108, P0 ;  /* 0x0000006c696c7207 */ /* 0x000fe40000000000 */
[----:B------:R-:W-:Y:S02]  /*d430*/  LOP3.LUT R14, R7, R62, RZ, 0x3c, !PT ;  /* 0x0000003e070e7212 */ /* 0x000fe400078e3cff */
[----:B------:R-:W-:Y:S02]  /*d440*/  F2FP.BF16.F32.PACK_AB R124, R124, R125 ;  /* 0x0000007d7c7c723e */ /* 0x000fe400000010ff */
[----:B------:R-:W-:Y:S02]  /*d450*/  F2FP.BF16.F32.PACK_AB R123, R122, R123 ;  /* 0x0000007b7a7b723e */ /* 0x000fe400000010ff */
        /* <DEDUP_REMOVED lines=8> */
[----:B------:R-:W-:Y:S02]  /*d4e0*/  LOP3.LUT R34, R8, R89, RZ, 0x3c, !PT ;  /* 0x0000005908227212 */ /* 0x000fe400078e3cff */
[----:B------:R-:W-:Y:S02]  /*d4f0*/  LOP3.LUT R8, R93, 0x380, RZ, 0xc0, !PT ;  /* 0x000003805d087812 */ /* 0x000fe400078ec0ff */
[----:B------:R-:W-:Y:S02]  /*d500*/  LOP3.LUT R10, R95, 0x380, RZ, 0xc0, !PT ;  /* 0x000003805f0a7812 */ /* 0x000fe400078ec0ff */
[----:B------:R-:W-:Y:S02]  /*d510*/  SHF.R.U64 R8, R8, 0x3, RZ ;  /* 0x0000000308087819 */ /* 0x000fe400000012ff */
[----:B------:R-:W-:-:S02]  /*d520*/  SHF.R.U64 R10, R10, 0x3, RZ ;  /* 0x000000030a0a7819 */ /* 0x000fc400000012ff */
[----:B------:R-:W-:Y:S02]  /*d530*/  LOP3.LUT R32, R12, R91, RZ, 0x3c, !PT ;  /* 0x0000005b0c207212 */ /* 0x000fe400078e3cff */
[----:B------:R-:W-:Y:S02]  /*d540*/  LOP3.LUT R12, R97, 0x380, RZ, 0xc0, !PT ;  /* 0x00000380610c7812 */ /* 0x000fe400078ec0ff */
[----:B------:R-:W-:Y:S02]  /*d550*/  LOP3.LUT R28, R8, R93, RZ, 0x3c, !PT ;  /* 0x0000005d081c7212 */ /* 0x000fe400078e3cff */
        /* <DEDUP_REMOVED lines=8> */
[----:B------:R-:W-:-:S02]  /*d5e0*/  LOP3.LUT R24, R12, R97, RZ, 0x3c, !PT ;  /* 0x000000610c187212 */ /* 0x000fc400078e3cff */
[----:B------:R-:W-:Y:S02]  /*d5f0*/  LOP3.LUT R12, R8, R99, RZ, 0x3c, !PT ;  /* 0x00000063080c7212 */ /* 0x000fe400078e3cff */
[----:B------:R-:W-:Y:S02]  /*d600*/  LOP3.LUT R10, R10, R101, RZ, 0x3c, !PT ;  /* 0x000000650a0a7212 */ /* 0x000fe400078e3cff */
[----:B------:R-:W-:Y:S02]  /*d610*/  LOP3.LUT R8, R64, R103, RZ, 0x3c, !PT ;  /* 0x0000006740087212 */ /* 0x000fe400078e3cff */
[----:B------:R-:W-:Y:S02]  /*d620*/  MOV R88, R20 ;  /* 0x0000001400587202 */ /* 0x000fe40000000f00 */
[----:B------:R-:W-:Y:S02]  /*d630*/  MOV R21, R10 ;  /* 0x0000000a00157202 */ /* 0x000fe40000000f00 */
[----:B------:R-:W-:-:S02]  /*d640*/  MOV R20, R8 ;  /* 0x0000000800147202 */ /* 0x000fc40000000f00 */
[----:B------:R-:W-:Y:S02]  /*d650*/  MOV R64, R14 ;  /* 0x0000000e00407202 */ /* 0x000fe40000000f00 */
[----:B------:R-:W-:Y:S02]  /*d660*/  MOV R62, R12 ;  /* 0x0000000c003e7202 */ /* 0x000fe40000000f00 */
[----:B--2---:R-:W-:Y:S01]  /*d670*/  LOP3.LUT R7, R6, 0x2, RZ, 0x3c, !PT ;  /* 0x0000000206077812 */ /* 0x004fe200078e3cff */
[----:B------:R-:W-:Y:S01]  /*d680*/  SHFL.IDX PT, R39, R39, R6, 0x1c1f ;  /* 0x001c1f0627277589 */ /* 0x000fe200000e0000 */
[----:B------:R-:W-:Y:S02]  /*d690*/  MOV R86, R36 ;  /* 0x0000002400567202 */ /* 0x000fe40000000f00 */
[----:B------:R-:W-:Y:S01]  /*d6a0*/  MOV R72, R26 ;  /* 0x0000001a00487202 */ /* 0x000fe20000000f00 */
[----:B------:R-:W0:Y:S01]  /*d6b0*/  SHFL.IDX PT, R140, R140, R7, 0x1c1f ;  /* 0x001c1f078c8c7589 */ /* 0x000e2200000e0000 */
[----:B------:R-:W-:-:S02]  /*d6c0*/  MOV R70, R24 ;  /* 0x0000001800467202 */ /* 0x000fc40000000f00 */
[----:B------:R-:W-:Y:S01]  /*d6d0*/  MOV R82, R34 ;  /* 0x0000002200527202 */ /* 0x000fe20000000f00 */
[----:B------:R-:W-:Y:S01]  /*d6e0*/  SHFL.IDX PT, R71, R71, R6, 0x1c1f ;  /* 0x001c1f0647477589 */ /* 0x000fe200000e0000 */
[----:B------:R-:W-:Y:S02]  /*d6f0*/  MOV R78, R30 ;  /* 0x0000001e004e7202 */ /* 0x000fe40000000f00 */
[----:B------:R-:W-:Y:S01]  /*d700*/  MOV R74, R28 ;  /* 0x0000001c004a7202 */ /* 0x000fe20000000f00 */
[----:B------:R-:W1:Y:S01]  /*d710*/  SHFL.IDX PT, R108, R108, R7, 0x1c1f ;  /* 0x001c1f076c6c7589 */ /* 0x000e6200000e0000 */
[----:B------:R-:W-:Y:S02]  /*d720*/  MOV R80, R32 ;  /* 0x0000002000507202 */ /* 0x000fe40000000f00 */
[----:B------:R-:W-:Y:S01]  /*d730*/  PLOP3.LUT P1, PT, PT, PT, UP0, 0x80, 0x0 ;  /* 0x000000000000781c */ /* 0x000fe20003f2f008 */
[----:B------:R-:W-:Y:S04]  /*d740*/  SHFL.IDX PT, R45, R45, R6, 0x1c1f ;  /* 0x001c1f062d2d7589 */ /* 0x000fe800000e0000 */
[----:B------:R-:W-:Y:S04]  /*d750*/  SHFL.IDX PT, R75, R75, R6, 0x1c1f ;  /* 0x001c1f064b4b7589 */ /* 0x000fe800000e0000 */
[----:B------:R-:W2:Y:S04]  /*d760*/  SHFL.IDX PT, R136, R136, R7, 0x1c1f ;  /* 0x001c1f0788887589 */ /* 0x000ea800000e0000 */
[----:B------:R-:W3:Y:S01]  /*d770*/  SHFL.IDX PT, R100, R100, R7, 0x1c1f ;  /* 0x001c1f0764647589 */ /* 0x000ee200000e0000 */
[----:B0-----:R-:W-:-:S02]  /*d780*/  SEL R8, R39, R140, P0 ;  /* 0x0000008c27087207 */ /* 0x001fc40000000000 */
[----:B------:R-:W-:Y:S01]  /*d790*/  SEL R10, R140, R39, P0 ;  /* 0x000000278c0a7207 */ /* 0x000fe20000000000 */
[----:B------:R-:W-:Y:S04]  /*d7a0*/  SHFL.IDX PT, R47, R47, R6, 0x1c1f ;  /* 0x001c1f062f2f7589 */ /* 0x000fe800000e0000 */
        /* <DEDUP_REMOVED lines=12> */
[----:B------:R-:W3:Y:S01]  /*d870*/  SHFL.IDX PT, R84, R84, R7, 0x1c1f ;  /* 0x001c1f0754547589 */ /* 0x000ee200000e0000 */
[----:B------:R-:W-:Y:S01]  /*d880*/  BAR.SYNC.DEFER_BLOCKING 0x1, 0x100 ;  /* 0x0044000000007b1d */ /* 0x000fe20000010000 */
[----:B0-----:R-:W-:-:S02]  /*d890*/  SEL R24, R47, R132, P0 ;  /* 0x000000842f187207 */ /* 0x001fc40000000000 */
[----:B------:R-:W-:Y:S02]  /*d8a0*/  SEL R26, R132, R47, P0 ;  /* 0x0000002f841a7207 */ /* 0x000fe40000000000 */
[----:B-1----:R-:W-:Y:S02]  /*d8b0*/  SEL R25, R77, R92, P0 ;  /* 0x0000005c4d197207 */ /* 0x002fe40000000000 */
[----:B------:R-:W-:Y:S01]  /*d8c0*/  SEL R27, R92, R77, P0 ;  /* 0x0000004d5c1b7207 */ /* 0x000fe20000000000 */
[----:B------:R-:W-:Y:S04]  /*d8d0*/  SHFL.IDX PT, R55, R55, R6, 0x1c1f ;  /* 0x001c1f0637377589 */ /* 0x000fe800000e0000 */
[----:B------:R-:W-:Y:S04]  /*d8e0*/  SHFL.IDX PT, R81, R81, R6, 0x1c1f ;  /* 0x001c1f0651517589 */ /* 0x000fe800000e0000 */
[----:B------:R-:W-:Y:S01]  /*d8f0*/  SHFL.IDX PT, R124, R124, R7, 0x1c1f ;  /* 0x001c1f077c7c7589 */ /* 0x000fe200000e0000 */
[----:B--2---:R-:W-:-:S02]  /*d900*/  SEL R28, R53, R128, P0 ;  /* 0x00000080351c7207 */ /* 0x004fc40000000000 */
[----:B------:R-:W-:Y:S01]  /*d910*/  SEL R30, R128, R53, P0 ;  /* 0x00000035801e7207 */ /* 0x000fe20000000000 */
[----:B------:R-:W-:Y:S01]  /*d920*/  SHFL.IDX PT, R76, R76, R7, 0x1c1f ;  /* 0x001c1f074c4c7589 */ /* 0x000fe200000e0000 */
[----:B---3--:R-:W-:Y:S02]  /*d930*/  SEL R29, R79, R84, P0 ;  /* 0x000000544f1d7207 */ /* 0x008fe40000000000 */
[----:B------:R-:W-:Y:S01]  /*d940*/  SEL R31, R84, R79, P0 ;  /* 0x0000004f541f7207 */ /* 0x000fe20000000000 */
[----:B------:R-:W-:Y:S04]  /*d950*/  SHFL.IDX PT, R61, R61, R6, 0x1c1f ;  /* 0x001c1f063d3d7589 */ /* 0x000fe800000e0000 */
[----:B------:R-:W-:Y:S04]  /*d960*/  SHFL.IDX PT, R73, R73, R6, 0x1c1f ;  /* 0x001c1f0649497589 */ /* 0x000fe800000e0000 */
[----:B------:R-:W0:Y:S04]  /*d970*/  SHFL.IDX PT, R68, R68, R7, 0x1c1f ;  /* 0x001c1f0744447589 */ /* 0x000e2800000e0000 */
[----:B------:R-:W1:Y:S04]  /*d980*/  SHFL.IDX PT, R66, R66, R7, 0x1c1f ;  /* 0x001c1f0742427589 */ /* 0x000e6800000e0000 */
[----:B------:R-:W-:Y:S04]  /*d990*/  SHFL.IDX PT, R65, R65, R6, 0x1c1f ;  /* 0x001c1f0641417589 */ /* 0x000fe800000e0000 */
[----:B------:R-:W-:Y:S04]  /*d9a0*/  SHFL.IDX PT, R49, R49, R6, 0x1c1f ;  /* 0x001c1f0631317589 */ /* 0x000fe800000e0000 */
[----:B------:R-:W-:Y:S04]  /*d9b0*/  SHFL.IDX PT, R59, R59, R6, 0x1c1f ;  /* 0x001c1f063b3b7589 */ /* 0x000fe800000e0000 */
[----:B------:R-:W2:Y:S04]  /*d9c0*/  SHFL.IDX PT, R56, R56, R7, 0x1c1f ;  /* 0x001c1f0738387589 */ /* 0x000ea800000e0000 */
[----:B------:R-:W-:Y:S01]  /*d9d0*/  SHFL.IDX PT, R40, R40, R7, 0x1c1f ;  /* 0x001c1f0728287589 */ /* 0x000fe200000e0000 */
[----:B0-----:R-:W-:-:S02]  /*d9e0*/  SEL R32, R61, R68, P0 ;  /* 0x000000443d207207 */ /* 0x001fc40000000000 */
[----:B------:R-:W-:Y:S01]  /*d9f0*/  SEL R34, R68, R61, P0 ;  /* 0x0000003d44227207 */ /* 0x000fe20000000000 */
[----:B------:R-:W0:Y:S01]  /*da00*/  SHFL.IDX PT, R54, R54, R7, 0x1c1f ;  /* 0x001c1f0736367589 */ /* 0x000e2200000e0000 */
[----:B-1----:R-:W-:Y:S02]  /*da10*/  SEL R33, R73, R66, P0 ;  /* 0x0000004249217207 */ /* 0x002fe40000000000 */
[----:B------:R-:W-:Y:S01]  /*da20*/  SEL R35, R66, R73, P0 ;  /* 0x0000004942237207 */ /* 0x000fe20000000000 */
[----:B------:R-:W-:Y:S04]  /*da30*/  SHFL.IDX PT, R57, R57, R6, 0x1c1f ;  /* 0x001c1f0639397589 */ /* 0x000fe800000e0000 */
[----:B------:R-:W-:Y:S04]  /*da40*/  SHFL.IDX PT, R41, R41, R6, 0x1c1f ;  /* 0x001c1f0629297589 */ /* 0x000fe800000e0000 */
[----:B------:R-:W-:Y:S04]  /*da50*/  SHFL.IDX PT, R67, R67, R6, 0x1c1f ;  /* 0x001c1f0643437589 */ /* 0x000fe800000e0000 */
[----:B------:R-:W-:Y:S01]  /*da60*/  SHFL.IDX PT, R69, R69, R6, 0x1c1f ;  /* 0x001c1f0645457589 */ /* 0x000fe200000e0000 */
[----:B--2---:R-:W-:-:S03]  /*da70*/  SEL R36, R65, R56, P0 ;  /* 0x0000003841247207 */ /* 0x004fc60000000000 */
[----:B------:R-:W-:Y:S04]  /*da80*/  SHFL.IDX PT, R51, R51, R6, 0x1c1f ;  /* 0x001c1f0633337589 */ /* 0x000fe800000e0000 */
[----:B------:R-:W-:Y:S01]  /*da90*/  SHFL.IDX PT, R43, R43, R6, 0x1c1f ;  /* 0x001c1f062b2b7589 */ /* 0x000fe200000e0000 */
[----:B0-----:R-:W-:Y:S02]  /*daa0*/  SEL R37, R59, R54, P0 ;  /* 0x000000363b257207 */ /* 0x001fe40000000000 */
[----:B------:R-:W-:Y:S01]  /*dab0*/  SEL R39, R54, R59, P0 ;  /* 0x0000003b36277207 */ /* 0x000fe20000000000 */
[----:B------:R-:W-:Y:S04]  /*dac0*/  SHFL.IDX PT, R83, R83, R6, 0x1c1f ;  /* 0x001c1f0653537589 */ /* 0x000fe800000e0000 */
[----:B------:R-:W-:Y:S04]  /*dad0*/  SHFL.IDX PT, R85, R85, R6, 0x1c1f ;  /* 0x001c1f0655557589 */ /* 0x000fe800000e0000 */
[----:B------:R-:W-:Y:S04]  /*dae0*/  SHFL.IDX PT, R87, R87, R6, 0x1c1f ;  /* 0x001c1f0657577589 */ /* 0x000fe800000e0000 */
[----:B------:R-:W-:Y:S04]  /*daf0*/  SHFL.IDX PT, R48, R48, R7, 0x1c1f ;  /* 0x001c1f0730307589 */ /* 0x000fe800000e0000 */
[----:B------:R-:W0:Y:S04]  /*db00*/  SHFL.IDX PT, R42, R42, R7, 0x1c1f ;  /* 0x001c1f072a2a7589 */ /* 0x000e2800000e0000 */
[----:B------:R-:W-:Y:S04]  /*db10*/  SHFL.IDX PT, R46, R46, R7, 0x1c1f ;  /* 0x001c1f072e2e7589 */ /* 0x000fe800000e0000 */
[----:B------:R1:W2:Y:S04]  /*db20*/  SHFL.IDX PT, R6, R38, R7, 0x1c1f ;  /* 0x001c1f0726067589 */ /* 0x0002a800000e0000 */
[----:B------:R-:W3:Y:S04]  /*db30*/  SHFL.IDX PT, R52, R52, R7, 0x1c1f ;  /* 0x001c1f0734347589 */ /* 0x000ee800000e0000 */
[----:B------:R-:W4:Y:S01]  /*db40*/  SHFL.IDX PT, R44, R44, R7, 0x1c1f ;  /* 0x001c1f072c2c7589 */ /* 0x000f2200000e0000 */
[----:B-1----:R-:W-:-:S03]  /*db50*/  SEL R38, R56, R65, P0 ;  /* 0x0000004138267207 */ /* 0x002fc60000000000 */
[----:B------:R-:W-:Y:S04]  /*db60*/  SHFL.IDX PT, R50, R50, R7, 0x1c1f ;  /* 0x001c1f0732327589 */ /* 0x000fe800000e0000 */
[----:B------:R-:W1:Y:S04]  /*db70*/  SHFL.IDX PT, R58, R58, R7, 0x1c1f ;  /* 0x001c1f073a3a7589 */ /* 0x000e6800000e0000 */
[----:B------:R5:W1:Y:S04]  /*db80*/  SHFL.IDX PT, R60, R60, R7, 0x1c1f ;  /* 0x001c1f073c3c7589 */ /* 0x000a6800000e0000 */
[----:B------:R0:W-:Y:S04]  /*db90*/  STSM.16.M88.4 [R88], R8 ;  /* 0x0000000858007844 */ /* 0x0001e80000000200 */
[----:B------:R2:W-:Y:S01]  /*dba0*/  STSM.16.M88.4 [R86], R12 ;  /* 0x0000000c56007844 */ /* 0x0005e20000000200 */
[----:B-----5:R-:W-:-:S03]  /*dbb0*/  IMAD.U32 R7, RZ, RZ, UR7 ;  /* 0x00000007ff077e24 */ /* 0x020fc6000f8e00ff */
[----:B------:R4:W-:Y:S04]  /*dbc0*/  STSM.16.M88.4 [R82], R24 ;  /* 0x0000001852007844 */ /* 0x0009e80000000200 */
[----:B------:R-:W-:Y:S01]  /*dbd0*/  STSM.16.M88.4 [R80], R28 ;  /* 0x0000001c50007844 */ /* 0x000fe20000000200 */
[----:B0-----:R-:W-:Y:S02]  /*dbe0*/  SEL R8, R55, R124, P0 ;  /* 0x0000007c37087207 */ /* 0x001fe40000000000 */
[----:B------:R-:W-:Y:S02]  /*dbf0*/  SEL R10, R124, R55, P0 ;  /* 0x000000377c0a7207 */ /* 0x000fe40000000000 */
[----:B------:R-:W-:Y:S02]  /*dc00*/  SEL R9, R81, R76, P0 ;  /* 0x0000004c51097207 */ /* 0x000fe40000000000 */
[----:B------:R-:W-:-:S02]  /*dc10*/  SEL R11, R76, R81, P0 ;  /* 0x000000514c0b7207 */ /* 0x000fc40000000000 */
[----:B--2---:R-:W-:Y:S02]  /*dc20*/  SEL R12, R49, R40, P0 ;  /* 0x00000028310c7207 */ /* 0x004fe40000000000 */
[----:B------:R-:W-:Y:S01]  /*dc30*/  SEL R14, R40, R49, P0 ;  /* 0x00000031280e7207 */ /* 0x000fe20000000000 */
[----:B------:R0:W-:Y:S01]  /*dc40*/  STSM.16.M88.4 [R78], R8 ;  /* 0x000000084e007844 */ /* 0x0001e20000000200 */
[----:B------:R-:W-:Y:S02]  /*dc50*/  SEL R40, R41, R42, P0 ;  /* 0x0000002a29287207 */ /* 0x000fe40000000000 */
[----:B------:R-:W-:Y:S01]  /*dc60*/  SEL R13, R43, R6, P0 ;  /* 0x000000062b0d7207 */ /* 0x000fe20000000000 */
[----:B------:R-:W-:Y:S01]  /*dc70*/  STSM.16.M88.4 [R74], R32 ;  /* 0x000000204a007844 */ /* 0x000fe20000000200 */
[----:B------:R-:W-:Y:S01]  /*dc80*/  SEL R15, R6, R43, P0 ;  /* 0x0000002b060f7207 */ /* 0x000fe20000000000 */
[----:B------:R-:W-:Y:S01]  /*dc90*/  IMAD.U32 R6, RZ, RZ, UR6 ;  /* 0x00000006ff067e24 */ /* 0x000fe2000f8e00ff */
[----:B------:R-:W-:Y:S01]  /*dca0*/  SEL R42, R42, R41, P0 ;  /* 0x000000292a2a7207 */ /* 0x000fe20000000000 */
[----:B------:R-:W-:Y:S01]  /*dcb0*/  STSM.16.M88.4 [R72], R36 ;  /* 0x0000002448007844 */ /* 0x000fe20000000200 */
[----:B---3--:R-:W-:-:S02]  /*dcc0*/  SEL R41, R83, R52, P0 ;  /* 0x0000003453297207 */ /* 0x008fc40000000000 */
[----:B------:R-:W-:Y:S02]  /*dcd0*/  SEL R43, R52, R83, P0 ;  /* 0x00000053342b7207 */ /* 0x000fe40000000000 */
[----:B----4-:R-:W-:Y:S02]  /*dce0*/  SEL R24, R67, R44, P0 ;  /* 0x0000002c43187207 */ /* 0x010fe40000000000 */
[----:B------:R-:W-:Y:S02]  /*dcf0*/  SEL R26, R44, R67, P0 ;  /* 0x000000432c1a7207 */ /* 0x000fe40000000000 */
[----:B0-----:R-:W-:Y:S02]  /*dd00*/  SEL R8, R57, R48, P0 ;  /* 0x0000003039087207 */ /* 0x001fe40000000000 */
[----:B------:R-:W-:Y:S02]  /*dd10*/  SEL R10, R48, R57, P0 ;  /* 0x00000039300a7207 */ /* 0x000fe40000000000 */
[----:B------:R-:W-:-:S02]  /*dd20*/  SEL R9, R51, R46, P0 ;  /* 0x0000002e33097207 */ /* 0x000fc40000000000 */
[----:B------:R-:W-:Y:S02]  /*dd30*/  SEL R11, R46, R51, P0 ;  /* 0x000000332e0b7207 */ /* 0x000fe40000000000 */
[----:B-1----:R-:W-:Y:S02]  /*dd40*/  SEL R25, R85, R58, P0 ;  /* 0x0000003a55197207 */ /* 0x002fe40000000000 */
[----:B------:R-:W-:Y:S01]  /*dd50*/  SEL R27, R58, R85, P0 ;  /* 0x000000553a1b7207 */ /* 0x000fe20000000000 */
[----:B------:R0:W-:Y:S01]  /*dd60*/  STSM.16.M88.4 [R70], R8 ;  /* 0x0000000846007844 */ /* 0x0001e20000000200 */
[----:B------:R-:W-:Y:S02]  /*dd70*/  SEL R48, R69, R50, P0 ;  /* 0x0000003245307207 */ /* 0x000fe40000000000 */
[----:B------:R-:W-:Y:S01]  /*dd80*/  SEL R49, R87, R60, P0 ;  /* 0x0000003c57317207 */ /* 0x000fe20000000000 */
[----:B------:R1:W-:Y:S01]  /*dd90*/  STSM.16.M88.4 [R64], R12 ;  /* 0x0000000c40007844 */ /* 0x0003e20000000200 */
[----:B------:R-:W-:-:S02]  /*dda0*/  SEL R51, R60, R87, P0 ;  /* 0x000000573c337207 */ /* 0x000fc40000000000 */
[----:B------:R-:W-:Y:S01]  /*ddb0*/  SEL R50, R50, R69, P0 ;  /* 0x0000004532327207 */ /* 0x000fe20000000000 */
[----:B------:R1:W-:Y:S01]  /*ddc0*/  STSM.16.M88.4 [R62], R40 ;  /* 0x000000283e007844 */ /* 0x0003e20000000200 */
[----:B------:R-:W-:-:S03]  /*ddd0*/  PLOP3.LUT P0, PT, PT, PT, UP1, 0x80, 0x0 ;  /* 0x000000000000781c */ /* 0x000fc60003f0f018 */
[----:B------:R1:W-:Y:S04]  /*dde0*/  STSM.16.M88.4 [R21], R24 ;  /* 0x0000001815007844 */ /* 0x0003e80000000200 */
[----:B------:R1:W-:Y:S01]  /*ddf0*/  STSM.16.M88.4 [R20], R48 ;  /* 0x0000003014007844 */ /* 0x0003e20000000200 */
[----:B------:R-:W-:Y:S01]  /*de00*/  BAR.SYNC.DEFER_BLOCKING 0x1, 0x100 ;  /* 0x0044000000007b1d */ /* 0x000fe20000010000 */
[----:B0-----:R-:W-:Y:S02]  /*de10*/  IMAD.U32 R8, RZ, RZ, UR4 ;  /* 0x00000004ff087e24 */ /* 0x001fe4000f8e00ff */
[----:B------:R-:W-:-:S03]  /*de20*/  IMAD.U32 R9, RZ, RZ, UR5 ;  /* 0x00000005ff097e24 */ /* 0x000fc6000f8e00ff */
[----:B------:R-:W2:Y:S04]  /*de30*/  @P1 LDG.E R10, desc[UR54][R6.64] ;  /* 0x00000036060a1981 */ /* 0x000ea8000c1e1900 */
[----:B------:R-:W3:Y:S01]  /*de40*/  @P0 LDG.E R8, desc[UR54][R8.64] ;  /* 0x0000003608080981 */ /* 0x000ee2000c1e1900 */
[----:B------:R-:W-:Y:S01]  /*de50*/  IMAD R11, R18, 0x40, R16 ;  /* 0x00000040120b7824 */ /* 0x000fe200078e0210 */
[----:B------:R-:W-:Y:S01]  /*de60*/  UMOV UR4, URZ ;  /* 0x0000003f00047c82 */ /* 0x000fe20008000000 */
[----:B------:R-:W-:Y:S02]  /*de70*/  ULDC UR8, c[0x0][0xa88] ;  /* 0x0002a20000087ab9 */ /* 0x000fe40000000800 */
[----:B------:R-:W-:-:S03]  /*de80*/  IMAD.WIDE R4, R11, 0x2, R4 ;  /* 0x000000020b047825 */ /* 0x000fc600078e0204 */
[----:B------:R-:W-:Y:S02]  /*de90*/  IADD3 R33, P5, R4, 0x1000, RZ ;  /* 0x0000100004217810 */ /* 0x000fe40007fbe0ff */
[----:B--2---:R-:W-:Y:S02]  /*dea0*/  @P1 R2UR UR4, R10 ;  /* 0x000000000a0412ca */ /* 0x004fe400000e0000 */
[----:B---3--:R-:W-:Y:S01]  /*deb0*/  @P0 R2UR UR8, R8 ;  /* 0x00000000080802ca */ /* 0x008fe200000e0000 */
[----:B-1----:R-:W-:-:S14]  /*dec0*/  @P0 BRA `(.L_x_2068) ;  /* 0x0000000000180947 */ /* 0x002fdc0003800000 */
[----:B------:R-:W-:Y:S05]  /*ded0*/  @!P1 BRA `(.L_x_2068) ;  /* 0x0000000000149947 */ /* 0x000fea0003800000 */
[----:B------:R-:W2:Y:S04]  /*dee0*/  LDG.E R9, desc[UR54][R6.64] ;  /* 0x0000003606097981 */ /* 0x000ea8000c1e1900 */
[----:B------:R-:W3:Y:S01]  /*def0*/  LDG.E R8, desc[UR54][R6.64+0x4] ;  /* 0x0000043606087981 */ /* 0x000ee2000c1e1900 */
[----:B--2---:R-:W-:Y:S02]  /*df00*/  R2UR UR5, R9 ;  /* 0x00000000090572ca */ /* 0x004fe400000e0000 */
[----:B---3--:R-:W-:-:S13]  /*df10*/  R2UR UR8, R8 ;  /* 0x00000000080872ca */ /* 0x008fda00000e0000 */
[----:B------:R-:W-:-:S12]  /*df20*/  UIADD3 UR8, -UR5, UR8, URZ ;  /* 0x0000000805087290 */ /* 0x000fd8000fffe13f */
.L_x_2068:
[----:B------:R-:W-:Y:S01]  /*df30*/  USHF.R.S32.HI UR12, URZ, 0x1f, UR42 ;  /* 0x0000001f3f0c7899 */ /* 0x000fe2000801142a */
[----:B------:R-:W-:Y:S01]  /*df40*/  IADD3 R7, P3, R4, 0x3000, RZ ;  /* 0x0000300004077810 */ /* 0x000fe20007f7e0ff */
[----:B------:R-:W-:Y:S01]  /*df50*/  ULDC.64 UR10, c[0x0][0xb70] ;  /* 0x0002dc00000a7ab9 */ /* 0x000fe20000000a00 */
[----:B------:R-:W-:Y:S01]  /*df60*/  USHF.R.S32.HI UR5, URZ, 0x1f, UR4 ;  /* 0x0000001f3f057899 */ /* 0x000fe20008011404 */
[----:B------:R-:W-:Y:S01]  /*df70*/  IMAD.U32 R9, RZ, RZ, UR43 ;  /* 0x0000002bff097e24 */ /* 0x000fe2000f8e00ff */
[----:B------:R-:W-:Y:S01]  /*df80*/  UIMAD UR9, UR12, UR10, URZ ;  /* 0x0000000a0c0972a4 */ /* 0x000fe2000f8e023f */
[----:B------:R-:W-:Y:S01]  /*df90*/  LOP3.LUT R6, R7, 0x380, RZ, 0xc0, !PT ;  /* 0x0000038007067812 */ /* 0x000fe200078ec0ff */
[----:B------:R-:W-:Y:S01]  /*dfa0*/  UIMAD.WIDE.U32 UR6, UR42, UR10, UR4 ;  /* 0x0000000a2a0672a5 */ /* 0x000fe2000f8e0004 */
[----:B------:R-:W-:Y:S01]  /*dfb0*/  IMAD R10, R9, 0x80, R22 ;  /* 0x00000080090a7824 */ /* 0x000fe200078e0216 */
[----:B------:R-:W-:Y:S01]  /*dfc0*/  UIMAD UR9, UR42, UR11, UR9 ;  /* 0x0000000b2a0972a4 */ /* 0x000fe2000f8e0209 */
[----:B------:R-:W-:Y:S01]  /*dfd0*/  SHF.R.U64 R6, R6, 0x3, RZ ;  /* 0x0000000306067819 */ /* 0x000fe200000012ff */
[----:B------:R-:W-:Y:S01]  /*dfe0*/  USEL UR37, UR37, URZ, !UP0 ;  /* 0x0000003f25257287 */ /* 0x000fe2000c000000 */
[----:B------:R-:W-:Y:S01]  /*dff0*/  IADD3 R53, P0, R4, 0x4000, RZ ;  /* 0x0000400004357810 */ /* 0x000fe20007f1e0ff */
[----:B------:R-:W-:Y:S01]  /*e000*/  ULDC.64 UR10, c[0x0][0xb78] ;  /* 0x0002de00000a7ab9 */ /* 0x000fe20000000a00 */
[----:B------:R-:W-:Y:S01]  /*e010*/  UIADD3 UR7, UR7, UR9, URZ ;  /* 0x0000000907077290 */ /* 0x000fe2000fffe03f */
[----:B------:R-:W-:Y:S01]  /*e020*/  LOP3.LUT R6, R6, R7, RZ, 0x3c, !PT ;  /* 0x0000000706067212 */ /* 0x000fe200078e3cff */
[----:B------:R-:W-:Y:S01]  /*e030*/  USEL UR36, UR36, URZ, !UP0 ;  /* 0x0000003f24247287 */ /* 0x000fe2000c000000 */
[----:B------:R-:W-:Y:S01]  /*e040*/  SHF.R.S32.HI R7, RZ, 0x1f, R10 ;  /* 0x0000001fff077819 */ /* 0x000fe2000001140a */
[----:B------:R-:W-:Y:S01]  /*e050*/  UIMAD UR9, UR37, UR10, URZ ;  /* 0x0000000a250972a4 */ /* 0x000fe2000f8e023f */
[C---:B------:R-:W-:Y:S01]  /*e060*/  IADD3 R41, P1, R4.reuse, 0x5000, RZ ;  /* 0x0000500004297810 */ /* 0x040fe20007f3e0ff */
[----:B------:R-:W-:Y:S01]  /*e070*/  UIMAD.WIDE.U32 UR6, UR36, UR10, UR6 ;  /* 0x0000000a240672a5 */ /* 0x000fe2000f8e0006 */
[----:B------:R-:W-:Y:S01]  /*e080*/  LOP3.LUT R52, R53, 0x380, RZ, 0xc0, !PT ;  /* 0x0000038035347812 */ /* 0x000fe200078ec0ff */
[----:B------:R-:W-:Y:S01]  /*e090*/  UIMAD UR9, UR36, UR11, UR9 ;  /* 0x0000000b240972a4 */ /* 0x000fe2000f8e0209 */
[----:B------:R-:W-:-:S02]  /*e0a0*/  IADD3 R13, P4, R4, 0x2000, RZ ;  /* 0x00002000040d7810 */ /* 0x000fc40007f9e0ff */
[----:B------:R-:W-:Y:S02]  /*e0b0*/  IADD3 R29, P2, R4, 0x6000, RZ ;  /* 0x00006000041d7810 */ /* 0x000fe40007f5e0ff */
[----:B------:R-:W-:Y:S01]  /*e0c0*/  IADD3 R8, P6, R10, UR6, RZ ;  /* 0x000000060a087c10 */ /* 0x000fe2000ffde0ff */
[----:B------:R-:W-:Y:S01]  /*e0d0*/  IMAD.U32 R14, RZ, RZ, UR9 ;  /* 0x00000009ff0e7e24 */ /* 0x000fe2000f8e00ff */
[----:B------:R-:W-:Y:S02]  /*e0e0*/  LOP3.LUT R40, R41, 0x380, RZ, 0xc0, !PT ;  /* 0x0000038029287812 */ /* 0x000fe400078ec0ff */
[----:B------:R-:W-:Y:S02]  /*e0f0*/  SHF.R.U64 R52, R52, 0x3, RZ ;  /* 0x0000000334347819 */ /* 0x000fe400000012ff */
[----:B------:R-:W-:Y:S01]  /*e100*/  IADD3.X R7, R7, UR7, R14, P6, !PT ;  /* 0x0000000707077c10 */ /* 0x000fe2000b7fe40e */
[----:B------:R-:W-:Y:S01]  /*e110*/  ULDC.64 UR6, c[0x0][0xb40] ;  /* 0x0002d00000067ab9 */ /* 0x000fe20000000a00 */
[----:B------:R-:W-:-:S02]  /*e120*/  LOP3.LUT R32, R33, 0x380, RZ, 0xc0, !PT ;  /* 0x0000038021207812 */ /* 0x000fc400078ec0ff */
[C---:B------:R-:W-:Y:S02]  /*e130*/  LEA R20, P6, R8.reuse, UR6, 0x2 ;  /* 0x0000000608147c11 */ /* 0x040fe4000f8c10ff */
[----:B------:R-:W-:Y:S02]  /*e140*/  LOP3.LUT R12, R13, 0x380, RZ, 0xc0, !PT ;  /* 0x000003800d0c7812 */ /* 0x000fe400078ec0ff */
[----:B------:R-:W-:Y:S01]  /*e150*/  LEA.HI.X R21, R8, UR7, R7, 0x2, P6 ;  /* 0x0000000708157c11 */ /* 0x000fe2000b0f1407 */
[----:B------:R-:W-:Y:S01]  /*e160*/  IMAD.X R7, RZ, RZ, R5, P3 ;  /* 0x000000ffff077224 */ /* 0x000fe200018e0605 */
[----:B------:R-:W-:Y:S01]  /*e170*/  IADD3 R9, P6, R4, 0x7000, RZ ;  /* 0x0000700004097810 */ /* 0x000fe20007fde0ff */
[----:B------:R-:W-:Y:S01]  /*e180*/  ULDC.64 UR6, c[0x0][0xaa0] ;  /* 0x0002a80000067ab9 */ /* 0x000fe20000000a00 */
[----:B------:R-:W-:Y:S02]  /*e190*/  LOP3.LUT R28, R29, 0x380, RZ, 0xc0, !PT ;  /* 0x000003801d1c7812 */ /* 0x000fe400078ec0ff */
[----:B------:R-:W-:-:S02]  /*e1a0*/  LOP3.LUT R8, R9, 0x380, RZ, 0xc0, !PT ;  /* 0x0000038009087812 */ /* 0x000fc400078ec0ff */
[----:B------:R-:W-:Y:S02]  /*e1b0*/  SHF.R.U64 R40, R40, 0x3, RZ ;  /* 0x0000000328287819 */ /* 0x000fe400000012ff */
[----:B------:R-:W-:Y:S02]  /*e1c0*/  SHF.R.U64 R8, R8, 0x3, RZ ;  /* 0x0000000308087819 */ /* 0x000fe400000012ff */
[----:B------:R-:W-:Y:S01]  /*e1d0*/  LOP3.LUT R52, R52, R53, RZ, 0x3c, !PT ;  /* 0x0000003534347212 */ /* 0x000fe200078e3cff */
[----:B------:R-:W-:Y:S01]  /*e1e0*/  IMAD.X R53, RZ, RZ, R5, P0 ;  /* 0x000000ffff357224 */ /* 0x000fe200000e0605 */
[----:B------:R-:W-:Y:S01]  /*e1f0*/  LOP3.LUT R8, R8, R9, RZ, 0x3c, !PT ;  /* 0x0000000908087212 */ /* 0x000fe200078e3cff */
[----:B------:R-:W-:Y:S01]  /*e200*/  VIADD R9, R10, 0x8 ;  /* 0x000000080a097836 */ /* 0x000fe20000000000 */
[----:B------:R-:W-:Y:S02]  /*e210*/  SHF.R.U64 R32, R32, 0x3, RZ ;  /* 0x0000000320207819 */ /* 0x000fe400000012ff */
[----:B------:R-:W-:-:S02]  /*e220*/  SHF.R.U64 R12, R12, 0x3, RZ ;  /* 0x000000030c0c7819 */ /* 0x000fc400000012ff */
[----:B------:R-:W-:Y:S02]  /*e230*/  LOP3.LUT P0, RZ, R220, 0x3, RZ, 0xc0, !PT ;  /* 0x00000003dcff7812 */ /* 0x000fe4000780c0ff */
[----:B------:R-:W-:Y:S02]  /*e240*/  SHF.R.U64 R28, R28, 0x3, RZ ;  /* 0x000000031c1c7819 */ /* 0x000fe400000012ff */
[----:B------:R-:W-:Y:S01]  /*e250*/  LOP3.LUT R40, R40, R41, RZ, 0x3c, !PT ;  /* 0x0000002928287212 */ /* 0x000fe200078e3cff */
[--C-:B------:R-:W-:Y:S01]  /*e260*/  IMAD.X R41, RZ, RZ, R5.reuse, P1 ;  /* 0x000000ffff297224 */ /* 0x100fe200008e0605 */
[----:B------:R-:W-:Y:S01]  /*e270*/  LOP3.LUT R32, R32, R33, RZ, 0x3c, !PT ;  /* 0x0000002120207212 */ /* 0x000fe200078e3cff */
[--C-:B------:R-:W-:Y:S01]  /*e280*/  IMAD.X R33, RZ, RZ, R5.reuse, P5 ;  /* 0x000000ffff217224 */ /* 0x100fe200028e0605 */
[----:B------:R-:W-:Y:S01]  /*e290*/  LOP3.LUT R12, R12, R13, RZ, 0x3c, !PT ;  /* 0x0000000d0c0c7212 */ /* 0x000fe200078e3cff */
[----:B------:R-:W-:Y:S01]  /*e2a0*/  IMAD.X R13, RZ, RZ, R5, P4 ;  /* 0x000000ffff0d7224 */ /* 0x000fe200020e0605 */
[----:B------:R-:W-:-:S02]  /*e2b0*/  ISETP.GE.OR P1, PT, R10, UR8, P0 ;  /* 0x000000080a007c0c */ /* 0x000fc40008726670 */
[----:B------:R-:W-:Y:S01]  /*e2c0*/  LOP3.LUT R28, R28, R29, RZ, 0x3c, !PT ;  /* 0x0000001d1c1c7212 */ /* 0x000fe200078e3cff */
[--C-:B------:R-:W-:Y:S01]  /*e2d0*/  IMAD.X R29, RZ, RZ, R5.reuse, P2 ;  /* 0x000000ffff1d7224 */ /* 0x100fe200010e0605 */
[----:B------:R-:W-:Y:S02]  /*e2e0*/  ISETP.GE.OR P0, PT, R9, UR8, P0 ;  /* 0x0000000809007c0c */ /* 0x000fe40008706670 */
[C---:B------:R-:W-:Y:S02]  /*e2f0*/  IADD3 R37, P3, R4.reuse, 0xa000, RZ ;  /* 0x0000a00004257810 */ /* 0x040fe40007f7e0ff */
[C---:B------:R-:W-:Y:S01]  /*e300*/  LOP3.LUT R45, R4.reuse, 0x380, RZ, 0xc0, !PT ;  /* 0x00000380042d7812 */ /* 0x040fe200078ec0ff */
[----:B------:R-:W-:Y:S01]  /*e310*/  UIMAD UR5, UR5, UR6, URZ ;  /* 0x00000006050572a4 */ /* 0x000fe2000f8e023f */
[C---:B------:R-:W-:Y:S01]  /*e320*/  IADD3 R57, P5, R4.reuse, 0x8000, RZ ;  /* 0x0000800004397810 */ /* 0x040fe20007fbe0ff */
[----:B------:R-:W-:Y:S01]  /*e330*/  IMAD.X R9, RZ, RZ, R5, P6 ;  /* 0x000000ffff097224 */ /* 0x000fe200030e0605 */
[C---:B------:R-:W-:Y:S01]  /*e340*/  IADD3 R49, P4, R4.reuse, 0x9000, RZ ;  /* 0x0000900004317810 */ /* 0x040fe20007f9e0ff */
[----:B------:R0:W-:Y:S01]  /*e350*/  @!P1 STG.E desc[UR54][R20.64], R2 ;  /* 0x0000000214009986 */ /* 0x0001e2000c101936 */
[----:B------:R-:W-:-:S02]  /*e360*/  IADD3 R11, P2, R4, 0xb000, RZ ;  /* 0x0000b000040b7810 */ /* 0x000fc40007f5e0ff */
[----:B------:R-:W-:Y:S01]  /*e370*/  LOP3.LUT R56, R57, 0x380, RZ, 0xc0, !PT ;  /* 0x0000038039387812 */ /* 0x000fe200078ec0ff */
[----:B------:R1:W-:Y:S01]  /*e380*/  @!P0 STG.E desc[UR54][R20.64+0x20], R3 ;  /* 0x0000200314008986 */ /* 0x0003e2000c101936 */
[----:B------:R-:W-:Y:S01]  /*e390*/  LOP3.LUT R48, R49, 0x380, RZ, 0xc0, !PT ;  /* 0x0000038031307812 */ /* 0x000fe200078ec0ff */
[--C-:B------:R-:W-:Y:S01]  /*e3a0*/  IMAD.X R25, RZ, RZ, R5.reuse, P2 ;  /* 0x000000ffff197224 */ /* 0x100fe200010e0605 */
[----:B------:R-:W-:Y:S02]  /*e3b0*/  LOP3.LUT R36, R37, 0x380, RZ, 0xc0, !PT ;  /* 0x0000038025247812 */ /* 0x000fe400078ec0ff */
[----:B------:R-:W-:Y:S01]  /*e3c0*/  SHF.R.U64 R45, R45, 0x3, RZ ;  /* 0x000000032d2d7819 */ /* 0x000fe200000012ff */
[----:B------:R-:W-:Y:S01]  /*e3d0*/  IMAD.U32 R19, RZ, RZ, UR6 ;  /* 0x00000006ff137e24 */ /* 0x000fe2000f8e00ff */
[----:B------:R-:W-:Y:S01]  /*e3e0*/  LOP3.LUT R10, R11, 0x380, RZ, 0xc0, !PT ;  /* 0x000003800b0a7812 */ /* 0x000fe200078ec0ff */
[--C-:B0-----:R-:W-:Y:S01]  /*e3f0*/  IMAD.MOV.U32 R2, RZ, RZ, R16.reuse ;  /* 0x000000ffff027224 */ /* 0x101fe200078e0010 */
[----:B------:R-:W-:Y:S01]  /*e400*/  SHF.R.U64 R56, R56, 0x3, RZ ;  /* 0x0000000338387819 */ /* 0x000fe200000012ff */
[----:B------:R-:W-:Y:S01]  /*e410*/  UIMAD UR5, UR4, UR7, UR5 ;  /* 0x00000007040572a4 */ /* 0x000fe2000f8e0205 */
[----:B------:R-:W-:Y:S01]  /*e420*/  SHF.R.U64 R48, R48, 0x3, RZ ;  /* 0x0000000330307819 */ /* 0x000fe200000012ff */
[----:B------:R-:W5:Y:S01]  /*e430*/  LD.E.128 R32, desc[UR54][R32.64] ;  /* 0x0000003620207980 */ /* 0x000f62000c101d00 */
[----:B------:R-:W-:Y:S01]  /*e440*/  SHF.R.U64 R36, R36, 0x3, RZ ;  /* 0x0000000324247819 */ /* 0x000fe200000012ff */
[----:B------:R-:W-:Y:S01]  /*e450*/  ULDC.64 UR6, c[0x0][0xae0] ;  /* 0x0002b80000067ab9 */ /* 0x000fe20000000a00 */
[----:B------:R-:W-:Y:S01]  /*e460*/  LOP3.LUT R44, R45, R4, RZ, 0x3c, !PT ;  /* 0x000000042d2c7212 */ /* 0x000fe200078e3cff */
[--C-:B------:R-:W-:Y:S01]  /*e470*/  IMAD.MOV.U32 R45, RZ, RZ, R5.reuse ;  /* 0x000000ffff2d7224 */ /* 0x100fe200078e0005 */
[----:B------:R-:W-:Y:S01]  /*e480*/  SHF.R.U64 R4, R10, 0x3, RZ ;  /* 0x000000030a047819 */ /* 0x000fe200000012ff */
[----:B------:R-:W5:Y:S01]  /*e490*/  LD.E.128 R12, desc[UR54][R12.64] ;  /* 0x000000360c0c7980 */ /* 0x000f62000c101d00 */
[----:B------:R-:W-:Y:S01]  /*e4a0*/  LOP3.LUT R56, R56, R57, RZ, 0x3c, !PT ;  /* 0x0000003938387212 */ /* 0x000fe200078e3cff */
[--C-:B------:R-:W-:Y:S01]  /*e4b0*/  IMAD.X R57, RZ, RZ, R5.reuse, P5 ;  /* 0x000000ffff397224 */ /* 0x100fe200028e0605 */
[----:B------:R-:W-:Y:S01]  /*e4c0*/  LOP3.LUT R48, R48, R49, RZ, 0x3c, !PT ;  /* 0x0000003130307212 */ /* 0x000fe200078e3cff */
[--C-:B------:R-:W-:Y:S01]  /*e4d0*/  IMAD.X R49, RZ, RZ, R5.reuse, P4 ;  /* 0x000000ffff317224 */ /* 0x100fe200020e0605 */
[----:B------:R-:W-:Y:S01]  /*e4e0*/  LOP3.LUT R36, R36, R37, RZ, 0x3c, !PT ;  /* 0x0000002524247212 */ /* 0x000fe200078e3cff */
[----:B------:R-:W-:Y:S01]  /*e4f0*/  IMAD.X R37, RZ, RZ, R5, P3 ;  /* 0x000000ffff257224 */ /* 0x000fe200018e0605 */
[----:B------:R-:W-:Y:S01]  /*e500*/  LOP3.LUT R24, R4, R11, RZ, 0x3c, !PT ;  /* 0x0000000b04187212 */ /* 0x000fe200078e3cff */
[----:B------:R-:W5:Y:S01]  /*e510*/  LD.E.128 R44, desc[UR54][R44.64] ;  /* 0x000000362c2c7980 */ /* 0x000f62000c101d00 */
[----:B-1----:R-:W-:-:S03]  /*e520*/  SHF.R.S32.HI R3, RZ, 0x1f, R16 ;  /* 0x0000001fff037819 */ /* 0x002fc60000011410 */
[----:B------:R-:W5:Y:S01]  /*e530*/  LD.E.128 R4, desc[UR54][R6.64] ;  /* 0x0000003606047980 */ /* 0x000f62000c101d00 */
[----:B------:R-:W-:Y:S01]  /*e540*/  IMAD.WIDE.U32 R2, R19, UR4, R2 ;  /* 0x0000000413027c25 */ /* 0x000fe2000f8e0002 */
[----:B------:R-:W-:Y:S02]  /*e550*/  UIMAD UR4, UR12, UR6, URZ ;  /* 0x000000060c0472a4 */ /* 0x000fe4000f8e023f */
[----:B------:R-:W5:Y:S04]  /*e560*/  LD.E.128 R52, desc[UR54][R52.64] ;  /* 0x0000003634347980 */ /* 0x000f68000c101d00 */
[----:B------:R-:W5:Y:S01]  /*e570*/  LD.E.128 R40, desc[UR54][R40.64] ;  /* 0x0000003628287980 */ /* 0x000f62000c101d00 */
[----:B------:R-:W-:-:S03]  /*e580*/  VIADD R3, R3, UR5 ;  /* 0x0000000503037c36 */ /* 0x000fc60008000000 */
[----:B------:R-:W5:Y:S01]  /*e590*/  LD.E.128 R28, desc[UR54][R28.64] ;  /* 0x000000361c1c7980 */ /* 0x000f62000c101d00 */
[----:B------:R-:W-:-:S03]  /*e5a0*/  IMAD.U32 R19, RZ, RZ, UR6 ;  /* 0x00000006ff137e24 */ /* 0x000fc6000f8e00ff */
[----:B------:R-:W5:Y:S04]  /*e5b0*/  LD.E.128 R8, desc[UR54][R8.64] ;  /* 0x0000003608087980 */ /* 0x000f68000c101d00 */
[----:B------:R-:W5:Y:S04]  /*e5c0*/  LD.E.128 R56, desc[UR54][R56.64] ;  /* 0x0000003638387980 */ /* 0x000f68000c101d00 */
[----:B------:R-:W5:Y:S04]  /*e5d0*/  LD.E.128 R48, desc[UR54][R48.64] ;  /* 0x0000003630307980 */ /* 0x000f68000c101d00 */
[----:B------:R-:W5:Y:S04]  /*e5e0*/  LD.E.128 R36, desc[UR54][R36.64] ;  /* 0x0000003624247980 */ /* 0x000f68000c101d00 */
[----:B------:R-:W5:Y:S01]  /*e5f0*/  LD.E.128 R24, desc[UR54][R24.64] ;  /* 0x0000003618187980 */ /* 0x000f62000c101d00 */
[----:B------:R-:W-:Y:S01]  /*e600*/  @!PT LDS RZ, [RZ] ;  /* 0x00000000fffff984 */ /* 0x000fe20000000800 */
[----:B------:R-:W-:Y:S01]  /*e610*/  @!PT LDS RZ, [RZ] ;  /* 0x00000000fffff984 */ /* 0x000fe20000000800 */
[----:B------:R-:W-:Y:S01]  /*e620*/  @!PT LDS RZ, [RZ] ;  /* 0x00000000fffff984 */ /* 0x000fe20000000800 */
[----:B------:R-:W-:Y:S01]  /*e630*/  @!PT LDS RZ, [RZ] ;  /* 0x00000000fffff984 */ /* 0x000fe20000000800 */
[----:B------:R0:W-:Y:S06]  /*e640*/  MEMBAR.ALL.CTA ;  /* 0x0000000000007992 */ /* 0x0001ec0000008000 */
[----:B0-----:R-:W0:Y:S01]  /*e650*/  FENCE.VIEW.ASYNC.S ;  /* 0x00000000000073c6 */ /* 0x001e220000000000 */
[----:B------:R-:W-:-:S02]  /*e660*/  UIMAD UR4, UR42, UR7, UR4 ;  /* 0x000000072a0472a4 */ /* 0x000fc4000f8e0204 */
[----:B------:R-:W-:Y:S01]  /*e670*/  IMAD.WIDE.U32 R2, R19, UR42, R2 ;  /* 0x0000002a13027c25 */ /* 0x000fe2000f8e0002 */
[----:B------:R-:W-:-:S03]  /*e680*/  UIMAD UR8, UR43, -0x80, UR8 ;  /* 0xffffff802b0878a4 */ /* 0x000fc6000f8e0208 */
[----:B------:R-:W-:Y:S01]  /*e690*/  VIADD R3, R3, UR4 ;  /* 0x0000000403037c36 */ /* 0x000fe20008000000 */
[----:B------:R-:W-:Y:S02]  /*e6a0*/  ULDC.64 UR4, c[0x0][0xae8] ;  /* 0x0002ba0000047ab9 */ /* 0x000fe40000000a00 */
[----:B------:R-:W-:Y:S01]  /*e6b0*/  ISETP.GE.AND P3, PT, R18, UR8, PT ;  /* 0x0000000812007c0c */ /* 0x000fe2000bf66270 */
[----:B------:R-:W-:Y:S01]  /*e6c0*/  IMAD.U32 R61, RZ, RZ, UR4 ;  /* 0x00000004ff3d7e24 */ /* 0x000fe2000f8e00ff */
[----:B------:R-:W-:Y:S01]  /*e6d0*/  UIMAD UR4, UR37, UR4, URZ ;  /* 0x00000004250472a4 */ /* 0x000fe2000f8e023f */
[----:B------:R-:W-:Y:S02]  /*e6e0*/  VIADD R0, R0, 0x33420 ;  /* 0x0003342000007836 */ /* 0x000fe40000000000 */
[C---:B------:R-:W-:Y:S01]  /*e6f0*/  VIADD R19, R18.reuse, 0x20 ;  /* 0x0000002012137836 */ /* 0x040fe20000000000 */
[----:B------:R-:W-:Y:S01]  /*e700*/  UIMAD UR4, UR36, UR5, UR4 ;  /* 0x00000005240472a4 */ /* 0x000fe2000f8e0204 */
[----:B------:R-:W-:Y:S01]  /*e710*/  VIADD R21, R18, 0x60 ;  /* 0x0000006012157836 */ /* 0x000fe20000000000 */
[----:B------:R-:W-:Y:S01]  /*e720*/  PRMT R0, RZ, 0x654, R0 ;  /* 0x00000654ff007816 */ /* 0x000fe20000000000 */
[----:B------:R-:W-:Y:S01]  /*e730*/  IMAD.WIDE.U32 R60, R61, UR36, R2 ;  /* 0x000000243d3c7c25 */ /* 0x000fe2000f8e0002 */
[----:B------:R-:W-:-:S02]  /*e740*/  ISETP.GE.AND P0, PT, R19, UR8, PT ;  /* 0x0000000813007c0c */ /* 0x000fc4000bf06270 */
[----:B------:R-:W-:Y:S01]  /*e750*/  ISETP.GE.AND P2, PT, R21, UR8, PT ;  /* 0x0000000815007c0c */ /* 0x000fe2000bf46270 */
[----:B------:R-:W-:Y:S01]  /*e760*/  VIADD R20, R18, 0x40 ;  /* 0x0000004012147836 */ /* 0x000fe20000000000 */
[--C-:B------:R-:W-:Y:S01]  /*e770*/  SHF.R.S32.HI R19, RZ, 0x1f, R18.reuse ;  /* 0x0000001fff137819 */ /* 0x100fe20000011412 */
[----:B------:R-:W-:Y:S01]  /*e780*/  IMAD.U32 R21, RZ, RZ, UR43 ;  /* 0x0000002bff157e24 */ /* 0x000fe2000f8e00ff */
[----:B0-----:R0:W-:Y:S01]  /*e790*/  SYNCS.ARRIVE.TRANS64.RED.A1T0 RZ, [R0+URZ], RZ ;  /* 0x000000ff00ff79a7 */ /* 0x0011e2000810043f */
[----:B------:R-:W-:Y:S01]  /*e7a0*/  VIADD R67, R61, UR4 ;  /* 0x000000043d437c36 */ /* 0x000fe20008000000 */
[----:B------:R-:W-:Y:S01]  /*e7b0*/  BSSY B1, `(.L_x_2069) ;  /* 0x0000017000017945 */ /* 0x000fe20003800000 */
[----:B------:R-:W-:Y:S01]  /*e7c0*/  ISETP.GE.AND P1, PT, R20, UR8, PT ;  /* 0x0000000814007c0c */ /* 0x000fe2000bf26270 */
[----:B------:R-:W-:Y:S02]  /*e7d0*/  IMAD.WIDE R20, R21, 0x80, R18 ;  /* 0x0000008015147825 */ /* 0x000fe400078e0212 */
[----:B------:R-:W-:Y:S10]  /*e7e0*/  @P3 BRA `(.L_x_2070) ;  /* 0x00000000004c3947 */ /* 0x000ff40003800000 */
[----:B------:R-:W-:Y:S01]  /*e7f0*/  ULDC.64 UR6, c[0x0][0xad8] ;  /* 0x0002b60000067ab9 */ /* 0x000fe20000000a00 */
[C---:B0-----:R-:W-:Y:S01]  /*e800*/  VIADD R0, R16.reuse, 0x40 ;  /* 0x0000004010007836 */ /* 0x041fe20000000000 */
        /* <DEDUP_REMOVED lines=17> */
.L_x_2070:
[----:B------:R-:W-:Y:S05]  /*e920*/  BSYNC B1 ;  /* 0x0000000000017941 */ /* 0x000fea0003800000 */
.L_x_2069:
[----:B------:R-:W-:Y:S04]  /*e930*/  BSSY B1, `(.L_x_2071) ;  /* 0x0000017000017945 */ /* 0x000fe80003800000 */
[----:B------:R-:W-:Y:S05]  /*e940*/  @P0 BRA `(.L_x_2072) ;  /* 0x0000000000540947 */ /* 0x000fea0003800000 */
[----:B-1---5:R-:W-:Y:S01]  /*e950*/  IADD3 R45, P0, R20, 0x20, RZ ;  /* 0x00000020142d7810 */ /* 0x022fe20007f1e0ff */
[C---:B------:R-:W-:Y:S01]  /*e960*/  VIADD R2, R16.reuse, 0x40 ;  /* 0x0000004010027836 */ /* 0x040fe20000000000 */
[----:B------:R-:W-:Y:S01]  /*e970*/  ULDC UR4, c[0x0][0xa8c] ;  /* 0x0002a30000047ab9 */ /* 0x000fe20000000800 */
[----:B------:R-:W-:Y:S01]  /*e980*/  ULDC.64 UR6, c[0x0][0xad8] ;  /* 0x0002b60000067ab9 */ /* 0x000fe20000000a00 */
[----:B------:R-:W-:Y:S01]  /*e990*/  IMAD.MOV.U32 R3, RZ, RZ, R67 ;  /* 0x000000ffff037224 */ /* 0x000fe200078e0043 */
[----:B------:R-:W-:Y:S01]  /*e9a0*/  ISETP.GE.AND P3, PT, R16, UR4, PT ;  /* 0x0000000410007c0c */ /* 0x000fe2000bf66270 */
[----:B0-----:R-:W-:Y:S01]  /*e9b0*/  IMAD.X R0, RZ, RZ, R21, P0 ;  /* 0x000000ffff007224 */ /* 0x001fe200000e0615 */
        /* <DEDUP_REMOVED lines=14> */
.L_x_2072:
[----:B------:R-:W-:Y:S05]  /*eaa0*/  BSYNC B1 ;  /* 0x0000000000017941 */ /* 0x000fea0003800000 */
.L_x_2071:
[----:B------:R-:W-:Y:S04]  /*eab0*/  BSSY B1, `(.L_x_2073) ;  /* 0x0000017000017945 */ /* 0x000fe80003800000 */
[----:B------:R-:W-:Y:S05]  /*eac0*/  @P1 BRA `(.L_x_2074) ;  /* 0x0000000000541947 */ /* 0x000fea0003800000 */
[----:B--2--5:R-:W-:Y:S01]  /*ead0*/  IADD3 R33, P0, R20, 0x40, RZ ;  /* 0x0000004014217810 */ /* 0x024fe20007f1e0ff */
        /* <DEDUP_REMOVED lines=20> */
.L_x_2074:
[----:B------:R-:W-:Y:S05]  /*ec20*/  BSYNC B1 ;  /* 0x0000000000017941 */ /* 0x000fea0003800000 */
.L_x_2073:
[----:B------:R-:W-:Y:S05]  /*ec30*/  @P2 BRA `(.L_x_2075) ;  /* 0x0000000c00402947 */ /* 0x000fea0003800000 */
[----:B---3-5:R-:W-:Y:S01]  /*ec40*/  IADD3 R13, P0, R20, 0x60, RZ ;  /* 0x00000060140d7810 */ /* 0x028fe20007f1e0ff */
[----:B------:R-:W-:Y:S01]  /*ec50*/  ULDC.64 UR4, c[0x0][0xad8] ;  /* 0x0002b60000047ab9 */ /* 0x000fe20000000a00 */
[----:B------:R-:W-:Y:S01]  /*ec60*/  IMAD.MOV.U32 R2, RZ, RZ, R60 ;  /* 0x000000ffff027224 */ /* 0x000fe200078e003c */
[----:B------:R-:W-:Y:S01]  /*ec70*/  ULDC.64 UR6, c[0x0][0xa80] ;  /* 0x0002a00000067ab9 */ /* 0x000fe20000000a00 */
[----:B------:R-:W-:Y:S02]  /*ec80*/  IMAD.MOV.U32 R3, RZ, RZ, R67 ;  /* 0x000000ffff037224 */ /* 0x000fe400078e0043 */
[----:B------:R-:W-:Y:S02]  /*ec90*/  IMAD.X R20, RZ, RZ, R21, P0 ;  /* 0x000000ffff147224 */ /* 0x000fe400000e0615 */
[----:B0-----:R-:W-:Y:S02]  /*eca0*/  VIADD R0, R16, 0x40 ;  /* 0x0000004010007836 */ /* 0x001fe40000000000 */
        /* <DEDUP_REMOVED lines=16> */
.L_x_2067:
[----:B------:R-:W-:Y:S01]  /*edb0*/  ULDC.64 UR4, c[0x0][0xbe0] ;  /* 0x0002f80000047ab9 */ /* 0x000fe20000000a00 */
[----:B------:R-:W-:Y:S01]  /*edc0*/  ULDC.64 UR6, c[0x0][0xbd8] ;  /* 0x0002f60000067ab9 */ /* 0x000fe20000000a00 */
[----:B------:R-:W-:Y:S02]  /*edd0*/  UISETP.NE.U32.AND UP0, UPT, UR4, URZ, UPT ;  /* 0x0000003f0400728c */ /* 0x000fe4000bf05070 */
[----:B------:R-:W-:Y:S02]  /*ede0*/  UIMAD.WIDE UR6, UR36, 0x4, UR6 ;  /* 0x00000004240678a5 */ /* 0x000fe4000f8e0206 */
[----:B------:R-:W-:-:S03]  /*edf0*/  UISETP.NE.AND.EX UP1, UPT, UR5, URZ, UPT, UP0 ;  /* 0x0000003f0500728c */ /* 0x000fc6000bf25300 */
[----:B------:R-:W-:Y:S02]  /*ee00*/  ULDC.64 UR4, c[0x0][0xbd8] ;  /* 0x0002f60000047ab9 */ /* 0x000fe40000000a00 */
[----:B------:R-:W-:Y:S01]  /*ee10*/  UISETP.NE.U32.AND UP0, UPT, UR4, URZ, UPT ;  /* 0x0000003f0400728c */ /* 0x000fe2000bf05070 */
[----:B------:R-:W-:-:S03]  /*ee20*/  PLOP3.LUT P2, PT, PT, PT, UP1, 0x80, 0x0 ;  /* 0x000000000000781c */ /* 0x000fc60003f4f018 */
[----:B------:R-:W-:-:S03]  /*ee30*/  UISETP.NE.AND.EX UP0, UPT, UR5, URZ, UPT, UP0 ;  /* 0x0000003f0500728c */ /* 0x000fc6000bf05300 */
[----:B------:R-:W-:Y:S02]  /*ee40*/  @UP1 ULDC.64 UR4, c[0x0][0xbe0] ;  /* 0x0002f80000041ab9 */ /* 0x000fe40000000a00 */
[----:B------:R-:W-:Y:S01]  /*ee50*/  @UP1 UIMAD.WIDE UR4, UR36, 0x4, UR4 ;  /* 0x00000004240418a5 */ /* 0x000fe2000f8e0204 */
[----:B------:R-:W-:-:S05]  /*ee60*/  PLOP3.LUT P1, PT, PT, PT, UP0, 0x80, 0x0 ;  /* 0x000000000000781c */ /* 0x000fca0003f2f008 */
[----:B------:R-:W-:Y:S02]  /*ee70*/  IMAD.U32 R4, RZ, RZ, UR4 ;  /* 0x00000004ff047e24 */ /* 0x000fe4000f8e00ff */
[----:B------:R-:W-:Y:S02]  /*ee80*/  IMAD.U32 R5, RZ, RZ, UR5 ;  /* 0x00000005ff057e24 */ /* 0x000fe4000f8e00ff */
[----:B------:R-:W-:-:S03]  /*ee90*/  IMAD.MOV.U32 R7, RZ, RZ, RZ ;  /* 0x000000ffff077224 */ /* 0x000fc600078e00ff */
[----:B------:R-:W2:Y:S01]  /*eea0*/  @P2 LDG.E R4, desc[UR54][R4.64] ;  /* 0x0000003604042981 */ /* 0x000ea2000c1e1900 */
[----:B------:R-:W-:Y:S02]  /*eeb0*/  IMAD.U32 R2, RZ, RZ, UR6 ;  /* 0x00000006ff027e24 */ /* 0x000fe4000f8e00ff */
[----:B------:R-:W-:-:S05]  /*eec0*/  IMAD.U32 R3, RZ, RZ, UR7 ;  /* 0x00000007ff037e24 */ /* 0x000fca000f8e00ff */
[----:B------:R0:W5:Y:S01]  /*eed0*/  @P1 LDG.E R7, desc[UR54][R2.64] ;  /* 0x0000003602071981 */ /* 0x000162000c1e1900 */
[----:B------:R-:W-:Y:S01]  /*eee0*/  ULDC UR4, c[0x0][0xa88] ;  /* 0x0002a20000047ab9 */ /* 0x000fe20000000800 */
[----:B------:R-:W-:Y:S02]  /*eef0*/  ISETP.GT.AND P0, PT, R223, 0x7f, PT ;  /* 0x0000007fdf00780c */ /* 0x000fe40003f04270 */
[----:B--2---:R-:W-:Y:S01]  /*ef00*/  @P2 R2UR UR4, R4 ;  /* 0x00000000040422ca */ /* 0x004fe200000e0000 */
[----:B0-----:R-:W-:-:S14]  /*ef10*/  @P2 BRA `(.L_x_2076) ;  /* 0x0000000000182947 */ /* 0x001fdc0003800000 */
[----:B------:R-:W-:Y:S05]  /*ef20*/  @!P1 BRA `(.L_x_2076) ;  /* 0x0000000000149947 */ /* 0x000fea0003800000 */
[----:B------:R-:W2:Y:S04]  /*ef30*/  LDG.E R4, desc[UR54][R2.64] ;  /* 0x0000003602047981 */ /* 0x000ea8000c1e1900 */
[----:B------:R-:W3:Y:S01]  /*ef40*/  LDG.E R0, desc[UR54][R2.64+0x4] ;  /* 0x0000043602007981 */ /* 0x000ee2000c1e1900 */
[----:B--2---:R-:W-:Y:S02]  /*ef50*/  R2UR UR5, R4 ;  /* 0x00000000040572ca */ /* 0x004fe400000e0000 */
[----:B---3--:R-:W-:-:S13]  /*ef60*/  R2UR UR4, R0 ;  /* 0x00000000000472ca */ /* 0x008fda00000e0000 */
[----:B------:R-:W-:-:S12]  /*ef70*/  UIADD3 UR4, -UR5, UR4, URZ ;  /* 0x0000000405047290 */ /* 0x000fd8000fffe13f */
.L_x_2076:
[----:B------:R-:W-:Y:S01]  /*ef80*/  USHF.R.S32.HI UR7, URZ, 0x1f, UR42 ;  /* 0x0000001f3f077899 */ /* 0x000fe2000801142a */
[----:B------:R-:W-:Y:S01]  /*ef90*/  BSSY B1, `(.L_x_2077) ;  /* 0x000001f000017945 */ /* 0x000fe20003800000 */
[----:B------:R-:W-:Y:S01]  /*efa0*/  USEL UR36, UR36, URZ, !UP0 ;  /* 0x0000003f24247287 */ /* 0x000fe2000c000000 */
[----:B------:R-:W-:Y:S01]  /*efb0*/  SHF.R.S32.HI R9, RZ, 0x1f, R16 ;  /* 0x0000001fff097819 */ /* 0x000fe20000011410 */
[----:B------:R-:W-:Y:S01]  /*efc0*/  USEL UR37, UR37, URZ, !UP0 ;  /* 0x0000003f25257287 */ /* 0x000fe2000c000000 */
[----:B-----5:R-:W-:Y:S01]  /*efd0*/  SHF.R.S32.HI R6, RZ, 0x1f, R7 ;  /* 0x0000001fff067819 */ /* 0x020fe20000011407 */
[----:B------:R-:W-:Y:S10]  /*efe0*/  @P0 BRA `(.L_x_2078) ;  /* 0x0000000000640947 */ /* 0x000ff40003800000 */
[----:B------:R-:W0:Y:S01]  /*eff0*/  S2R R2, SR_TID.X ;  /* 0x0000000000027919 */ /* 0x000e220000002100 */
[----:B------:R-:W-:-:S04]  /*f000*/  IMAD.U32 R0, RZ, RZ, UR43 ;  /* 0x0000002bff007e24 */ /* 0x000fc8000f8e00ff */
[----:B0-----:R-:W-:-:S04]  /*f010*/  IMAD R0, R0, 0x80, R2 ;  /* 0x0000008000007824 */ /* 0x001fc800078e0202 */
[----:B------:R-:W-:-:S05]  /*f020*/  VIADD R0, R0, 0xffffff80 ;  /* 0xffffff8000007836 */ /* 0x000fca0000000000 */
[----:B------:R-:W-:-:S13]  /*f030*/  ISETP.GE.AND P0, PT, R0, UR4, PT ;  /* 0x0000000400007c0c */ /* 0x000fda000bf06270 */
        /* <DEDUP_REMOVED lines=20> */
.L_x_2078:
[----:B------:R-:W-:Y:S05]  /*f180*/  BSYNC B1 ;  /* 0x0000000000017941 */ /* 0x000fea0003800000 */
.L_x_2077:
[----:B------:R-:W-:Y:S01]  /*f190*/  ULDC.64 UR8, c[0x0][0xaa0] ;  /* 0x0002a80000087ab9 */ /* 0x000fe20000000a00 */
[----:B------:R-:W-:Y:S01]  /*f1a0*/  IMAD.MOV.U32 R2, RZ, RZ, R16 ;  /* 0x000000ffff027224 */ /* 0x000fe200078e0010 */
[----:B------:R-:W-:Y:S01]  /*f1b0*/  UIMAD UR6, UR43, -0x80, UR4 ;  /* 0xffffff802b0678a4 */ /* 0x000fe2000f8e0204 */
[----:B0-----:R-:W-:Y:S01]  /*f1c0*/  IMAD.MOV.U32 R3, RZ, RZ, R9 ;  /* 0x000000ffff037224 */ /* 0x001fe200078e0009 */
[----:B------:R-:W-:Y:S01]  /*f1d0*/  BSSY B1, `(.L_x_2079) ;  /* 0x0000030000017945 */ /* 0x000fe20003800000 */
[----:B------:R-:W-:Y:S02]  /*f1e0*/  IMAD R0, R6, UR8, RZ ;  /* 0x0000000806007c24 */ /* 0x000fe4000f8e02ff */
[----:B------:R-:W-:Y:S01]  /*f1f0*/  IMAD.WIDE.U32 R2, R7, UR8, R2 ;  /* 0x0000000807027c25 */ /* 0x000fe2000f8e0002 */
[----:B------:R-:W-:-:S03]  /*f200*/  ISETP.GE.AND P3, PT, R18, UR6, PT ;  /* 0x0000000612007c0c */ /* 0x000fc6000bf66270 */
[----:B------:R-:W-:Y:S01]  /*f210*/  IMAD R7, R7, UR9, R0 ;  /* 0x0000000907077c24 */ /* 0x000fe2000f8e0200 */
[----:B------:R-:W-:Y:S01]  /*f220*/  ULDC.64 UR8, c[0x0][0xae0] ;  /* 0x0002b80000087ab9 */ /* 0x000fe20000000a00 */
[C---:B------:R-:W-:Y:S01]  /*f230*/  VIADD R4, R18.reuse, 0x60 ;  /* 0x0000006012047836 */ /* 0x040fe20000000000 */
[----:B------:R-:W-:Y:S01]  /*f240*/  UIMAD UR5, UR7, UR8, URZ ;  /* 0x00000008070572a4 */ /* 0x000fe2000f8e023f */
[----:B------:R-:W-:Y:S01]  /*f250*/  IMAD.IADD R3, R3, 0x1, R7 ;  /* 0x0000000103037824 */ /* 0x000fe200078e0207 */
[----:B------:R-:W-:Y:S01]  /*f260*/  SHF.R.S32.HI R7, RZ, 0x1f, R18 ;  /* 0x0000001fff077819 */ /* 0x000fe20000011412 */
[----:B------:R-:W-:Y:S01]  /*f270*/  IMAD.U32 R5, RZ, RZ, UR8 ;  /* 0x00000008ff057e24 */ /* 0x000fe2000f8e00ff */
[----:B------:R-:W-:Y:S01]  /*f280*/  UIMAD UR5, UR42, UR9, UR5 ;  /* 0x000000092a0572a4 */ /* 0x000fe2000f8e0205 */
[----:B------:R-:W-:Y:S01]  /*f290*/  VIADD R0, R18, 0x20 ;  /* 0x0000002012007836 */ /* 0x000fe20000000000 */
[----:B------:R-:W-:Y:S01]  /*f2a0*/  ISETP.GE.AND P0, PT, R4, UR6, PT ;  /* 0x0000000604007c0c */ /* 0x000fe2000bf06270 */
[----:B------:R-:W-:Y:S01]  /*f2b0*/  IMAD.WIDE.U32 R2, R5, UR42, R2 ;  /* 0x0000002a05027c25 */ /* 0x000fe2000f8e0002 */
[----:B------:R-:W-:-:S02]  /*f2c0*/  ULDC.64 UR8, c[0x0][0xae8] ;  /* 0x0002ba0000087ab9 */ /* 0x000fc40000000a00 */
[----:B------:R-:W-:Y:S01]  /*f2d0*/  UIMAD UR4, UR37, UR8, URZ ;  /* 0x00000008250472a4 */ /* 0x000fe2000f8e023f */
[----:B------:R-:W-:Y:S01]  /*f2e0*/  VIADD R3, R3, UR5 ;  /* 0x0000000503037c36 */ /* 0x000fe20008000000 */
[----:B------:R-:W-:Y:S01]  /*f2f0*/  ISETP.GE.AND P2, PT, R0, UR6, PT ;  /* 0x0000000600007c0c */ /* 0x000fe2000bf46270 */
[----:B------:R-:W-:Y:S01]  /*f300*/  IMAD.U32 R5, RZ, RZ, UR8 ;  /* 0x00000008ff057e24 */ /* 0x000fe2000f8e00ff */
[----:B------:R-:W-:Y:S01]  /*f310*/  UIMAD UR4, UR36, UR9, UR4 ;  /* 0x00000009240472a4 */ /* 0x000fe2000f8e0204 */
[----:B------:R-:W-:Y:S02]  /*f320*/  VIADD R0, R18, 0x40 ;  /* 0x0000004012007836 */ /* 0x000fe40000000000 */
[----:B------:R-:W-:-:S03]  /*f330*/  IMAD.WIDE.U32 R4, R5, UR36, R2 ;  /* 0x0000002405047c25 */ /* 0x000fc6000f8e0002 */
[----:B------:R-:W-:Y:S01]  /*f340*/  ISETP.GE.AND P1, PT, R0, UR6, PT ;  /* 0x0000000600007c0c */ /* 0x000fe2000bf26270 */
[----:B------:R-:W-:Y:S02]  /*f350*/  IMAD.U32 R9, RZ, RZ, UR43 ;  /* 0x0000002bff097e24 */ /* 0x000fe4000f8e00ff */
[----:B------:R-:W-:Y:S02]  /*f360*/  IMAD.MOV.U32 R6, RZ, RZ, R18 ;  /* 0x000000ffff067224 */ /* 0x000fe400078e0012 */
        /* <DEDUP_REMOVED lines=22> */
.L_x_2080:
[----:B------:R-:W-:Y:S05]  /*f4d0*/  BSYNC B1 ;  /* 0x0000000000017941 */ /* 0x000fea0003800000 */
.L_x_2079:
        /* <DEDUP_REMOVED lines=23> */
.L_x_2082:
[----:B------:R-:W-:Y:S05]  /*f650*/  BSYNC B1 ;  /* 0x0000000000017941 */ /* 0x000fea0003800000 */
.L_x_2081:
        /* <DEDUP_REMOVED lines=23> */
.L_x_2084:
[----:B------:R-:W-:Y:S05]  /*f7d0*/  BSYNC B1 ;  /* 0x0000000000017941 */ /* 0x000fea0003800000 */
.L_x_2083:
        /* <DEDUP_REMOVED lines=22> */
.L_x_2075:
[----:B------:R-:W-:Y:S05]  /*f940*/  BSYNC B0 ;  /* 0x0000000000007941 */ /* 0x000fea0003800000 */
.L_x_2066:
[----:B------:R-:W-:Y:S02]  /*f950*/  ULDC UR4, c[0x0][0xc14] ;  /* 0x0003050000047ab9 */ /* 0x000fe40000000800 */
[----:B------:R-:W-:-:S13]  /*f960*/  ISETP.GE.AND P0, PT, R63, UR4, PT ;  /* 0x000000043f007c0c */ /* 0x000fda000bf06270 */
[----:B------:R-:W-:Y:S05]  /*f970*/  @!P0 BRA `(.L_x_2085) ;  /* 0xffffff1400048947 */ /* 0x000fea000383ffff */
[----:B------:R-:W-:Y:S05]  /*f980*/  EXIT ;  /* 0x000000000000794d */ /* 0x000fea0003800000 */
.L_x_2027:
[----:B------:R-:W-:-:S08]  /*f990*/  NOP ;  /* 0x0000000000007918 */ /* 0x000fd00000000000 */
[----:B------:R-:W0:-:S00]  /*f9a0*/  USETMAXREG.DEALLOC.CTAPOOL 0x18 ;  /* 0x00000018000079c8 */ /* 0x000e0000080e0500 */
[----:B0-----:R-:W-:Y:S01]  /*f9b0*/  LOP3.LUT R0, R0, 0x3, RZ, 0xc0, !PT ;  /* 0x0000000300007812 */ /* 0x001fe200078ec0ff */
[----:B------:R-:W-:-:S05]  /*f9c0*/  IMAD.MOV.U32 R6, RZ, RZ, RZ ;  /* 0x000000ffff067224 */ /* 0x000fca00078e00ff */
[----:B------:R-:W0:Y:S02]  /*f9d0*/  SHFL.IDX PT, R0, R0, RZ, 0x1f ;  /* 0x00001fff00007589 */ /* 0x000e2400000e0000 */
[----:B0-----:R-:W-:-:S04]  /*f9e0*/  ISETP.NE.AND P0, PT, R0, RZ, PT ;  /* 0x000000ff0000720c */ /* 0x001fc80003f05270 */
[----:B------:R-:W-:-:S05]  /*f9f0*/  P2R R0, PR, RZ, 0x1 ;  /* 0x00000001ff007803 */ /* 0x000fca0000000000 */
[----:B------:R0:W-:Y:S04]  /*fa00*/  STL [R1+0x20], R0 ;  /* 0x0000200001007387 */ /* 0x0001e80000100800 */
        /* <DEDUP_REMOVED lines=12> */
.L_x_2086:
[----:B0-----:R-:W0:Y:S01]  /*fad0*/  S2R R0, SR_TID.X ;  /* 0x0000000000007919 */ /* 0x001e220000002100 */
        /* <DEDUP_REMOVED lines=40> */
.L_x_2092:
        /* <DEDUP_REMOVED lines=14> */
.L_x_2091:
[----:B------:R-:W-:Y:S05]  /*fe40*/  BSYNC B0 ;  /* 0x0000000000007941 */ /* 0x000fea0003800000 */
.L_x_2090:
        /* <DEDUP_REMOVED lines=22> */
.L_x_2088:
        /* <DEDUP_REMOVED lines=25> */
.L_x_2093:
        /* <DEDUP_REMOVED lines=58> */
.L_x_2089:
[----:B------:R0:W-:Y:S01]  /*104e0*/  STL [R1], R0 ;  /* 0x0000000001007387 */ /* 0x0001e20000100800 */
[----:B------:R-:W-:-:S03]  /*104f0*/  UMOV UR38, URZ ;  /* 0x0000003f00267c82 */ /* 0x000fc60008000000 */
[----:B------:R0:W-:Y:S02]  /*10500*/  STL [R1+0x4], RZ ;  /* 0x000004ff01007387 */ /* 0x0001e40000100800 */
.L_x_2094:
        /* <DEDUP_REMOVED lines=11> */
.L_x_2087:
[----:B------:R-:W-:Y:S01]  /*105c0*/  ULDC UR4, c[0x0][0xc14] ;  /* 0x0003050000047ab9 */ /* 0x000fe20000000800 */
[----:B------:R2:W-:Y:S01]  /*105d0*/  STL [R1+0x1c], RZ ;  /* 0x00001cff01007387 */ /* 0x0005e20000100800 */
[----:B------:R-:W-:Y:S01]  /*105e0*/  UISETP.GE.AND UP0, UPT, UR48, UR4, UPT ;  /* 0x000000043000728c */ /* 0x000fe2000bf06270 */
[----:B------:R-:W-:Y:S02]  /*105f0*/  IMAD.MOV.U32 R18, RZ, RZ, 0x1 ;  /* 0x00000001ff127424 */ /* 0x000fe400078e00ff */
[----:B------:R-:W-:-:S03]  /*10600*/  IMAD.MOV.U32 R17, RZ, RZ, RZ ;  /* 0x000000ffff117224 */ /* 0x000fc600078e00ff */
[----:B------:R-:W-:-:S13]  /*10610*/  PLOP3.LUT P0, PT, PT, PT, UP0, 0x80, 0x0 ;  /* 0x000000000000781c */ /* 0x000fda0003f0f008 */
[----:B--2---:R-:W-:Y:S05]  /*10620*/  @P0 BRA `(.L_x_2095) ;  /* 0x0000004000e40947 */ /* 0x004fea0003800000 */
[----:B0-----:R-:W0:Y:S01]  /*10630*/  S2R R0, SR_TID.X ;  /* 0x0000000000007919 */ /* 0x001e220000002100 */
[----:B------:R-:W-:Y:S01]  /*10640*/  IMAD.MOV.U32 R18, RZ, RZ, 0x1 ;  /* 0x00000001ff127424 */ /* 0x000fe200078e00ff */
[----:B------:R-:W-:Y:S01]  /*10650*/  ULOP3.LUT UR42, UR40, 0x1, URZ, 0xfc, !UPT ;  /* 0x00000001282a7892 */ /* 0x000fe2000f8efc3f */
[----:B------:R-:W-:Y:S01]  /*10660*/  IMAD.MOV.U32 R17, RZ, RZ, RZ ;  /* 0x000000ffff117224 */ /* 0x000fe200078e00ff */
[----:B------:R-:W1:Y:S01]  /*10670*/  S2R R6, SR_TID.X ;  /* 0x0000000000067919 */ /* 0x000e620000002100 */
[----:B------:R-:W-:Y:S01]  /*10680*/  ULOP3.LUT UR47, UR40, 0x2, URZ, 0xfc, !UPT ;  /* 0x00000002282f7892 */ /* 0x000fe2000f8efc3f */
[----:B------:R-:W-:Y:S01]  /*10690*/  ULDC UR46, c[0x0][0xc] ;  /* 0x00000300002e7ab9 */ /* 0x000fe20000000800 */
[----:B------:R-:W-:Y:S01]  /*106a0*/  ULDC.64 UR50, c[0x0][0x198] ;  /* 0x0000660000327ab9 */ /* 0x000fe20000000a00 */
[----:B0-----:R-:W-:Y:S01]  /*106b0*/  LOP3.LUT R0, R0, 0x7f, RZ, 0xc0, !PT ;  /* 0x0000007f00007812 */ /* 0x001fe200078ec0ff */
[----:B-1----:R-:W-:-:S04]  /*106c0*/  IMAD.SHL.U32 R4, R6, 0x20, RZ ;  /* 0x0000002006047824 */ /* 0x002fc800078e00ff */
        /* <DEDUP_REMOVED lines=19> */
.L_x_2159:
[----:B------:R-:W-:Y:S01]  /*10800*/  ULDC.64 UR4, c[0x0][0xc60] ;  /* 0x0003180000047ab9 */ /* 0x000fe20000000a00 */
[----:B0-----:R-:W-:Y:S01]  /*10810*/  IMAD.MOV.U32 R0, RZ, RZ, RZ ;  /* 0x000000ffff007224 */ /* 0x001fe200078e00ff */
[----:B------:R-:W-:Y:S01]  /*10820*/  UIMAD.WIDE UR4, UR48, 0x4, UR4 ;  /* 0x00000004300478a5 */ /* 0x000fe2000f8e0204 */
[----:B------:R-:W-:Y:S01]  /*10830*/  ULDC.64 UR10, c[0x0][0xa00] ;  /* 0x00028000000a7ab9 */ /* 0x000fe20000000a00 */
[----:B------:R-:W-:Y:S01]  /*10840*/  ULDC.64 UR6, c[0x0][0xa18] ;  /* 0x0002860000067ab9 */ /* 0x000fe20000000a00 */
[----:B------:R-:W-:-:S03]  /*10850*/  ULDC.64 UR12, c[0x0][0xa08] ;  /* 0x00028200000c7ab9 */ /* 0x000fc60000000a00 */
[----:B------:R-:W-:Y:S02]  /*10860*/  IMAD.U32 R2, RZ, RZ, UR4 ;  /* 0x00000004ff027e24 */ /* 0x000fe4000f8e00ff */
[----:B------:R-:W-:Y:S01]  /*10870*/  IMAD.U32 R3, RZ, RZ, UR5 ;  /* 0x00000005ff037e24 */ /* 0x000fe2000f8e00ff */
[----:B------:R-:W-:-:S04]  /*10880*/  ULDC.64 UR4, c[0x0][0xa28] ;  /* 0x00028a0000047ab9 */ /* 0x000fc80000000a00 */
[----:B------:R-:W2:Y:S01]  /*10890*/  LDG.E R2, desc[UR54][R2.64] ;  /* 0x0000003602027981 */ /* 0x000ea2000c1e1900 */
[----:B------:R-:W-:-:S04]  /*108a0*/  UISETP.NE.U32.AND UP0, UPT, UR4, URZ, UPT ;  /* 0x0000003f0400728c */ /* 0x000fc8000bf05070 */
[----:B------:R-:W-:-:S06]  /*108b0*/  UISETP.NE.AND.EX UP0, UPT, UR5, URZ, UPT, UP0 ;  /* 0x0000003f0500728c */ /* 0x000fcc000bf05300 */
[----:B------:R-:W-:Y:S01]  /*108c0*/  PLOP3.LUT P0, PT, PT, PT, UP0, 0x80, 0x0 ;  /* 0x000000000000781c */ /* 0x000fe20003f0f008 */
[----:B------:R-:W-:Y:S01]  /*108d0*/  IMAD.MOV.U32 R6, RZ, RZ, RZ ;  /* 0x000000ffff067224 */ /* 0x000fe200078e00ff */
[----:B--2---:R-:W-:-:S13]  /*108e0*/  R2UR UR45, R2 ;  /* 0x00000000022d72ca */ /* 0x004fda00000e0000 */
[----:B------:R-:W-:Y:S02]  /*108f0*/  USHF.R.S32.HI UR44, URZ, 0x1f, UR45 ;  /* 0x0000001f3f2c7899 */ /* 0x000fe4000801142d */
[----:B------:R-:W-:-:S04]  /*10900*/  @UP0 ULEA UR4, UP1, UR45, UR4, 0x2 ;  /* 0x000000042d040291 */ /* 0x000fc8000f82103f */
[----:B------:R-:W-:Y:S02]  /*10910*/  @UP0 ULEA.HI.X UR5, UR45, UR5, UR44, 0x2, UP1 ;  /* 0x000000052d050291 */ /* 0x000fe400088f142c */
[----:B------:R-:W-:-:S04]  /*10920*/  IMAD.U32 R2, RZ, RZ, UR4 ;  /* 0x00000004ff027e24 */ /* 0x000fc8000f8e00ff */
[----:B------:R-:W-:Y:S01]  /*10930*/  IMAD.U32 R3, RZ, RZ, UR5 ;  /* 0x00000005ff037e24 */ /* 0x000fe2000f8e00ff */
[----:B------:R-:W-:-:S04]  /*10940*/  USHF.L.U32 UR43, UR45, 0x2, URZ ;  /* 0x000000022d2b7899 */ /* 0x000fc8000800063f */
[----:B------:R0:W5:Y:S01]  /*10950*/  @P0 LDG.E R0, desc[UR54][R2.64] ;  /* 0x0000003602000981 */ /* 0x000162000c1e1900 */
[----:B------:R-:W-:Y:S01]  /*10960*/  ISETP.NE.U32.AND P0, PT, RZ, UR10, PT ;  /* 0x0000000aff007c0c */ /* 0x000fe2000bf05070 */
[----:B------:R-:W-:Y:S01]  /*10970*/  USHF.L.U64.HI UR44, UR45, 0x2, UR44 ;  /* 0x000000022d2c7899 */ /* 0x000fe2000801022c */
[----:B------:R-:W-:Y:S01]  /*10980*/  ISETP.NE.U32.AND P1, PT, RZ, UR12, PT ;  /* 0x0000000cff007c0c */ /* 0x000fe2000bf25070 */
[----:B------:R-:W-:Y:S01]  /*10990*/  UIADD3 UR5, UP0, UR43, UR10, URZ ;  /* 0x0000000a2b057290 */ /* 0x000fe2000ff1e03f */
[----:B------:R-:W-:Y:S01]  /*109a0*/  ISETP.NE.AND.EX P0, PT, RZ, UR11, PT, P0 ;  /* 0x0000000bff007c0c */ /* 0x000fe2000bf05300 */
[----:B------:R-:W-:Y:S01]  /*109b0*/  UIADD3 UR9, UP1, UR43, UR12, URZ ;  /* 0x0000000c2b097290 */ /* 0x000fe2000ff3e03f */
[----:B------:R-:W-:Y:S01]  /*109c0*/  ISETP.NE.AND.EX P1, PT, RZ, UR13, PT, P1 ;  /* 0x0000000dff007c0c */ /* 0x000fe2000bf25310 */
[----:B------:R-:W-:Y:S01]  /*109d0*/  UIADD3.X UR8, UR44, UR11, URZ, UP0, !UPT ;  /* 0x0000000b2c087290 */ /* 0x000fe200087fe43f */
[----:B------:R-:W-:Y:S01]  /*109e0*/  IMAD.MOV.U32 R9, RZ, RZ, RZ ;  /* 0x000000ffff097224 */ /* 0x000fe200078e00ff */
[----:B------:R-:W-:Y:S01]  /*109f0*/  UISETP.NE.U32.AND UP0, UPT, UR6, URZ, UPT ;  /* 0x0000003f0600728c */ /* 0x000fe2000bf05070 */
[----:B0-----:R-:W-:Y:S01]  /*10a00*/  IMAD.U32 R2, RZ, RZ, UR5 ;  /* 0x00000005ff027e24 */ /* 0x001fe2000f8e00ff */
[----:B------:R-:W-:Y:S01]  /*10a10*/  UIADD3.X UR4, UR44, UR13, URZ, UP1, !UPT ;  /* 0x0000000d2c047290 */ /* 0x000fe20008ffe43f */
[----:B-1----:R-:W-:Y:S01]  /*10a20*/  IMAD.U32 R4, RZ, RZ, UR9 ;  /* 0x00000009ff047e24 */ /* 0x002fe2000f8e00ff */
[----:B------:R-:W-:Y:S01]  /*10a30*/  UISETP.NE.AND.EX UP0, UPT, UR7, URZ, UPT, UP0 ;  /* 0x0000003f0700728c */ /* 0x000fe2000bf05300 */
[----:B------:R-:W-:-:S03]  /*10a40*/  IMAD.U32 R3, RZ, RZ, UR8 ;  /* 0x00000008ff037e24 */ /* 0x000fc6000f8e00ff */
[----:B------:R-:W-:Y:S02]  /*10a50*/  IMAD.U32 R5, RZ, RZ, UR4 ;  /* 0x00000004ff057e24 */ /* 0x000fe4000f8e00ff */
[----:B------:R-:W2:Y:S01]  /*10a60*/  @P0 LDG.E R6, desc[UR54][R2.64] ;  /* 0x0000003602060981 */ /* 0x000ea2000c1e1900 */
[----:B------:R-:W-:-:S03]  /*10a70*/  PLOP3.LUT P2, PT, PT, PT, UP0, 0x80, 0x0 ;  /* 0x000000000000781c */ /* 0x000fc60003f4f008 */
[----:B------:R0:W5:Y:S01]  /*10a80*/  @P1 LDG.E R9, desc[UR54][R4.64] ;  /* 0x0000003604091981 */ /* 0x000162000c1e1900 */
[----:B------:R-:W-:-:S03]  /*10a90*/  @UP0 UIADD3 UR4, UP1, UR43, UR6, URZ ;  /* 0x000000062b040290 */ /* 0x000fc6000ff3e03f */
[----:B------:R-:W-:Y:S01]  /*10aa0*/  ULDC UR6, c[0x0][0x288] ;  /* 0x0000a20000067ab9 */ /* 0x000fe20000000800 */
[----:B------:R-:W-:Y:S01]  /*10ab0*/  @UP0 UIADD3.X UR5, UR44, UR7, URZ, UP1, !UPT ;  /* 0x000000072c050290 */ /* 0x000fe20008ffe43f */
[----:B------:R-:W-:-:S05]  /*10ac0*/  IMAD.U32 R8, RZ, RZ, UR6 ;  /* 0x00000006ff087e24 */ /* 0x000fca000f8e00ff */
[----:B------:R-:W-:Y:S01]  /*10ad0*/  IMAD.U32 R7, RZ, RZ, UR5 ;  /* 0x00000005ff077e24 */ /* 0x000fe2000f8e00ff */
[----:B--2---:R1:W-:Y:S02]  /*10ae0*/  STL [R1+0x18], R6 ;  /* 0x0000180601007387 */ /* 0x0043e40000100800 */
[----:B-1----:R-:W-:-:S05]  /*10af0*/  IMAD.U32 R6, RZ, RZ, UR4 ;  /* 0x00000004ff067e24 */ /* 0x002fca000f8e00ff */
[----:B------:R0:W5:Y:S01]  /*10b00*/  @P2 LDG.E R8, desc[UR54][R6.64] ;  /* 0x0000003606082981 */ /* 0x000162000c1e1900 */
[----:B------:R-:W-:Y:S05]  /*10b10*/  @P2 BRA `(.L_x_2096) ;  /* 0x0000000000102947 */ /* 0x000fea0003800000 */
[----:B------:R-:W-:Y:S05]  /*10b20*/  @!P0 BRA `(.L_x_2096) ;  /* 0x00000000000c8947 */ /* 0x000fea0003800000 */
[----:B0-----:R-:W2:Y:S04]  /*10b30*/  LDG.E R7, desc[UR54][R2.64] ;  /* 0x0000003602077981 */ /* 0x001ea8000c1e1900 */
[----:B-----5:R-:W2:Y:S02]  /*10b40*/  LDG.E R8, desc[UR54][R2.64+0x4] ;  /* 0x0000043602087981 */ /* 0x020ea4000c1e1900 */
[----:B--2---:R-:W-:-:S07]  /*10b50*/  IMAD.IADD R8, R8, 0x1, -R7 ;  /* 0x0000000108087824 */ /* 0x004fce00078e0a07 */
.L_x_2096:
[----:B-----5:R-:W-:Y:S01]  /*10b60*/  IMAD.IADD R2, R9, 0x1, R0 ;  /* 0x0000000109027824 */ /* 0x020fe200078e0200 */
[----:B------:R-:W-:Y:S01]  /*10b70*/  ULDC.64 UR4, c[0x0][0x3f8] ;  /* 0x0000fe0000047ab9 */ /* 0x000fe20000000a00 */
[----:B------:R-:W-:Y:S01]  /*10b80*/  ULDC.64 UR6, c[0x0][0xa20] ;  /* 0x0002880000067ab9 */ /* 0x000fe20000000a00 */
[----:B------:R-:W-:Y:S01]  /*10b90*/  UISETP.NE.U32.AND UP0, UPT, UR4, URZ, UPT ;  /* 0x0000003f0400728c */ /* 0x000fe2000bf05070 */
[----:B------:R-:W-:Y:S01]  /*10ba0*/  ISETP.NE.U32.AND P0, PT, RZ, UR6, PT ;  /* 0x00000006ff007c0c */ /* 0x000fe2000bf05070 */
[----:B------:R1:W-:Y:S01]  /*10bb0*/  STL [R1+0x8], R2 ;  /* 0x0000080201007387 */ /* 0x0003e20000100800 */
[----:B------:R-:W-:Y:S01]  /*10bc0*/  ULDC UR4, c[0x0][0x404] ;  /* 0x0001010000047ab9 */ /* 0x000fe20000000800 */
[----:B------:R-:W-:Y:S01]  /*10bd0*/  UISETP.NE.AND.EX UP0, UPT, UR5, URZ, UPT, UP0 ;  /* 0x0000003f0500728c */ /* 0x000fe2000bf05300 */
[----:B------:R-:W-:Y:S02]  /*10be0*/  ISETP.NE.AND.EX P0, PT, RZ, UR7, PT, P0 ;  /* 0x00000007ff007c0c */ /* 0x000fe4000bf05300 */
[----:B------:R-:W-:Y:S01]  /*10bf0*/  ULDC UR5, c[0x0][0x2e0] ;  /* 0x0000b80000057ab9 */ /* 0x000fe20000000800 */
[----:B------:R-:W-:-:S04]  /*10c00*/  USEL UR4, UR4, 0x1, UP0 ;  /* 0x0000000104047887 */ /* 0x000fc80008000000 */
[----:B------:R-:W-:-:S06]  /*10c10*/  UIMAD UR4, UR4, UR5, URZ ;  /* 0x00000005040472a4 */ /* 0x000fcc000f8e023f */
[----:B------:R-:W-:Y:S01]  /*10c20*/  IMAD.U32 R3, RZ, RZ, UR4 ;  /* 0x00000004ff037e24 */ /* 0x000fe2000f8e00ff */
[----:B-1----:R-:W-:Y:S06]  /*10c30*/  @!P0 BRA `(.L_x_2097) ;  /* 0x0000000000188947 */ /* 0x002fec0003800000 */
[----:B------:R-:W-:-:S04]  /*10c40*/  UIADD3 UR4, UP0, UR43, UR6, URZ ;  /* 0x000000062b047290 */ /* 0x000fc8000ff1e03f */
[----:B------:R-:W-:Y:S02]  /*10c50*/  UIADD3.X UR5, UR44, UR7, URZ, UP0, !UPT ;  /* 0x000000072c057290 */ /* 0x000fe400087fe43f */
[----:B------:R-:W-:-:S04]  /*10c60*/  IMAD.U32 R2, RZ, RZ, UR4 ;  /* 0x00000004ff027e24 */ /* 0x000fc8000f8e00ff */
[----:B------:R-:W-:-:S06]  /*10c70*/  IMAD.U32 R3, RZ, RZ, UR5 ;  /* 0x00000005ff037e24 */ /* 0x000fcc000f8e00ff */
[----:B------:R1:W5:Y:S01]  /*10c80*/  LDG.E R3, desc[UR54][R2.64] ;  /* 0x0000003602037981 */ /* 0x000362000c1e1900 */
[----:B------:R-:W-:Y:S05]  /*10c90*/  BRA `(.L_x_2098) ;  /* 0x0000000000107947 */ /* 0x000fea0003800000 */
.L_x_2097:
[----:B------:R-:W-:Y:S05]  /*10ca0*/  @!P1 BRA `(.L_x_2098) ;  /* 0x00000000000c9947 */ /* 0x000fea0003800000 */
[----:B------:R-:W2:Y:S04]  /*10cb0*/  LDG.E R2, desc[UR54][R4.64] ;  /* 0x0000003604027981 */ /* 0x000ea8000c1e1900 */
[----:B------:R-:W2:Y:S02]  /*10cc0*/  LDG.E R3, desc[UR54][R4.64+0x4] ;  /* 0x0000043604037981 */ /* 0x000ea4000c1e1900 */
[----:B--2---:R-:W-:-:S07]  /*10cd0*/  IMAD.IADD R3, R3, 0x1, -R2 ;  /* 0x0000000103037824 */ /* 0x004fce00078e0a02 */
.L_x_2098:
[----:B-1----:R-:W2:Y:S01]  /*10ce0*/  LDL R2, [R1+0x4] ;  /* 0x0000040001027983 */ /* 0x002ea20000100800 */
[----:B-----5:R-:W-:Y:S01]  /*10cf0*/  IMAD.IADD R3, R3, 0x1, -R0 ;  /* 0x0000000103037824 */ /* 0x020fe200078e0a00 */
[----:B------:R-:W-:Y:S01]  /*10d00*/  BSSY B6, `(.L_x_2099) ;  /* 0x0000303000067945 */ /* 0x000fe20003800000 */
[----:B--2---:R-:W-:-:S04]  /*10d10*/  LEA R0, R2, 0x11f, 0x7 ;  /* 0x0000011f02007811 */ /* 0x004fc800078e38ff */
[C---:B------:R-:W-:Y:S01]  /*10d20*/  IADD3 R0, R3.reuse, R0, -R8 ;  /* 0x0000000003007210 */ /* 0x040fe20007ffe808 */
[----:B------:R-:W-:-:S04]  /*10d30*/  VIADD R3, R3, 0x9f ;  /* 0x0000009f03037836 */ /* 0x000fc80000000000 */
[----:B------:R-:W-:-:S04]  /*10d40*/  IMAD.HI R3, R3, 0x66666667, RZ ;  /* 0x6666666703037827 */ /* 0x000fc800078e02ff */
[----:B------:R-:W-:Y:S01]  /*10d50*/  IMAD.HI R2, R0, 0x66666667, RZ ;  /* 0x6666666700027827 */ /* 0x000fe200078e02ff */
[----:B------:R-:W-:-:S04]  /*10d60*/  SHF.R.U32.HI R0, RZ, 0x1f, R3 ;  /* 0x0000001fff007819 */ /* 0x000fc80000011603 */
[----:B------:R-:W-:Y:S02]  /*10d70*/  LEA.HI.SX32 R0, R3, R0, 0x1a ;  /* 0x0000000003007211 */ /* 0x000fe400078fd2ff */
[----:B------:R-:W-:-:S04]  /*10d80*/  SHF.R.U32.HI R3, RZ, 0x1f, R2 ;  /* 0x0000001fff037819 */ /* 0x000fc80000011602 */
[----:B------:R-:W-:-:S04]  /*10d90*/  LEA.HI.SX32 R3, R2, R3, 0x1a ;  /* 0x0000000302037211 */ /* 0x000fc800078fd2ff */
[----:B0-----:R-:W-:-:S04]  /*10da0*/  VIMNMX R4, R0, R3, PT ;  /* 0x0000000300047248 */ /* 0x001fc80003fe0100 */
[----:B------:R-:W-:Y:S01]  /*10db0*/  ISETP.GT.AND P0, PT, R4, RZ, PT ;  /* 0x000000ff0400720c */ /* 0x000fe20003f04270 */
[----:B------:R0:W-:-:S12]  /*10dc0*/  STL [R1+0xc], R4 ;  /* 0x00000c0401007387 */ /* 0x0001d80000100800 */
[----:B0-----:R-:W-:Y:S05]  /*10dd0*/  @P0 BRA `(.L_x_2100) ;  /* 0x0000000000480947 */ /* 0x001fea0003800000 */
        /* <DEDUP_REMOVED lines=18> */
.L_x_2100:
        /* <DEDUP_REMOVED lines=23> */
.L_x_2102:
        /* <DEDUP_REMOVED lines=20> */
.L_x_2103:
        /* <DEDUP_REMOVED lines=20> */
.L_x_2104:
        /* <DEDUP_REMOVED lines=18> */
.L_x_2105:
[----:B------:R-:W0:Y:S01]  /*11410*/  LDC R0, c[0x0][0x428] ;  /* 0x00010a00ff007b82 */ /* 0x000e220000000800 */
[----:B------:R-:W-:Y:S01]  /*11420*/  ULDC.64 UR4, c[0x0][0x9f8] ;  /* 0x00027e0000047ab9 */ /* 0x000fe20000000a00 */
[----:B------:R-:W2:Y:S01]  /*11430*/  LDL.LU R6, [R1+0x18] ;  /* 0x0000180001067983 */ /* 0x000ea20000300800 */
[----:B------:R-:W-:Y:S01]  /*11440*/  UISETP.NE.U32.AND UP0, UPT, UR4, URZ, UPT ;  /* 0x0000003f0400728c */ /* 0x000fe2000bf05070 */
[----:B------:R-:W-:Y:S01]  /*11450*/  IMAD.U32 R16, RZ, RZ, UR38 ;  /* 0x00000026ff107e24 */ /* 0x000fe2000f8e00ff */
[----:B------:R-:W-:Y:S01]  /*11460*/  ULDC.64 UR14, c[0x0][0xa08] ;  /* 0x00028200000e7ab9 */ /* 0x000fe20000000a00 */
[----:B------:R-:W2:Y:S01]  /*11470*/  LDL.LU R5, [R1+0x4] ;  /* 0x0000040001057983 */ /* 0x000ea20000300800 */
[----:B------:R-:W-:Y:S01]  /*11480*/  UISETP.NE.AND.EX UP0, UPT, UR5, URZ, UPT, UP0 ;  /* 0x0000003f0500728c */ /* 0x000fe2000bf05300 */
[----:B------:R-:W-:Y:S01]  /*11490*/  IMAD.U32 R19, RZ, RZ, UR45 ;  /* 0x0000002dff137e24 */ /* 0x000fe2000f8e00ff */
[----:B------:R-:W1:Y:S04]  /*114a0*/  S2R R4, SR_TID.X ;  /* 0x0000000000047919 */ /* 0x000e680000002100 */
[----:B------:R-:W-:-:S05]  /*114b0*/  PLOP3.LUT P1, PT, PT, PT, UP0, 0x80, 0x0 ;  /* 0x000000000000781c */ /* 0x000fca0003f2f008 */
[----:B------:R-:W-:-:S04]  /*114c0*/  @UP0 UIADD3 UR4, UP1, UR43, UR4, URZ ;  /* 0x000000042b040290 */ /* 0x000fc8000ff3e03f */
[----:B------:R-:W-:Y:S01]  /*114d0*/  @UP0 UIADD3.X UR5, UR44, UR5, URZ, UP1, !UPT ;  /* 0x000000052c050290 */ /* 0x000fe20008ffe43f */
[----:B0-----:R-:W-:Y:S01]  /*114e0*/  ISETP.NE.AND P0, PT, R0, 0x1, PT ;  /* 0x000000010000780c */ /* 0x001fe20003f05270 */
[----:B------:R-:W-:-:S12]  /*114f0*/  IMAD.U32 R2, RZ, RZ, UR4 ;  /* 0x00000004ff027e24 */ /* 0x000fd8000f8e00ff */
[----:B------:R-:W0:Y:S01]  /*11500*/  @P0 LDC R0, c[0x0][0x42c] ;  /* 0x00010b00ff000b82 */ /* 0x000e220000000800 */
[----:B-1----:R-:W-:-:S07]  /*11510*/  LOP3.LUT R10, R4, 0x7f, RZ, 0xc0, !PT ;  /* 0x0000007f040a7812 */ /* 0x002fce00078ec0ff */
[----:B------:R-:W1:Y:S01]  /*11520*/  @P0 LDC R3, c[0x0][0x430] ;  /* 0x00010c00ff030b82 */ /* 0x000e620000000800 */
[----:B0-----:R-:W-:-:S05]  /*11530*/  @P0 IMAD.HI.U32 R0, R0, UR38, RZ ;  /* 0x0000002600000c27 */ /* 0x001fca000f8e00ff */
[----:B-1----:R-:W-:Y:S01]  /*11540*/  @P0 SHF.R.U32.HI R16, RZ, R3, R0 ;  /* 0x00000003ff100219 */ /* 0x002fe20000011600 */
[----:B------:R-:W-:Y:S01]  /*11550*/  IMAD.U32 R3, RZ, RZ, UR5 ;  /* 0x00000005ff037e24 */ /* 0x000fe2000f8e00ff */
[----:B------:R-:W-:-:S04]  /*11560*/  ULDC.64 UR4, c[0x0][0xa00] ;  /* 0x0002800000047ab9 */ /* 0x000fc80000000a00 */
        /* <DEDUP_REMOVED lines=33> */
.L_x_2178:
        /* <DEDUP_REMOVED lines=8> */
.L_x_2181:
[----:B------:R-:W-:Y:S05]  /*11800*/  @!P6 BRA `(.L_x_2109) ;  /* 0x000000040078e947 */ /* 0x000fea0003800000 */
[----:B------:R-:W-:-:S04]  /*11810*/  ISETP.NE.U32.AND P0, PT, R2, RZ, PT ;  /* 0x000000ff0200720c */ /* 0x000fc80003f05070 */
[----:B------:R-:W-:-:S13]  /*11820*/  ISETP.NE.AND.EX P0, PT, R3, RZ, PT, P0 ;  /* 0x000000ff0300720c */ /* 0x000fda0003f05300 */
        /* <DEDUP_REMOVED lines=18> */
.L_x_2110:
[----:B------:R-:W-:Y:S02]  /*11950*/  LEA R4, R17, UR41, 0x3 ;  /* 0x0000002911047c11 */ /* 0x000fe4000f8e18ff */
[----:B0-----:R-:W-:Y:S02]  /*11960*/  SHF.L.U32 R3, R18, 0x1f, RZ ;  /* 0x0000001f12037819 */ /* 0x001fe400000006ff */
[----:B------:R-:W-:Y:S02]  /*11970*/  ISETP.NE.AND P0, PT, R10, RZ, PT ;  /* 0x000000ff0a00720c */ /* 0x000fe40003f05270 */
[----:B------:R-:W0:Y:S02]  /*11980*/  SYNCS.PHASECHK.TRANS64.TRYWAIT P2, [R4+URZ+0x33480], R3 ;  /* 0x03348003040075a7 */ /* 0x000e24000804017f */
[----:B0-----:R-:W-:Y:S09]  /*11990*/  @!P2 BRA `(.L_x_2111) ;  /* 0x0000003400f0a947 */ /* 0x001ff20003800000 */
.L_x_2182:
        /* <DEDUP_REMOVED lines=8> */
.L_x_2112:
        /* <DEDUP_REMOVED lines=29> */
.L_x_2183:
        /* <DEDUP_REMOVED lines=8> */
.L_x_2114:
        /* <DEDUP_REMOVED lines=24> */
.L_x_2109:
        /* <DEDUP_REMOVED lines=31> */
.L_x_2107:
[----:B01----:R-:W2:Y:S04]  /*11fe0*/  LDL.LU R4, [R1+0x1c] ;  /* 0x00001c0001047983 */ /* 0x003ea80000300800 */
[----:B------:R-:W3:Y:S01]  /*11ff0*/  LDL R3, [R1+0xc] ;  /* 0x00000c0001037983 */ /* 0x000ee20000100800 */
[----:B------:R-:W-:Y:S01]  /*12000*/  BSSY B0, `(.L_x_2115) ;  /* 0x000000a000007945 */ /* 0x000fe20003800000 */
[----:B--2---:R-:W-:Y:S01]  /*12010*/  VIADD R4, R4, 0x1 ;  /* 0x0000000104047836 */ /* 0x004fe20000000000 */
[----:B---3--:R-:W-:-:S04]  /*12020*/  ISETP.GE.AND P2, PT, R3, 0x2, PT ;  /* 0x000000020300780c */ /* 0x008fc80003f46270 */
[----:B------:R0:W-:Y:S01]  /*12030*/  STL [R1+0x1c], R4 ;  /* 0x00001c0401007387 */ /* 0x0001e20000100800 */
[----:B------:R-:W-:-:S04]  /*12040*/  LEA.HI R2, R4, R4, RZ, 0x1 ;  /* 0x0000000404027211 */ /* 0x000fc800078f08ff */
[----:B------:R-:W-:-:S05]  /*12050*/  LOP3.LUT R2, R2, 0xfffffffe, RZ, 0xc0, !PT ;  /* 0xfffffffe02027812 */ /* 0x000fca00078ec0ff */
[----:B------:R-:W-:-:S05]  /*12060*/  IMAD.IADD R2, R4, 0x1, -R2 ;  /* 0x0000000104027824 */ /* 0x000fca00078e0a02 */
[----:B------:R-:W-:-:S04]  /*12070*/  SHF.L.U32 R2, R2, 0x1f, RZ ;  /* 0x0000001f02027819 */ /* 0x000fc800000006ff */
[----:B------:R-:W1:Y:S02]  /*12080*/  SYNCS.PHASECHK.TRANS64.TRYWAIT P0, [UR41+0x33420], R2 ;  /* 0x03342002ff0075a7 */ /* 0x000e640008000169 */
[----:B01----:R-:W-:Y:S05]  /*12090*/  @!P0 BRA `(.L_x_2116) ;  /* 0x0000003000588947 */ /* 0x003fea0003800000 */
.L_x_2184:
[----:B------:R-:W-:Y:S05]  /*120a0*/  BSYNC B0 ;  /* 0x0000000000007941 */ /* 0x000fea0003800000 */
.L_x_2115:
[----:B------:R-:W-:Y:S05]  /*120b0*/  @!P2 BRA `(.L_x_2117) ;  /* 0x0000001000c8a947 */ /* 0x000fea0003800000 */
[----:B0-----:R-:W2:Y:S01]  /*120c0*/  LDL.LU R3, [R1+0xc] ;  /* 0x00000c0001037983 */ /* 0x001ea20000300800 */
[----:B------:R-:W-:Y:S02]  /*120d0*/  IMAD.MOV.U32 R2, RZ, RZ, R18 ;  /* 0x000000ffff027224 */ /* 0x000fe400078e0012 */
[----:B------:R-:W-:Y:S02]  /*120e0*/  IMAD.MOV.U32 R8, RZ, RZ, R17 ;  /* 0x000000ffff087224 */ /* 0x000fe400078e0011 */
[----:B--2---:R-:W-:-:S07]  /*120f0*/  VIADD R3, R3, 0xfffffffe ;  /* 0xfffffffe03037836 */ /* 0x004fce0000000000 */
.L_x_2141:
        /* <DEDUP_REMOVED lines=30> */
.L_x_2120:
[----:B------:R-:W1:Y:S01]  /*122e0*/  S2R R4, SR_TID.X ;  /* 0x0000000000047919 */ /* 0x000e620000002100 */
[----:B0-----:R-:W-:Y:S01]  /*122f0*/  LEA R6, R17, UR41, 0x3 ;  /* 0x0000002911067c11 */ /* 0x001fe2000f8e18ff */
[----:B------:R-:W-:Y:S01]  /*12300*/  BSSY B1, `(.L_x_2121) ;  /* 0x0000006000017945 */ /* 0x000fe20003800000 */
[----:B-1----:R-:W-:Y:S02]  /*12310*/  LOP3.LUT R5, R4, 0x7f, RZ, 0xc0, !PT ;  /* 0x0000007f04057812 */ /* 0x002fe400078ec0ff */
[----:B------:R-:W-:Y:S02]  /*12320*/  SHF.L.U32 R4, R18, 0x1f, RZ ;  /* 0x0000001f12047819 */ /* 0x000fe400000006ff */
[----:B------:R-:W-:Y:S02]  /*12330*/  ISETP.NE.AND P2, PT, R5, RZ, PT ;  /* 0x000000ff0500720c */ /* 0x000fe40003f45270 */
[----:B------:R-:W0:Y:S02]  /*12340*/  SYNCS.PHASECHK.TRANS64.TRYWAIT P0, [R6+URZ+0x33480], R4 ;  /* 0x03348004060075a7 */ /* 0x000e24000800017f */
[----:B0-----:R-:W-:Y:S09]  /*12350*/  @!P0 BRA `(.L_x_2122) ;  /* 0x0000002c00c08947 */ /* 0x001ff20003800000 */
.L_x_2185:
[----:B------:R-:W-:Y:S05]  /*12360*/  BSYNC B1 ;  /* 0x0000000000017941 */ /* 0x000fea0003800000 */
.L_x_2121:
        /* <DEDUP_REMOVED lines=9> */
.L_x_2124:
[----:B------:R-:W-:Y:S05]  /*12400*/  BSYNC B1 ;  /* 0x0000000000017941 */ /* 0x000fea0003800000 */
.L_x_2123:
        /* <DEDUP_REMOVED lines=14> */
.L_x_2125:
        /* <DEDUP_REMOVED lines=16> */
.L_x_2126:
        /* <DEDUP_REMOVED lines=16> */
.L_x_2127:
        /* <DEDUP_REMOVED lines=12> */
.L_x_2186:
[----:B------:R-:W-:Y:S05]  /*127b0*/  BSYNC B1 ;  /* 0x0000000000017941 */ /* 0x000fea0003800000 */
.L_x_2128:
[----:B------:R-:W-:Y:S01]  /*127c0*/  BSSY B1, `(.L_x_2130) ;  /* 0x000000b000017945 */ /* 0x000fe20003800000 */
[----:B01----:R-:W-:Y:S02]  /*127d0*/  IMAD.MOV.U32 R4, RZ, RZ, 0x0 ;  /* 0x00000000ff047424 */ /* 0x003fe400078e00ff */
[----:B------:R-:W-:Y:S01]  /*127e0*/  IMAD.MOV.U32 R5, RZ, RZ, 0x14f00000 ;  /* 0x14f00000ff057424 */ /* 0x000fe200078e00ff */
[----:B------:R-:W-:Y:S06]  /*127f0*/  @P2 BRA `(.L_x_2131) ;  /* 0x00000000001c2947 */ /* 0x000fec0003800000 */
[----:B------:R-:W0:Y:S02]  /*12800*/  S2R R10, SR_TID.X ;  /* 0x00000000000a7919 */ /* 0x000e240000002100 */
[----:B0-----:R-:W-:Y:S01]  /*12810*/  LOP3.LUT R14, R10, 0x1f, RZ, 0xc0, !PT ;  /* 0x0000001f0a0e7812 */ /* 0x001fe200078ec0ff */
[----:B------:R-:W-:-:S03]  /*12820*/  IMAD.MOV.U32 R10, RZ, RZ, 0x7800 ;  /* 0x00007800ff0a7424 */ /* 0x000fc600078e00ff */
[----:B------:R-:W-:Y:S01]  /*12830*/  ISETP.NE.AND P0, PT, R14, RZ, PT ;  /* 0x000000ff0e00720c */ /* 0x000fe20003f05270 */
[----:B------:R0:W-:-:S12]  /*12840*/  SYNCS.ARRIVE.TRANS64 RZ, [R6+URZ+0x33430], R10 ;  /* 0x0334300a06ff79a7 */ /* 0x0001d8000800003f */
[----:B0-----:R-:W-:Y:S05]  /*12850*/  @!P0 BRA `(.L_x_2131) ;  /* 0x0000000000048947 */ /* 0x001fea0003800000 */
[----:B------:R-:W-:Y:S01]  /*12860*/  BPT.TRAP 0x1 ;  /* 0x000000040000795c */ /* 0x000fe20000300000 */
.L_x_2131:
[----:B------:R-:W-:Y:S05]  /*12870*/  BSYNC B1 ;  /* 0x0000000000017941 */ /* 0x000fea0003800000 */
.L_x_2130:
        /* <DEDUP_REMOVED lines=9> */
.L_x_2132:
        /* <DEDUP_REMOVED lines=15> */
.L_x_2133:
        /* <DEDUP_REMOVED lines=15> */
.L_x_2134:
        /* <DEDUP_REMOVED lines=9> */
.L_x_2119:
[----:B------:R-:W-:Y:S05]  /*12b80*/  BSYNC B0 ;  /* 0x0000000000007941 */ /* 0x000fea0003800000 */
.L_x_2118:
[----:B------:R-:W-:-:S06]  /*12b90*/  UISETP.NE.AND UP0, UPT, UR42, 0x3, UPT ;  /* 0x000000032a00788c */ /* 0x000fcc000bf05270 */
[----:B------:R-:W-:-:S13]  /*12ba0*/  PLOP3.LUT P0, PT, PT, PT, UP0, 0x80, 0x0 ;  /* 0x000000000000781c */ /* 0x000fda0003f0f008 */
[----:B------:R-:W-:Y:S05]  /*12bb0*/  @!P0 BRA `(.L_x_2135) ;  /* 0x0000000000048947 */ /* 0x000fea0003800000 */
[----:B------:R-:W-:Y:S01]  /*12bc0*/  BPT.TRAP 0x1 ;  /* 0x000000040000795c */ /* 0x000fe20000300000 */
.L_x_2135:
        /* <DEDUP_REMOVED lines=8> */
.L_x_2187:
[----:B------:R-:W-:Y:S05]  /*12c50*/  BSYNC B0 ;  /* 0x0000000000007941 */ /* 0x000fea0003800000 */
.L_x_2136:
[----:B------:R-:W-:Y:S05]  /*12c60*/  @!P0 BRA `(.L_x_2138) ;  /* 0x0000000000048947 */ /* 0x000fea0003800000 */
[----:B------:R-:W-:Y:S01]  /*12c70*/  BPT.TRAP 0x1 ;  /* 0x000000040000795c */ /* 0x000fe20000300000 */
.L_x_2138:
[----:B------:R-:W-:Y:S01]  /*12c80*/  SHF.L.U32 R2, R2, 0x1f, RZ ;  /* 0x0000001f02027819 */ /* 0x000fe200000006ff */
[----:B------:R-:W-:-:S03]  /*12c90*/  IMAD R10, R8, 0x7800, RZ ;  /* 0x00007800080a7824 */ /* 0x000fc600078e02ff */
[----:B------:R-:W1:Y:S02]  /*12ca0*/  SYNCS.PHASECHK.TRANS64.TRYWAIT P2, [R13+URZ+0x33460], R2 ;  /* 0x033460020d0075a7 */ /* 0x000e64000804017f */
[----:B-1----:R-:W-:Y:S05]  /*12cb0*/  @!P2 BRA `(.L_x_2139) ;  /* 0x0000002400a4a947 */ /* 0x002fea0003800000 */
.L_x_2188:
        /* <DEDUP_REMOVED lines=104> */
.L_x_2140:
        /* <DEDUP_REMOVED lines=10> */
.L_x_2117:
        /* <DEDUP_REMOVED lines=15> */
.L_x_2143:
[----:B------:R-:W-:Y:S05]  /*134d0*/  BSYNC B0 ;  /* 0x0000000000007941 */ /* 0x000fea0003800000 */
.L_x_2142:
[----:B------:R-:W-:-:S06]  /*134e0*/  UISETP.NE.AND UP0, UPT, UR42, 0x3, UPT ;  /* 0x000000032a00788c */ /* 0x000fcc000bf05270 */
[----:B------:R-:W-:-:S13]  /*134f0*/  PLOP3.LUT P0, PT, PT, PT, UP0, 0x80, 0x0 ;  /* 0x000000000000781c */ /* 0x000fda0003f0f008 */
[----:B------:R-:W-:Y:S05]  /*13500*/  @!P0 BRA `(.L_x_2144) ;  /* 0x0000000000048947 */ /* 0x000fea0003800000 */
[----:B------:R-:W-:Y:S01]  /*13510*/  BPT.TRAP 0x1 ;  /* 0x000000040000795c */ /* 0x000fe20000300000 */
.L_x_2144:
        /* <DEDUP_REMOVED lines=8> */
.L_x_2189:
[----:B------:R-:W-:Y:S05]  /*135a0*/  BSYNC B0 ;  /* 0x0000000000007941 */ /* 0x000fea0003800000 */
.L_x_2145:
[----:B------:R-:W-:Y:S05]  /*135b0*/  @!P2 BRA `(.L_x_2147) ;  /* 0x000000000004a947 */ /* 0x000fea0003800000 */
[----:B------:R-:W-:Y:S01]  /*135c0*/  BPT.TRAP 0x1 ;  /* 0x000000040000795c */ /* 0x000fe20000300000 */
.L_x_2147:
[----:B0-----:R-:W-:-:S04]  /*135d0*/  SHF.L.U32 R0, R18, 0x1f, RZ ;  /* 0x0000001f12007819 */ /* 0x001fc800000006ff */
[----:B------:R-:W0:Y:S02]  /*135e0*/  SYNCS.PHASECHK.TRANS64.TRYWAIT P0, [R3+URZ+0x33460], R0 ;  /* 0x03346000030075a7 */ /* 0x000e24000800017f */
[----:B0-----:R-:W-:Y:S05]  /*135f0*/  @!P0 BRA `(.L_x_2148) ;  /* 0x0000001c007c8947 */ /* 0x001fea0003800000 */
.L_x_2190:
        /* <DEDUP_REMOVED lines=105> */
.L_x_2149:
        /* <DEDUP_REMOVED lines=10> */
.L_x_2101:
[----:B------:R-:W-:Y:S05]  /*13d30*/  BSYNC B6 ;  /* 0x0000000000067941 */ /* 0x000fea0003800000 */
.L_x_2099:
[----:B-12---:R-:W2:Y:S02]  /*13d40*/  LDL R0, [R1+0x20] ;  /* 0x0000200001007983 */ /* 0x006ea40000100800 */
[----:B--2---:R-:W-:-:S13]  /*13d50*/  ISETP.NE.AND P0, PT, R0, RZ, PT ;  /* 0x000000ff0000720c */ /* 0x004fda0003f05270 */
        /* <DEDUP_REMOVED lines=13> */
.L_x_2150:
        /* <DEDUP_REMOVED lines=41> */
.L_x_2156:
        /* <DEDUP_REMOVED lines=14> */
.L_x_2155:
[----:B------:R-:W-:Y:S05]  /*141a0*/  BSYNC B0 ;  /* 0x0000000000007941 */ /* 0x000fea0003800000 */
.L_x_2154:
        /* <DEDUP_REMOVED lines=22> */
.L_x_2152:
        /* <DEDUP_REMOVED lines=25> */
.L_x_2157:
        /* <DEDUP_REMOVED lines=59> */
.L_x_2153:
[----:B------:R0:W-:Y:S01]  /*14850*/  STL [R1], R0 ;  /* 0x0000000001007387 */ /* 0x0001e20000100800 */
[----:B------:R-:W-:Y:S01]  /*14860*/  ULDC UR48, c[0x0][0xc14] ;  /* 0x0003050000307ab9 */ /* 0x000fe20000000800 */
[----:B------:R-:W-:Y:S02]  /*14870*/  UMOV UR38, URZ ;  /* 0x0000003f00267c82 */ /* 0x000fe40008000000 */
[----:B------:R0:W-:Y:S03]  /*14880*/  STL [R1+0x4], RZ ;  /* 0x000004ff01007387 */ /* 0x0001e60000100800 */
.L_x_2158:
        /* <DEDUP_REMOVED lines=15> */
.L_x_2151:
[----:B------:R-:W-:Y:S02]  /*14980*/  ULDC UR4, c[0x0][0xc14] ;  /* 0x0003050000047ab9 */ /* 0x000fe40000000800 */
[----:B------:R-:W-:-:S06]  /*14990*/  UISETP.GE.AND UP0, UPT, UR48, UR4, UPT ;  /* 0x000000043000728c */ /* 0x000fcc000bf06270 */
[----:B------:R-:W-:-:S13]  /*149a0*/  PLOP3.LUT P0, PT, PT, PT, UP0, 0x80, 0x0 ;  /* 0x000000000000781c */ /* 0x000fda0003f0f008 */
[----:B------:R-:W-:Y:S05]  /*149b0*/  @!P0 BRA `(.L_x_2159) ;  /* 0xffffffbc00908947 */ /* 0x000fea000383ffff */
.L_x_2095:
[----:B0-----:R-:W2:Y:S01]  /*149c0*/  LDL.LU R0, [R1+0x1c] ;  /* 0x00001c0001007983 */ /* 0x001ea20000300800 */
        /* <DEDUP_REMOVED lines=11> */
.L_x_2191:
[----:B------:R-:W-:Y:S05]  /*14a80*/  BSYNC B0 ;  /* 0x0000000000007941 */ /* 0x000fea0003800000 */
.L_x_2160:
[----:B------:R-:W-:-:S03]  /*14a90*/  UMOV UR4, 0xffffffff ;  /* 0xffffffff00047882 */ /* 0x000fc60000000000 */
[----:B------:R-:W-:Y:S05]  /*14aa0*/  BRA.DIV UR4, `(.L_x_2162) ;  /* 0x0000000a04787947 */ /* 0x000fea000b800000 */
[----:B------:R-:W1:Y:S02]  /*14ab0*/  S2R R2, SR_TID.X ;  /* 0x0000000000027919 */ /* 0x000e640000002100 */
[----:B-1----:R-:W-:-:S04]  /*14ac0*/  SHF.R.U32.HI R2, RZ, 0x5, R2 ;  /* 0x00000005ff027819 */ /* 0x002fc80000011602 */
[----:B------:R-:W-:-:S05]  /*14ad0*/  LOP3.LUT R2, R2, 0x3, RZ, 0xc0, !PT ;  /* 0x0000000302027812 */ /* 0x000fca00078ec0ff */
[----:B------:R1:W2:Y:S02]  /*14ae0*/  SHFL.IDX PT, R14, R2, RZ, 0x1f ;  /* 0x00001fff020e7589 */ /* 0x0002a400000e0000 */
.L_x_2194:
[----:B--2---:R-:W-:Y:S01]  /*14af0*/  ISETP.NE.AND P0, PT, R14, RZ, PT ;  /* 0x000000ff0e00720c */ /* 0x004fe20003f05270 */
[----:B------:R-:W-:-:S12]  /*14b00*/  BSSY B0, `(.L_x_2163) ;  /* 0x000002b000007945 */ /* 0x000fd80003800000 */
[----:B------:R-:W-:Y:S05]  /*14b10*/  @P0 BRA `(.L_x_2164) ;  /* 0x0000000000a40947 */ /* 0x000fea0003800000 */
[----:B------:R-:W-:-:S03]  /*14b20*/  UMOV UR4, 0xffffffff ;  /* 0xffffffff00047882 */ /* 0x000fc60000000000 */
[----:B------:R-:W-:Y:S05]  /*14b30*/  BRA.DIV UR4, `(.L_x_2165) ;  /* 0x0000000a04887947 */ /* 0x000fea000b800000 */
[----:B------:R-:W-:-:S13]  /*14b40*/  ELECT P6, URZ, PT ;  /* 0x00000000003f782f */ /* 0x000fda00038c0000 */
.L_x_2197:
[----:B------:R-:W-:Y:S05]  /*14b50*/  @!P6 BRA `(.L_x_2164) ;  /* 0x000000000094e947 */ /* 0x000fea0003800000 */
[----:B------:R-:W-:-:S06]  /*14b60*/  ULOP3.LUT UR4, UR40, 0x2, URZ, 0xfc, !UPT ;  /* 0x0000000228047892 */ /* 0x000fcc000f8efc3f */
[----:B-1----:R-:W-:-:S05]  /*14b70*/  IMAD.U32 R2, RZ, RZ, UR4 ;  /* 0x00000004ff027e24 */ /* 0x002fca000f8e00ff */
[----:B------:R-:W-:-:S13]  /*14b80*/  ISETP.NE.AND P0, PT, R2, 0x3, PT ;  /* 0x000000030200780c */ /* 0x000fda0003f05270 */
[----:B------:R-:W-:Y:S05]  /*14b90*/  @!P0 BRA `(.L_x_2166) ;  /* 0x0000000000048947 */ /* 0x000fea0003800000 */
[----:B------:R-:W-:Y:S01]  /*14ba0*/  BPT.TRAP 0x1 ;  /* 0x000000040000795c */ /* 0x000fe20000300000 */
.L_x_2166:
        /* <DEDUP_REMOVED lines=12> */
.L_x_2198:
[----:B------:R-:W1:Y:S02]  /*14c70*/  SYNCS.PHASECHK.TRANS64.TRYWAIT P1, [R9+URZ], R2 ;  /* 0x00000002090075a7 */ /* 0x000e64000802017f */
[----:B-1----:R-:W-:Y:S05]  /*14c80*/  @!P1 BRA `(.L_x_2168) ;  /* 0x0000000800689947 */ /* 0x002fea0003800000 */
.L_x_2199:
[----:B------:R-:W-:Y:S05]  /*14c90*/  @!P0 BRA `(.L_x_2169) ;  /* 0x0000000000048947 */ /* 0x000fea0003800000 */
[----:B------:R-:W-:Y:S01]  /*14ca0*/  BPT.TRAP 0x1 ;  /* 0x000000040000795c */ /* 0x000fe20000300000 */
.L_x_2169:
[----:B------:R-:W-:-:S04]  /*14cb0*/  IMAD R17, R17, 0x8, R0 ;  /* 0x0000000811117824 */ /* 0x000fc800078e0200 */
[----:B------:R-:W2:Y:S02]  /*14cc0*/  SYNCS.PHASECHK.TRANS64.TRYWAIT P1, [R17+URZ+0x33460], R4 ;  /* 0x03346004110075a7 */ /* 0x000ea4000802017f */
[----:B--2---:R-:W-:Y:S05]  /*14cd0*/  @!P1 BRA `(.L_x_2170) ;  /* 0x0000000800689947 */ /* 0x004fea0003800000 */
.L_x_2200:
[----:B------:R-:W-:Y:S05]  /*14ce0*/  @!P0 BRA `(.L_x_2171) ;  /* 0x0000000000048947 */ /* 0x000fea0003800000 */
[----:B------:R-:W-:Y:S01]  /*14cf0*/  BPT.TRAP 0x1 ;  /* 0x000000040000795c */ /* 0x000fe20000300000 */
.L_x_2171:
[----:B------:R-:W-:-:S04]  /*14d00*/  IMAD R3, R3, 0x8, R0 ;  /* 0x0000000803037824 */ /* 0x000fc800078e0200 */
[----:B------:R-:W3:Y:S02]  /*14d10*/  SYNCS.PHASECHK.TRANS64.TRYWAIT P1, [R3+URZ+0x33460], R2 ;  /* 0x03346002030075a7 */ /* 0x000ee4000802017f */
[----:B---3--:R-:W-:Y:S05]  /*14d20*/  @!P1 BRA `(.L_x_2172) ;  /* 0x0000000800689947 */ /* 0x008fea0003800000 */
.L_x_2201:
[----:B------:R-:W-:Y:S05]  /*14d30*/  @!P0 BRA `(.L_x_2173) ;  /* 0x0000000000048947 */ /* 0x000fea0003800000 */
[----:B------:R-:W-:Y:S01]  /*14d40*/  BPT.TRAP 0x1 ;  /* 0x000000040000795c */ /* 0x000fe20000300000 */
.L_x_2173:
[----:B------:R-:W4:Y:S02]  /*14d50*/  SYNCS.PHASECHK.TRANS64.TRYWAIT P0, [R17+URZ+0x33480], R4 ;  /* 0x03348004110075a7 */ /* 0x000f24000800017f */
[----:B----4-:R-:W-:Y:S05]  /*14d60*/  @!P0 BRA `(.L_x_2174) ;  /* 0x00000008006c8947 */ /* 0x010fea0003800000 */
.L_x_2175:
[----:B------:R0:W0:Y:S02]  /*14d70*/  SYNCS.PHASECHK.TRANS64.TRYWAIT P0, [R3+URZ+0x33480], R2 ;  /* 0x03348002030075a7 */ /* 0x000024000800017f */
[----:B0-----:R-:W-:Y:S05]  /*14d80*/  @!P0 NANOSLEEP.SYNCS 0x989680 ;  /* 0x009896800000895d */ /* 0x001fea0003900000 */
[----:B------:R-:W0:Y:S02]  /*14d90*/  @!P0 SYNCS.PHASECHK.TRANS64 P0, [R3+URZ+0x33480], R2 ;  /* 0x03348002030085a7 */ /* 0x000e24000800007f */
[----:B0-----:R-:W-:Y:S05]  /*14da0*/  @!P0 BRA `(.L_x_2175) ;  /* 0xfffffffc00f08947 */ /* 0x001fea000383ffff */
.L_x_2164:
[----:B------:R-:W-:Y:S05]  /*14db0*/  BSYNC B0 ;  /* 0x0000000000007941 */ /* 0x000fea0003800000 */
.L_x_2163:
[----:B------:R-:W-:Y:S05]  /*14dc0*/  EXIT ;  /* 0x000000000000794d */ /* 0x000fea0003800000 */
.L_x_2034:
[----:B0-----:R-:W-:-:S04]  /*14dd0*/  IMAD.U32 R3, RZ, RZ, UR41 ;  /* 0x00000029ff037e24 */ /* 0x001fc8000f8e00ff */
[----:B------:R0:W1:Y:S03]  /*14de0*/  SYNCS.PHASECHK.TRANS64.TRYWAIT P1, [R3+URZ+0x33400], R0 ;  /* 0x03340000030075a7 */ /* 0x000066000802017f */
[----:B-1----:R-:W-:Y:S05]  /*14df0*/  @!P1 NANOSLEEP.SYNCS 0x989680 ;  /* 0x009896800000995d */ /* 0x002fea0003900000 */
[----:B------:R-:W1:Y:S02]  /*14e00*/  @!P1 SYNCS.PHASECHK.TRANS64 P1, [R3+URZ+0x33400], R0 ;  /* 0x03340000030095a7 */ /* 0x000e64000802007f */
[----:B-1----:R-:W-:Y:S05]  /*14e10*/  @!P1 BRA `(.L_x_2034) ;  /* 0xfffffffc00ec9947 */ /* 0x002fea000383ffff */
[----:B------:R-:W-:Y:S05]  /*14e20*/  BRA `(.L_x_2176) ;  /* 0xfffffecc008c7947 */ /* 0x000fea000383ffff */
.L_x_2038:
[----:B-1----:R1:W2:Y:S02]  /*14e30*/  SYNCS.PHASECHK.TRANS64.TRYWAIT P2, [R2+URZ+0x33430], R3 ;  /* 0x03343003020075a7 */ /* 0x0022a4000804017f */
[----:B--2---:R-:W-:Y:S05]  /*14e40*/  @!P2 NANOSLEEP.SYNCS 0x989680 ;  /* 0x009896800000a95d */ /* 0x004fea0003900000 */
[----:B------:R-:W2:Y:S02]  /*14e50*/  @!P2 SYNCS.PHASECHK.TRANS64 P2, [R2+URZ+0x33430], R3 ;  /* 0x033430030200a5a7 */ /* 0x000ea4000804007f */
[----:B--2---:R-:W-:Y:S05]  /*14e60*/  @!P2 BRA `(.L_x_2038) ;  /* 0xfffffffc00f0a947 */ /* 0x004fea000383ffff */
[----:B------:R-:W-:Y:S05]  /*14e70*/  BRA `(.L_x_2037) ;  /* 0xfffffecc00b47947 */ /* 0x000fea000383ffff */
.L_x_2043:
[----:B-1----:R-:W-:-:S04]  /*14e80*/  IMAD.U32 R7, RZ, RZ, UR6 ;  /* 0x00000006ff077e24 */ /* 0x002fc8000f8e00ff */
[----:B------:R1:W2:Y:S03]  /*14e90*/  SYNCS.PHASECHK.TRANS64.TRYWAIT P2, [R7+URZ+0x33430], R0 ;  /* 0x03343000070075a7 */ /* 0x0002a6000804017f */
[----:B--2---:R-:W-:Y:S05]  /*14ea0*/  @!P2 NANOSLEEP.SYNCS 0x989680 ;  /* 0x009896800000a95d */ /* 0x004fea0003900000 */
[----:B------:R-:W2:Y:S02]  /*14eb0*/  @!P2 SYNCS.PHASECHK.TRANS64 P2, [R7+URZ+0x33430], R0 ;  /* 0x033430000700a5a7 */ /* 0x000ea4000804007f */
[----:B--2---:R-:W-:Y:S05]  /*14ec0*/  @!P2 BRA `(.L_x_2043) ;  /* 0xfffffffc00eca947 */ /* 0x004fea000383ffff */
[----:B------:R-:W-:Y:S05]  /*14ed0*/  BRA `(.L_x_2040) ;  /* 0xffffff0400f47947 */ /* 0x000fea000383ffff */
.L_x_2047:
[----:B-1----:R-:W-:-:S04]  /*14ee0*/  IMAD.U32 R7, RZ, RZ, UR6 ;  /* 0x00000006ff077e24 */ /* 0x002fc8000f8e00ff */
[----:B------:R1:W2:Y:S03]  /*14ef0*/  SYNCS.PHASECHK.TRANS64.TRYWAIT P2, [R7+URZ+0x33450], R0 ;  /* 0x03345000070075a7 */ /* 0x0002a6000804017f */
[----:B--2---:R-:W-:Y:S05]  /*14f00*/  @!P2 NANOSLEEP.SYNCS 0x989680 ;  /* 0x009896800000a95d */ /* 0x004fea0003900000 */
[----:B------:R-:W2:Y:S02]  /*14f10*/  @!P2 SYNCS.PHASECHK.TRANS64 P2, [R7+URZ+0x33450], R0 ;  /* 0x033450000700a5a7 */ /* 0x000ea4000804007f */
[----:B--2---:R-:W-:Y:S05]  /*14f20*/  @!P2 BRA `(.L_x_2047) ;  /* 0xfffffffc00eca947 */ /* 0x004fea000383ffff */
[----:B------:R-:W-:Y:S05]  /*14f30*/  BRA `(.L_x_2044) ;  /* 0xffffff1000f47947 */ /* 0x000fea000383ffff */
.L_x_2054:
[----:B-1----:R-:W-:-:S04]  /*14f40*/  IMAD.U32 R9, RZ, RZ, UR6 ;  /* 0x00000006ff097e24 */ /* 0x002fc8000f8e00ff */
[----:B------:R1:W2:Y:S03]  /*14f50*/  SYNCS.PHASECHK.TRANS64.TRYWAIT P2, [R9+URZ+0x33430], R0 ;  /* 0x03343000090075a7 */ /* 0x0002a6000804017f */
[----:B--2---:R-:W-:Y:S05]  /*14f60*/  @!P2 NANOSLEEP.SYNCS 0x989680 ;  /* 0x009896800000a95d */ /* 0x004fea0003900000 */
[----:B------:R-:W2:Y:S02]  /*14f70*/  @!P2 SYNCS.PHASECHK.TRANS64 P2, [R9+URZ+0x33430], R0 ;  /* 0x033430000900a5a7 */ /* 0x000ea4000804007f */
[----:B--2---:R-:W-:Y:S05]  /*14f80*/  @!P2 BRA `(.L_x_2054) ;  /* 0xfffffffc00eca947 */ /* 0x004fea000383ffff */
[----:B------:R-:W-:Y:S05]  /*14f90*/  BRA `(.L_x_2051) ;  /* 0xffffff40002c7947 */ /* 0x000fea000383ffff */
.L_x_2058:
[----:B-1----:R-:W-:-:S04]  /*14fa0*/  IMAD.U32 R9, RZ, RZ, UR6 ;  /* 0x00000006ff097e24 */ /* 0x002fc8000f8e00ff */
[----:B------:R1:W2:Y:S03]  /*14fb0*/  SYNCS.PHASECHK.TRANS64.TRYWAIT P2, [R9+URZ+0x33450], R0 ;  /* 0x03345000090075a7 */ /* 0x0002a6000804017f */
[----:B--2---:R-:W-:Y:S05]  /*14fc0*/  @!P2 NANOSLEEP.SYNCS 0x989680 ;  /* 0x009896800000a95d */ /* 0x004fea0003900000 */
[----:B------:R-:W2:Y:S02]  /*14fd0*/  @!P2 SYNCS.PHASECHK.TRANS64 P2, [R9+URZ+0x33450], R0 ;  /* 0x033450000900a5a7 */ /* 0x000ea4000804007f */
[----:B--2---:R-:W-:Y:S05]  /*14fe0*/  @!P2 BRA `(.L_x_2058) ;  /* 0xfffffffc00eca947 */ /* 0x004fea000383ffff */
[----:B------:R-:W-:Y:S05]  /*14ff0*/  BRA `(.L_x_2055) ;  /* 0xffffff4c002c7947 */ /* 0x000fea000383ffff */
.L_x_2064:
[----:B-1----:R-:W-:-:S04]  /*15000*/  IMAD.U32 R6, RZ, RZ, UR9 ;  /* 0x00000009ff067e24 */ /* 0x002fc8000f8e00ff */
[----:B------:R1:W2:Y:S03]  /*15010*/  SYNCS.PHASECHK.TRANS64.TRYWAIT P1, [R6+URZ+0x33450], R5 ;  /* 0x03345005060075a7 */ /* 0x0002a6000802017f */
[----:B--2---:R-:W-:Y:S05]  /*15020*/  @!P1 NANOSLEEP.SYNCS 0x989680 ;  /* 0x009896800000995d */ /* 0x004fea0003900000 */
[----:B------:R-:W2:Y:S02]  /*15030*/  @!P1 SYNCS.PHASECHK.TRANS64 P1, [R6+URZ+0x33450], R5 ;  /* 0x03345005060095a7 */ /* 0x000ea4000802007f */
[----:B--2---:R-:W-:Y:S05]  /*15040*/  @!P1 BRA `(.L_x_2064) ;  /* 0xfffffffc00ec9947 */ /* 0x004fea000383ffff */
[----:B------:R-:W-:Y:S05]  /*15050*/  BRA `(.L_x_2063) ;  /* 0xffffff6c00787947 */ /* 0x000fea000383ffff */
.L_x_2106:
[----:B------:R-:W-:Y:S02]  /*15060*/  IMAD.MOV.U32 R13, RZ, RZ, R4 ;  /* 0x000000ffff0d7224 */ /* 0x000fe400078e0004 */
[----:B------:R-:W-:Y:S02]  /*15070*/  IMAD.MOV.U32 R12, RZ, RZ, RZ ;  /* 0x000000ffff0c7224 */ /* 0x000fe400078e00ff */
[----:B------:R-:W-:Y:S02]  /*15080*/  IMAD.MOV.U32 R11, RZ, RZ, 0x1f ;  /* 0x0000001fff0b7424 */ /* 0x000fe400078e00ff */
[----:B------:R-:W-:-:S07]  /*15090*/  IMAD.MOV.U32 R15, RZ, RZ, -0x1 ;  /* 0xffffffffff0f7424 */ /* 0x000fce00078e00ff */
[----:B------:R-:W-:Y:S05]  /*150a0*/  WARPSYNC.COLLECTIVE R15, `(.L_x_2177) ;  /* 0x000000000f087348 */ /* 0x000fea0003c00000 */
[----:B------:R0:W1:Y:S02]  /*150b0*/  SHFL.IDX P6, R14, R13, R12, R11 ;  /* 0x0000000c0d0e7389 */ /* 0x00006400000c000b */
[----:B01----:R-:W-:Y:S01]  /*150c0*/  ENDCOLLECTIVE ;  /* 0x000000000000791b */ /* 0x003fe20003800000 */
.L_x_2177:
[----:B------:R-:W-:Y:S05]  /*150d0*/  BRA `(.L_x_2178) ;  /* 0xffffffc400a87947 */ /* 0x000fea000383ffff */
.L_x_2108:
[----:B------:R-:W-:Y:S01]  /*150e0*/  BSSY B0, `(.L_x_2179) ;  /* 0x0000006000007945 */ /* 0x000fe20003800000 */
[----:B------:R-:W-:-:S07]  /*150f0*/  IMAD.MOV.U32 R15, RZ, RZ, -0x1 ;  /* 0xffffffffff0f7424 */ /* 0x000fce00078e00ff */
[----:B------:R-:W-:Y:S05]  /*15100*/  WARPSYNC.COLLECTIVE R15, `(.L_x_2180) ;  /* 0x000000000f0c7348 */ /* 0x000fea0003c00000 */
[----:B------:R-:W-:Y:S02]  /*15110*/  ELECT P6, UR62, PT ;  /* 0x00000000003e782f */ /* 0x000fe400038c0000 */
[----:B------:R-:W-:Y:S01]  /*15120*/  MOV R14, UR62 ;  /* 0x0000003e000e7c02 */ /* 0x000fe20008000f00 */
[----:B------:R-:W-:Y:S10]  /*15130*/  ENDCOLLECTIVE ;  /* 0x000000000000791b */ /* 0x000ff40003800000 */
.L_x_2180:
[----:B------:R-:W-:Y:S05]  /*15140*/  BSYNC B0 ;  /* 0x0000000000007941 */ /* 0x000fea0003800000 */
.L_x_2179:
[----:B------:R-:W-:Y:S05]  /*15150*/  BRA `(.L_x_2181) ;  /* 0xffffffc400a87947 */ /* 0x000fea000383ffff */
.L_x_2111:
[----:B0-----:R0:W1:Y:S02]  /*15160*/  SYNCS.PHASECHK.TRANS64.TRYWAIT P2, [R4+URZ+0x33480], R3 ;  /* 0x03348003040075a7 */ /* 0x001064000804017f */
[----:B-1----:R-:W-:Y:S05]  /*15170*/  @!P2 NANOSLEEP.SYNCS 0x989680 ;  /* 0x009896800000a95d */ /* 0x002fea0003900000 */
[----:B------:R-:W1:Y:S02]  /*15180*/  @!P2 SYNCS.PHASECHK.TRANS64 P2, [R4+URZ+0x33480], R3 ;  /* 0x033480030400a5a7 */ /* 0x000e64000804007f */
[----:B-1----:R-:W-:Y:S05]  /*15190*/  @!P2 BRA `(.L_x_2111) ;  /* 0xfffffffc00f0a947 */ /* 0x002fea000383ffff */
[----:B------:R-:W-:Y:S05]  /*151a0*/  BRA `(.L_x_2182) ;  /* 0xffffffc400fc7947 */ /* 0x000fea000383ffff */
.L_x_2113:
[----:B-1----:R1:W2:Y:S02]  /*151b0*/  SYNCS.PHASECHK.TRANS64.TRYWAIT P2, [R4+URZ+0x33440], R3 ;  /* 0x03344003040075a7 */ /* 0x0022a4000804017f */
[----:B--2---:R-:W-:Y:S05]  /*151c0*/  @!P2 NANOSLEEP.SYNCS 0x989680 ;  /* 0x009896800000a95d */ /* 0x004fea0003900000 */
[----:B------:R-:W2:Y:S02]  /*151d0*/  @!P2 SYNCS.PHASECHK.TRANS64 P2, [R4+URZ+0x33440], R3 ;  /* 0x033440030400a5a7 */ /* 0x000ea4000804007f */
[----:B--2---:R-:W-:Y:S05]  /*151e0*/  @!P2 BRA `(.L_x_2113) ;  /* 0xfffffffc00f0a947 */ /* 0x004fea000383ffff */
[----:B------:R-:W-:Y:S05]  /*151f0*/  BRA `(.L_x_2183) ;  /* 0xffffffc8007c7947 */ /* 0x000fea000383ffff */
.L_x_2116:
[----:B0-----:R-:W-:-:S04]  /*15200*/  IMAD.U32 R3, RZ, RZ, UR41 ;  /* 0x00000029ff037e24 */ /* 0x001fc8000f8e00ff */
[----:B------:R0:W1:Y:S03]  /*15210*/  SYNCS.PHASECHK.TRANS64.TRYWAIT P0, [R3+URZ+0x33420], R2 ;  /* 0x03342002030075a7 */ /* 0x000066000800017f */
[----:B-1----:R-:W-:Y:S05]  /*15220*/  @!P0 NANOSLEEP.SYNCS 0x989680 ;  /* 0x009896800000895d */ /* 0x002fea0003900000 */
[----:B------:R-:W1:Y:S02]  /*15230*/  @!P0 SYNCS.PHASECHK.TRANS64 P0, [R3+URZ+0x33420], R2 ;  /* 0x03342002030085a7 */ /* 0x000e64000800007f */
[----:B-1----:R-:W-:Y:S05]  /*15240*/  @!P0 BRA `(.L_x_2116) ;  /* 0xfffffffc00ec8947 */ /* 0x002fea000383ffff */
[----:B------:R-:W-:Y:S05]  /*15250*/  BRA `(.L_x_2184) ;  /* 0xffffffcc00907947 */ /* 0x000fea000383ffff */
.L_x_2122:
[----:B0-----:R0:W1:Y:S02]  /*15260*/  SYNCS.PHASECHK.TRANS64.TRYWAIT P0, [R6+URZ+0x33480], R4 ;  /* 0x03348004060075a7 */ /* 0x001064000800017f */
[----:B-1----:R-:W-:Y:S05]  /*15270*/  @!P0 NANOSLEEP.SYNCS 0x989680 ;  /* 0x009896800000895d */ /* 0x002fea0003900000 */
[----:B------:R-:W1:Y:S02]  /*15280*/  @!P0 SYNCS.PHASECHK.TRANS64 P0, [R6+URZ+0x33480], R4 ;  /* 0x03348004060085a7 */ /* 0x000e64000800007f */
[----:B-1----:R-:W-:Y:S05]  /*15290*/  @!P0 BRA `(.L_x_2122) ;  /* 0xfffffffc00f08947 */ /* 0x002fea000383ffff */
[----:B------:R-:W-:Y:S05]  /*152a0*/  BRA `(.L_x_2185) ;  /* 0xffffffd0002c7947 */ /* 0x000fea000383ffff */
.L_x_2129:
[----:B-1----:R1:W2:Y:S02]  /*152b0*/  SYNCS.PHASECHK.TRANS64.TRYWAIT P0, [R6+URZ+0x33440], R4 ;  /* 0x03344004060075a7 */ /* 0x0022a4000800017f */
[----:B--2---:R-:W-:Y:S05]  /*152c0*/  @!P0 NANOSLEEP.SYNCS 0x989680 ;  /* 0x009896800000895d */ /* 0x004fea0003900000 */
[----:B------:R-:W2:Y:S02]  /*152d0*/  @!P0 SYNCS.PHASECHK.TRANS64 P0, [R6+URZ+0x33440], R4 ;  /* 0x03344004060085a7 */ /* 0x000ea4000800007f */
[----:B--2---:R-:W-:Y:S05]  /*152e0*/  @!P0 BRA `(.L_x_2129) ;  /* 0xfffffffc00f08947 */ /* 0x004fea000383ffff */
[----:B------:R-:W-:Y:S05]  /*152f0*/  BRA `(.L_x_2186) ;  /* 0xffffffd4002c7947 */ /* 0x000fea000383ffff */
.L_x_2137:
[----:B0-----:R0:W1:Y:S02]  /*15300*/  SYNCS.PHASECHK.TRANS64.TRYWAIT P2, [R13+URZ+0x33470], R4 ;  /* 0x033470040d0075a7 */ /* 0x001064000804017f */
[----:B-1----:R-:W-:Y:S05]  /*15310*/  @!P2 NANOSLEEP.SYNCS 0x989680 ;  /* 0x009896800000a95d */ /* 0x002fea0003900000 */
[----:B------:R-:W1:Y:S02]  /*15320*/  @!P2 SYNCS.PHASECHK.TRANS64 P2, [R13+URZ+0x33470], R4 ;  /* 0x033470040d00a5a7 */ /* 0x000e64000804007f */
[----:B-1----:R-:W-:Y:S05]  /*15330*/  @!P2 BRA `(.L_x_2137) ;  /* 0xfffffffc00f0a947 */ /* 0x002fea000383ffff */
[----:B------:R-:W-:Y:S05]  /*15340*/  BRA `(.L_x_2187) ;  /* 0xffffffd800407947 */ /* 0x000fea000383ffff */
.L_x_2139:
[----:B-1----:R1:W2:Y:S02]  /*15350*/  SYNCS.PHASECHK.TRANS64.TRYWAIT P2, [R13+URZ+0x33460], R2 ;  /* 0x033460020d0075a7 */ /* 0x0022a4000804017f */
[----:B--2---:R-:W-:Y:S05]  /*15360*/  @!P2 NANOSLEEP.SYNCS 0x989680 ;  /* 0x009896800000a95d */ /* 0x004fea0003900000 */
[----:B------:R-:W2:Y:S02]  /*15370*/  @!P2 SYNCS.PHASECHK.TRANS64 P2, [R13+URZ+0x33460], R2 ;  /* 0x033460020d00a5a7 */ /* 0x000ea4000804007f */
[----:B--2---:R-:W-:Y:S05]  /*15380*/  @!P2 BRA `(.L_x_2139) ;  /* 0xfffffffc00f0a947 */ /* 0x004fea000383ffff */
[----:B------:R-:W-:Y:S05]  /*15390*/  BRA `(.L_x_2188) ;  /* 0xffffffd800487947 */ /* 0x000fea000383ffff */
.L_x_2146:
[----:B0-----:R0:W1:Y:S02]  /*153a0*/  SYNCS.PHASECHK.TRANS64.TRYWAIT P0, [R3+URZ+0x33470], R0 ;  /* 0x03347000030075a7 */ /* 0x001064000800017f */
[----:B-1----:R-:W-:Y:S05]  /*153b0*/  @!P0 NANOSLEEP.SYNCS 0x989680 ;  /* 0x009896800000895d */ /* 0x002fea0003900000 */
[----:B------:R-:W1:Y:S02]  /*153c0*/  @!P0 SYNCS.PHASECHK.TRANS64 P0, [R3+URZ+0x33470], R0 ;  /* 0x03347000030085a7 */ /* 0x000e64000800007f */
[----:B-1----:R-:W-:Y:S05]  /*153d0*/  @!P0 BRA `(.L_x_2146) ;  /* 0xfffffffc00f08947 */ /* 0x002fea000383ffff */
[----:B------:R-:W-:Y:S05]  /*153e0*/  BRA `(.L_x_2189) ;  /* 0xffffffe0006c7947 */ /* 0x000fea000383ffff */
.L_x_2148:
[----:B0-----:R0:W1:Y:S02]  /*153f0*/  SYNCS.PHASECHK.TRANS64.TRYWAIT P0, [R3+URZ+0x33460], R0 ;  /* 0x03346000030075a7 */ /* 0x001064000800017f */
[----:B-1----:R-:W-:Y:S05]  /*15400*/  @!P0 NANOSLEEP.SYNCS 0x989680 ;  /* 0x009896800000895d */ /* 0x002fea0003900000 */
[----:B------:R-:W1:Y:S02]  /*15410*/  @!P0 SYNCS.PHASECHK.TRANS64 P0, [R3+URZ+0x33460], R0 ;  /* 0x03346000030085a7 */ /* 0x000e64000800007f */
[----:B-1----:R-:W-:Y:S05]  /*15420*/  @!P0 BRA `(.L_x_2148) ;  /* 0xfffffffc00f08947 */ /* 0x002fea000383ffff */
[----:B------:R-:W-:Y:S05]  /*15430*/  BRA `(.L_x_2190) ;  /* 0xffffffe000707947 */ /* 0x000fea000383ffff */
.L_x_2161:
[----:B0-----:R0:W1:Y:S02]  /*15440*/  SYNCS.PHASECHK.TRANS64.TRYWAIT P0, [R0+URZ+0x33420], R3 ;  /* 0x03342003000075a7 */ /* 0x001064000800017f */
[----:B-1----:R-:W-:Y:S05]  /*15450*/  @!P0 NANOSLEEP.SYNCS 0x989680 ;  /* 0x009896800000895d */ /* 0x002fea0003900000 */
[----:B------:R-:W1:Y:S02]  /*15460*/  @!P0 SYNCS.PHASECHK.TRANS64 P0, [R0+URZ+0x33420], R3 ;  /* 0x03342003000085a7 */ /* 0x000e64000800007f */
[----:B-1----:R-:W-:Y:S05]  /*15470*/  @!P0 BRA `(.L_x_2161) ;  /* 0xfffffffc00f08947 */ /* 0x002fea000383ffff */
[----:B------:R-:W-:Y:S05]  /*15480*/  BRA `(.L_x_2191) ;  /* 0xfffffff4007c7947 */ /* 0x000fea000383ffff */
.L_x_2162:
        /* <DEDUP_REMOVED lines=11> */
.L_x_2193:
[----:B------:R-:W-:Y:S05]  /*15540*/  BSYNC B0 ;  /* 0x0000000000007941 */ /* 0x000fea0003800000 */
.L_x_2192:
[----:B------:R-:W-:Y:S05]  /*15550*/  BRA `(.L_x_2194) ;  /* 0xfffffff400647947 */ /* 0x000fea000383ffff */
.L_x_2165:
[----:B------:R-:W-:Y:S01]  /*15560*/  BSSY B1, `(.L_x_2195) ;  /* 0x0000006000017945 */ /* 0x000fe20003800000 */
[----:B------:R-:W-:-:S07]  /*15570*/  IMAD.MOV.U32 R15, RZ, RZ, -0x1 ;  /* 0xffffffffff0f7424 */ /* 0x000fce00078e00ff */
[----:B01----:R-:W-:Y:S05]  /*15580*/  WARPSYNC.COLLECTIVE R15, `(.L_x_2196) ;  /* 0x000000000f0c7348 */ /* 0x003fea0003c00000 */
[----:B------:R-:W-:Y:S02]  /*15590*/  ELECT P6, UR62, PT ;  /* 0x00000000003e782f */ /* 0x000fe400038c0000 */
[----:B------:R-:W-:Y:S01]  /*155a0*/  MOV R14, UR62 ;  /* 0x0000003e000e7c02 */ /* 0x000fe20008000f00 */
[----:B01----:R-:W-:Y:S10]  /*155b0*/  ENDCOLLECTIVE ;  /* 0x000000000000791b */ /* 0x003ff40003800000 */
.L_x_2196:
[----:B------:R-:W-:Y:S05]  /*155c0*/  BSYNC B1 ;  /* 0x0000000000017941 */ /* 0x000fea0003800000 */
.L_x_2195:
[----:B------:R-:W-:Y:S05]  /*155d0*/  BRA `(.L_x_2197) ;  /* 0xfffffff4005c7947 */ /* 0x000fea000383ffff */
.L_x_2167:
[----:B0-----:R0:W1:Y:S02]  /*155e0*/  SYNCS.PHASECHK.TRANS64.TRYWAIT P1, [R7+URZ], R4 ;  /* 0x00000004070075a7 */ /* 0x001064000802017f */
[----:B-1----:R-:W-:Y:S05]  /*155f0*/  @!P1 NANOSLEEP.SYNCS 0x989680 ;  /* 0x009896800000995d */ /* 0x002fea0003900000 */
[----:B------:R-:W1:Y:S02]  /*15600*/  @!P1 SYNCS.PHASECHK.TRANS64 P1, [R7+URZ], R4 ;  /* 0x00000004070095a7 */ /* 0x000e64000802007f */
[----:B-1----:R-:W-:Y:S05]  /*15610*/  @!P1 BRA `(.L_x_2167) ;  /* 0xfffffffc00f09947 */ /* 0x002fea000383ffff */
[----:B------:R-:W-:Y:S05]  /*15620*/  BRA `(.L_x_2198) ;  /* 0xfffffff400907947 */ /* 0x000fea000383ffff */
.L_x_2168:
[----:B-1----:R1:W2:Y:S02]  /*15630*/  SYNCS.PHASECHK.TRANS64.TRYWAIT P1, [R9+URZ], R2 ;  /* 0x00000002090075a7 */ /* 0x0022a4000802017f */
[----:B--2---:R-:W-:Y:S05]  /*15640*/  @!P1 NANOSLEEP.SYNCS 0x989680 ;  /* 0x009896800000995d */ /* 0x004fea0003900000 */
[----:B------:R-:W2:Y:S02]  /*15650*/  @!P1 SYNCS.PHASECHK.TRANS64 P1, [R9+URZ], R2 ;  /* 0x00000002090095a7 */ /* 0x000ea4000802007f */
[----:B--2---:R-:W-:Y:S05]  /*15660*/  @!P1 BRA `(.L_x_2168) ;  /* 0xfffffffc00f09947 */ /* 0x004fea000383ffff */
[----:B------:R-:W-:Y:S05]  /*15670*/  BRA `(.L_x_2199) ;  /* 0xfffffff400847947 */ /* 0x000fea000383ffff */
.L_x_2170:
[----:B--2---:R2:W3:Y:S02]  /*15680*/  SYNCS.PHASECHK.TRANS64.TRYWAIT P1, [R17+URZ+0x33460], R4 ;  /* 0x03346004110075a7 */ /* 0x0044e4000802017f */
[----:B---3--:R-:W-:Y:S05]  /*15690*/  @!P1 NANOSLEEP.SYNCS 0x989680 ;  /* 0x009896800000995d */ /* 0x008fea0003900000 */
[----:B------:R-:W3:Y:S02]  /*156a0*/  @!P1 SYNCS.PHASECHK.TRANS64 P1, [R17+URZ+0x33460], R4 ;  /* 0x03346004110095a7 */ /* 0x000ee4000802007f */
[----:B---3--:R-:W-:Y:S05]  /*156b0*/  @!P1 BRA `(.L_x_2170) ;  /* 0xfffffffc00f09947 */ /* 0x008fea000383ffff */
[----:B------:R-:W-:Y:S05]  /*156c0*/  BRA `(.L_x_2200) ;  /* 0xfffffff400847947 */ /* 0x000fea000383ffff */
.L_x_2172:
[----:B---3--:R3:W4:Y:S02]  /*156d0*/  SYNCS.PHASECHK.TRANS64.TRYWAIT P1, [R3+URZ+0x33460], R2 ;  /* 0x03346002030075a7 */ /* 0x008724000802017f */
[----:B----4-:R-:W-:Y:S05]  /*156e0*/  @!P1 NANOSLEEP.SYNCS 0x989680 ;  /* 0x009896800000995d */ /* 0x010fea0003900000 */
[----:B------:R-:W4:Y:S02]  /*156f0*/  @!P1 SYNCS.PHASECHK.TRANS64 P1, [R3+URZ+0x33460], R2 ;  /* 0x03346002030095a7 */ /* 0x000f24000802007f */
[----:B----4-:R-:W-:Y:S05]  /*15700*/  @!P1 BRA `(.L_x_2172) ;  /* 0xfffffffc00f09947 */ /* 0x010fea000383ffff */
[----:B------:R-:W-:Y:S05]  /*15710*/  BRA `(.L_x_2201) ;  /* 0xfffffff400847947 */ /* 0x000fea000383ffff */
.L_x_2174:
[----:B----4-:R4:W0:Y:S02]  /*15720*/  SYNCS.PHASECHK.TRANS64.TRYWAIT P0, [R17+URZ+0x33480], R4 ;  /* 0x03348004110075a7 */ /* 0x010824000800017f */
[----:B0-----:R-:W-:Y:S05]  /*15730*/  @!P0 NANOSLEEP.SYNCS 0x989680 ;  /* 0x009896800000895d */ /* 0x001fea0003900000 */
[----:B------:R-:W0:Y:S02]  /*15740*/  @!P0 SYNCS.PHASECHK.TRANS64 P0, [R17+URZ+0x33480], R4 ;  /* 0x03348004110085a7 */ /* 0x000e24000800007f */
[----:B0-----:R-:W-:Y:S05]  /*15750*/  @!P0 BRA `(.L_x_2174) ;  /* 0xfffffffc00f08947 */ /* 0x001fea000383ffff */
[----:B------:R-:W-:Y:S05]  /*15760*/  BRA `(.L_x_2175) ;  /* 0xfffffff400807947 */ /* 0x000fea000383ffff */
.L_x_2202:
        /* <DEDUP_REMOVED lines=9> */
.L_x_2706:


//--------------------- .text._ZN7cutlass13device_kernelIN5flash11enable_sm90INS1_16FlashAttnFwdSm90INS1_25CollectiveMainloopFwdSm90ILi2EN4cute5tupleIJNS5_1CILi1EEES8_S8_EEENS6_IJNS7_ILi128EEENS7_ILi160EEENS7_ILi192EEEEEELi192ENS_12float_e4m3_tEfNS_4arch4Sm90ELb1ELb0ELb0ELb1ELb0ELb1ELb0ELb1ELb1ELb0ELb0ELb0EEENS1_21CollectiveEpilogueFwdINS6_IJSA_SC_SB_EEES9_NS_10bfloat16_tESG_Li256ELb1ELb0ELb0ELb1EEENS1_36VarlenDynamicPersistentTileSchedulerILi128ELi160ELi256ELi128ELb0ELb0ELb1ELb1ELb1ELb1EEEEEEEEEvNT_6ParamsE --------------------------
	.section	.text._ZN7cutlass13device_kernelIN5flash11enable_sm90INS1_16FlashAttnFwdSm90INS1_25CollectiveMainloopFwdSm90ILi2EN4cute5tupleIJNS5_1CILi1EEES8_S8_EEENS6_IJNS7_ILi128EEENS7_ILi160EEENS7_ILi192EEEEEELi192ENS_12float_e4m3_tEfNS_4arch4Sm90ELb1ELb0ELb0ELb1ELb0ELb1ELb0ELb1ELb1ELb0ELb0ELb0EEENS1_21CollectiveEpilogueFwdINS6_IJSA_SC_SB_EEES9_NS_10bfloat16_tESG_Li256ELb1ELb0ELb0ELb1EEENS1_36VarlenDynamicPersistentTileSchedulerILi128ELi160ELi256ELi128ELb0ELb0ELb1ELb1ELb1ELb1EEEEEEEEEvNT_6ParamsE,"ax",@progbits
	.align	128
.text._ZN7cutlass13device_kernelIN5flash11enable_sm90INS1_16FlashAttnFwdSm90INS1_25CollectiveMainloopFwdSm90ILi2EN4cute5tupleIJNS5_1CILi1EEES8_S8_EEENS6_IJNS7_ILi128EEENS7_ILi160EEENS7_ILi192EEEEEELi192ENS_12float_e4m3_tEfNS_4arch4Sm90ELb1ELb0ELb0ELb1ELb0ELb1ELb0ELb1ELb1ELb0ELb0ELb0EEENS1_21CollectiveEpilogueFwdINS6_IJSA_SC_SB_EEES9_NS_10bfloat16_tESG_Li256ELb1ELb0ELb0ELb1EEENS1_36VarlenDynamicPersistentTileSchedulerILi128ELi160ELi256ELi128ELb0ELb0ELb1ELb1ELb1ELb1EEEEEEEEEvNT_6ParamsE:
        .type           _ZN7cutlass13device_kernelIN5flash11enable_sm90INS1_16FlashAttnFwdSm90INS1_25CollectiveMainloopFwdSm90ILi2EN4cute5tupleIJNS5_1CILi1EEES8_S8_EEENS6_IJNS7_ILi128EEENS7_ILi160EEENS7_ILi192EEEEEELi192ENS_12float_e4m3_tEfNS_4arch4Sm90ELb1ELb0ELb0ELb1ELb0ELb1ELb0ELb1ELb1ELb0ELb0ELb0EEENS1_21CollectiveEpilogueFwdINS6_IJSA_SC_SB_EEES9_NS_10bfloat16_tESG_Li256ELb1ELb0ELb0ELb1EEENS1_36VarlenDynamicPersistentTileSchedulerILi128ELi160ELi256ELi128ELb0ELb0ELb1ELb1ELb1ELb1EEEEEEEEEvNT_6ParamsE,@function
        .size           _ZN7cutlass13device_kernelIN5flash11enable_sm90INS1_16FlashAttnFwdSm90INS1_25CollectiveMainloopFwdSm90ILi2EN4cute5tupleIJNS5_1CILi1EEES8_S8_EEENS6_IJNS7_ILi128EEENS7_ILi160EEENS7_ILi192EEEEEELi192ENS_12float_e4m3_tEfNS_4arch4Sm90ELb1ELb0ELb0ELb1ELb0ELb1ELb0ELb1ELb1ELb0ELb0ELb0EEENS1_21CollectiveEpilogueFwdINS6_IJSA_SC_SB_EEES9_NS_10bfloat16_tESG_Li256ELb1ELb0ELb0ELb1EEENS1_36VarlenDynamicPersistentTileSchedulerILi128ELi160ELi256ELi128ELb0ELb0ELb1ELb1ELb1ELb1EEEEEEEEEvNT_6ParamsE,(.L_x_2707 - _ZN7cutlass13device_kernelIN5flash11enable_sm90INS1_16FlashAttnFwdSm90INS1_25CollectiveMainloopFwdSm90ILi2EN4cute5tupleIJNS5_1CILi1EEES8_S8_EEENS6_IJNS7_ILi128EEENS7_ILi160EEENS7_ILi192EEEEEELi192ENS_12float_e4m3_tEfNS_4arch4Sm90ELb1ELb0ELb0ELb1ELb0ELb1ELb0ELb1ELb1ELb0ELb0ELb0EEENS1_21CollectiveEpilogueFwdINS6_IJSA_SC_SB_EEES9_NS_10bfloat16_tESG_Li256ELb1ELb0ELb0ELb1EEENS1_36VarlenDynamicPersistentTileSchedulerILi128ELi160ELi256ELi128ELb0ELb0ELb1ELb1ELb1ELb1EEEEEEEEEvNT_6ParamsE)
        .other          _ZN7cutlass13device_kernelIN5flash11enable_sm90INS1_16FlashAttnFwdSm90INS1_25CollectiveMainloopFwdSm90ILi2EN4cute5tupleIJNS5_1CILi1EEES8_S8_EEENS6_IJNS7_ILi128EEENS7_ILi160EEENS7_ILi192EEEEEELi192ENS_12float_e4m3_tEfNS_4arch4Sm90ELb1ELb0ELb0ELb1ELb0ELb1ELb0ELb1ELb1ELb0ELb0ELb0EEENS1_21CollectiveEpilogueFwdINS6_IJSA_SC_SB_EEES9_NS_10bfloat16_tESG_Li256ELb1ELb0ELb0ELb1EEENS1_36VarlenDynamicPersistentTileSchedulerILi128ELi160ELi256ELi128ELb0ELb0ELb1ELb1ELb1ELb1EEEEEEEEEvNT_6ParamsE,@"STO_CUDA_ENTRY STV_DEFAULT"
_ZN7cutlass13device_kernelIN5flash11enable_sm90INS1_16FlashAttnFwdSm90INS1_25CollectiveMainloopFwdSm90ILi2EN4cute5tupleIJNS5_1CILi1EEES8_S8_EEENS6_IJNS7_ILi128EEENS7_ILi160EEENS7_ILi192EEEEEELi192ENS_12float_e4m3_tEfNS_4arch4Sm90ELb1ELb0ELb0ELb1ELb0ELb1ELb0ELb1ELb1ELb0ELb0ELb0EEENS1_21CollectiveEpilogueFwdINS6_IJSA_SC_SB_EEES9_NS_10bfloat16_tESG_Li256ELb1ELb0ELb0ELb1EEENS1_36VarlenDynamicPersistentTileSchedulerILi128ELi160ELi256ELi128ELb0ELb0ELb1ELb1ELb1ELb1EEEEEEEEEvNT_6ParamsE:
        /* <DEDUP_REMOVED lines=27> */
.L_x_2204:
[----:B------:R-:W-:Y:S05]  /*01b0*/  BSYNC B0 ;  /* 0x0000000000007941 */ /* 0x000fea0003800000 */
.L_x_2203:
        /* <DEDUP_REMOVED lines=41> */
.L_x_2205:
        /* <DEDUP_REMOVED lines=22> */
.L_x_2206:
        /* <DEDUP_REMOVED lines=18> */
.L_x_2207:
        /* <DEDUP_REMOVED lines=22> */
.L_x_2208:
        /* <DEDUP_REMOVED lines=22> */
.L_x_2209:
        /* <DEDUP_REMOVED lines=8> */
.L_x_2212:
[----:B------:R-:W-:-:S08]  /*0a10*/  NOP ;  /* 0x0000000000007918 */ /* 0x000fd00000000000 */
[----:B------:R-:W0:Y:S02]  /*0a20*/  USETMAXREG.TRY_ALLOC.CTAPOOL UP0, 0xf0 ;  /* 0x000000f0000079c8 */ /* 0x000e240008000600 */
[----:B0-----:R-:W-:-:S13]  /*0a30*/  PLOP3.LUT P0, PT, PT, PT, UP0, 0x80, 0x0 ;  /* 0x000000000000781c */ /* 0x001fda0003f0f008 */
[----:B------:R-:W-:Y:S05]  /*0a40*/  @!P0 BRA `(.L_x_2212) ;  /* 0xfffffffc00f08947 */ /* 0x000fea000383ffff */
[----:B------:R-:W2:Y:S01]  /*0a50*/  LDL.LU R0, [R1+0x10] ;  /* 0x0000100001007983 */ /* 0x000ea20000300800 */
        /* <DEDUP_REMOVED lines=15> */
[----:B------:R1:W-:Y:S01]  /*0b50*/  STL [R1+0x10], R0 ;  /* 0x0000100001007387 */ /* 0x0003e20000100800 */
[----:B0-----:R-:W-:-:S13]  /*0b60*/  ISETP.GE.AND P0, PT, R227, UR4, PT ;  /* 0x00000004e3007c0c */ /* 0x001fda000bf06270 */
[----:B-1----:R-:W-:Y:S05]  /*0b70*/  @P0 BRA `(.L_x_2213) ;  /* 0x000002c400880947 */ /* 0x002fea0003800000 */
[----:B------:R-:W0:Y:S01]  /*0b80*/  S2R R0, SR_TID.X ;  /* 0x0000000000007919 */ /* 0x000e220000002100 */
[----:B------:R-:W-:Y:S01]  /*0b90*/  R2UR UR52, R16 ;  /* 0x00000000103472ca */ /* 0x000fe200000e0000 */
[----:B------:R-:W-:Y:S01]  /*0ba0*/  IMAD.MOV.U32 R223, RZ, RZ, RZ ;  /* 0x000000ffffdf7224 */ /* 0x000fe200078e00ff */
[----:B------:R-:W-:Y:S01]  /*0bb0*/  ULOP3.LUT UR53, UR36, 0x1, URZ, 0xfc, !UPT ;  /* 0x0000000124357892 */ /* 0x000fe2000f8efc3f */
[----:B------:R-:W-:Y:S01]  /*0bc0*/  IMAD.MOV.U32 R220, RZ, RZ, RZ ;  /* 0x000000ffffdc7224 */ /* 0x000fe200078e00ff */
[----:B------:R-:W-:Y:S01]  /*0bd0*/  UMOV UR43, URZ ;  /* 0x0000003f002b7c82 */ /* 0x000fe20008000000 */
[----:B------:R-:W-:-:S08]  /*0be0*/  IMAD.MOV.U32 R146, RZ, RZ, RZ ;  /* 0x000000ffff927224 */ /* 0x000fd000078e00ff */
[----:B------:R-:W-:Y:S01]  /*0bf0*/  UIADD3 UR52, UR52, 0x1e200, URZ ;  /* 0x0001e20034347890 */ /* 0x000fe2000fffe03f */
[----:B0-----:R-:W-:-:S05]  /*0c00*/  VIADD R0, R0, 0xffffff80 ;  /* 0xffffff8000007836 */ /* 0x001fca0000000000 */
[----:B------:R-:W-:Y:S02]  /*0c10*/  SHF.R.S32.HI R3, RZ, 0x1f, R0 ;  /* 0x0000001fff037819 */ /* 0x000fe40000011400 */
[-C--:B------:R-:W-:Y:S02]  /*0c20*/  LEA.HI R4, R0, R0.reuse, RZ, 0x1 ;  /* 0x0000000000047211 */ /* 0x080fe400078f08ff */
[CC--:B------:R-:W-:Y:S02]  /*0c30*/  LEA.HI R2, R3.reuse, R0.reuse, RZ, 0x7 ;  /* 0x0000000003027211 */ /* 0x0c0fe400078f38ff */
[CC--:B------:R-:W-:Y:S02]  /*0c40*/  LEA.HI R8, R3.reuse, R0.reuse, RZ, 0x5 ;  /* 0x0000000003087211 */ /* 0x0c0fe400078f28ff */
[----:B------:R-:W-:Y:S02]  /*0c50*/  LEA.HI R7, R3, R0, RZ, 0x4 ;  /* 0x0000000003077211 */ /* 0x000fe400078f20ff */
[----:B------:R-:W-:Y:S01]  /*0c60*/  LOP3.LUT R11, R2, 0xffffff80, RZ, 0xc0, !PT ;  /* 0xffffff80020b7812 */ /* 0x000fe200078ec0ff */
[----:B------:R-:W-:Y:S01]  /*0c70*/  IMAD.SHL.U32 R8, R8, 0x20, RZ ;  /* 0x0000002008087824 */ /* 0x000fe200078e00ff */
[----:B------:R-:W-:-:S02]  /*0c80*/  LOP3.LUT R9, R7, 0x3fffff0, RZ, 0xc0, !PT ;  /* 0x03fffff007097812 */ /* 0x000fc400078ec0ff */
[----:B------:R-:W-:Y:S01]  /*0c90*/  LOP3.LUT R5, R4, 0xfffffffe, RZ, 0xc0, !PT ;  /* 0xfffffffe04057812 */ /* 0x000fe200078ec0ff */
[C---:B------:R-:W-:Y:S01]  /*0ca0*/  IMAD.IADD R14, R0.reuse, 0x1, -R11 ;  /* 0x00000001000e7824 */ /* 0x040fe200078e0a0b */
[-C--:B------:R-:W-:Y:S01]  /*0cb0*/  LEA.HI R236, R3, R0.reuse, RZ, 0x3 ;  /* 0x0000000003ec7211 */ /* 0x080fe200078f18ff */
[----:B------:R-:W-:Y:S01]  /*0cc0*/  IMAD.IADD R9, R0, 0x1, -R9 ;  /* 0x0000000100097824 */ /* 0x000fe200078e0a09 */
[----:B------:R-:W-:Y:S02]  /*0cd0*/  LOP3.LUT R8, R8, 0xfffffc00, RZ, 0xc0, !PT ;  /* 0xfffffc0008087812 */ /* 0x000fe400078ec0ff */
[----:B------:R-:W-:Y:S01]  /*0ce0*/  IADD3 R22, R0, -R5, RZ ;  /* 0x8000000500167210 */ /* 0x000fe20007ffe0ff */
[----:B------:R-:W-:Y:S01]  /*0cf0*/  STL [R1+0x30], R14 ;  /* 0x0000300e01007387 */ /* 0x000fe20000100800 */
[----:B------:R-:W-:Y:S01]  /*0d00*/  SHF.R.S32.HI R5, RZ, 0x1f, R14 ;  /* 0x0000001fff057819 */ /* 0x000fe2000001140e */
[----:B------:R-:W-:Y:S01]  /*0d10*/  IMAD R8, R9, 0x40, R8 ;  /* 0x0000004009087824 */ /* 0x000fe200078e0208 */
[----:B------:R-:W-:Y:S01]  /*0d20*/  LEA.HI R6, R3, R0, RZ, 0x2 ;  /* 0x0000000003067211 */ /* 0x000fe200078f10ff */
[----:B------:R-:W-:Y:S01]  /*0d30*/  IMAD.SHL.U32 R18, R22, 0x10, RZ ;  /* 0x0000001016127824 */ /* 0x000fe200078e00ff */
[----:B------:R-:W-:-:S02]  /*0d40*/  LOP3.LUT R3, R236, 0x1ffffff8, RZ, 0xc0, !PT ;  /* 0x1ffffff8ec037812 */ /* 0x000fc400078ec0ff */
[----:B------:R-:W-:Y:S01]  /*0d50*/  LEA.HI R9, R5, R14, RZ, 0x2 ;  /* 0x0000000e05097211 */ /* 0x000fe200078f10ff */
[----:B------:R-:W-:Y:S01]  /*0d60*/  VIADD R221, R18, 0x20 ;  /* 0x0000002012dd7836 */ /* 0x000fe20000000000 */
[----:B------:R-:W-:Y:S01]  /*0d70*/  SHF.R.S32.HI R23, RZ, 0x1, R4 ;  /* 0x00000001ff177819 */ /* 0x000fe20000011404 */
[----:B------:R-:W-:Y:S01]  /*0d80*/  IMAD.IADD R3, R0, 0x1, -R3 ;  /* 0x0000000100037824 */ /* 0x000fe200078e0a03 */
[----:B------:R-:W-:Y:S01]  /*0d90*/  SHF.R.S32.HI R0, RZ, 0x4, R7 ;  /* 0x00000004ff007819 */ /* 0x000fe20000011407 */
[----:B------:R-:W-:Y:S01]  /*0da0*/  VIADD R222, R18, 0x40 ;  /* 0x0000004012de7836 */ /* 0x000fe20000000000 */
[--C-:B------:R-:W-:Y:S02]  /*0db0*/  SHF.R.S32.HI R10, RZ, 0x2, R9.reuse ;  /* 0x00000002ff0a7819 */ /* 0x100fe40000011409 */
[----:B------:R-:W-:Y:S02]  /*0dc0*/  SHF.R.S32.HI R11, RZ, 0x1f, R9 ;  /* 0x0000001fff0b7819 */ /* 0x000fe40000011409 */
[----:B------:R-:W-:-:S02]  /*0dd0*/  LEA.HI R4, R4, R23, RZ, 0x1 ;  /* 0x0000001704047211 */ /* 0x000fc400078f08ff */
[--C-:B------:R-:W-:Y:S02]  /*0de0*/  SHF.R.S32.HI R235, RZ, 0x2, R6.reuse ;  /* 0x00000002ffeb7819 */ /* 0x100fe40000011406 */
[----:B------:R-:W-:Y:S02]  /*0df0*/  SHF.R.S32.HI R6, RZ, 0x1f, R6 ;  /* 0x0000001fff067819 */ /* 0x000fe40000011406 */
[----:B------:R-:W-:Y:S02]  /*0e00*/  LEA.HI R7, R7, R0, RZ, 0x1 ;  /* 0x0000000007077211 */ /* 0x000fe400078f08ff */
[----:B------:R-:W-:Y:S02]  /*0e10*/  LEA.HI R11, R11, R10, RZ, 0x3 ;  /* 0x0000000a0b0b7211 */ /* 0x000fe400078f18ff */
[----:B------:R-:W-:Y:S02]  /*0e20*/  LOP3.LUT R4, R4, 0x3fffffe, RZ, 0xc0, !PT ;  /* 0x03fffffe04047812 */ /* 0x000fe400078ec0ff */
[----:B------:R-:W-:-:S02]  /*0e30*/  LEA.HI R6, R6, R235, RZ, 0x2 ;  /* 0x000000eb06067211 */ /* 0x000fc400078f10ff */
[----:B------:R-:W-:Y:S01]  /*0e40*/  LOP3.LUT R7, R7, 0x1ffffffe, RZ, 0xc0, !PT ;  /* 0x1ffffffe07077812 */ /* 0x000fe200078ec0ff */
[----:B------:R-:W-:Y:S01]  /*0e50*/  IMAD.IADD R4, R23, 0x1, -R4 ;  /* 0x0000000117047824 */ /* 0x000fe200078e0a04 */
[----:B------:R-:W-:Y:S02]  /*0e60*/  LOP3.LUT R11, R11, 0xfffffff8, RZ, 0xc0, !PT ;  /* 0xfffffff80b0b7812 */ /* 0x000fe400078ec0ff */
[----:B------:R-:W-:Y:S01]  /*0e70*/  LOP3.LUT R6, R6, 0xfffffffc, RZ, 0xc0, !PT ;  /* 0xfffffffc06067812 */ /* 0x000fe200078ec0ff */
[----:B------:R-:W-:Y:S01]  /*0e80*/  IMAD.IADD R7, R0, 0x1, -R7 ;  /* 0x0000000100077824 */ /* 0x000fe200078e0a07 */
[----:B------:R-:W-:Y:S01]  /*0e90*/  IADD3 R10, R10, -R11, RZ ;  /* 0x8000000b0a0a7210 */ /* 0x000fe20007ffe0ff */
[----:B------:R-:W-:Y:S01]  /*0ea0*/  VIADD R11, R23, 0x80 ;  /* 0x00000080170b7836 */ /* 0x000fe20000000000 */
[----:B------:R-:W-:Y:S01]  /*0eb0*/  SHF.R.S32.HI R19, RZ, 0x7, R2 ;  /* 0x00000007ff137819 */ /* 0x000fe20000011402 */
[----:B------:R-:W-:Y:S01]  /*0ec0*/  IMAD R230, R0, 0x8, R4 ;  /* 0x0000000800e67824 */ /* 0x000fe200078e0204 */
[----:B------:R-:W-:Y:S01]  /*0ed0*/  LEA.HI R5, R5, R14, RZ, 0x5 ;  /* 0x0000000e05057211 */ /* 0x000fe200078f28ff */
[----:B------:R-:W-:Y:S01]  /*0ee0*/  IMAD.IADD R235, R235, 0x1, -R6 ;  /* 0x00000001ebeb7824 */ /* 0x000fe200078e0a06 */
[----:B------:R-:W-:Y:S01]  /*0ef0*/  SHF.R.S32.HI R6, RZ, 0x1f, R11 ;  /* 0x0000001fff067819 */ /* 0x000fe2000001140b */
[----:B------:R-:W-:Y:S01]  /*0f00*/  IMAD R0, R7, 0x8, R8 ;  /* 0x0000000807007824 */ /* 0x000fe200078e0208 */
[----:B------:R-:W-:Y:S01]  /*0f10*/  LEA.HI R2, R2, R19, RZ, 0x1 ;  /* 0x0000001302027211 */ /* 0x000fe200078f08ff */
[----:B------:R-:W-:Y:S01]  /*0f20*/  IMAD.SHL.U32 R228, R235, 0x80, RZ ;  /* 0x00000080ebe47824 */ /* 0x000fe200078e00ff */
[----:B------:R-:W-:Y:S01]  /*0f30*/  LEA.HI R6, R6, R11, RZ, 0x3 ;  /* 0x0000000b06067211 */ /* 0x000fe200078f18ff */
[----:B------:R-:W-:Y:S01]  /*0f40*/  IMAD.SHL.U32 R230, R230, 0x40, RZ ;  /* 0x00000040e6e67824 */ /* 0x000fe200078e00ff */
[----:B------:R0:W-:Y:S01]  /*0f50*/  STL [R1+0x44], R0 ;  /* 0x0000440001007387 */ /* 0x0001e20000100800 */
[----:B------:R-:W-:-:S02]  /*0f60*/  SHF.R.S32.HI R5, RZ, 0x5, R5 ;  /* 0x00000005ff057819 */ /* 0x000fc40000011405 */
[----:B------:R-:W-:Y:S01]  /*0f70*/  LOP3.LUT R2, R2, 0x3fffffe, RZ, 0xc0, !PT ;  /* 0x03fffffe02027812 */ /* 0x000fe200078ec0ff */
[----:B------:R-:W-:Y:S01]  /*0f80*/  IMAD.SHL.U32 R6, R6, 0x40, RZ ;  /* 0x0000004006067824 */ /* 0x000fe200078e00ff */
[----:B------:R-:W-:Y:S01]  /*0f90*/  SHF.R.S32.HI R8, RZ, 0x1f, R221 ;  /* 0x0000001fff087819 */ /* 0x000fe200000114dd */
[----:B------:R-:W-:Y:S01]  /*0fa0*/  IMAD R5, R5, 0x10, R10 ;  /* 0x0000001005057824 */ /* 0x000fe200078e020a */
[----:B------:R-:W-:Y:S01]  /*0fb0*/  SHF.R.S32.HI R13, RZ, 0x1f, R222 ;  /* 0x0000001fff0d7819 */ /* 0x000fe200000114de */
[----:B------:R-:W-:Y:S01]  /*0fc0*/  IMAD.IADD R2, R19, 0x1, -R2 ;  /* 0x0000000113027824 */ /* 0x000fe200078e0a02 */
[----:B------:R-:W-:Y:S01]  /*0fd0*/  LOP3.LUT R7, R6, 0xfffffe00, RZ, 0xc0, !PT ;  /* 0xfffffe0006077812 */ /* 0x000fe200078ec0ff */
[----:B------:R-:W-:Y:S01]  /*0fe0*/  IMAD.SHL.U32 R19, R22, 0x8, RZ ;  /* 0x0000000816137824 */ /* 0x000fe200078e00ff */
[----:B0-----:R-:W-:Y:S01]  /*0ff0*/  LEA.HI R0, R11, R11, RZ, 0x1 ;  /* 0x0000000b0b007211 */ /* 0x001fe200078f08ff */
[----:B------:R-:W-:Y:S01]  /*1000*/  IMAD R2, R2, 0x40, R5 ;  /* 0x0000004002027824 */ /* 0x000fe200078e0205 */
[----:B------:R-:W-:-:S02]  /*1010*/  LEA.HI R6, R13, R222, RZ, 0x6 ;  /* 0x000000de0d067211 */ /* 0x000fc400078f30ff */
[----:B------:R-:W-:Y:S02]  /*1020*/  LOP3.LUT R4, R0, 0x3fffffe, RZ, 0xc0, !PT ;  /* 0x03fffffe00047812 */ /* 0x000fe400078ec0ff */
[----:B------:R-:W-:Y:S01]  /*1030*/  LOP3.LUT R228, R228, 0x180, RZ, 0xc0, !PT ;  /* 0x00000180e4e47812 */ /* 0x000fe200078ec0ff */
[----:B------:R-:W-:Y:S01]  /*1040*/  IMAD.SHL.U32 R12, R6, 0x80, RZ ;  /* 0x00000080060c7824 */ /* 0x000fe200078e00ff */
[----:B------:R-:W-:Y:S01]  /*1050*/  IADD3 R4, R11, -R4, RZ ;  /* 0x800000040b047210 */ /* 0x000fe20007ffe0ff */
[----:B------:R0:W-:Y:S01]  /*1060*/  STL [R1+0x4], R2 ;  /* 0x0000040201007387 */ /* 0x0001e20000100800 */
[CC--:B------:R-:W-:Y:S02]  /*1070*/  LEA.HI R11, R8.reuse, R221.reuse, RZ, 0x4 ;  /* 0x000000dd080b7211 */ /* 0x0c0fe400078f20ff */
[----:B------:R-:W-:Y:S02]  /*1080*/  LEA.HI R8, R8, R221, RZ, 0x6 ;  /* 0x000000dd08087211 */ /* 0x000fe400078f30ff */
[----:B------:R-:W-:-:S02]  /*1090*/  SHF.R.S32.HI R0, RZ, 0x1, R0 ;  /* 0x00000001ff007819 */ /* 0x000fc40000011400 */
[----:B------:R-:W-:Y:S01]  /*10a0*/  LEA.HI R15, R13, R222, RZ, 0x4 ;  /* 0x000000de0d0f7211 */ /* 0x000fe200078f20ff */
[----:B------:R-:W-:Y:S01]  /*10b0*/  IMAD.SHL.U32 R8, R8, 0x80, RZ ;  /* 0x0000008008087824 */ /* 0x000fe200078e00ff */
[----:B------:R-:W-:Y:S01]  /*10c0*/  LOP3.LUT R6, R228, 0x30, R11, 0xf8, !PT ;  /* 0x00000030e4067812 */ /* 0x000fe200078ef80b */
[----:B------:R-:W-:Y:S01]  /*10d0*/  IMAD.SHL.U32 R231, R0, 0x80, RZ ;  /* 0x0000008000e77824 */ /* 0x000fe200078e00ff */
[----:B------:R-:W-:Y:S02]  /*10e0*/  SHF.R.U32.HI R229, RZ, 0x3, R228 ;  /* 0x00000003ffe57819 */ /* 0x000fe400000116e4 */
[C---:B------:R-:W-:Y:S02]  /*10f0*/  LOP3.LUT R10, R228.reuse, 0x30, R15, 0xf8, !PT ;  /* 0x00000030e40a7812 */ /* 0x040fe400078ef80f */
[----:B------:R-:W-:Y:S02]  /*1100*/  LOP3.LUT R0, R228, 0x10, R18, 0xf8, !PT ;  /* 0x00000010e4007812 */ /* 0x000fe400078ef812 */
[----:B0-----:R-:W-:-:S02]  /*1110*/  SHF.R.S32.HI R2, RZ, 0x1f, R23 ;  /* 0x0000001fff027819 */ /* 0x001fc40000011417 */
[----:B------:R-:W-:Y:S02]  /*1120*/  LOP3.LUT R13, R8, 0xffffe000, RZ, 0xc0, !PT ;  /* 0xffffe000080d7812 */ /* 0x000fe400078ec0ff */
[-C--:B------:R-:W-:Y:S02]  /*1130*/  LOP3.LUT R6, R6, R229.reuse, RZ, 0x3c, !PT ;  /* 0x000000e506067212 */ /* 0x080fe400078e3cff */
[----:B------:R-:W-:Y:S02]  /*1140*/  LOP3.LUT R2, R228, 0x30, R18, 0xf8, !PT ;  /* 0x00000030e4027812 */ /* 0x000fe400078ef812 */
[----:B------:R-:W-:Y:S02]  /*1150*/  LOP3.LUT R17, R12, 0xffffe000, RZ, 0xc0, !PT ;  /* 0xffffe0000c117812 */ /* 0x000fe400078ec0ff */
[----:B------:R-:W-:Y:S02]  /*1160*/  LOP3.LUT R10, R10, R229, RZ, 0x3c, !PT ;  /* 0x000000e50a0a7212 */ /* 0x000fe400078e3cff */
[----:B------:R-:W-:-:S02]  /*1170*/  SHF.L.U32 R233, R3, 0x3, RZ ;  /* 0x0000000303e97819 */ /* 0x000fc400000006ff */
[----:B------:R-:W-:Y:S02]  /*1180*/  LOP3.LUT R9, R9, 0x7ffffffc, RZ, 0xc0, !PT ;  /* 0x7ffffffc09097812 */ /* 0x000fe400078ec0ff */
[----:B------:R-:W-:Y:S02]  /*1190*/  LOP3.LUT R3, R0, R229, RZ, 0x3c, !PT ;  /* 0x000000e500037212 */ /* 0x000fe400078e3cff */
[----:B------:R-:W-:Y:S01]  /*11a0*/  LEA R232, R4, R7, 0x6 ;  /* 0x0000000704e87211 */ /* 0x000fe200078e30ff */
[----:B------:R-:W-:Y:S01]  /*11b0*/  IMAD.IADD R4, R14, 0x1, -R9 ;  /* 0x000000010e047824 */ /* 0x000fe200078e0a09 */
[-C--:B------:R-:W-:Y:S01]  /*11c0*/  IADD3 R13, R6, R230.reuse, R13 ;  /* 0x000000e6060d7210 */ /* 0x080fe20007ffe00d */
[----:B------:R-:W-:Y:S01]  /*11d0*/  IMAD.IADD R0, R230, 0x1, R3 ;  /* 0x00000001e6007824 */ /* 0x000fe200078e0203 */
[----:B------:R-:W-:Y:S02]  /*11e0*/  LOP3.LUT R5, R2, R229, RZ, 0x3c, !PT ;  /* 0x000000e502057212 */ /* 0x000fe400078e3cff */
[-C--:B------:R-:W-:Y:S01]  /*11f0*/  IADD3 R7, R10, R230.reuse, R17 ;  /* 0x000000e60a077210 */ /* 0x080fe20007ffe011 */
[----:B------:R0:W-:Y:S01]  /*1200*/  STL [R1], R4 ;  /* 0x0000000401007387 */ /* 0x0001e20000100800 */
[----:B------:R-:W-:Y:S01]  /*1210*/  SHF.R.S32.HI R2, RZ, 0x4, R15 ;  /* 0x00000004ff027819 */ /* 0x000fe2000001140f */
[C---:B------:R-:W-:Y:S01]  /*1220*/  IMAD.IADD R2, R16.reuse, 0x1, R13 ;  /* 0x0000000110027824 */ /* 0x040fe200078e020d */
[C---:B------:R-:W-:Y:S01]  /*1230*/  IADD3 R3, R16.reuse, R230, R5 ;  /* 0x000000e610037210 */ /* 0x040fe20007ffe005 */
[----:B------:R-:W-:Y:S01]  /*1240*/  IMAD.IADD R0, R16, 0x1, R7 ;  /* 0x0000000110007824 */ /* 0x000fe200078e0207 */
[----:B------:R-:W-:Y:S01]  /*1250*/  SHF.R.S32.HI R236, RZ, 0x3, R236 ;  /* 0x00000003ffec7819 */ /* 0x000fe200000114ec */
[----:B------:R-:W-:Y:S01]  /*1260*/  IMAD.MOV.U32 R17, RZ, RZ, RZ ;  /* 0x000000ffff117224 */ /* 0x000fe200078e00ff */
[----:B------:R-:W-:Y:S01]  /*1270*/  LOP3.LUT R231, R231, 0x180, RZ, 0xc0, !PT ;  /* 0x00000180e7e77812 */ /* 0x000fe200078ec0ff */
[----:B------:R1:W-:Y:S01]  /*1280*/  STL [R1+0x3c], R3 ;  /* 0x00003c0301007387 */ /* 0x0003e20000100800 */
[----:B0-----:R-:W-:-:S03]  /*1290*/  SHF.R.S32.HI R4, RZ, 0x4, R11 ;  /* 0x00000004ff047819 */ /* 0x001fc6000001140b */
[----:B------:R1:W-:Y:S04]  /*12a0*/  STL [R1+0x38], R2 ;  /* 0x0000380201007387 */ /* 0x0003e80000100800 */
[----:B------:R1:W-:Y:S02]  /*12b0*/  STL [R1+0x34], R0 ;  /* 0x0000340001007387 */ /* 0x0003e40000100800 */
.L_x_2418:
[----:B01----:R-:W0:Y:S02]  /*12c0*/  LDC.64 R2, c[0x0][0xc60] ;  /* 0x00031800ff027b82 */ /* 0x003e240000000a00 */
[----:B0-----:R-:W-:-:S05]  /*12d0*/  IMAD.WIDE R2, R227, 0x4, R2 ;  /* 0x00000004e3027825 */ /* 0x001fca00078e0202 */
[----:B--2--5:R-:W2:Y:S01]  /*12e0*/  LDG.E R10, desc[UR54][R2.64] ;  /* 0x00000036020a7981 */ /* 0x024ea2000c1e1900 */
[----:B------:R-:W-:Y:S05]  /*12f0*/  YIELD ;  /* 0x0000000000007946 */ /* 0x000fea0003800000 */
[----:B------:R-:W-:Y:S01]  /*1300*/  ULDC.64 UR4, c[0x0][0xa28] ;  /* 0x00028a0000047ab9 */ /* 0x000fe20000000a00 */
[----:B------:R-:W-:Y:S01]  /*1310*/  ULDC.64 UR8, c[0x0][0xa18] ;  /* 0x0002860000087ab9 */ /* 0x000fe20000000a00 */
[----:B------:R-:W-:Y:S01]  /*1320*/  ISETP.NE.U32.AND P1, PT, RZ, UR4, PT ;  /* 0x00000004ff007c0c */ /* 0x000fe2000bf25070 */
[----:B------:R-:W-:Y:S01]  /*1330*/  ULDC.64 UR6, c[0x0][0xa08] ;  /* 0x0002820000067ab9 */ /* 0x000fe20000000a00 */
[----:B------:R-:W-:Y:S01]  /*1340*/  IMAD.MOV.U32 R26, RZ, RZ, RZ ;  /* 0x000000ffff1a7224 */ /* 0x000fe200078e00ff */
[----:B------:R-:W-:-:S02]  /*1350*/  ISETP.NE.U32.AND P0, PT, RZ, UR6, PT ;  /* 0x00000006ff007c0c */ /* 0x000fc4000bf05070 */
[----:B------:R-:W-:Y:S02]  /*1360*/  ISETP.NE.AND.EX P1, PT, RZ, UR5, PT, P1 ;  /* 0x00000005ff007c0c */ /* 0x000fe4000bf25310 */
[----:B------:R-:W-:Y:S02]  /*1370*/  ISETP.NE.AND.EX P0, PT, RZ, UR7, PT, P0 ;  /* 0x00000007ff007c0c */ /* 0x000fe4000bf05300 */
[----:B--2---:R-:W-:Y:S01]  /*1380*/  SHF.R.S32.HI R0, RZ, 0x1f, R10 ;  /* 0x0000001fff007819 */ /* 0x004fe2000001140a */
[----:B------:R-:W-:Y:S08]  /*1390*/  STL [R1+0xc], R10 ;  /* 0x00000c0a01007387 */ /* 0x000ff00000100800 */
[C---:B---3--:R-:W-:Y:S01]  /*13a0*/  @P1 LEA R4, P2, R10.reuse, UR4, 0x2 ;  /* 0x000000040a041c11 */ /* 0x048fe2000f8410ff */
[C---:B------:R-:W-:Y:S01]  /*13b0*/  IMAD.SHL.U32 R29, R10.reuse, 0x4, RZ ;  /* 0x000000040a1d7824 */ /* 0x040fe200078e00ff */
[C-C-:B------:R-:W-:Y:S01]  /*13c0*/  SHF.L.U64.HI R28, R10.reuse, 0x2, R0.reuse ;  /* 0x000000020a1c7819 */ /* 0x140fe20000010200 */
[----:B------:R0:W-:Y:S01]  /*13d0*/  STL [R1+0x1c], R0 ;  /* 0x00001c0001007387 */ /* 0x0001e20000100800 */
[----:B------:R-:W-:-:S02]  /*13e0*/  @P1 LEA.HI.X R5, R10, UR5, R0, 0x2, P2 ;  /* 0x000000050a051c11 */ /* 0x000fc400090f1400 */
[----:B------:R-:W-:Y:S01]  /*13f0*/  ISETP.NE.U32.AND P2, PT, RZ, UR8, PT ;  /* 0x00000008ff007c0c */ /* 0x000fe2000bf45070 */
[----:B------:R-:W-:Y:S01]  /*1400*/  ULDC UR4, c[0x0][0x288] ;  /* 0x0000a20000047ab9 */ /* 0x000fe20000000800 */
[----:B----4-:R-:W-:Y:S01]  /*1410*/  IADD3 R8, P3, R29, UR6, RZ ;  /* 0x000000061d087c10 */ /* 0x010fe2000ff7e0ff */
[----:B------:R1:W-:Y:S01]  /*1420*/  STL [R1+0x18], R29 ;  /* 0x0000181d01007387 */ /* 0x0003e20000100800 */
[----:B------:R-:W-:Y:S02]  /*1430*/  ISETP.NE.AND.EX P2, PT, RZ, UR9, PT, P2 ;  /* 0x00000009ff007c0c */ /* 0x000fe4000bf45320 */
[----:B0-----:R-:W-:Y:S01]  /*1440*/  MOV R0, RZ ;  /* 0x000000ff00007202 */ /* 0x001fe20000000f00 */
[----:B------:R-:W-:Y:S01]  /*1450*/  IMAD.U32 R227, RZ, RZ, UR4 ;  /* 0x00000004ffe37e24 */ /* 0x000fe2000f8e00ff */
[----:B------:R-:W-:Y:S01]  /*1460*/  IADD3.X R9, R28, UR7, RZ, P3, !PT ;  /* 0x000000071c097c10 */ /* 0x000fe20009ffe4ff */
[----:B------:R-:W-:-:S03]  /*1470*/  ULDC.64 UR4, c[0x0][0x3f8] ;  /* 0x0000fe0000047ab9 */ /* 0x000fc60000000a00 */
[----:B------:R1:W5:Y:S05]  /*1480*/  @P1 LDG.E R0, desc[UR54][R4.64] ;  /* 0x0000003604001981 */ /* 0x00036a000c1e1900 */
[----:B------:R-:W-:Y:S01]  /*1490*/  @P2 IADD3 R6, P1, R29, UR8, RZ ;  /* 0x000000081d062c10 */ /* 0x000fe2000ff3e0ff */
[----:B------:R1:W5:Y:S03]  /*14a0*/  @P0 LDG.E R26, desc[UR54][R8.64] ;  /* 0x00000036081a0981 */ /* 0x000366000c1e1900 */
[----:B------:R-:W-:-:S05]  /*14b0*/  @P2 IADD3.X R7, R28, UR9, RZ, P1, !PT ;  /* 0x000000091c072c10 */ /* 0x000fca0008ffe4ff */
[----:B------:R1:W5:Y:S01]  /*14c0*/  @P2 LDG.E R227, desc[UR54][R6.64] ;  /* 0x0000003606e32981 */ /* 0x000362000c1e1900 */
[----:B------:R-:W-:Y:S01]  /*14d0*/  UISETP.NE.U32.AND UP0, UPT, UR4, URZ, UPT ;  /* 0x0000003f0400728c */ /* 0x000fe2000bf05070 */
[----:B------:R-:W-:Y:S02]  /*14e0*/  IMAD.MOV.U32 R25, RZ, RZ, R10 ;  /* 0x000000ffff197224 */ /* 0x000fe400078e000a */
        /* <DEDUP_REMOVED lines=8> */
[----:B-1----:R-:W-:Y:S06]  /*1570*/  @P2 BRA `(.L_x_2214) ;  /* 0x0000000000242947 */ /* 0x002fec0003800000 */
        /* <DEDUP_REMOVED lines=9> */
.L_x_2214:
[----:B------:R-:W-:Y:S01]  /*1610*/  ULDC.64 UR4, c[0x0][0xa20] ;  /* 0x0002880000047ab9 */ /* 0x000fe20000000a00 */
[----:B------:R0:W-:Y:S01]  /*1620*/  STL [R1+0x28], R225 ;  /* 0x000028e101007387 */ /* 0x0001e20000100800 */
[----:B------:R-:W-:-:S03]  /*1630*/  ISETP.NE.U32.AND P1, PT, RZ, UR4, PT ;  /* 0x00000004ff007c0c */ /* 0x000fc6000bf25070 */
[----:B------:R0:W-:Y:S01]  /*1640*/  STL [R1+0x14], R226 ;  /* 0x000014e201007387 */ /* 0x0001e20000100800 */
[----:B------:R-:W-:-:S13]  /*1650*/  ISETP.NE.AND.EX P1, PT, RZ, UR5, PT, P1 ;  /* 0x00000005ff007c0c */ /* 0x000fda000bf25310 */
[----:B0-----:R-:W-:Y:S05]  /*1660*/  @!P1 BRA `(.L_x_2215) ;  /* 0x0000000000109947 */ /* 0x001fea0003800000 */
[----:B------:R-:W-:-:S04]  /*1670*/  IADD3 R4, P0, R29, UR4, RZ ;  /* 0x000000041d047c10 */ /* 0x000fc8000ff1e0ff */
[----:B------:R-:W-:-:S05]  /*1680*/  IADD3.X R5, R28, UR5, RZ, P0, !PT ;  /* 0x000000051c057c10 */ /* 0x000fca00087fe4ff */
[----:B------:R0:W5:Y:S01]  /*1690*/  LDG.E R27, desc[UR54][R4.64] ;  /* 0x00000036041b7981 */ /* 0x000162000c1e1900 */
[----:B------:R-:W-:Y:S05]  /*16a0*/  BRA `(.L_x_2216) ;  /* 0x0000000000107947 */ /* 0x000fea0003800000 */
.L_x_2215:
[----:B------:R-:W-:Y:S05]  /*16b0*/  @!P0 BRA `(.L_x_2216) ;  /* 0x00000000000c8947 */ /* 0x000fea0003800000 */
[----:B------:R-:W2:Y:S04]  /*16c0*/  LDG.E R4, desc[UR54][R8.64] ;  /* 0x0000003608047981 */ /* 0x000ea8000c1e1900 */
[----:B------:R-:W2:Y:S02]  /*16d0*/  LDG.E R27, desc[UR54][R8.64+0x4] ;  /* 0x00000436081b7981 */ /* 0x000ea4000c1e1900 */
[----:B--2---:R-:W-:-:S07]  /*16e0*/  IADD3 R27, -R4, R27, RZ ;  /* 0x0000001b041b7210 */ /* 0x004fce0007ffe1ff */
.L_x_2216:
        /* <DEDUP_REMOVED lines=8> */
[----:B------:R-:W2:Y:S01]  /*1770*/  @P0 LDG.E R8, desc[UR54][R4.64+0x4] ;  /* 0x0000043604080981 */ /* 0x000ea2000c1e1900 */
[----:B------:R-:W-:Y:S01]  /*1780*/  ISETP.NE.U32.AND P1, PT, RZ, UR4, PT ;  /* 0x00000004ff007c0c */ /* 0x000fe2000bf25070 */
[----:B------:R-:W-:-:S03]  /*1790*/  IMAD.MOV.U32 R144, RZ, RZ, R27 ;  /* 0x000000ffff907224 */ /* 0x000fc600078e001b */
[----:B------:R-:W-:-:S13]  /*17a0*/  ISETP.NE.AND.EX P1, PT, RZ, UR5, PT, P1 ;  /* 0x00000005ff007c0c */ /* 0x000fda000bf25310 */
[----:B------:R-:W-:-:S04]  /*17b0*/  @P1 IADD3 R6, P2, R29, UR4, RZ ;  /* 0x000000041d061c10 */ /* 0x000fc8000ff5e0ff */
[----:B------:R-:W-:-:S05]  /*17c0*/  @P1 IADD3.X R7, R28, UR5, RZ, P2, !PT ;  /* 0x000000051c071c10 */ /* 0x000fca00097fe4ff */
[----:B------:R0:W5:Y:S01]  /*17d0*/  @P1 LDG.E R144, desc[UR54][R6.64] ;  /* 0x0000003606901981 */ /* 0x000162000c1e1900 */
[----:B--2---:R-:W-:Y:S01]  /*17e0*/  @P0 IMAD.IADD R2, R8, 0x1, -R3 ;  /* 0x0000000108020824 */ /* 0x004fe200078e0a03 */
[----:B------:R-:W-:-:S03]  /*17f0*/  LEA R3, R225, 0x11f, 0x7 ;  /* 0x0000011fe1037811 */ /* 0x000fc600078e38ff */
[----:B------:R-:W-:-:S04]  /*1800*/  IMAD.IADD R234, R9, 0x1, R2 ;  /* 0x0000000109ea7824 */ /* 0x000fc800078e0202 */
[C---:B------:R-:W-:Y:S01]  /*1810*/  VIADD R0, R234.reuse, 0x9f ;  /* 0x0000009fea007836 */ /* 0x040fe20000000000 */
[----:B------:R-:W-:-:S03]  /*1820*/  IADD3 R3, R234, R3, -R227 ;  /* 0x00000003ea037210 */ /* 0x000fc60007ffe8e3 */
[----:B------:R-:W-:-:S04]  /*1830*/  IMAD.HI R0, R0, 0x66666667, RZ ;  /* 0x6666666700007827 */ /* 0x000fc800078e02ff */
[----:B------:R-:W-:Y:S01]  /*1840*/  IMAD.HI R4, R3, 0x66666667, RZ ;  /* 0x6666666703047827 */ /* 0x000fe200078e02ff */
[----:B------:R-:W-:-:S04]  /*1850*/  SHF.R.U32.HI R3, RZ, 0x1f, R0 ;  /* 0x0000001fff037819 */ /* 0x000fc80000011600 */
[----:B------:R-:W-:Y:S02]  /*1860*/  SHF.R.U32.HI R5, RZ, 0x1f, R4 ;  /* 0x0000001fff057819 */ /* 0x000fe40000011604 */
[----:B------:R-:W-:Y:S02]  /*1870*/  LEA.HI.SX32 R158, R0, R3, 0x1a ;  /* 0x00000003009e7211 */ /* 0x000fe400078fd2ff */
[----:B------:R-:W-:Y:S01]  /*1880*/  LEA.HI.SX32 R5, R4, R5, 0x1a ;  /* 0x0000000504057211 */ /* 0x000fe200078fd2ff */
[----:B------:R-:W-:-:S03]  /*1890*/  IMAD.MOV R4, RZ, RZ, -R9 ;  /* 0x000000ffff047224 */ /* 0x000fc600078e0a09 */
[----:B------:R-:W-:Y:S02]  /*18a0*/  VIMNMX R5, R158, R5, PT ;  /* 0x000000059e057248 */ /* 0x000fe40003fe0100 */
[----:B------:R-:W-:-:S03]  /*18b0*/  VIMNMX R4, RZ, R4, !PT ;  /* 0x00000004ff047248 */ /* 0x000fc60007fe0100 */
[----:B------:R-:W-:-:S05]  /*18c0*/  IMAD R5, R5, 0xa0, -R9 ;  /* 0x000000a005057824 */ /* 0x000fca00078e0a09 */
[----:B------:R-:W-:-:S04]  /*18d0*/  VIMNMX R3, R5, R2, PT ;  /* 0x0000000205037248 */ /* 0x000fc80003fe0100 */
[----:B------:R-:W-:Y:S01]  /*18e0*/  ISETP.GT.AND P0, PT, R3, R4, PT ;  /* 0x000000040300720c */ /* 0x000fe20003f04270 */
[----:B------:R-:W-:-:S05]  /*18f0*/  IMAD.WIDE.U32 R4, R4, -0x33333333, RZ ;  /* 0xcccccccd04047825 */ /* 0x000fca00078e00ff */
[----:B------:R-:W-:-:S05]  /*1900*/  SHF.R.U32.HI R123, RZ, 0x7, R5 ;  /* 0x00000007ff7b7819 */ /* 0x000fca0000011605 */
[----:B------:R-:W-:Y:S02]  /*1910*/  IMAD.MOV.U32 R24, RZ, RZ, R123 ;  /* 0x000000ffff187224 */ /* 0x000fe400078e007b */
[----:B------:R-:W-:-:S05]  /*1920*/  @P0 IADD3 R0, R3, 0x9f, RZ ;  /* 0x0000009f03000810 */ /* 0x000fca0007ffe0ff */
[----:B------:R-:W-:-:S05]  /*1930*/  @P0 IMAD.HI R0, R0, 0x66666667, RZ ;  /* 0x6666666700000827 */ /* 0x000fca00078e02ff */
[----:B------:R-:W-:-:S04]  /*1940*/  @P0 SHF.R.U32.HI R3, RZ, 0x1f, R0 ;  /* 0x0000001fff030819 */ /* 0x000fc80000011600 */
[----:B------:R-:W-:Y:S02]  /*1950*/  @P0 LEA.HI.SX32 R24, R0, R3, 0x1a ;  /* 0x0000000300180211 */ /* 0x000fe400078fd2ff */
[----:B------:R-:W-:Y:S02]  /*1960*/  PLOP3.LUT P0, PT, PT, PT, PT, 0x80, 0x0 ;  /* 0x000000000000781c */ /* 0x000fe40003f0f070 */
[----:B------:R-:W-:-:S13]  /*1970*/  ISETP.GT.AND P1, PT, R24, R123, PT ;  /* 0x0000007b1800720c */ /* 0x000fda0003f24270 */
[----:B0-----:R-:W-:Y:S05]  /*1980*/  @!P1 BRA `(.L_x_2217) ;  /* 0x000000e000949947 */ /* 0x001fea0003800000 */
        /* <DEDUP_REMOVED lines=11> */
[----:B------:R-:W-:Y:S01]  /*1a40*/  MOV R10, UR6 ;  /* 0x00000006000a7c02 */ /* 0x000fe20008000f00 */
[----:B------:R-:W-:Y:S02]  /*1a50*/  IMAD.U32 R6, RZ, RZ, UR4 ;  /* 0x00000004ff067e24 */ /* 0x000fe4000f8e00ff */
[----:B------:R-:W-:-:S02]  /*1a60*/  IMAD.U32 R7, RZ, RZ, UR5 ;  /* 0x00000005ff077e24 */ /* 0x000fc4000f8e00ff */
[----:B------:R-:W-:Y:S02]  /*1a70*/  IMAD.U32 R11, RZ, RZ, UR7 ;  /* 0x00000007ff0b7e24 */ /* 0x000fe4000f8e00ff */
[----:B------:R-:W-:Y:S02]  /*1a80*/  IMAD.MOV.U32 R8, RZ, RZ, 0x70 ;  /* 0x00000070ff087424 */ /* 0x000fe400078e00ff */
[----:B------:R-:W-:Y:S02]  /*1a90*/  IMAD.MOV.U32 R12, RZ, RZ, 0x1 ;  /* 0x00000001ff0c7424 */ /* 0x000fe400078e00ff */
[----:B0-----:R-:W-:-:S07]  /*1aa0*/  IMAD.MOV.U32 R13, RZ, RZ, RZ ;  /* 0x000000ffff0d7224 */ /* 0x001fce00078e00ff */
[----:B------:R-:W-:-:S07]  /*1ab0*/  LEPC R20, `(.L_x_2219) ;  /* 0x000000001014794e */ /* 0x000fce0000000000 */
[----:B-1---5:R-:W-:Y:S05]  /*1ac0*/  CALL.ABS.NOINC R14 ;  /* 0x000000000e007343 */ /* 0x022fea0003c00000 */
.L_x_2219:
[----:B------:R-:W-:Y:S05]  /*1ad0*/  BSYNC B6 ;  /* 0x0000000000067941 */ /* 0x000fea0003800000 */
.L_x_2218:
        /* <DEDUP_REMOVED lines=12> */
[----:B------:R-:W-:Y:S01]  /*1ba0*/  MOV R13, RZ ;  /* 0x000000ff000d7202 */ /* 0x000fe20000000f00 */
[----:B------:R-:W-:Y:S02]  /*1bb0*/  IMAD.U32 R6, RZ, RZ, UR4 ;  /* 0x00000004ff067e24 */ /* 0x000fe4000f8e00ff */
[----:B------:R-:W-:-:S02]  /*1bc0*/  IMAD.U32 R7, RZ, RZ, UR5 ;  /* 0x00000005ff077e24 */ /* 0x000fc4000f8e00ff */
[----:B------:R-:W-:Y:S02]  /*1bd0*/  IMAD.U32 R11, RZ, RZ, UR7 ;  /* 0x00000007ff0b7e24 */ /* 0x000fe4000f8e00ff */
[----:B------:R-:W-:Y:S02]  /*1be0*/  IMAD.MOV.U32 R8, RZ, RZ, 0x70 ;  /* 0x00000070ff087424 */ /* 0x000fe400078e00ff */
[----:B0-----:R-:W-:-:S07]  /*1bf0*/  IMAD.MOV.U32 R12, RZ, RZ, 0x1 ;  /* 0x00000001ff0c7424 */ /* 0x001fce00078e00ff */
[----:B------:R-:W-:-:S07]  /*1c00*/  LEPC R20, `(.L_x_2221) ;  /* 0x000000001014794e */ /* 0x000fce0000000000 */
[----:B-1---5:R-:W-:Y:S05]  /*1c10*/  CALL.ABS.NOINC R14 ;  /* 0x000000000e007343 */ /* 0x022fea0003c00000 */
.L_x_2221:
[----:B------:R-:W-:Y:S05]  /*1c20*/  BSYNC B6 ;  /* 0x0000000000067941 */ /* 0x000fea0003800000 */
.L_x_2220:
[----:B------:R-:W-:Y:S01]  /*1c30*/  ULDC.64 UR4, c[0x0][0x9f8] ;  /* 0x00027e0000047ab9 */ /* 0x000fe20000000a00 */
[----:B------:R-:W2:Y:S01]  /*1c40*/  LDL.LU R32, [R1+0x10] ;  /* 0x0000100001207983 */ /* 0x000ea20000300800 */
[----:B------:R-:W-:Y:S01]  /*1c50*/  ISETP.NE.U32.AND P0, PT, RZ, UR4, PT ;  /* 0x00000004ff007c0c */ /* 0x000fe2000bf05070 */
[----:B------:R-:W0:Y:S08]  /*1c60*/  LDC R0, c[0x0][0x428] ;  /* 0x00010a00ff007b82 */ /* 0x000e300000000800 */
[----:B------:R-:W1:Y:S01]  /*1c70*/  LDC.64 R116, c[0x0][0x2f0] ;  /* 0x0000bc00ff747b82 */ /* 0x000e620000000a00 */
[----:B------:R-:W-:Y:S01]  /*1c80*/  ISETP.NE.AND.EX P0, PT, RZ, UR5, PT, P0 ;  /* 0x00000005ff007c0c */ /* 0x000fe2000bf05300 */
[----:B------:R-:W3:Y:S01]  /*1c90*/  S2R R20, SR_TID.X ;  /* 0x0000000000147919 */ /* 0x000ee20000002100 */
[----:B------:R-:W-:Y:S01]  /*1ca0*/  IMAD.IADD R102, R26, 0x1, R27 ;  /* 0x000000011a667824 */ /* 0x000fe200078e021b */
[----:B------:R-:W-:-:S04]  /*1cb0*/  ULDC.64 UR6, c[0x0][0xa08] ;  /* 0x0002820000067ab9 */ /* 0x000fc80000000a00 */
[----:B------:R-:W4:Y:S06]  /*1cc0*/  LDC.64 R110, c[0x0][0x3d8] ;  /* 0x0000f600ff6e7b82 */ /* 0x000f2c0000000a00 */
[----:B------:R-:W-:Y:S02]  /*1cd0*/  @P0 IADD3 R4, P1, R29, UR4, RZ ;  /* 0x000000041d040c10 */ /* 0x000fe4000ff3e0ff */
[----:B------:R-:W-:Y:S01]  /*1ce0*/  SHF.R.S32.HI R9, RZ, 0x1f, R18 ;  /* 0x0000001fff097819 */ /* 0x000fe20000011412 */
[----:B------:R-:W4:Y:S01]  /*1cf0*/  LDC R100, c[0x0][0x3d4] ;  /* 0x0000f500ff647b82 */ /* 0x000f220000000800 */
[----:B------:R-:W-:Y:S01]  /*1d00*/  @P0 IADD3.X R5, R28, UR5, RZ, P1, !PT ;  /* 0x000000051c050c10 */ /* 0x000fe20008ffe4ff */
[----:B------:R-:W-:-:S04]  /*1d10*/  ULDC.64 UR4, c[0x0][0x2f8] ;  /* 0x0000be0000047ab9 */ /* 0x000fc80000000a00 */
[----:B------:R3:W2:Y:S01]  /*1d20*/  @P0 LDG.E R25, desc[UR54][R4.64] ;  /* 0x0000003604190981 */ /* 0x0006a2000c1e1900 */
[----:B0-----:R-:W-:Y:S01]  /*1d30*/  ISETP.NE.AND P0, PT, R0, 0x1, PT ;  /* 0x000000010000780c */ /* 0x001fe20003f05270 */
[----:B------:R-:W0:Y:S01]  /*1d40*/  LDC.64 R104, c[0x0][0x3e8] ;  /* 0x0000fa00ff687b82 */ /* 0x000e220000000a00 */
[----:B------:R-:W-:-:S05]  /*1d50*/  SHF.R.S32.HI R29, RZ, 0x1f, R102 ;  /* 0x0000001fff1d7819 */ /* 0x000fca0000011466 */
[-C--:B-1----:R-:W-:Y:S02]  /*1d60*/  IMAD R6, R29, R116.reuse, RZ ;  /* 0x000000741d067224 */ /* 0x082fe400078e02ff */
[----:B---3--:R-:W-:Y:S01]  /*1d70*/  IMAD.WIDE.U32 R4, R102, R116, RZ ;  /* 0x0000007466047225 */ /* 0x008fe200078e00ff */
[----:B------:R-:W-:-:S03]  /*1d80*/  SHF.R.U32.HI R30, RZ, 0x7, R20 ;  /* 0x00000007ff1e7819 */ /* 0x000fc60000011614 */
[----:B------:R-:W1:Y:S08]  /*1d90*/  @P0 LDC R3, c[0x0][0x42c] ;  /* 0x00010b00ff030b82 */ /* 0x000e700000000800 */
[----:B------:R-:W3:Y:S01]  /*1da0*/  @P0 LDC R7, c[0x0][0x430] ;  /* 0x00010c00ff070b82 */ /* 0x000ee20000000800 */
[----:B------:R-:W-:Y:S01]  /*1db0*/  ISETP.NE.AND P6, PT, R30, 0x1, PT ;  /* 0x000000011e00780c */ /* 0x000fe20003fc5270 */
[----:B-1----:R-:W-:-:S04]  /*1dc0*/  @P0 IMAD.HI.U32 R0, R226, R3, RZ ;  /* 0x00000003e2000227 */ /* 0x002fc800078e00ff */
[----:B------:R-:W-:Y:S01]  /*1dd0*/  IMAD.MOV.U32 R3, RZ, RZ, R226 ;  /* 0x000000ffff037224 */ /* 0x000fe200078e00e2 */
[----:B---3--:R-:W-:Y:S01]  /*1de0*/  @P0 SHF.R.U32.HI R3, RZ, R7, R0 ;  /* 0x00000007ff030219 */ /* 0x008fe20000011600 */
[----:B------:R-:W-:Y:S01]  /*1df0*/  IMAD R7, R102, R117, R6 ;  /* 0x0000007566077224 */ /* 0x000fe200078e0206 */
[----:B------:R-:W-:Y:S02]  /*1e00*/  ISETP.NE.U32.AND P0, PT, RZ, UR6, PT ;  /* 0x00000006ff007c0c */ /* 0x000fe4000bf05070 */
[----:B------:R-:W-:Y:S01]  /*1e10*/  SHF.R.S32.HI R8, RZ, 0x1f, R3 ;  /* 0x0000001fff087819 */ /* 0x000fe20000011403 */
[----:B------:R-:W-:Y:S01]  /*1e20*/  IMAD.IADD R5, R5, 0x1, R7 ;  /* 0x0000000105057824 */ /* 0x000fe200078e0207 */
[----:B------:R-:W-:-:S03]  /*1e30*/  ISETP.NE.AND.EX P0, PT, RZ, UR7, PT, P0 ;  /* 0x00000007ff007c0c */ /* 0x000fc6000bf05300 */
[----:B------:R-:W-:Y:S02]  /*1e40*/  IMAD R6, R8, UR4, RZ ;  /* 0x0000000408067c24 */ /* 0x000fe4000f8e02ff */
[----:B------:R-:W-:-:S04]  /*1e50*/  IMAD.WIDE.U32 R4, R3, UR4, R4 ;  /* 0x0000000403047c25 */ /* 0x000fc8000f8e0004 */
[----:B------:R-:W-:Y:S01]  /*1e60*/  IMAD R7, R3, UR5, R6 ;  /* 0x0000000503077c24 */ /* 0x000fe2000f8e0206 */
[----:B------:R-:W-:-:S03]  /*1e70*/  ULDC.64 UR4, c[0x0][0x300] ;  /* 0x0000c00000047ab9 */ /* 0x000fc60000000a00 */
[----:B------:R-:W-:Y:S01]  /*1e80*/  IMAD.IADD R5, R5, 0x1, R7 ;  /* 0x0000000105057824 */ /* 0x000fe200078e0207 */
[----:B------:R-:W-:Y:S01]  /*1e90*/  SHF.R.S32.HI R20, RZ, 0x1f, R23 ;  /* 0x0000001fff147819 */ /* 0x000fe20000011417 */
[----:B------:R-:W-:-:S04]  /*1ea0*/  VIADD R101, R18, 0x60 ;  /* 0x0000006012657836 */ /* 0x000fc80000000000 */
[----:B----4-:R-:W-:Y:S01]  /*1eb0*/  IMAD R12, R20, R110, RZ ;  /* 0x0000006e140c7224 */ /* 0x010fe200078e02ff */
[----:B------:R-:W-:Y:S01]  /*1ec0*/  ISETP.GE.AND P3, PT, R222, R100, PT ;  /* 0x00000064de00720c */ /* 0x000fe20003f66270 */
[----:B------:R-:W-:Y:S01]  /*1ed0*/  VIADD R31, R23, 0x80 ;  /* 0x00000080171f7836 */ /* 0x000fe20000000000 */
[C---:B------:R-:W-:Y:S01]  /*1ee0*/  SHF.L.U64.HI R129, R116.reuse, 0x7, R117 ;  /* 0x0000000774817819 */ /* 0x040fe20000010275 */
[----:B------:R-:W-:-:S03]  /*1ef0*/  IMAD.SHL.U32 R130, R116, 0x80, RZ ;  /* 0x0000008074827824 */ /* 0x000fc600078e00ff */
[----:B------:R-:W-:Y:S01]  /*1f00*/  SHF.R.S32.HI R145, RZ, 0x1f, R31 ;  /* 0x0000001fff917819 */ /* 0x000fe2000001141f */
[----:B------:R-:W-:Y:S02]  /*1f10*/  IMAD R127, R111, 0xa0, RZ ;  /* 0x000000a06f7f7824 */ /* 0x000fe400078e02ff */
[----:B------:R-:W-:Y:S02]  /*1f20*/  VIADD R152, R30, 0x8 ;  /* 0x000000081e987836 */ /* 0x000fe40000000000 */
[----:B------:R-:W-:Y:S01]  /*1f30*/  IMAD.SHL.U32 R122, R100, 0x2, RZ ;  /* 0x00000002647a7824 */ /* 0x000fe200078e00ff */
[----:B--2---:R-:W-:-:S04]  /*1f40*/  SHF.R.S32.HI R0, RZ, 0x1f, R25 ;  /* 0x0000001fff007819 */ /* 0x004fc80000011419 */
[----:B------:R-:W-:Y:S02]  /*1f50*/  SEL R14, R0, RZ, !P0 ;  /* 0x000000ff000e7207 */ /* 0x000fe40004000000 */
[----:B------:R-:W-:-:S03]  /*1f60*/  SEL R15, R25, RZ, !P0 ;  /* 0x000000ff190f7207 */ /* 0x000fc60004000000 */
        /* <DEDUP_REMOVED lines=8> */
[----:B------:R-:W-:-:S02]  /*1ff0*/  IMAD.MOV.U32 R8, RZ, RZ, R18 ;  /* 0x000000ffff087224 */ /* 0x000fc400078e0012 */
[C---:B------:R-:W-:Y:S02]  /*2000*/  IMAD R119, R3.reuse, UR5, R4 ;  /* 0x0000000503777c24 */ /* 0x040fe4000f8e0204 */
[----:B------:R-:W-:Y:S01]  /*2010*/  IMAD.WIDE.U32 R6, R3, UR4, R8 ;  /* 0x0000000403067c25 */ /* 0x000fe2000f8e0008 */
[----:B------:R-:W-:-:S03]  /*2020*/  ULDC UR4, c[0x0][0x2e4] ;  /* 0x0000b90000047ab9 */ /* 0x000fc60000000800 */
[----:B------:R-:W-:Y:S01]  /*2030*/  IMAD.WIDE.U32 R4, R23, R116, R8 ;  /* 0x0000007417047225 */ /* 0x000fe200078e0008 */
[----:B------:R-:W-:-:S03]  /*2040*/  ISETP.GE.AND P1, PT, R221, UR4, PT ;  /* 0x00000004dd007c0c */ /* 0x000fc6000bf26270 */
[----:B------:R-:W-:Y:S01]  /*2050*/  IMAD R13, R23, R117, R0 ;  /* 0x00000075170d7224 */ /* 0x000fe200078e0200 */
[----:B------:R-:W-:Y:S01]  /*2060*/  IADD3 R3, P2, R120, R4, RZ ;  /* 0x0000000478037210 */ /* 0x000fe20007f5e0ff */
[----:B------:R-:W-:Y:S01]  /*2070*/  IMAD.IADD R0, R121, 0x1, R11 ;  /* 0x0000000179007824 */ /* 0x000fe200078e020b */
[----:B------:R-:W-:Y:S02]  /*2080*/  SEL R4, RZ, 0xffffffff, P1 ;  /* 0xffffffffff047807 */ /* 0x000fe40000800000 */
[----:B------:R-:W-:Y:S02]  /*2090*/  ISETP.GE.AND P0, PT, R18, UR4, PT ;  /* 0x0000000412007c0c */ /* 0x000fe4000bf06270 */
[----:B------:R-:W-:Y:S01]  /*20a0*/  IADD3 R119, R7, R119, RZ ;  /* 0x0000007707777210 */ /* 0x000fe20007ffe0ff */
[----:B------:R-:W-:Y:S01]  /*20b0*/  IMAD.SHL.U32 R10, R4, 0x2, RZ ;  /* 0x00000002040a7824 */ /* 0x000fe200078e00ff */
[----:B------:R-:W-:Y:S02]  /*20c0*/  SEL R7, RZ, 0x1, P0 ;  /* 0x00000001ff077807 */ /* 0x000fe40000000000 */
[----:B------:R-:W-:Y:S01]  /*20d0*/  IADD3.X R4, R0, R5, R13, P2, !PT ;  /* 0x0000000500047210 */ /* 0x000fe200017fe40d */
[----:B------:R-:W-:Y:S01]  /*20e0*/  VIADD R5, R18, 0x80 ;  /* 0x0000008012057836 */ /* 0x000fe20000000000 */
[----:B------:R-:W-:-:S02]  /*20f0*/  ISETP.GE.AND P0, PT, R222, UR4, PT ;  /* 0x00000004de007c0c */ /* 0x000fc4000bf06270 */
[----:B------:R-:W-:Y:S01]  /*2100*/  ISETP.GE.AND P1, PT, R101, UR4, PT ;  /* 0x0000000465007c0c */ /* 0x000fe2000bf26270 */
[----:B------:R-:W-:Y:S01]  /*2110*/  IMAD R13, R23, R111, R12 ;  /* 0x0000006f170d7224 */ /* 0x000fe200078e020c */
[----:B------:R-:W-:Y:S02]  /*2120*/  LOP3.LUT R10, R10, 0x2, R7, 0xe2, !PT ;  /* 0x000000020a0a7812 */ /* 0x000fe400078ee207 */
[----:B------:R-:W-:Y:S02]  /*2130*/  SEL R11, RZ, 0x4, P0 ;  /* 0x00000004ff0b7807 */ /* 0x000fe40000000000 */
[----:B------:R-:W-:Y:S02]  /*2140*/  SEL R12, RZ, 0x8, P1 ;  /* 0x00000008ff0c7807 */ /* 0x000fe40000800000 */
[----:B------:R-:W-:Y:S01]  /*2150*/  ISETP.GE.AND P0, PT, R5, UR4, PT ;  /* 0x0000000405007c0c */ /* 0x000fe2000bf06270 */
[----:B------:R-:W-:Y:S01]  /*2160*/  IMAD.MOV.U32 R118, RZ, RZ, R6 ;  /* 0x000000ffff767224 */ /* 0x000fe200078e0006 */
[--C-:B------:R-:W-:Y:S01]  /*2170*/  SHF.R.S32.HI R7, RZ, 0x1f, R19.reuse ;  /* 0x0000001fff077819 */ /* 0x100fe20000011413 */
[----:B------:R-:W-:Y:S01]  /*2180*/  IMAD.MOV.U32 R6, RZ, RZ, R19 ;  /* 0x000000ffff067224 */ /* 0x000fe200078e0013 */
[----:B------:R-:W-:-:S02]  /*2190*/  LOP3.LUT R10, R12, R10, R11, 0xfe, !PT ;  /* 0x0000000a0c0a7212 */ /* 0x000fc400078efe0b */
[----:B------:R-:W-:Y:S02]  /*21a0*/  SEL R11, RZ, 0x10, P0 ;  /* 0x00000010ff0b7807 */ /* 0x000fe40000000000 */
[-C--:B------:R-:W-:Y:S02]  /*21b0*/  ISETP.GE.AND P0, PT, R18, R100.reuse, PT ;  /* 0x000000641200720c */ /* 0x080fe40003f06270 */
[----:B------:R-:W-:Y:S01]  /*21c0*/  ISETP.GE.AND P1, PT, R221, R100, PT ;  /* 0x00000064dd00720c */ /* 0x000fe20003f26270 */
[----:B------:R-:W-:-:S04]  /*21d0*/  IMAD.WIDE.U32 R114, R23, R110, R6 ;  /* 0x0000006e17727225 */ /* 0x000fc800078e0006 */
[C---:B0-----:R-:W-:Y:S01]  /*21e0*/  IMAD.WIDE.U32 R108, R23.reuse, R104, R6 ;  /* 0x00000068176c7225 */ /* 0x041fe200078e0006 */
[C---:B------:R-:W-:Y:S02]  /*21f0*/  SEL R7, R100.reuse, RZ, P0 ;  /* 0x000000ff64077207 */ /* 0x040fe40000000000 */
[----:B------:R-:W-:Y:S01]  /*2200*/  SEL R6, R100, RZ, P1 ;  /* 0x000000ff64067207 */ /* 0x000fe20000800000 */
[----:B------:R-:W-:-:S04]  /*2210*/  IMAD.WIDE.U32 R112, R23, R110, R8 ;  /* 0x0000006e17707225 */ /* 0x000fc800078e0008 */
[----:B------:R-:W-:Y:S01]  /*2220*/  IMAD.WIDE.U32 R106, R23, R104, R8 ;  /* 0x00000068176a7225 */ /* 0x000fe200078e0008 */
[----:B------:R-:W-:-:S03]  /*2230*/  SEL R9, R100, RZ, P3 ;  /* 0x000000ff64097207 */ /* 0x000fc60001800000 */
[----:B------:R-:W-:Y:S02]  /*2240*/  IMAD R12, R14, UR6, RZ ;  /* 0x000000060e0c7c24 */ /* 0x000fe4000f8e02ff */
[----:B------:R-:W-:Y:S02]  /*2250*/  IMAD.IADD R7, R18, 0x1, R7 ;  /* 0x0000000112077824 */ /* 0x000fe400078e0207 */
[----:B------:R-:W-:Y:S02]  /*2260*/  IMAD.IADD R8, R221, 0x1, R6 ;  /* 0x00000001dd087824 */ /* 0x000fe400078e0206 */
[----:B------:R-:W-:Y:S01]  /*2270*/  IMAD R33, R15, UR7, R12 ;  /* 0x000000070f217c24 */ /* 0x000fe2000f8e020c */
[----:B------:R-:W-:Y:S01]  /*2280*/  SHF.R.S32.HI R6, RZ, 0x1f, R7 ;  /* 0x0000001fff067819 */ /* 0x000fe20000011407 */
[----:B------:R-:W-:Y:S01]  /*2290*/  IMAD.IADD R12, R222, 0x1, R9 ;  /* 0x00000001de0c7824 */ /* 0x000fe200078e0209 */
[----:B------:R-:W-:Y:S02]  /*22a0*/  SHF.R.S32.HI R9, RZ, 0x1f, R8 ;  /* 0x0000001fff097819 */ /* 0x000fe40000011408 */
[----:B------:R-:W-:Y:S01]  /*22b0*/  LOP3.LUT R34, R10, R11, RZ, 0xfc, !PT ;  /* 0x0000000b0a227212 */ /* 0x000fe200078efcff */
[----:B------:R-:W-:Y:S01]  /*22c0*/  IMAD R10, R20, R104, RZ ;  /* 0x00000068140a7224 */ /* 0x000fe200078e02ff */
[----:B------:R-:W-:-:S02]  /*22d0*/  LEA.HI R21, R6, R7, RZ, 0x4 ;  /* 0x0000000706157211 */ /* 0x000fc400078f20ff */
[----:B------:R-:W-:Y:S02]  /*22e0*/  LEA.HI R7, R6, R7, RZ, 0x6 ;  /* 0x0000000706077211 */ /* 0x000fe400078f30ff */
[-C--:B------:R-:W-:Y:S01]  /*22f0*/  LEA.HI R26, R9, R8.reuse, RZ, 0x4 ;  /* 0x00000008091a7211 */ /* 0x080fe200078f20ff */
[----:B------:R-:W-:Y:S01]  /*2300*/  IMAD R11, R23, R105, R10 ;  /* 0x00000069170b7224 */ /* 0x000fe200078e020a */
[----:B------:R-:W-:Y:S02]  /*2310*/  LEA.HI R8, R9, R8, RZ, 0x6 ;  /* 0x0000000809087211 */ /* 0x000fe400078f30ff */
[----:B------:R-:W-:Y:S01]  /*2320*/  SHF.R.S32.HI R7, RZ, 0x6, R7 ;  /* 0x00000006ff077819 */ /* 0x000fe20000011407 */
[----:B------:R-:W-:Y:S01]  /*2330*/  IMAD.IADD R115, R115, 0x1, R13 ;  /* 0x0000000173737824 */ /* 0x000fe200078e020d */
[----:B------:R-:W-:Y:S01]  /*2340*/  SHF.R.S32.HI R9, RZ, 0x6, R8 ;  /* 0x00000006ff097819 */ /* 0x000fe20000011408 */
[----:B------:R-:W-:Y:S01]  /*2350*/  IMAD.IADD R109, R109, 0x1, R11 ;  /* 0x000000016d6d7824 */ /* 0x000fe200078e020b */
[----:B------:R-:W-:Y:S01]  /*2360*/  IADD3 R113, R13, R113, RZ ;  /* 0x000000710d717210 */ /* 0x000fe20007ffe0ff */
[----:B------:R-:W-:Y:S01]  /*2370*/  IMAD.IADD R107, R11, 0x1, R107 ;  /* 0x000000010b6b7824 */ /* 0x000fe200078e026b */
[----:B------:R-:W-:-:S02]  /*2380*/  LOP3.LUT R10, R228, 0x30, R26, 0xf8, !PT ;  /* 0x00000030e40a7812 */ /* 0x000fc400078ef81a */
[----:B------:R-:W-:Y:S02]  /*2390*/  SHF.R.S32.HI R13, RZ, 0x1f, R12 ;  /* 0x0000001fff0d7819 */ /* 0x000fe4000001140c */
[----:B------:R-:W-:Y:S02]  /*23a0*/  SHF.R.U32.HI R6, RZ, 0x3, R231 ;  /* 0x00000003ff067819 */ /* 0x000fe400000116e7 */
[----:B------:R-:W-:Y:S01]  /*23b0*/  LOP3.LUT R11, R231, 0x30, R21, 0xf8, !PT ;  /* 0x00000030e70b7812 */ /* 0x000fe200078ef815 */
[C---:B------:R-:W-:Y:S02]  /*23c0*/  IMAD R143, R7.reuse, 0x2800, R230 ;  /* 0x00002800078f7824 */ /* 0x040fe400078e02e6 */
[----:B------:R-:W-:Y:S01]  /*23d0*/  IMAD R135, R7, 0x2800, R232 ;  /* 0x0000280007877824 */ /* 0x000fe200078e02e8 */
[----:B------:R-:W-:Y:S01]  /*23e0*/  LOP3.LUT R7, R10, R229, RZ, 0x3c, !PT ;  /* 0x000000e50a077212 */ /* 0x000fe200078e3cff */
[----:B------:R-:W-:Y:S01]  /*23f0*/  IMAD R142, R9, 0x2800, R230 ;  /* 0x00002800098e7824 */ /* 0x000fe200078e02e6 */
[----:B------:R-:W-:-:S02]  /*2400*/  LEA.HI R28, R13, R12, RZ, 0x4 ;  /* 0x0000000c0d1c7211 */ /* 0x000fc400078f20ff */
[----:B------:R-:W-:Y:S02]  /*2410*/  LOP3.LUT R10, R11, R6, RZ, 0x3c, !PT ;  /* 0x000000060b0a7212 */ /* 0x000fe400078e3cff */
[----:B------:R-:W-:Y:S02]  /*2420*/  LEA.HI R12, R13, R12, RZ, 0x6 ;  /* 0x0000000c0d0c7211 */ /* 0x000fe400078f30ff */
[----:B------:R-:W-:Y:S02]  /*2430*/  LOP3.LUT R11, R231, 0x30, R26, 0xf8, !PT ;  /* 0x00000030e70b7812 */ /* 0x000fe400078ef81a */
[----:B------:R-:W-:Y:S02]  /*2440*/  LOP3.LUT R32, R32, 0xfffffffe, RZ, 0xc0, !PT ;  /* 0xfffffffe20207812 */ /* 0x000fe400078ec0ff */
[----:B------:R-:W-:Y:S01]  /*2450*/  LOP3.LUT R8, R228, 0x30, R21, 0xf8, !PT ;  /* 0x00000030e4087812 */ /* 0x000fe200078ef815 */
[----:B------:R-:W-:Y:S01]  /*2460*/  IMAD R132, R9, 0x2800, R232 ;  /* 0x0000280009847824 */ /* 0x000fe200078e02e8 */
[----:B------:R-:W-:-:S02]  /*2470*/  IADD3 R142, R142, R7, RZ ;  /* 0x000000078e8e7210 */ /* 0x000fc40007ffe0ff */
[----:B------:R-:W-:Y:S02]  /*2480*/  SHF.R.S32.HI R7, RZ, 0x6, R12 ;  /* 0x00000006ff077819 */ /* 0x000fe4000001140c */
[----:B------:R-:W-:Y:S02]  /*2490*/  LOP3.LUT R11, R11, R6, RZ, 0x3c, !PT ;  /* 0x000000060b0b7212 */ /* 0x000fe400078e3cff */
[----:B------:R-:W-:Y:S02]  /*24a0*/  @P3 LOP3.LUT R32, R32, 0x1, RZ, 0xfc, !PT ;  /* 0x0000000120203812 */ /* 0x000fe400078efcff */
[----:B-----5:R-:W-:Y:S02]  /*24b0*/  SHF.R.S32.HI R9, RZ, 0x1f, R144 ;  /* 0x0000001fff097819 */ /* 0x020fe40000011490 */
[----:B------:R-:W-:Y:S02]  /*24c0*/  LOP3.LUT R8, R8, R229, RZ, 0x3c, !PT ;  /* 0x000000e508087212 */ /* 0x000fe400078e3cff */
[----:B------:R-:W-:-:S02]  /*24d0*/  LOP3.LUT R13, R231, 0x30, R28, 0xf8, !PT ;  /* 0x00000030e70d7812 */ /* 0x000fc400078ef81c */
[----:B------:R-:W-:Y:S01]  /*24e0*/  LOP3.LUT P3, RZ, R235, 0x2, RZ, 0xc0, !PT ;  /* 0x00000002ebff7812 */ /* 0x000fe2000786c0ff */
[----:B------:R-:W-:Y:S01]  /*24f0*/  IMAD.IADD R135, R135, 0x1, R10 ;  /* 0x0000000187877824 */ /* 0x000fe200078e020a */
[----:B------:R-:W-:Y:S01]  /*2500*/  IADD3 R102, P2, R23, R102, RZ ;  /* 0x0000006617667210 */ /* 0x000fe20007f5e0ff */
[----:B------:R-:W-:Y:S01]  /*2510*/  IMAD R133, R7, 0x2800, R230 ;  /* 0x0000280007857824 */ /* 0x000fe200078e02e6 */
[----:B------:R-:W-:Y:S01]  /*2520*/  LOP3.LUT R10, R13, R6, RZ, 0x3c, !PT ;  /* 0x000000060d0a7212 */ /* 0x000fe200078e3cff */
[----:B------:R-:W-:Y:S02]  /*2530*/  IMAD R131, R7, 0x2800, R232 ;  /* 0x0000280007837824 */ /* 0x000fe400078e02e8 */
[----:B------:R-:W-:Y:S02]  /*2540*/  IMAD.IADD R132, R132, 0x1, R11 ;  /* 0x0000000184847824 */ /* 0x000fe400078e020b */
[----:B------:R-:W-:Y:S02]  /*2550*/  IMAD R7, R9, R110, RZ ;  /* 0x0000006e09077224 */ /* 0x000fe400078e02ff */
[----:B------:R-:W-:-:S02]  /*2560*/  VIADD R11, R18, 0xa0 ;  /* 0x000000a0120b7836 */ /* 0x000fc40000000000 */
[----:B------:R-:W-:Y:S01]  /*2570*/  IMAD.IADD R143, R143, 0x1, R8 ;  /* 0x000000018f8f7824 */ /* 0x000fe200078e0208 */
[----:B------:R-:W-:Y:S01]  /*2580*/  LOP3.LUT R8, R228, 0x30, R28, 0xf8, !PT ;  /* 0x00000030e4087812 */ /* 0x000fe200078ef81c */
[----:B------:R-:W-:Y:S01]  /*2590*/  IMAD R9, R9, R104, RZ ;  /* 0x0000006809097224 */ /* 0x000fe200078e02ff */
[----:B------:R-:W-:Y:S01]  /*25a0*/  LOP3.LUT R32, R32, 0xfffffffb, RZ, 0xc0, !PT ;  /* 0xfffffffb20207812 */ /* 0x000fe200078ec0ff */
[----:B------:R-:W-:Y:S01]  /*25b0*/  IMAD.X R103, R20, 0x1, R29, P2 ;  /* 0x0000000114677824 */ /* 0x000fe200010e061d */
[----:B------:R-:W-:Y:S01]  /*25c0*/  ISETP.GE.AND P2, PT, R11, UR4, PT ;  /* 0x000000040b007c0c */ /* 0x000fe2000bf46270 */
[----:B------:R-:W-:Y:S01]  /*25d0*/  IMAD.WIDE.U32 R118, R15, UR6, R118 ;  /* 0x000000060f767c25 */ /* 0x000fe2000f8e0076 */
[----:B------:R-:W-:-:S03]  /*25e0*/  LOP3.LUT R8, R8, R229, RZ, 0x3c, !PT ;  /* 0x000000e508087212 */ /* 0x000fc600078e3cff */
[----:B------:R-:W-:Y:S01]  /*25f0*/  IMAD.IADD R131, R131, 0x1, R10 ;  /* 0x0000000183837824 */ /* 0x000fe200078e020a */
[----:B------:R-:W-:Y:S01]  /*2600*/  SHF.L.U32 R10, R104, 0x7, RZ ;  /* 0x00000007680a7819 */ /* 0x000fe200000006ff */
[----:B------:R-:W-:Y:S01]  /*2610*/  IMAD R27, R144, R105, R9 ;  /* 0x00000069901b7224 */ /* 0x000fe200078e0209 */
[----:B------:R-:W-:Y:S01]  /*2620*/  SHF.L.U64.HI R9, R104, 0x7, R105 ;  /* 0x0000000768097819 */ /* 0x000fe20000010269 */
[----:B------:R-:W-:Y:S02]  /*2630*/  IMAD R13, R117, 0xa0, RZ ;  /* 0x000000a0750d7824 */ /* 0x000fe400078e02ff */
[----:B------:R-:W-:Y:S02]  /*2640*/  IMAD R15, R105, 0xa0, RZ ;  /* 0x000000a0690f7824 */ /* 0x000fe400078e02ff */
[----:B------:R-:W-:Y:S01]  /*2650*/  IMAD.WIDE.U32 R108, R144, R104, R108 ;  /* 0x00000068906c7225 */ /* 0x000fe200078e006c */
[----:B------:R-:W-:-:S03]  /*2660*/  @P3 LOP3.LUT R32, R32, 0x4, RZ, 0xfc, !PT ;  /* 0x0000000420203812 */ /* 0x000fc600078efcff */
[----:B------:R-:W-:Y:S01]  /*2670*/  IMAD.WIDE.U32 R106, R144, R104, R106 ;  /* 0x00000068906a7225 */ /* 0x000fe200078e006a */
[----:B------:R-:W-:-:S03]  /*2680*/  SEL R31, RZ, 0x20, P2 ;  /* 0x00000020ff1f7807 */ /* 0x000fc60001000000 */
[----:B------:R-:W-:-:S04]  /*2690*/  IMAD.WIDE.U32 R116, R116, 0xa0, RZ ;  /* 0x000000a074747825 */ /* 0x000fc800078e00ff */
[----:B------:R-:W-:-:S04]  /*26a0*/  IMAD.WIDE.U32 R104, R104, 0xa0, RZ ;  /* 0x000000a068687825 */ /* 0x000fc800078e00ff */
[C---:B------:R-:W-:Y:S02]  /*26b0*/  IMAD R25, R144.reuse, R111, R7 ;  /* 0x0000006f90197224 */ /* 0x040fe400078e0207 */
[----:B------:R-:W-:-:S04]  /*26c0*/  IMAD.WIDE.U32 R114, R144, R110, R114 ;  /* 0x0000006e90727225 */ /* 0x000fc800078e0072 */
[----:B------:R-:W-:Y:S01]  /*26d0*/  IMAD.WIDE.U32 R112, R144, R110, R112 ;  /* 0x0000006e90707225 */ /* 0x000fe200078e0070 */
[----:B------:R-:W-:-:S03]  /*26e0*/  SHF.L.U64.HI R7, R110, 0x7, R111 ;  /* 0x000000076e077819 */ /* 0x000fc6000001026f */
[----:B------:R-:W-:Y:S02]  /*26f0*/  IMAD.IADD R133, R133, 0x1, R8 ;  /* 0x0000000185857824 */ /* 0x000fe400078e0208 */
[----:B------:R-:W-:Y:S02]  /*2700*/  IMAD.IADD R126, R117, 0x1, R13 ;  /* 0x00000001757e7824 */ /* 0x000fe400078e020d */
[----:B------:R-:W-:Y:S01]  /*2710*/  IMAD.IADD R128, R105, 0x1, R15 ;  /* 0x0000000169807824 */ /* 0x000fe200078e020f */
[----:B------:R-:W-:Y:S01]  /*2720*/  SHF.R.S32.HI R20, RZ, 0x4, R21 ;  /* 0x00000004ff147819 */ /* 0x000fe20000011415 */
[----:B------:R-:W-:Y:S01]  /*2730*/  IMAD.SHL.U32 R8, R110, 0x80, RZ ;  /* 0x000000806e087824 */ /* 0x000fe200078e00ff */
[----:B------:R-:W-:Y:S01]  /*2740*/  LOP3.LUT R38, R34, R31, RZ, 0xfc, !PT ;  /* 0x0000001f22267212 */ /* 0x000fe200078efcff */
[----:B------:R-:W-:Y:S02]  /*2750*/  IMAD.IADD R12, R115, 0x1, R25 ;  /* 0x00000001730c7824 */ /* 0x000fe400078e0219 */
[----:B------:R-:W-:Y:S01]  /*2760*/  IMAD.IADD R13, R25, 0x1, R113 ;  /* 0x00000001190d7824 */ /* 0x000fe200078e0271 */
[----:B------:R-:W-:Y:S01]  /*2770*/  SHF.R.S32.HI R25, RZ, 0x4, R26 ;  /* 0x00000004ff197819 */ /* 0x000fe2000001141a */
[----:B------:R-:W-:-:S02]  /*2780*/  IMAD.IADD R14, R109, 0x1, R27 ;  /* 0x000000016d0e7824 */ /* 0x000fc400078e021b */
[----:B------:R-:W-:Y:S01]  /*2790*/  IMAD.IADD R15, R27, 0x1, R107 ;  /* 0x000000011b0f7824 */ /* 0x000fe200078e026b */
[----:B------:R-:W-:Y:S01]  /*27a0*/  SHF.R.S32.HI R27, RZ, 0x4, R28 ;  /* 0x00000004ff1b7819 */ /* 0x000fe2000001141c */
[----:B------:R-:W-:Y:S01]  /*27b0*/  IMAD.WIDE.U32 R110, R110, 0xa0, RZ ;  /* 0x000000a06e6e7825 */ /* 0x000fe200078e00ff */
[----:B------:R0:W-:Y:S01]  /*27c0*/  STL [R1+0x10], R32 ;  /* 0x0000102001007387 */ /* 0x0001e20000100800 */
[----:B------:R-:W-:Y:S02]  /*27d0*/  LOP3.LUT R21, R21, 0xfffffff0, RZ, 0xc0, !PT ;  /* 0xfffffff015157812 */ /* 0x000fe400078ec0ff */
[----:B------:R-:W-:Y:S02]  /*27e0*/  LOP3.LUT R26, R26, 0xfffffff0, RZ, 0xc0, !PT ;  /* 0xfffffff01a1a7812 */ /* 0x000fe400078ec0ff */
[----:B------:R-:W-:Y:S02]  /*27f0*/  LOP3.LUT R28, R28, 0xfffffff0, RZ, 0xc0, !PT ;  /* 0xfffffff01c1c7812 */ /* 0x000fe400078ec0ff */
[----:B------:R-:W-:Y:S01]  /*2800*/  LOP3.LUT R35, R38, 0x4, RZ, 0xc0, !PT ;  /* 0x0000000426237812 */ /* 0x000fe200078ec0ff */
[----:B0-----:R-:W-:Y:S01]  /*2810*/  IMAD.IADD R32, R119, 0x1, R33 ;  /* 0x0000000177207824 */ /* 0x001fe200078e0221 */
[----:B------:R-:W-:-:S02]  /*2820*/  LOP3.LUT R33, R34, 0x1, RZ, 0xc0, !PT ;  /* 0x0000000122217812 */ /* 0x000fc400078ec0ff */
[C---:B------:R-:W-:Y:S02]  /*2830*/  LOP3.LUT R34, R38.reuse, 0x2, RZ, 0xc0, !PT ;  /* 0x0000000226227812 */ /* 0x040fe400078ec0ff */
[C---:B------:R-:W-:Y:S02]  /*2840*/  LOP3.LUT R36, R38.reuse, 0x8, RZ, 0xc0, !PT ;  /* 0x0000000826247812 */ /* 0x040fe400078ec0ff */
[----:B------:R-:W-:Y:S02]  /*2850*/  LOP3.LUT R37, R38, 0x10, RZ, 0xc0, !PT ;  /* 0x0000001026257812 */ /* 0x000fe400078ec0ff */
[----:B------:R-:W-:Y:S02]  /*2860*/  IADD3 R127, R111, R127, RZ ;  /* 0x0000007f6f7f7210 */ /* 0x000fe40007ffe0ff */
[----:B------:R-:W-:Y:S02]  /*2870*/  SHF.R.S32.HI R29, RZ, 0x1f, R21 ;  /* 0x0000001fff1d7819 */ /* 0x000fe40000011415 */
[----:B------:R-:W-:-:S02]  /*2880*/  SHF.R.S32.HI R30, RZ, 0x1f, R26 ;  /* 0x0000001fff1e7819 */ /* 0x000fc4000001141a */
[----:B------:R-:W-:Y:S02]  /*2890*/  SHF.R.S32.HI R31, RZ, 0x1f, R28 ;  /* 0x0000001fff1f7819 */ /* 0x000fe4000001141c */
[----:B------:R-:W-:Y:S01]  /*28a0*/  LOP3.LUT R38, R38, 0x20, RZ, 0xc0, !PT ;  /* 0x0000002026267812 */ /* 0x000fe200078ec0ff */
[----:B------:R-:W-:Y:S06]  /*28b0*/  @!P6 BAR.SYNC.DEFER_BLOCKING 0x9, 0x100 ;  /* 0x024400000000eb1d */ /* 0x000fec0000010000 */
.L_x_2321:
[----:B--2---:R-:W2:Y:S01]  /*28c0*/  LDL.LU R40, [R1+0x10] ;  /* 0x0000100001287983 */ /* 0x004ea20000300800 */
[----:B0-----:R-:W0:Y:S01]  /*28d0*/  LDC.64 R124, c[0x0][0x2d8] ;  /* 0x0000b600ff7c7b82 */ /* 0x001e220000000a00 */
[----:B-1----:R-:W-:Y:S01]  /*28e0*/  IADD3 R47, R24, -0x1, RZ ;  /* 0xffffffff182f7810 */ /* 0x002fe20007ffe0ff */
[----:B------:R-:W-:Y:S05]  /*28f0*/  YIELD ;  /* 0x0000000000007946 */ /* 0x000fea0003800000 */
[----:B------:R-:W-:Y:S01]  /*2900*/  SHF.R.S32.HI R137, RZ, 0x1f, R47 ;  /* 0x0000001fff897819 */ /* 0x000fe2000001142f */
[-C--:B------:R-:W-:Y:S01]  /*2910*/  IMAD R39, R126, R47.reuse, RZ ;  /* 0x0000002f7e277224 */ /* 0x080fe200078e02ff */
[----:B------:R-:W1:Y:S01]  /*2920*/  LDC R134, c[0x0][0x3d4] ;  /* 0x0000f500ff867b82 */ /* 0x000e620000000800 */
[----:B------:R-:W-:Y:S01]  /*2930*/  IMAD.WIDE.U32 R138, R116, R47, RZ ;  /* 0x0000002f748a7225 */ /* 0x000fe200078e00ff */
[----:B------:R-:W-:Y:S01]  /*2940*/  LOP3.LUT R41, R228, 0x10, R18, 0xf8, !PT ;  /* 0x00000010e4297812 */ /* 0x000fe200078ef812 */
[----:B------:R-:W-:Y:S01]  /*2950*/  BSSY B0, `(.L_x_2222) ;  /* 0x0000cba000007945 */ /* 0x000fe20003800000 */
[----:B------:R-:W-:Y:S01]  /*2960*/  LOP3.LUT P4, RZ, R235, 0x2, RZ, 0xc0, !PT ;  /* 0x00000002ebff7812 */ /* 0x000fe2000788c0ff */
[----:B------:R-:W-:Y:S01]  /*2970*/  IMAD R39, R137, R116, R39 ;  /* 0x0000007489277224 */ /* 0x000fe200078e0227 */
[----:B------:R-:W-:-:S02]  /*2980*/  IADD3 R49, P2, P3, R3, R138, R130 ;  /* 0x0000008a03317210 */ /* 0x000fc40007b5e082 */
[----:B------:R-:W-:Y:S01]  /*2990*/  LOP3.LUT R41, R41, R229, RZ, 0x3c, !PT ;  /* 0x000000e529297212 */ /* 0x000fe200078e3cff */
[----:B------:R-:W-:-:S04]  /*29a0*/  IMAD.IADD R99, R139, 0x1, R39 ;  /* 0x000000018b637824 */ /* 0x000fc800078e0227 */
[----:B------:R-:W-:Y:S01]  /*29b0*/  IMAD.IADD R41, R230, 0x1, R41 ;  /* 0x00000001e6297824 */ /* 0x000fe200078e0229 */
[----:B------:R-:W-:Y:S02]  /*29c0*/  IADD3.X R24, R4, R99, R129, P2, P3 ;  /* 0x0000006304187210 */ /* 0x000fe400017e6481 */
[----:B0-----:R-:W-:Y:S01]  /*29d0*/  IADD3 R50, P2, P3, R138, R124, R3 ;  /* 0x0000007c8a327210 */ /* 0x001fe20007b5e003 */
[----:B------:R-:W-:-:S03]  /*29e0*/  IMAD R39, R17, 0x7800, R41 ;  /* 0x0000780011277824 */ /* 0x000fc600078e0229 */
[----:B------:R-:W-:Y:S01]  /*29f0*/  IADD3.X R51, R99, R125, R4, P2, P3 ;  /* 0x0000007d63337210 */ /* 0x000fe200017e6404 */
[----:B------:R-:W-:Y:S01]  /*2a00*/  VIADD R41, R39, 0x20 ;  /* 0x0000002027297836 */ /* 0x000fe20000000000 */
[----:B------:R-:W-:Y:S01]  /*2a10*/  IADD3 R48, P2, R49, R124, RZ ;  /* 0x0000007c31307210 */ /* 0x000fe20007f5e0ff */
[----:B------:R-:W-:Y:S01]  /*2a20*/  @P4 VIADD R41, R39, 0xffffffe0 ;  /* 0xffffffe027294836 */ /* 0x000fe20000000000 */
[----:B------:R-:W-:Y:S01]  /*2a30*/  ISETP.GT.AND P3, PT, R47, R123, PT ;  /* 0x0000007b2f00720c */ /* 0x000fe20003f64270 */
[----:B------:R-:W-:Y:S02]  /*2a40*/  IMAD.IADD R39, R16, 0x1, R39 ;  /* 0x0000000110277824 */ /* 0x000fe400078e0227 */
[----:B------:R-:W-:Y:S01]  /*2a50*/  IMAD.X R49, R24, 0x1, R125, P2 ;  /* 0x0000000118317824 */ /* 0x000fe200010e067d */
[----:B-1----:R-:W-:Y:S02]  /*2a60*/  ISETP.GE.AND P2, PT, R134, 0x1, PT ;  /* 0x000000018600780c */ /* 0x002fe40003f46270 */
[----:B------:R-:W-:-:S02]  /*2a70*/  MOV R24, R47 ;  /* 0x0000002f00187202 */ /* 0x000fc40000000f00 */
[----:B--2---:R-:W-:-:S05]  /*2a80*/  LOP3.LUT R40, R40, 0xfffffffd, RZ, 0xc0, !PT ;  /* 0xfffffffd28287812 */ /* 0x004fca00078ec0ff */
[----:B------:R-:W-:-:S05]  /*2a90*/  @P3 LOP3.LUT R40, R40, 0x2, RZ, 0xfc, !PT ;  /* 0x0000000228283812 */ /* 0x000fca00078efcff */
[----:B------:R0:W-:Y:S02]  /*2aa0*/  STL [R1+0x10], R40 ;  /* 0x0000102801007387 */ /* 0x0001e40000100800 */
[----:B0-----:R-:W-:Y:S01]  /*2ab0*/  IMAD.IADD R40, R16, 0x1, R41 ;  /* 0x0000000110287824 */ /* 0x001fe200078e0229 */
        /* <DEDUP_REMOVED lines=82> */
.L_x_2226:
[----:B------:R-:W-:Y:S05]  /*2fe0*/  BSYNC B1 ;  /* 0x0000000000017941 */ /* 0x000fea0003800000 */
.L_x_2225:
        /* <DEDUP_REMOVED lines=51> */
.L_x_2228:
[----:B------:R-:W-:Y:S05]  /*3320*/  BSYNC B1 ;  /* 0x0000000000017941 */ /* 0x000fea0003800000 */
.L_x_2227:
        /* <DEDUP_REMOVED lines=26> */
.L_x_2229:
[----:B0-----:R-:W-:Y:S01]  /*34d0*/  IMAD R42, R17, 0x8, R16 ;  /* 0x00000008112a7824 */ /* 0x001fe200078e0210 */
[----:B------:R-:W-:Y:S01]  /*34e0*/  SHF.L.U32 R43, R223, 0x1f, RZ ;  /* 0x0000001fdf2b7819 */ /* 0x000fe200000006ff */
[----:B------:R-:W-:Y:S03]  /*34f0*/  BSSY B1, `(.L_x_2230) ;  /* 0x0000003000017945 */ /* 0x000fe60003800000 */
[----:B------:R-:W0:Y:S02]  /*3500*/  SYNCS.PHASECHK.TRANS64.TRYWAIT P5, [R42+URZ+0x33490], R43 ;  /* 0x0334902b2a0075a7 */ /* 0x000e2400080a017f */
[----:B0-----:R-:W-:Y:S05]  /*3510*/  @!P5 BRA `(.L_x_2231) ;  /* 0x0000029c0028d947 */ /* 0x001fea0003800000 */
.L_x_2554:
[----:B------:R-:W-:Y:S05]  /*3520*/  BSYNC B1 ;  /* 0x0000000000017941 */ /* 0x000fea0003800000 */
.L_x_2230:
[----:B------:R-:W-:Y:S04]  /*3530*/  BSSY B1, `(.L_x_2232) ;  /* 0x00002ac000017945 */ /* 0x000fe80003800000 */
[----:B------:R-:W-:Y:S05]  /*3540*/  @P3 BRA `(.L_x_2233) ;  /* 0x0000002800a83947 */ /* 0x000fea0003800000 */
[----:B------:R-:W-:Y:S01]  /*3550*/  ISETP.NE.AND P3, PT, R33, RZ, PT ;  /* 0x000000ff2100720c */ /* 0x000fe20003f65270 */
[----:B------:R-:W-:-:S12]  /*3560*/  BSSY B2, `(.L_x_2234) ;  /* 0x000006f000027945 */ /* 0x000fd80003800000 */
[----:B------:R-:W-:Y:S05]  /*3570*/  @!P3 BRA `(.L_x_2235) ;  /* 0x0000000400b4b947 */ /* 0x000fea0003800000 */
[----:B------:R1:W2:Y:S01]  /*3580*/  LDS.128 R44, [R39+0x24200] ;  /* 0x02420000272c7984 */ /* 0x0002a20000000c00 */
[----:B------:R-:W-:Y:S01]  /*3590*/  ISETP.GE.AND P3, PT, R19, R134, PT ;  /* 0x000000861300720c */ /* 0x000fe20003f66270 */
[----:B------:R-:W-:-:S12]  /*35a0*/  BSSY B3, `(.L_x_2236) ;  /* 0x0000069000037945 */ /* 0x000fd80003800000 */
[----:B-1----:R-:W-:Y:S05]  /*35b0*/  @P3 BRA `(.L_x_2237) ;  /* 0x00000004009c3947 */ /* 0x002fea0003800000 */
        /* <DEDUP_REMOVED lines=27> */
[--C-:B------:R-:W-:Y:S02]  /*3770*/  HADD2.F32 R166, -RZ, R45.reuse.H1_H1 ;  /* 0x3000002dffa67230 */ /* 0x100fe40000004100 */
[----:B------:R-:W-:Y:S02]  /*3780*/  HADD2.F32 R165, -RZ, R45.H0_H0 ;  /* 0x2000002dffa57230 */ /* 0x000fe40000004100 */
[----:B------:R-:W-:Y:S01]  /*3790*/  FFMA.FTZ R45, R125, R168, R172 ;  /* 0x000000a87d2d7223 */ /* 0x000fe200000100ac */
[----:B------:R-:W-:Y:S02]  /*37a0*/  HADD2.F32 R167, -RZ, R167.H1_H1 ;  /* 0x300000a7ffa77230 */ /* 0x000fe40000004100 */
[----:B------:R-:W-:Y:S01]  /*37b0*/  FMUL.FTZ R174, R166, R170 ;  /* 0x000000aaa6ae7220 */ /* 0x000fe20000410000 */
[----:B------:R-:W-:Y:S01]  /*37c0*/  F2FP.F16.E4M3.UNPACK_B R125, R124.H1 ;  /* 0x0000007cff7d723e */ /* 0x000fe200030006ff */
[C---:B------:R-:W-:Y:S01]  /*37d0*/  FMUL.FTZ R169, R165.reuse, R170 ;  /* 0x000000aaa5a97220 */ /* 0x040fe20000410000 */
[----:B------:R-:W-:Y:S01]  /*37e0*/  F2FP.F16.E4M3.UNPACK_B R124, R124 ;  /* 0x0000007cff7c723e */ /* 0x000fe200020006ff */
[----:B------:R-:W-:Y:S01]  /*37f0*/  FFMA.FTZ R44, R44, R168, -R171 ;  /* 0x000000a82c2c7223 */ /* 0x000fe200000108ab */
        /* <DEDUP_REMOVED lines=21> */
[----:B------:R-:W-:Y:S01]  /*3950*/  F2FP.F16.E4M3.UNPACK_B R169, R98.H1 ;  /* 0x00000062ffa9723e */ /* 0x000fe200030006ff */
[--C-:B------:R-:W-:Y:S01]  /*3960*/  HADD2.F32 R167, -RZ, R166.reuse.H0_H0 ;  /* 0x200000a6ffa77230 */ /* 0x100fe20000004100 */
[----:B------:R-:W-:Y:S01]  /*3970*/  F2FP.SATFINITE.E4M3.F32.PACK_AB_MERGE_C R163, R171, R174, RZ ;  /* 0x000000aeaba3723e */ /* 0x000fe200048070ff */
[----:B------:R-:W-:Y:S01]  /*3980*/  HADD2.F32 R166, -RZ, R166.H1_H1 ;  /* 0x300000a6ffa67230 */ /* 0x000fe20000004100 */
[----:B------:R-:W-:Y:S01]  /*3990*/  F2FP.SATFINITE.E4M3.F32.PACK_AB_MERGE_C R164, R165, R164, RZ ;  /* 0x000000a4a5a4723e */ /* 0x000fe200048070ff */
[--C-:B------:R-:W-:Y:S01]  /*39a0*/  HADD2.F32 R173, -RZ, R172.reuse.H1_H1 ;  /* 0x300000acffad7230 */ /* 0x100fe20000004100 */
        /* <DEDUP_REMOVED lines=24> */
[--C-:B------:R-:W-:Y:S01]  /*3b30*/  HADD2.F32 R47, -RZ, R46.reuse.H0_H0 ;  /* 0x2000002eff2f7230 */ /* 0x100fe20000004100 */
[----:B------:R-:W-:Y:S01]  /*3b40*/  F2FP.SATFINITE.E4M3.F32.PACK_AB_MERGE_C R165, R165, R176, RZ ;  /* 0x000000b0a5a5723e */ /* 0x000fe200048070ff */
[----:B------:R-:W-:Y:S02]  /*3b50*/  HADD2.F32 R46, -RZ, R46.H1_H1 ;  /* 0x3000002eff2e7230 */ /* 0x000fe40000004100 */
[----:B------:R-:W-:Y:S01]  /*3b60*/  FMUL.FTZ R167, R99, R172 ;  /* 0x000000ac63a77220 */ /* 0x000fe20000410000 */
[----:B------:R-:W-:-:S02]  /*3b70*/  HADD2.F32 R169, -RZ, R169.H0_H0 ;  /* 0x200000a9ffa97230 */ /* 0x000fc40000004100 */
        /* <DEDUP_REMOVED lines=8> */
[----:B------:R-:W-:Y:S02]  /*3c00*/  F2FP.SATFINITE.E4M3.F32.PACK_AB_MERGE_C R44, R125, R124, R164 ;  /* 0x0000007c7d2c723e */ /* 0x000fe400048070a4 */
[----:B------:R-:W-:-:S02]  /*3c10*/  F2FP.SATFINITE.E4M3.F32.PACK_AB_MERGE_C R47, R172, R167, R170 ;  /* 0x000000a7ac2f723e */ /* 0x000fc400048070aa */
[----:B------:R-:W-:-:S07]  /*3c20*/  F2FP.SATFINITE.E4M3.F32.PACK_AB_MERGE_C R46, R171, R166, R165 ;  /* 0x000000a6ab2e723e */ /* 0x000fce00048070a5 */
.L_x_2237:
[----:B------:R-:W-:Y:S05]  /*3c30*/  BSYNC B3 ;  /* 0x0000000000037941 */ /* 0x000fea0003800000 */
.L_x_2236:
[----:B--2---:R1:W-:Y:S02]  /*3c40*/  STG.E.128 desc[UR54][R50.64], R44 ;  /* 0x0000002c32007986 */ /* 0x0043e4000c101d36 */
.L_x_2235:
[----:B------:R-:W-:Y:S05]  /*3c50*/  BSYNC B2 ;  /* 0x0000000000027941 */ /* 0x000fea0003800000 */
.L_x_2234:
[----:B------:R-:W-:Y:S01]  /*3c60*/  ISETP.NE.AND P3, PT, R34, RZ, PT ;  /* 0x000000ff2200720c */ /* 0x000fe20003f65270 */
[----:B------:R-:W-:-:S12]  /*3c70*/  BSSY B2, `(.L_x_2238) ;  /* 0x0000070000027945 */ /* 0x000fd80003800000 */
[----:B------:R-:W-:Y:S05]  /*3c80*/  @!P3 BRA `(.L_x_2239) ;  /* 0x0000000400b8b947 */ /* 0x000fea0003800000 */
[----:B-1----:R1:W2:Y:S01]  /*3c90*/  LDS.128 R44, [R40+0x24200] ;  /* 0x02420000282c7984 */ /* 0x0022a20000000c00 */
[----:B------:R-:W-:Y:S01]  /*3ca0*/  VIADD R99, R19, 0x10 ;  /* 0x0000001013637836 */ /* 0x000fe20000000000 */
[----:B------:R-:W-:Y:S04]  /*3cb0*/  BSSY B3, `(.L_x_2240) ;  /* 0x000006a000037945 */ /* 0x000fe80003800000 */
[----:B------:R-:W-:-:S13]  /*3cc0*/  ISETP.GE.AND P3, PT, R99, R134, PT ;  /* 0x000000866300720c */ /* 0x000fda0003f66270 */
[----:B-1----:R-:W-:Y:S05]  /*3cd0*/  @P3 BRA `(.L_x_2241) ;  /* 0x00000004009c3947 */ /* 0x002fea0003800000 */
        /* <DEDUP_REMOVED lines=9> */
[----:B--2---:R-:W-:Y:S01]  /*3d70*/  IMAD.MOV.U32 R96, RZ, RZ, R44 ;  /* 0x000000ffff607224 */ /* 0x004fe200078e002c */
[----:B------:R-:W-:Y:S01]  /*3d80*/  SHF.L.U32 R95, R99, 0x10, RZ ;  /* 0x00000010635f7819 */ /* 0x000fe200000006ff */
[----:B------:R-:W-:Y:S01]  /*3d90*/  IMAD.U32 R124, R124, 0x10000, RZ ;  /* 0x000100007c7c7824 */ /* 0x000fe200078e00ff */
[----:B------:R-:W-:-:S02]  /*3da0*/  LOP3.LUT R97, R98, 0xff00, R97, 0xf8, !PT ;  /* 0x0000ff0062617812 */ /* 0x000fc400078ef861 */
[----:B------:R-:W-:Y:S02]  /*3db0*/  F2FP.F16.E4M3.UNPACK_B R44, R45 ;  /* 0x0000002dff2c723e */ /* 0x000fe400020006ff */
[-C--:B------:R-:W-:Y:S02]  /*3dc0*/  F2FP.F16.E4M3.UNPACK_B R98, R162.reuse.H1 ;  /* 0x000000a2ff62723e */ /* 0x080fe400030006ff */
[----:B------:R-:W-:Y:S02]  /*3dd0*/  LOP3.LUT R94, R94, 0xff0000, R95, 0xf8, !PT ;  /* 0x00ff00005e5e7812 */ /* 0x000fe400078ef85f */
[----:B------:R-:W-:Y:S01]  /*3de0*/  LOP3.LUT R95, R97, 0xff0000, R124, 0xf8, !PT ;  /* 0x00ff0000615f7812 */ /* 0x000fe200078ef87c */
[----:B------:R-:W-:Y:S01]  /*3df0*/  HADD2.F32 R97, -RZ, R44.H1_H1 ;  /* 0x3000002cff617230 */ /* 0x000fe20000004100 */
[----:B------:R-:W-:Y:S01]  /*3e00*/  F2FP.F16.E4M3.UNPACK_B R124, R161.H1 ;  /* 0x000000a1ff7c723e */ /* 0x000fe200030006ff */
[----:B------:R-:W-:Y:S01]  /*3e10*/  HADD2.F32 R163, -RZ, R98.H0_H0 ;  /* 0x20000062ffa37230 */ /* 0x000fe20000004100 */
[----:B------:R-:W-:Y:S01]  /*3e20*/  F2FP.F16.E4M3.UNPACK_B R45, R45.H1 ;  /* 0x0000002dff2d723e */ /* 0x000fe200030006ff */
[----:B------:R-:W-:Y:S01]  /*3e30*/  HADD2.F32 R44, -RZ, R44.H0_H0 ;  /* 0x2000002cff2c7230 */ /* 0x000fe20000004100 */
[----:B------:R-:W-:Y:S01]  /*3e40*/  F2FP.F16.E4M3.UNPACK_B R162, R162 ;  /* 0x000000a2ffa2723e */ /* 0x000fe200020006ff */
        /* <DEDUP_REMOVED lines=40> */
[--C-:B------:R-:W-:Y:S01]  /*40d0*/  HADD2.F32 R168, -RZ, R166.reuse.H1_H1 ;  /* 0x300000a6ffa87230 */ /* 0x100fe20000004100 */
[----:B------:R-:W-:Y:S01]  /*40e0*/  F2FP.F16.E4M3.UNPACK_B R124, R46.H1 ;  /* 0x0000002eff7c723e */ /* 0x000fe200030006ff */
[----:B------:R-:W-:Y:S01]  /*40f0*/  HADD2.F32 R166, -RZ, R166.H0_H0 ;  /* 0x200000a6ffa67230 */ /* 0x000fe20000004100 */
[----:B------:R-:W-:Y:S01]  /*4100*/  F2FP.F16.E4M3.UNPACK_B R165, R95 ;  /* 0x0000005fffa5723e */ /* 0x000fe200020006ff */
[----:B------:R-:W-:-:S02]  /*4110*/  HADD2.F32 R164, -RZ, R163.H1_H1 ;  /* 0x300000a3ffa47230 */ /* 0x000fc40000004100 */
[-C--:B------:R-:W-:Y:S01]  /*4120*/  FMUL.FTZ R94, R125, R168.reuse ;  /* 0x000000a87d5e7220 */ /* 0x080fe20000410000 */
[--C-:B------:R-:W-:Y:S02]  /*4130*/  HADD2.F32 R95, -RZ, R124.reuse.H1_H1 ;  /* 0x3000007cff5f7230 */ /* 0x100fe40000004100 */
[C---:B------:R-:W-:Y:S01]  /*4140*/  FMUL.FTZ R170, R161.reuse, R168 ;  /* 0x000000a8a1aa7220 */ /* 0x040fe20000410000 */
[--C-:B------:R-:W-:Y:S02]  /*4150*/  HADD2.F32 R167, -RZ, R165.reuse.H1_H1 ;  /* 0x300000a5ffa77230 */ /* 0x100fe40000004100 */
[----:B------:R-:W-:Y:S01]  /*4160*/  FFMA.FTZ R169, R161, R164, -R94 ;  /* 0x000000a4a1a97223 */ /* 0x000fe2000001085e */
[----:B------:R-:W-:Y:S01]  /*4170*/  HADD2.F32 R124, -RZ, R124.H0_H0 ;  /* 0x2000007cff7c7230 */ /* 0x000fe20000004100 */
[----:B------:R-:W-:Y:S01]  /*4180*/  F2FP.F16.E4M3.UNPACK_B R47, R47 ;  /* 0x0000002fff2f723e */ /* 0x000fe200020006ff */
[----:B------:R-:W-:Y:S02]  /*4190*/  HADD2.F32 R94, -RZ, R162.H1_H1 ;  /* 0x300000a2ff5e7230 */ /* 0x000fe40000004100 */
[-C--:B------:R-:W-:Y:S01]  /*41a0*/  FMUL.FTZ R161, R95, R167.reuse ;  /* 0x000000a75fa17220 */ /* 0x080fe20000410000 */
        /* <DEDUP_REMOVED lines=26> */
.L_x_2241:
[----:B------:R-:W-:Y:S05]  /*4350*/  BSYNC B3 ;  /* 0x0000000000037941 */ /* 0x000fea0003800000 */
.L_x_2240:
[----:B--2---:R2:W-:Y:S02]  /*4360*/  STG.E.128 desc[UR54][R50.64+0x20], R44 ;  /* 0x0000202c32007986 */ /* 0x0045e4000c101d36 */
.L_x_2239:
[----:B------:R-:W-:Y:S05]  /*4370*/  BSYNC B2 ;  /* 0x0000000000027941 */ /* 0x000fea0003800000 */
.L_x_2238:
[----:B------:R-:W-:Y:S01]  /*4380*/  ISETP.NE.AND P3, PT, R35, RZ, PT ;  /* 0x000000ff2300720c */ /* 0x000fe20003f65270 */
[----:B------:R-:W-:-:S12]  /*4390*/  BSSY B2, `(.L_x_2242) ;  /* 0x0000071000027945 */ /* 0x000fd80003800000 */
[----:B------:R-:W-:Y:S05]  /*43a0*/  @!P3 BRA `(.L_x_2243) ;  /* 0x0000000400bcb947 */ /* 0x000fea0003800000 */
[----:B-12---:R1:W2:Y:S01]  /*43b0*/  LDS.128 R44, [R39+0x26a00] ;  /* 0x026a0000272c7984 */ /* 0x0062a20000000c00 */
[----:B------:R-:W-:Y:S01]  /*43c0*/  VIADD R95, R19, 0x20 ;  /* 0x00000020135f7836 */ /* 0x000fe20000000000 */
[----:B------:R-:W-:Y:S04]  /*43d0*/  BSSY B3, `(.L_x_2244) ;  /* 0x000006b000037945 */ /* 0x000fe80003800000 */
[----:B------:R-:W-:-:S13]  /*43e0*/  ISETP.GE.AND P3, PT, R95, R134, PT ;  /* 0x000000865f00720c */ /* 0x000fda0003f66270 */
[----:B-1----:R-:W-:Y:S05]  /*43f0*/  @P3 BRA `(.L_x_2245) ;  /* 0x0000000400a03947 */ /* 0x002fea0003800000 */
[--C-:B------:R-:W-:Y:S01]  /*4400*/  SHF.R.U32.HI R98, RZ, 0x10, R89.reuse ;  /* 0x00000010ff627819 */ /* 0x100fe20000011659 */
        /* <DEDUP_REMOVED lines=8> */
[----:B------:R-:W-:Y:S01]  /*4490*/  LOP3.LUT R88, R95, 0xff00, R88, 0xf8, !PT ;  /* 0x0000ff005f587812 */ /* 0x000fe200078ef858 */
[----:B------:R-:W-:Y:S01]  /*44a0*/  IMAD.MOV.U32 R89, RZ, RZ, R45 ;  /* 0x000000ffff597224 */ /* 0x000fe200078e002d */
[----:B------:R-:W-:-:S02]  /*44b0*/  SHF.L.U32 R45, R98, 0x10, RZ ;  /* 0x00000010622d7819 */ /* 0x000fc400000006ff */
        /* <DEDUP_REMOVED lines=29> */
[----:B------:R-:W-:-:S02]  /*4690*/  HADD2.F32 R96, -RZ, R91.H1_H1 ;  /* 0x3000005bff607230 */ /* 0x000fc40000004100 */
[----:B------:R-:W-:Y:S01]  /*46a0*/  HADD2.F32 R95, -RZ, R91.H0_H0 ;  /* 0x2000005bff5f7230 */ /* 0x000fe20000004100 */
[----:B------:R-:W-:Y:S01]  /*46b0*/  F2FP.SATFINITE.E4M3.F32.PACK_AB_MERGE_C R165, R162, R125, RZ ;  /* 0x0000007da2a5723e */ /* 0x000fe200048070ff */
[--C-:B------:R-:W-:Y:S02]  /*46c0*/  HADD2.F32 R91, -RZ, R90.reuse.H0_H0 ;  /* 0x2000005aff5b7230 */ /* 0x100fe40000004100 */
[-C--:B------:R-:W-:Y:S01]  /*46d0*/  FMUL.FTZ R124, R96, R97.reuse ;  /* 0x00000061607c7220 */ /* 0x080fe20000410000 */
[----:B------:R-:W-:Y:S02]  /*46e0*/  HADD2.F32 R94, -RZ, R90.H1_H1 ;  /* 0x3000005aff5e7230 */ /* 0x000fe40000004100 */
[----:B------:R-:W-:Y:S01]  /*46f0*/  FMUL.FTZ R99, R95, R97 ;  /* 0x000000615f637220 */ /* 0x000fe20000410000 */
[----:B------:R-:W-:Y:S01]  /*4700*/  HADD2.F32 R90, -RZ, R159.H1_H1 ;  /* 0x3000009fff5a7230 */ /* 0x000fe20000004100 */
[----:B------:R-:W-:Y:S01]  /*4710*/  F2FP.F16.E4M3.UNPACK_B R125, R88.H1 ;  /* 0x00000058ff7d723e */ /* 0x000fe200030006ff */
[----:B------:R-:W-:-:S02]  /*4720*/  HADD2.F32 R160, -RZ, R160.H0_H0 ;  /* 0x200000a0ffa07230 */ /* 0x000fc40000004100 */
[----:B------:R-:W-:Y:S02]  /*4730*/  HADD2.F32 R159, -RZ, R159.H0_H0 ;  /* 0x2000009fff9f7230 */ /* 0x000fe40000004100 */
[-C--:B------:R-:W-:Y:S01]  /*4740*/  FFMA.FTZ R124, R95, R90.reuse, -R124 ;  /* 0x0000005a5f7c7223 */ /* 0x080fe2000001087c */
[----:B------:R-:W-:Y:S01]  /*4750*/  FFMA.FTZ R99, R96, R90, R99 ;  /* 0x0000005a60637223 */ /* 0x000fe20000010063 */
[CC--:B------:R-:W-:Y:S01]  /*4760*/  FMUL.FTZ R98, R94.reuse, R160.reuse ;  /* 0x000000a05e627220 */ /* 0x0c0fe20000410000 */
[----:B------:R-:W-:Y:S01]  /*4770*/  F2FP.F16.E4M3.UNPACK_B R95, R47.H1 ;  /* 0x0000002fff5f723e */ /* 0x000fe200030006ff */
[C---:B------:R-:W-:Y:S01]  /*4780*/  FMUL.FTZ R97, R91.reuse, R160 ;  /* 0x000000a05b617220 */ /* 0x040fe20000410000 */
[----:B------:R-:W-:Y:S02]  /*4790*/  HADD2.F32 R160, -RZ, R125.H1_H1 ;  /* 0x3000007dffa07230 */ /* 0x000fe40000004100 */
[-C--:B------:R-:W-:Y:S01]  /*47a0*/  FFMA.FTZ R90, R91, R159.reuse, -R98 ;  /* 0x0000009f5b5a7223 */ /* 0x080fe20000010862 */
[----:B------:R-:W-:Y:S01]  /*47b0*/  F2FP.SATFINITE.E4M3.F32.PACK_AB_MERGE_C R164, R99, R124, RZ ;  /* 0x0000007c63a4723e */ /* 0x000fe200048070ff */
[----:B------:R-:W-:Y:S01]  /*47c0*/  FFMA.FTZ R91, R94, R159, R97 ;  /* 0x0000009f5e5b7223 */ /* 0x000fe20000010061 */
[--C-:B------:R-:W-:Y:S01]  /*47d0*/  HADD2.F32 R96, -RZ, R95.reuse.H0_H0 ;  /* 0x2000005fff607230 */ /* 0x100fe20000004100 */
[-C--:B------:R-:W-:Y:S01]  /*47e0*/  F2FP.F16.E4M3.UNPACK_B R98, R45.reuse.H1 ;  /* 0x0000002dff62723e */ /* 0x080fe200030006ff */
[----:B------:R-:W-:Y:S01]  /*47f0*/  HADD2.F32 R95, -RZ, R95.H1_H1 ;  /* 0x3000005fff5f7230 */ /* 0x000fe20000004100 */
[----:B------:R-:W-:Y:S01]  /*4800*/  F2FP.F16.E4M3.UNPACK_B R94, R46.H1 ;  /* 0x0000002eff5e723e */ /* 0x000fe200030006ff */
[----:B------:R-:W-:Y:S01]  /*4810*/  HADD2.F32 R125, -RZ, R125.H0_H0 ;  /* 0x2000007dff7d7230 */ /* 0x000fe20000004100 */
[----:B------:R-:W-:Y:S01]  /*4820*/  F2FP.F16.E4M3.UNPACK_B R124, R88 ;  /* 0x00000058ff7c723e */ /* 0x000fe200020006ff */
[----:B------:R-:W-:Y:S01]  /*4830*/  HADD2.F32 R99, -RZ, R98.H1_H1 ;  /* 0x30000062ff637230 */ /* 0x000fe20000004100 */
[----:B------:R-:W-:Y:S01]  /*4840*/  F2FP.F16.E4M3.UNPACK_B R97, R45 ;  /* 0x0000002dff61723e */ /* 0x000fe200020006ff */
[----:B------:R-:W-:-:S02]  /*4850*/  HADD2.F32 R88, -RZ, R94.H1_H1 ;  /* 0x3000005eff587230 */ /* 0x000fc40000004100 */
[----:B------:R-:W-:Y:S01]  /*4860*/  FMUL.FTZ R45, R95, R160 ;  /* 0x000000a05f2d7220 */ /* 0x000fe20000410000 */
[----:B------:R-:W-:Y:S01]  /*4870*/  HADD2.F32 R159, -RZ, R124.H1_H1 ;  /* 0x3000007cff9f7230 */ /* 0x000fe20000004100 */
[----:B------:R-:W-:Y:S01]  /*4880*/  F2FP.F16.E4M3.UNPACK_B R47, R47 ;  /* 0x0000002fff2f723e */ /* 0x000fe200020006ff */
[----:B------:R-:W-:Y:S02]  /*4890*/  HADD2.F32 R94, -RZ, R94.H0_H0 ;  /* 0x2000005eff5e7230 */ /* 0x000fe40000004100 */
[----:B------:R-:W-:Y:S01]  /*48a0*/  FFMA.FTZ R162, R96, R99, -R45 ;  /* 0x0000006360a27223 */ /* 0x000fe2000001082d */
[----:B------:R-:W-:Y:S02]  /*48b0*/  HADD2.F32 R45, -RZ, R97.H1_H1 ;  /* 0x30000061ff2d7230 */ /* 0x000fe40000004100 */
[-C--:B------:R-:W-:Y:S01]  /*48c0*/  FMUL.FTZ R161, R88, R159.reuse ;  /* 0x0000009f58a17220 */ /* 0x080fe20000410000 */
[----:B------:R-:W-:Y:S01]  /*48d0*/  F2FP.F16.E4M3.UNPACK_B R46, R46 ;  /* 0x0000002eff2e723e */ /* 0x000fe200020006ff */
[----:B------:R-:W-:Y:S01]  /*48e0*/  FMUL.FTZ R159, R94, R159 ;  /* 0x0000009f5e9f7220 */ /* 0x000fe20000410000 */
[----:B------:R-:W-:Y:S01]  /*48f0*/  FMUL.FTZ R160, R96, R160 ;  /* 0x000000a060a07220 */ /* 0x000fe20000410000 */
[----:B------:R-:W-:Y:S01]  /*4900*/  FFMA.FTZ R161, R94, R45, -R161 ;  /* 0x0000002d5ea17223 */ /* 0x000fe200000108a1 */
[----:B------:R-:W-:-:S02]  /*4910*/  HADD2.F32 R124, -RZ, R124.H0_H0 ;  /* 0x2000007cff7c7230 */ /* 0x000fc40000004100 */
[----:B------:R-:W-:Y:S01]  /*4920*/  FFMA.FTZ R96, R88, R45, R159 ;  /* 0x0000002d58607223 */ /* 0x000fe2000001009f */
[--C-:B------:R-:W-:Y:S02]  /*4930*/  HADD2.F32 R88, -RZ, R47.reuse.H0_H0 ;  /* 0x2000002fff587230 */ /* 0x100fe40000004100 */
[----:B------:R-:W-:Y:S01]  /*4940*/  FFMA.FTZ R163, R95, R99, R160 ;  /* 0x000000635fa37223 */ /* 0x000fe200000100a0 */
[--C-:B------:R-:W-:Y:S02]  /*4950*/  HADD2.F32 R45, -RZ, R46.reuse.H0_H0 ;  /* 0x2000002eff2d7230 */ /* 0x100fe40000004100 */
[----:B------:R-:W-:Y:S02]  /*4960*/  HADD2.F32 R47, -RZ, R47.H1_H1 ;  /* 0x3000002fff2f7230 */ /* 0x000fe40000004100 */
[----:B------:R-:W-:Y:S01]  /*4970*/  FMUL.FTZ R160, R88, R125 ;  /* 0x0000007d58a07220 */ /* 0x000fe20000410000 */
[----:B------:R-:W-:Y:S02]  /*4980*/  HADD2.F32 R46, -RZ, R46.H1_H1 ;  /* 0x3000002eff2e7230 */ /* 0x000fe40000004100 */
[----:B------:R-:W-:Y:S01]  /*4990*/  FMUL.FTZ R95, R45, R124 ;  /* 0x0000007c2d5f7220 */ /* 0x000fe20000410000 */
[----:B------:R-:W-:-:S02]  /*49a0*/  HADD2.F32 R98, -RZ, R98.H0_H0 ;  /* 0x20000062ff627230 */ /* 0x000fc40000004100 */
[C---:B------:R-:W-:Y:S01]  /*49b0*/  FMUL.FTZ R99, R47.reuse, R125 ;  /* 0x0000007d2f637220 */ /* 0x040fe20000410000 */
[----:B------:R-:W-:Y:S02]  /*49c0*/  HADD2.F32 R97, -RZ, R97.H0_H0 ;  /* 0x20000061ff617230 */ /* 0x000fe40000004100 */
[----:B------:R-:W-:Y:S01]  /*49d0*/  FMUL.FTZ R94, R46, R124 ;  /* 0x0000007c2e5e7220 */ /* 0x000fe20000410000 */
[----:B------:R-:W-:Y:S01]  /*49e0*/  F2FP.SATFINITE.E4M3.F32.PACK_AB_MERGE_C R96, R96, R161, RZ ;  /* 0x000000a16060723e */ /* 0x000fe200048070ff */
[-C--:B------:R-:W-:Y:S01]  /*49f0*/  FFMA.FTZ R99, R88, R98.reuse, -R99 ;  /* 0x0000006258637223 */ /* 0x080fe20000010863 */
[----:B------:R-:W-:Y:S01]  /*4a00*/  FFMA.FTZ R160, R47, R98, R160 ;  /* 0x000000622fa07223 */ /* 0x000fe200000100a0 */
[-C--:B------:R-:W-:Y:S01]  /*4a10*/  FFMA.FTZ R94, R45, R97.reuse, -R94 ;  /* 0x000000612d5e7223 */ /* 0x080fe2000001085e */
[----:B------:R-:W-:Y:S01]  /*4a20*/  FFMA.FTZ R95, R46, R97, R95 ;  /* 0x000000612e5f7223 */ /* 0x000fe2000001005f */
[----:B------:R-:W-:Y:S02]  /*4a30*/  F2FP.SATFINITE.E4M3.F32.PACK_AB_MERGE_C R162, R163, R162, RZ ;  /* 0x000000a2a3a2723e */ /* 0x000fe400048070ff */
[----:B------:R-:W-:-:S02]  /*4a40*/  F2FP.SATFINITE.E4M3.F32.PACK_AB_MERGE_C R45, R89, R44, R165 ;  /* 0x0000002c592d723e */ /* 0x000fc400048070a5 */
[----:B------:R-:W-:Y:S02]  /*4a50*/  F2FP.SATFINITE.E4M3.F32.PACK_AB_MERGE_C R44, R91, R90, R164 ;  /* 0x0000005a5b2c723e */ /* 0x000fe400048070a4 */
[----:B------:R-:W-:Y:S02]  /*4a60*/  F2FP.SATFINITE.E4M3.F32.PACK_AB_MERGE_C R46, R95, R94, R96 ;  /* 0x0000005e5f2e723e */ /* 0x000fe40004807060 */
[----:B------:R-:W-:-:S07]  /*4a70*/  F2FP.SATFINITE.E4M3.F32.PACK_AB_MERGE_C R47, R160, R99, R162 ;  /* 0x00000063a02f723e */ /* 0x000fce00048070a2 */
.L_x_2245:
[----:B------:R-:W-:Y:S05]  /*4a80*/  BSYNC B3 ;  /* 0x0000000000037941 */ /* 0x000fea0003800000 */
.L_x_2244:
[----:B--2---:R3:W-:Y:S02]  /*4a90*/  STG.E.128 desc[UR54][R50.64+0x40], R44 ;  /* 0x0000402c32007986 */ /* 0x0047e4000c101d36 */
.L_x_2243:
[----:B------:R-:W-:Y:S05]  /*4aa0*/  BSYNC B2 ;  /* 0x0000000000027941 */ /* 0x000fea0003800000 */
.L_x_2242:
[----:B------:R-:W-:Y:S01]  /*4ab0*/  ISETP.NE.AND P3, PT, R36, RZ, PT ;  /* 0x000000ff2400720c */ /* 0x000fe20003f65270 */
[----:B------:R-:W-:-:S12]  /*4ac0*/  BSSY B2, `(.L_x_2246) ;  /* 0x0000070000027945 */ /* 0x000fd80003800000 */
[----:B------:R-:W-:Y:S05]  /*4ad0*/  @!P3 BRA `(.L_x_2247) ;  /* 0x0000000400b8b947 */ /* 0x000fea0003800000 */
[----:B-123--:R1:W2:Y:S01]  /*4ae0*/  LDS.128 R44, [R40+0x26a00] ;  /* 0x026a0000282c7984 */ /* 0x00e2a20000000c00 */
        /* <DEDUP_REMOVED lines=107> */
.L_x_2249:
[----:B------:R-:W-:Y:S05]  /*51a0*/  BSYNC B3 ;  /* 0x0000000000037941 */ /* 0x000fea0003800000 */
.L_x_2248:
[----:B--2---:R4:W-:Y:S02]  /*51b0*/  STG.E.128 desc[UR54][R50.64+0x60], R44 ;  /* 0x0000602c32007986 */ /* 0x0049e4000c101d36 */
.L_x_2247:
[----:B------:R-:W-:Y:S05]  /*51c0*/  BSYNC B2 ;  /* 0x0000000000027941 */ /* 0x000fea0003800000 */
.L_x_2246:
[----:B------:R-:W-:Y:S01]  /*51d0*/  ISETP.NE.AND P3, PT, R37, RZ, PT ;  /* 0x000000ff2500720c */ /* 0x000fe20003f65270 */
[----:B------:R-:W-:-:S12]  /*51e0*/  BSSY B2, `(.L_x_2250) ;  /* 0x0000070000027945 */ /* 0x000fd80003800000 */
[----:B------:R-:W-:Y:S05]  /*51f0*/  @!P3 BRA `(.L_x_2251) ;  /* 0x0000000400b8b947 */ /* 0x000fea0003800000 */
[----:B-1234-:R1:W2:Y:S01]  /*5200*/  LDS.128 R44, [R39+0x29200] ;  /* 0x02920000272c7984 */ /* 0x01e2a20000000c00 */
[----:B------:R-:W-:Y:S01]  /*5210*/  VIADD R85, R19, 0x40 ;  /* 0x0000004013557836 */ /* 0x000fe20000000000 */
[----:B------:R-:W-:Y:S04]  /*5220*/  BSSY B3, `(.L_x_2252) ;  /* 0x000006a000037945 */ /* 0x000fe80003800000 */
[----:B------:R-:W-:-:S13]  /*5230*/  ISETP.GE.AND P3, PT, R85, R134, PT ;  /* 0x000000865500720c */ /* 0x000fda0003f66270 */
[----:B-1----:R-:W-:Y:S05]  /*5240*/  @P3 BRA `(.L_x_2253) ;  /* 0x00000004009c3947 */ /* 0x002fea0003800000 */
        /* <DEDUP_REMOVED lines=9> */
[----:B--2---:R-:W-:Y:S01]  /*52e0*/  IMAD.MOV.U32 R80, RZ, RZ, R44 ;  /* 0x000000ffff507224 */ /* 0x004fe200078e002c */
[----:B------:R-:W-:Y:S01]  /*52f0*/  F2FP.F16.E4M3.UNPACK_B R44, R45 ;  /* 0x0000002dff2c723e */ /* 0x000fe200020006ff */
[----:B------:R-:W-:Y:S01]  /*5300*/  IMAD.U32 R81, R87, 0x10000, RZ ;  /* 0x0001000057517824 */ /* 0x000fe200078e00ff */
[----:B------:R-:W-:Y:S01]  /*5310*/  LOP3.LUT R85, R84, 0xff00, R83, 0xf8, !PT ;  /* 0x0000ff0054557812 */ /* 0x000fe200078ef853 */
[----:B------:R-:W-:Y:S01]  /*5320*/  IMAD.U32 R84, R86, 0x10000, RZ ;  /* 0x0001000056547824 */ /* 0x000fe200078e00ff */
[----:B------:R-:W-:-:S02]  /*5330*/  F2FP.F16.E4M3.UNPACK_B R83, R155.H1 ;  /* 0x0000009bff53723e */ /* 0x000fc400030006ff */
[----:B------:R-:W-:Y:S01]  /*5340*/  LOP3.LUT R86, R82, 0xff0000, R81, 0xf8, !PT ;  /* 0x00ff000052567812 */ /* 0x000fe200078ef851 */
[--C-:B------:R-:W-:Y:S01]  /*5350*/  HADD2.F32 R81, -RZ, R44.reuse.H1_H1 ;  /* 0x3000002cff517230 */ /* 0x100fe20000004100 */
[----:B------:R-:W-:Y:S01]  /*5360*/  LOP3.LUT R89, R85, 0xff0000, R84, 0xf8, !PT ;  /* 0x00ff000055597812 */ /* 0x000fe200078ef854 */
[--C-:B------:R-:W-:Y:S01]  /*5370*/  HADD2.F32 R87, -RZ, R83.reuse.H0_H0 ;  /* 0x20000053ff577230 */ /* 0x100fe20000004100 */
[----:B------:R-:W-:Y:S01]  /*5380*/  F2FP.F16.E4M3.UNPACK_B R84, R150.H1 ;  /* 0x00000096ff54723e */ /* 0x000fe200030006ff */
[----:B------:R-:W-:Y:S01]  /*5390*/  HADD2.F32 R44, -RZ, R44.H0_H0 ;  /* 0x2000002cff2c7230 */ /* 0x000fe20000004100 */
[----:B------:R-:W-:Y:S01]  /*53a0*/  F2FP.F16.E4M3.UNPACK_B R45, R45.H1 ;  /* 0x0000002dff2d723e */ /* 0x000fe200030006ff */
[----:B------:R-:W-:Y:S02]  /*53b0*/  HADD2.F32 R88, -RZ, R83.H1_H1 ;  /* 0x30000053ff587230 */ /* 0x000fe40000004100 */
[----:B------:R-:W-:Y:S01]  /*53c0*/  FMUL.FTZ R91, R81, R87 ;  /* 0x00000057515b7220 */ /* 0x000fe20000410000 */
[----:B------:R-:W-:-:S02]  /*53d0*/  HADD2.F32 R85, -RZ, R84.H0_H0 ;  /* 0x20000054ff557230 */ /* 0x000fc40000004100 */
        /* <DEDUP_REMOVED lines=78> */
.L_x_2253:
[----:B------:R-:W-:Y:S05]  /*58c0*/  BSYNC B3 ;  /* 0x0000000000037941 */ /* 0x000fea0003800000 */
.L_x_2252:
[----:B--2---:R1:W-:Y:S02]  /*58d0*/  STG.E.128 desc[UR54][R50.64+0x80], R44 ;  /* 0x0000802c32007986 */ /* 0x0043e4000c101d36 */
.L_x_2251:
[----:B------:R-:W-:Y:S05]  /*58e0*/  BSYNC B2 ;  /* 0x0000000000027941 */ /* 0x000fea0003800000 */
.L_x_2250:
[----:B------:R-:W-:-:S13]  /*58f0*/  ISETP.NE.AND P3, PT, R38, RZ, PT ;  /* 0x000000ff2600720c */ /* 0x000fda0003f65270 */
[----:B------:R-:W-:Y:S05]  /*5900*/  @!P3 BRA `(.L_x_2233) ;  /* 0x0000000400b8b947 */ /* 0x000fea0003800000 */
[----:B-1234-:R1:W2:Y:S01]  /*5910*/  LDS.128 R44, [R40+0x29200] ;  /* 0x02920000282c7984 */ /* 0x01e2a20000000c00 */
[----:B------:R-:W-:Y:S01]  /*5920*/  IADD3 R81, R19, 0x50, RZ ;  /* 0x0000005013517810 */ /* 0x000fe20007ffe0ff */
[----:B------:R-:W-:Y:S03]  /*5930*/  BSSY B2, `(.L_x_2254) ;  /* 0x000006a000027945 */ /* 0x000fe60003800000 */
        /* <DEDUP_REMOVED lines=105> */
.L_x_2255:
[----:B------:R-:W-:Y:S05]  /*5fd0*/  BSYNC B2 ;  /* 0x0000000000027941 */ /* 0x000fea0003800000 */
.L_x_2254:
[----:B--2---:R1:W-:Y:S02]  /*5fe0*/  STG.E.128 desc[UR54][R50.64+0xa0], R44 ;  /* 0x0000a02c32007986 */ /* 0x0043e4000c101d36 */
.L_x_2233:
[----:B------:R-:W-:Y:S05]  /*5ff0*/  BSYNC B1 ;  /* 0x0000000000017941 */ /* 0x000fea0003800000 */
.L_x_2232:
[----:B------:R-:W-:Y:S05]  /*6000*/  @P4 BRA `(.L_x_2256) ;  /* 0x0000009400384947 */ /* 0x000fea0003800000 */
[----:B------:R-:W-:Y:S01]  /*6010*/  ISETP.NE.AND P3, PT, R33, RZ, PT ;  /* 0x000000ff2100720c */ /* 0x000fe20003f65270 */
[----:B------:R-:W-:-:S12]  /*6020*/  BSSY B1, `(.L_x_2257) ;  /* 0x000006f000017945 */ /* 0x000fd80003800000 */
[----:B------:R-:W-:Y:S05]  /*6030*/  @!P3 BRA `(.L_x_2258) ;  /* 0x0000000400b4b947 */ /* 0x000fea0003800000 */
[----:B-1234-:R1:W2:Y:S01]  /*6040*/  LDS.128 R44, [R39+0x26200] ;  /* 0x02620000272c7984 */ /* 0x01e2a20000000c00 */
[----:B------:R-:W-:Y:S01]  /*6050*/  ISETP.GE.AND P3, PT, R19, R134, PT ;  /* 0x000000861300720c */ /* 0x000fe20003f66270 */
[----:B------:R-:W-:-:S12]  /*6060*/  BSSY B2, `(.L_x_2259) ;  /* 0x0000069000027945 */ /* 0x000fd80003800000 */
[----:B-1----:R-:W-:Y:S05]  /*6070*/  @P3 BRA `(.L_x_2260) ;  /* 0x00000004009c3947 */ /* 0x002fea0003800000 */
[----:B------:R-:W-:Y:S01]  /*6080*/  SHF.R.U32.HI R72, RZ, 0x8, R73 ;  /* 0x00000008ff487819 */ /* 0x000fe20000011649 */
[----:B--2---:R-:W-:Y:S01]  /*6090*/  IMAD.MOV.U32 R50, RZ, RZ, R44 ;  /* 0x000000ffff327224 */ /* 0x004fe200078e002c */
[--C-:B------:R-:W-:Y:S02]  /*60a0*/  SHF.R.U32.HI R74, RZ, 0x8, R75.reuse ;  /* 0x00000008ff4a7819 */ /* 0x100fe4000001164b */
        /* <DEDUP_REMOVED lines=12> */
[----:B------:R-:W-:Y:S01]  /*6170*/  F2FP.F16.E4M3.UNPACK_B R45, R45.H1 ;  /* 0x0000002dff2d723e */ /* 0x000fe200030006ff */
[--C-:B------:R-:W-:Y:S01]  /*6180*/  HADD2.F32 R77, -RZ, R74.reuse.H1_H1 ;  /* 0x3000004aff4d7230 */ /* 0x100fe20000004100 */
[----:B------:R-:W-:Y:S01]  /*6190*/  LOP3.LUT R78, R73, 0xff0000, R76, 0xf8, !PT ;  /* 0x00ff0000494e7812 */ /* 0x000fe200078ef84c */
[----:B------:R-:W-:Y:S01]  /*61a0*/  HADD2.F32 R76, -RZ, R74.H0_H0 ;  /* 0x2000004aff4c7230 */ /* 0x000fe20000004100 */
[----:B------:R-:W-:Y:S01]  /*61b0*/  LOP3.LUT R75, R51, 0xff0000, R72, 0xf8, !PT ;  /* 0x00ff0000334b7812 */ /* 0x000fe200078ef848 */
[--C-:B------:R-:W-:Y:S01]  /*61c0*/  HADD2.F32 R51, -RZ, R44.reuse.H1_H1 ;  /* 0x3000002cff337230 */ /* 0x100fe20000004100 */
[----:B------:R-:W-:Y:S01]  /*61d0*/  F2FP.F16.E4M3.UNPACK_B R73, R151.H1 ;  /* 0x00000097ff49723e */ /* 0x000fe200030006ff */
[----:B------:R-:W-:Y:S01]  /*61e0*/  HADD2.F32 R72, -RZ, R45.H1_H1 ;  /* 0x3000002dff487230 */ /* 0x000fe20000004100 */
[----:B------:R-:W-:Y:S01]  /*61f0*/  F2FP.F16.E4M3.UNPACK_B R153, R153 ;  /* 0x00000099ff99723e */ /* 0x000fe200020006ff */
[----:B------:R-:W-:-:S02]  /*6200*/  HADD2.F32 R44, -RZ, R44.H0_H0 ;  /* 0x2000002cff2c7230 */ /* 0x000fc40000004100 */
[-C--:B------:R-:W-:Y:S01]  /*6210*/  FMUL.FTZ R79, R51, R76.reuse ;  /* 0x0000004c334f7220 */ /* 0x080fe20000410000 */
[----:B------:R-:W-:Y:S02]  /*6220*/  HADD2.F32 R74, -RZ, R73.H0_H0 ;  /* 0x20000049ff4a7230 */ /* 0x000fe40000004100 */
[----:B------:R-:W-:Y:S01]  /*6230*/  FMUL.FTZ R80, R72, R77 ;  /* 0x0000004d48507220 */ /* 0x000fe20000410000 */
[----:B------:R-:W-:Y:S02]  /*6240*/  HADD2.F32 R45, -RZ, R45.H0_H0 ;  /* 0x2000002dff2d7230 */ /* 0x000fe40000004100 */
[C---:B------:R-:W-:Y:S01]  /*6250*/  FMUL.FTZ R76, R44.reuse, R76 ;  /* 0x0000004c2c4c7220 */ /* 0x040fe20000410000 */
[----:B------:R-:W-:Y:S02]  /*6260*/  HADD2.F32 R73, -RZ, R73.H1_H1 ;  /* 0x30000049ff497230 */ /* 0x000fe40000004100 */
[-C--:B------:R-:W-:Y:S01]  /*6270*/  FFMA.FTZ R44, R44, R74.reuse, -R79 ;  /* 0x0000004a2c2c7223 */ /* 0x080fe2000001084f */
[----:B------:R-:W-:Y:S01]  /*6280*/  F2FP.F16.E4M3.UNPACK_B R151, R151 ;  /* 0x00000097ff97723e */ /* 0x000fe200020006ff */
[----:B------:R-:W-:Y:S01]  /*6290*/  FMUL.FTZ R77, R45, R77 ;  /* 0x0000004d2d4d7220 */ /* 0x000fe20000410000 */
[----:B------:R-:W-:Y:S01]  /*62a0*/  FFMA.FTZ R81, R51, R74, R76 ;  /* 0x0000004a33517223 */ /* 0x000fe2000001004c */
        /* <DEDUP_REMOVED lines=19> */
[-C--:B------:R-:W-:Y:S01]  /*63e0*/  FFMA.FTZ R80, R45, R151.reuse, -R74 ;  /* 0x000000972d507223 */ /* 0x080fe2000001084a */
[----:B------:R-:W-:Y:S01]  /*63f0*/  FFMA.FTZ R153, R50, R151, R153 ;  /* 0x0000009732997223 */ /* 0x000fe20000010099 */
[----:B------:R-:W-:-:S02]  /*6400*/  F2FP.F16.E4M3.UNPACK_B R50, R47.H1 ;  /* 0x0000002fff32723e */ /* 0x000fc400030006ff */
[----:B------:R-:W-:Y:S02]  /*6410*/  F2FP.SATFINITE.E4M3.F32.PACK_AB_MERGE_C R84, R77, R76, RZ ;  /* 0x0000004c4d54723e */ /* 0x000fe400048070ff */
[----:B------:R-:W-:Y:S01]  /*6420*/  F2FP.F16.E4M3.UNPACK_B R76, R78.H1 ;  /* 0x0000004eff4c723e */ /* 0x000fe200030006ff */
[--C-:B------:R-:W-:Y:S01]  /*6430*/  HADD2.F32 R72, -RZ, R50.reuse.H1_H1 ;  /* 0x30000032ff487230 */ /* 0x100fe20000004100 */
[-C--:B------:R-:W-:Y:S01]  /*6440*/  F2FP.F16.E4M3.UNPACK_B R73, R75.reuse.H1 ;  /* 0x0000004bff49723e */ /* 0x080fe200030006ff */
[----:B------:R-:W-:Y:S01]  /*6450*/  HADD2.F32 R51, -RZ, R50.H0_H0 ;  /* 0x20000032ff337230 */ /* 0x000fe20000004100 */
[----:B------:R-:W-:Y:S01]  /*6460*/  F2FP.F16.E4M3.UNPACK_B R45, R46.H1 ;  /* 0x0000002eff2d723e */ /* 0x000fe200030006ff */
[----:B------:R-:W-:Y:S01]  /*6470*/  HADD2.F32 R79, -RZ, R76.H1_H1 ;  /* 0x3000004cff4f7230 */ /* 0x000fe20000004100 */
        /* <DEDUP_REMOVED lines=14> */
[----:B------:R-:W-:Y:S01]  /*6560*/  FFMA.FTZ R82, R45, R51, -R82 ;  /* 0x000000332d527223 */ /* 0x000fe20000010852 */
[----:B------:R-:W-:-:S02]  /*6570*/  HADD2.F32 R76, -RZ, R76.H0_H0 ;  /* 0x2000004cff4c7230 */ /* 0x000fc40000004100 */
[----:B------:R-:W-:Y:S01]  /*6580*/  FFMA.FTZ R77, R50, R51, R77 ;  /* 0x00000033324d7223 */ /* 0x000fe2000001004d */
[--C-:B------:R-:W-:Y:S02]  /*6590*/  HADD2.F32 R50, -RZ, R47.reuse.H0_H0 ;  /* 0x2000002fff327230 */ /* 0x100fe40000004100 */
[----:B------:R-:W-:Y:S01]  /*65a0*/  FFMA.FTZ R74, R72, R74, R79 ;  /* 0x0000004a484a7223 */ /* 0x000fe2000001004f */
[----:B------:R-:W-:Y:S02]  /*65b0*/  HADD2.F32 R47, -RZ, R47.H1_H1 ;  /* 0x3000002fff2f7230 */ /* 0x000fe40000004100 */
[--C-:B------:R-:W-:Y:S01]  /*65c0*/  HADD2.F32 R45, -RZ, R46.reuse.H0_H0 ;  /* 0x2000002eff2d7230 */ /* 0x100fe20000004100 */
[----:B------:R-:W-:Y:S01]  /*65d0*/  F2FP.SATFINITE.E4M3.F32.PACK_AB_MERGE_C R77, R77, R82, RZ ;  /* 0x000000524d4d723e */ /* 0x000fe200048070ff */
        /* <DEDUP_REMOVED lines=15> */
[----:B------:R-:W-:Y:S02]  /*66d0*/  F2FP.SATFINITE.E4M3.F32.PACK_AB_MERGE_C R46, R51, R72, R77 ;  /* 0x00000048332e723e */ /* 0x000fe4000480704d */
[----:B------:R-:W-:-:S07]  /*66e0*/  F2FP.SATFINITE.E4M3.F32.PACK_AB_MERGE_C R47, R76, R79, R74 ;  /* 0x0000004f4c2f723e */ /* 0x000fce000480704a */
.L_x_2260:
[----:B------:R-:W-:Y:S05]  /*66f0*/  BSYNC B2 ;  /* 0x0000000000027941 */ /* 0x000fea0003800000 */
.L_x_2259:
[----:B--2---:R1:W-:Y:S02]  /*6700*/  STG.E.128 desc[UR54][R48.64], R44 ;  /* 0x0000002c30007986 */ /* 0x0043e4000c101d36 */
.L_x_2258:
[----:B------:R-:W-:Y:S05]  /*6710*/  BSYNC B1 ;  /* 0x0000000000017941 */ /* 0x000fea0003800000 */
.L_x_2257:
        /* <DEDUP_REMOVED lines=8> */
[----:B------:R-:W-:Y:S01]  /*67a0*/  SHF.R.U32.HI R50, RZ, 0x8, R71 ;  /* 0x00000008ff327819 */ /* 0x000fe20000011647 */
[----:B--2---:R-:W-:Y:S01]  /*67b0*/  IMAD.MOV.U32 R68, RZ, RZ, R47 ;  /* 0x000000ffff447224 */ /* 0x004fe200078e002f */
[--C-:B------:R-:W-:Y:S01]  /*67c0*/  SHF.R.U32.HI R72, RZ, 0x8, R69.reuse ;  /* 0x00000008ff487819 */ /* 0x100fe20000011645 */
[----:B------:R-:W-:Y:S01]  /*67d0*/  IMAD.MOV.U32 R51, RZ, RZ, R46 ;  /* 0x000000ffff337224 */ /* 0x000fe200078e002e */
[----:B------:R-:W-:Y:S01]  /*67e0*/  SHF.R.U32.HI R74, RZ, 0x10, R69 ;  /* 0x00000010ff4a7819 */ /* 0x000fe20000011645 */
[----:B------:R-:W-:Y:S01]  /*67f0*/  IMAD.SHL.U32 R47, R50, 0x100, RZ ;  /* 0x00000100322f7824 */ /* 0x000fe200078e00ff */
[----:B------:R-:W-:Y:S02]  /*6800*/  LOP3.LUT R69, R69, 0xff0000ff, RZ, 0xc0, !PT ;  /* 0xff0000ff45457812 */ /* 0x000fe400078ec0ff */
[----:B------:R-:W-:Y:S02]  /*6810*/  SHF.R.U32.HI R73, RZ, 0x10, R71 ;  /* 0x00000010ff497819 */ /* 0x000fe40000011647 */
[----:B------:R-:W-:-:S02]  /*6820*/  SHF.L.U32 R46, R72, 0x8, RZ ;  /* 0x00000008482e7819 */ /* 0x000fc400000006ff */
        /* <DEDUP_REMOVED lines=96> */
.L_x_2264:
[----:B------:R-:W-:Y:S05]  /*6e30*/  BSYNC B2 ;  /* 0x0000000000027941 */ /* 0x000fea0003800000 */
.L_x_2263:
[----:B--2---:R1:W-:Y:S02]  /*6e40*/  STG.E.128 desc[UR54][R48.64+0x20], R44 ;  /* 0x0000202c30007986 */ /* 0x0043e4000c101d36 */
.L_x_2262:
[----:B------:R-:W-:Y:S05]  /*6e50*/  BSYNC B1 ;  /* 0x0000000000017941 */ /* 0x000fea0003800000 */
.L_x_2261:
        /* <DEDUP_REMOVED lines=10> */
[--C-:B------:R-:W-:Y:S02]  /*6f00*/  SHF.R.U32.HI R66, RZ, 0x8, R67.reuse ;  /* 0x00000008ff427819 */ /* 0x100fe40000011643 */
[----:B------:R-:W-:Y:S01]  /*6f10*/  SHF.R.U32.HI R68, RZ, 0x10, R67 ;  /* 0x00000010ff447819 */ /* 0x000fe20000011643 */
[----:B------:R-:W-:Y:S01]  /*6f20*/  IMAD.SHL.U32 R47, R70, 0x100, RZ ;  /* 0x00000100462f7824 */ /* 0x000fe200078e00ff */
[----:B------:R-:W-:Y:S01]  /*6f30*/  MOV R51, R46 ;  /* 0x0000002e00337202 */ /* 0x000fe20000000f00 */
[----:B------:R-:W-:Y:S01]  /*6f40*/  IMAD.SHL.U32 R46, R66, 0x100, RZ ;  /* 0x00000100422e7824 */ /* 0x000fe200078e00ff */
[----:B------:R-:W-:Y:S01]  /*6f50*/  LOP3.LUT R50, R65, 0xff0000ff, RZ, 0xc0, !PT ;  /* 0xff0000ff41327812 */ /* 0x000fe200078ec0ff */
[----:B------:R-:W-:Y:S01]  /*6f60*/  IMAD.U32 R68, R68, 0x10000, RZ ;  /* 0x0001000044447824 */ /* 0x000fe200078e00ff */
[----:B------:R-:W-:-:S02]  /*6f70*/  SHF.R.U32.HI R69, RZ, 0x10, R65 ;  /* 0x00000010ff457819 */ /* 0x000fc40000011641 */
[----:B------:R-:W-:Y:S02]  /*6f80*/  LOP3.LUT R65, R67, 0xff0000ff, RZ, 0xc0, !PT ;  /* 0xff0000ff43417812 */ /* 0x000fe400078ec0ff */
        /* <DEDUP_REMOVED lines=94> */
.L_x_2268:
[----:B------:R-:W-:Y:S05]  /*7570*/  BSYNC B2 ;  /* 0x0000000000027941 */ /* 0x000fea0003800000 */
.L_x_2267:
[----:B--2---:R1:W-:Y:S02]  /*7580*/  STG.E.128 desc[UR54][R48.64+0x40], R44 ;  /* 0x0000402c30007986 */ /* 0x0043e4000c101d36 */
.L_x_2266:
[----:B------:R-:W-:Y:S05]  /*7590*/  BSYNC B1 ;  /* 0x0000000000017941 */ /* 0x000fea0003800000 */
.L_x_2265:
        /* <DEDUP_REMOVED lines=10> */
[----:B------:R-:W-:Y:S02]  /*7640*/  SHF.R.U32.HI R50, RZ, 0x8, R63 ;  /* 0x00000008ff327819 */ /* 0x000fe4000001163f */
[----:B------:R-:W-:Y:S01]  /*7650*/  SHF.R.U32.HI R66, RZ, 0x10, R61 ;  /* 0x00000010ff427819 */ /* 0x000fe2000001163d */
[----:B------:R-:W-:Y:S01]  /*7660*/  IMAD.SHL.U32 R46, R64, 0x100, RZ ;  /* 0x00000100402e7824 */ /* 0x000fe200078e00ff */
[----:B------:R-:W-:Y:S01]  /*7670*/  MOV R60, R47 ;  /* 0x0000002f003c7202 */ /* 0x000fe20000000f00 */
        /* <DEDUP_REMOVED lines=99> */
.L_x_2272:
[----:B------:R-:W-:Y:S05]  /*7cb0*/  BSYNC B2 ;  /* 0x0000000000027941 */ /* 0x000fea0003800000 */
.L_x_2271:
[----:B--2---:R1:W-:Y:S02]  /*7cc0*/  STG.E.128 desc[UR54][R48.64+0x60], R44 ;  /* 0x0000602c30007986 */ /* 0x0043e4000c101d36 */
.L_x_2270:
[----:B------:R-:W-:Y:S05]  /*7cd0*/  BSYNC B1 ;  /* 0x0000000000017941 */ /* 0x000fea0003800000 */
.L_x_2269:
[----:B------:R-:W-:Y:S01]  /*7ce0*/  ISETP.NE.AND P3, PT, R37, RZ, PT ;  /* 0x000000ff2500720c */ /* 0x000fe20003f65270 */
[----:B------:R-:W-:-:S12]  /*7cf0*/  BSSY B1, `(.L_x_2273) ;  /* 0x0000072000017945 */ /* 0x000fd80003800000 */
[----:B------:R-:W-:Y:S05]  /*7d00*/  @!P3 BRA `(.L_x_2274) ;  /* 0x0000000400c0b947 */ /* 0x000fea0003800000 */
[----:B-1234-:R1:W2:Y:S01]  /*7d10*/  LDS.128 R44, [R39+0x2b200] ;  /* 0x02b20000272c7984 */ /* 0x01e2a20000000c00 */
[----:B------:R-:W-:Y:S01]  /*7d20*/  IADD3 R51, R19, 0x40, RZ ;  /* 0x0000004013337810 */ /* 0x000fe20007ffe0ff */
[----:B------:R-:W-:Y:S03]  /*7d30*/  BSSY B2, `(.L_x_2275) ;  /* 0x000006c000027945 */ /* 0x000fe60003800000 */
        /* <DEDUP_REMOVED lines=8> */
[----:B------:R-:W-:Y:S01]  /*7dc0*/  LOP3.LUT R50, R57, 0xff0000ff, RZ, 0xc0, !PT ;  /* 0xff0000ff39327812 */ /* 0x000fe200078ec0ff */
[----:B------:R-:W-:Y:S01]  /*7dd0*/  IMAD.SHL.U32 R46, R58, 0x100, RZ ;  /* 0x000001003a2e7824 */ /* 0x000fe200078e00ff */
[----:B------:R-:W-:Y:S01]  /*7de0*/  SHF.R.U32.HI R61, RZ, 0x10, R57 ;  /* 0x00000010ff3d7819 */ /* 0x000fe20000011639 */
[----:B------:R-:W-:Y:S01]  /*7df0*/  IMAD.U32 R60, R60, 0x10000, RZ ;  /* 0x000100003c3c7824 */ /* 0x000fe200078e00ff */
[----:B------:R-:W-:-:S02]  /*7e00*/  LOP3.LUT R57, R59, 0xff0000ff, RZ, 0xc0, !PT ;  /* 0xff0000ff3b397812 */ /* 0x000fc400078ec0ff */
        /* <DEDUP_REMOVED lines=92> */
[----:B------:R-:W-:Y:S02]  /*83d0*/  F2FP.SATFINITE.E4M3.F32.PACK_AB_MERGE_C R44, R136, R63, R68 ;  /* 0x0000003f882c723e */ /* 0x000fe40004807044 */
[----:B------:R-:W-:-:S07]  /*83e0*/  MOV R46, R60 ;  /* 0x0000003c002e7202 */ /* 0x000fce0000000f00 */
.L_x_2276:
[----:B------:R-:W-:Y:S05]  /*83f0*/  BSYNC B2 ;  /* 0x0000000000027941 */ /* 0x000fea0003800000 */
.L_x_2275:
[----:B--2---:R1:W-:Y:S02]  /*8400*/  STG.E.128 desc[UR54][R48.64+0x80], R44 ;  /* 0x0000802c30007986 */ /* 0x0043e4000c101d36 */
.L_x_2274:
[----:B------:R-:W-:Y:S05]  /*8410*/  BSYNC B1 ;  /* 0x0000000000017941 */ /* 0x000fea0003800000 */
.L_x_2273:
[----:B------:R-:W-:-:S13]  /*8420*/  ISETP.NE.AND P3, PT, R38, RZ, PT ;  /* 0x000000ff2600720c */ /* 0x000fda0003f65270 */
        /* <DEDUP_REMOVED lines=8> */
[----:B------:R-:W-:Y:S01]  /*84b0*/  SHF.R.U32.HI R50, RZ, 0x8, R55 ;  /* 0x00000008ff327819 */ /* 0x000fe20000011637 */
[----:B------:R-:W-:Y:S01]  /*84c0*/  IMAD.MOV.U32 R51, RZ, RZ, R46 ;  /* 0x000000ffff337224 */ /* 0x000fe200078e002e */
[----:B------:R-:W-:Y:S01]  /*84d0*/  SHF.R.U32.HI R58, RZ, 0x10, R53 ;  /* 0x00000010ff3a7819 */ /* 0x000fe20000011635 */
[----:B------:R-:W-:Y:S01]  /*84e0*/  IMAD.SHL.U32 R46, R56, 0x100, RZ ;  /* 0x00000100382e7824 */ /* 0x000fe200078e00ff */
[----:B------:R-:W-:Y:S01]  /*84f0*/  LOP3.LUT R53, R53, 0xff0000ff, RZ, 0xc0, !PT ;  /* 0xff0000ff35357812 */ /* 0x000fe200078ec0ff */
[----:B------:R-:W-:Y:S01]  /*8500*/  IMAD.SHL.U32 R47, R50, 0x100, RZ ;  /* 0x00000100322f7824 */ /* 0x000fe200078e00ff */
[----:B------:R-:W-:Y:S02]  /*8510*/  LOP3.LUT R54, R55, 0xff0000ff, RZ, 0xc0, !PT ;  /* 0xff0000ff37367812 */ /* 0x000fe400078ec0ff */
[----:B------:R-:W-:-:S02]  /*8520*/  SHF.R.U32.HI R57, RZ, 0x10, R55 ;  /* 0x00000010ff397819 */ /* 0x000fc40000011637 */
[----:B------:R-:W-:Y:S02]  /*8530*/  LOP3.LUT R50, R53, 0xff00, R46, 0xf8, !PT ;  /* 0x0000ff0035327812 */ /* 0x000fe400078ef82e */
[----:B------:R-:W-:Y:S01]  /*8540*/  LOP3.LUT R56, R54, 0xff00, R47, 0xf8, !PT ;  /* 0x0000ff0036387812 */ /* 0x000fe200078ef82f */
[----:B------:R-:W-:Y:S01]  /*8550*/  IMAD.U32 R47, R58, 0x10000, RZ ;  /* 0x000100003a2f7824 */ /* 0x000fe200078e00ff */
        /* <DEDUP_REMOVED lines=92> */
.L_x_2278:
[----:B------:R-:W-:Y:S05]  /*8b20*/  BSYNC B1 ;  /* 0x0000000000017941 */ /* 0x000fea0003800000 */
.L_x_2277:
[----:B--2---:R1:W-:Y:S01]  /*8b30*/  STG.E.128 desc[UR54][R48.64+0xa0], R44 ;  /* 0x0000a02c30007986 */ /* 0x0043e2000c101d36 */
[----:B------:R-:W-:Y:S05]  /*8b40*/  BRA `(.L_x_2256) ;  /* 0x0000006800687947 */ /* 0x000fea0003800000 */
.L_x_2224:
        /* <DEDUP_REMOVED lines=54> */
.L_x_2280:
[----:B------:R-:W-:Y:S05]  /*8eb0*/  BSYNC B1 ;  /* 0x0000000000017941 */ /* 0x000fea0003800000 */
.L_x_2279:
        /* <DEDUP_REMOVED lines=37> */
.L_x_2282:
[----:B------:R-:W-:Y:S05]  /*9110*/  BSYNC B1 ;  /* 0x0000000000017941 */ /* 0x000fea0003800000 */
.L_x_2281:
        /* <DEDUP_REMOVED lines=26> */
.L_x_2283:
[----:B0-----:R-:W-:Y:S01]  /*92c0*/  IMAD R42, R17, 0x8, R16 ;  /* 0x00000008112a7824 */ /* 0x001fe200078e0210 */
[----:B------:R-:W-:Y:S01]  /*92d0*/  SHF.L.U32 R43, R223, 0x1f, RZ ;  /* 0x0000001fdf2b7819 */ /* 0x000fe200000006ff */
[----:B------:R-:W0:Y:S01]  /*92e0*/  LDC R151, c[0x0][0x2e4] ;  /* 0x0000b900ff977b82 */ /* 0x000e220000000800 */
[----:B------:R-:W-:Y:S02]  /*92f0*/  BSSY B1, `(.L_x_2284) ;  /* 0x0000004000017945 */ /* 0x000fe40003800000 */
[----:B------:R-:W1:Y:S05]  /*9300*/  SYNCS.PHASECHK.TRANS64.TRYWAIT P5, [R42+URZ+0x33490], R43 ;  /* 0x0334902b2a0075a7 */ /* 0x000e6a00080a017f */
[----:B------:R-:W2:Y:S01]  /*9310*/  LDC.64 R136, c[0x0][0x2f0] ;  /* 0x0000bc00ff887b82 */ /* 0x000ea20000000a00 */
[----:B-1----:R-:W-:Y:S05]  /*9320*/  @!P5 BRA `(.L_x_2285) ;  /* 0x0000023c00b8d947 */ /* 0x002fea0003800000 */
.L_x_2555:
[----:B------:R-:W-:Y:S05]  /*9330*/  BSYNC B1 ;  /* 0x0000000000017941 */ /* 0x000fea0003800000 */
.L_x_2284:
[----:B------:R-:W-:Y:S01]  /*9340*/  BSSY B1, `(.L_x_2286) ;  /* 0x00002ed000017945 */ /* 0x000fe20003800000 */
[----:B0-----:R-:W-:Y:S01]  /*9350*/  IADD3 R153, -R122, R151, RZ ;  /* 0x000000977a997210 */ /* 0x001fe20007ffe1ff */
[----:B------:R-:W-:Y:S02]  /*9360*/  IMAD.MOV.U32 R139, RZ, RZ, R99 ;  /* 0x000000ffff8b7224 */ /* 0x000fe400078e0063 */
[----:B------:R-:W-:Y:S05]  /*9370*/  @P4 BRA `(.L_x_2287) ;  /* 0x0000002c00a44947 */ /* 0x000fea0003800000 */
[----:B------:R-:W-:Y:S01]  /*9380*/  ISETP.NE.AND P4, PT, R33, RZ, PT ;  /* 0x000000ff2100720c */ /* 0x000fe20003f85270 */
[-C--:B--2---:R-:W-:Y:S01]  /*9390*/  IMAD.WIDE.U32 R140, R23, R136.reuse, R138 ;  /* 0x00000088178c7225 */ /* 0x084fe200078e008a */
[----:B------:R-:W-:Y:S01]  /*93a0*/  SHF.R.S32.HI R92, RZ, 0x1f, R23 ;  /* 0x0000001fff5c7819 */ /* 0x000fe20000011417 */
[----:B------:R-:W-:Y:S04]  /*93b0*/  BSSY B2, `(.L_x_2288) ;  /* 0x00000f5000027945 */ /* 0x000fe80003800000 */
[----:B------:R-:W-:-:S04]  /*93c0*/  IMAD R92, R92, R136, RZ ;  /* 0x000000885c5c7224 */ /* 0x000fc800078e02ff */
[----:B------:R-:W-:-:S04]  /*93d0*/  IMAD R167, R23, R137, R92 ;  /* 0x0000008917a77224 */ /* 0x000fc800078e025c */
[----:B------:R-:W-:Y:S01]  /*93e0*/  IMAD.IADD R167, R167, 0x1, R141 ;  /* 0x00000001a7a77824 */ /* 0x000fe200078e028d */
[----:B------:R-:W-:Y:S06]  /*93f0*/  @!P4 BRA `(.L_x_2289) ;  /* 0x0000000c00c0c947 */ /* 0x000fec0003800000 */
        /* <DEDUP_REMOVED lines=21> */
[----:B------:R-:W2:Y:S01]  /*9550*/  LDS.128 R96, [R96+0x24200] ;  /* 0x0242000060607984 */ /* 0x000ea20000000c00 */
[----:B------:R-:W-:Y:S05]  /*9560*/  @P4 BRA `(.L_x_2291) ;  /* 0x0000000c00384947 */ /* 0x000fea0003800000 */
[----:B------:R-:W-:Y:S02]  /*9570*/  F2FP.F16.E4M3.UNPACK_B R180, R177.H1 ;  /* 0x000000b1ffb4723e */ /* 0x000fe400030006ff */
[----:B--2---:R-:W-:Y:S02]  /*9580*/  F2FP.F16.E4M3.UNPACK_B R46, R96.H1 ;  /* 0x00000060ff2e723e */ /* 0x004fe400030006ff */
[----:B0-----:R-:W-:Y:S01]  /*9590*/  F2FP.F16.E4M3.UNPACK_B R44, R92.H1 ;  /* 0x0000005cff2c723e */ /* 0x001fe200030006ff */
[----:B------:R-:W-:Y:S01]  /*95a0*/  HADD2.F32 R183, -RZ, R180.H0_H0 ;  /* 0x200000b4ffb77230 */ /* 0x000fe20000004100 */
[----:B------:R-:W-:Y:S01]  /*95b0*/  F2FP.F16.E4M3.UNPACK_B R179, R178.H1 ;  /* 0x000000b2ffb3723e */ /* 0x000fe200030006ff */
[----:B------:R-:W-:Y:S01]  /*95c0*/  HADD2.F32 R56, -RZ, R46.H0_H0 ;  /* 0x2000002eff387230 */ /* 0x000fe20000004100 */
[----:B------:R-:W-:Y:S01]  /*95d0*/  F2FP.F16.E4M3.UNPACK_B R96, R96 ;  /* 0x00000060ff60723e */ /* 0x000fe200020006ff */
[----:B------:R-:W-:Y:S01]  /*95e0*/  HADD2.F32 R58, -RZ, R44.H0_H0 ;  /* 0x2000002cff3a7230 */ /* 0x000fe20000004100 */
[----:B------:R-:W-:Y:S01]  /*95f0*/  LOP3.LUT R184, R59, 0xff0000ff, RZ, 0xc0, !PT ;  /* 0xff0000ff3bb87812 */ /* 0x000fe200078ec0ff */
        /* <DEDUP_REMOVED lines=8> */
[----:B------:R-:W-:Y:S01]  /*9680*/  HADD2.F32 R181, -RZ, R180.H1_H1 ;  /* 0x300000b4ffb57230 */ /* 0x000fe20000004100 */
[----:B------:R-:W-:-:S02]  /*9690*/  F2FP.F16.E4M3.UNPACK_B R180, R177 ;  /* 0x000000b1ffb4723e */ /* 0x000fc400020006ff */
[----:B------:R-:W-:Y:S02]  /*96a0*/  LOP3.LUT R188, R45, 0xff0000ff, RZ, 0xc0, !PT ;  /* 0xff0000ff2dbc7812 */ /* 0x000fe400078ec0ff */
[-C--:B------:R-:W-:Y:S01]  /*96b0*/  FMUL.FTZ R185, R44, R181.reuse ;  /* 0x000000b52cb97220 */ /* 0x080fe20000410000 */
[C---:B------:R-:W-:Y:S01]  /*96c0*/  FMUL.FTZ R187, R46.reuse, R181 ;  /* 0x000000b52ebb7220 */ /* 0x040fe20000410000 */
[----:B------:R-:W-:Y:S02]  /*96d0*/  SHF.R.U32.HI R186, RZ, 0x8, R47 ;  /* 0x00000008ffba7819 */ /* 0x000fe4000001162f */
[-C--:B------:R-:W-:Y:S01]  /*96e0*/  FFMA.FTZ R185, R46, R179.reuse, R185 ;  /* 0x000000b32eb97223 */ /* 0x080fe200000100b9 */
[----:B------:R-:W-:Y:S01]  /*96f0*/  F2FP.F16.E4M3.UNPACK_B R46, R92 ;  /* 0x0000005cff2e723e */ /* 0x000fe200020006ff */
[----:B------:R-:W-:Y:S01]  /*9700*/  FFMA.FTZ R187, R44, R179, -R187 ;  /* 0x000000b32cbb7223 */ /* 0x000fe200000108bb */
[----:B------:R-:W-:Y:S01]  /*9710*/  F2FP.F16.E4M3.UNPACK_B R92, R178 ;  /* 0x000000b2ff5c723e */ /* 0x000fe200020006ff */
[----:B------:R-:W-:Y:S01]  /*9720*/  HADD2.F32 R178, -RZ, R180.H0_H0 ;  /* 0x200000b4ffb27230 */ /* 0x000fe20000004100 */
[----:B------:R-:W-:Y:S01]  /*9730*/  F2FP.SATFINITE.E4M3.F32.PACK_AB_MERGE_C R56, R185, R56, RZ ;  /* 0x00000038b938723e */ /* 0x000fe200048070ff */
[----:B------:R-:W-:Y:S01]  /*9740*/  HADD2.F32 R44, -RZ, R96.H0_H0 ;  /* 0x20000060ff2c7230 */ /* 0x000fe20000004100 */
[----:B------:R-:W-:Y:S01]  /*9750*/  F2FP.SATFINITE.E4M3.F32.PACK_AB_MERGE_C R58, R187, R58, RZ ;  /* 0x0000003abb3a723e */ /* 0x000fe200048070ff */
[----:B------:R-:W-:-:S02]  /*9760*/  HADD2.F32 R179, -RZ, R46.H0_H0 ;  /* 0x2000002effb37230 */ /* 0x000fc40000004100 */
[----:B------:R-:W-:Y:S02]  /*9770*/  HADD2.F32 R177, -RZ, R92.H0_H0 ;  /* 0x2000005cffb17230 */ /* 0x000fe40000004100 */
[CC--:B------:R-:W-:Y:S01]  /*9780*/  FMUL.FTZ R182, R44.reuse, R178.reuse ;  /* 0x000000b22cb67220 */ /* 0x0c0fe20000410000 */
[----:B------:R-:W-:Y:S02]  /*9790*/  HADD2.F32 R180, -RZ, R180.H1_H1 ;  /* 0x300000b4ffb47230 */ /* 0x000fe40000004100 */
[C---:B------:R-:W-:Y:S01]  /*97a0*/  FMUL.FTZ R181, R179.reuse, R178 ;  /* 0x000000b2b3b57220 */ /* 0x040fe20000410000 */
[----:B------:R-:W-:Y:S02]  /*97b0*/  HADD2.F32 R46, -RZ, R46.H1_H1 ;  /* 0x3000002eff2e7230 */ /* 0x000fe40000004100 */
[-C--:B------:R-:W-:Y:S01]  /*97c0*/  FFMA.FTZ R179, R179, R177.reuse, -R182 ;  /* 0x000000b1b3b37223 */ /* 0x080fe200000108b6 */
[----:B------:R-:W-:Y:S02]  /*97d0*/  HADD2.F32 R92, -RZ, R92.H1_H1 ;  /* 0x3000005cff5c7230 */ /* 0x000fe40000004100 */
[----:B------:R-:W-:Y:S01]  /*97e0*/  FFMA.FTZ R44, R44, R177, R181 ;  /* 0x000000b12c2c7223 */ /* 0x000fe200000100b5 */
[----:B------:R-:W-:Y:S01]  /*97f0*/  HADD2.F32 R177, -RZ, R96.H1_H1 ;  /* 0x30000060ffb17230 */ /* 0x000fe20000004100 */
[----:B------:R-:W-:Y:S01]  /*9800*/  F2FP.F16.E4M3.UNPACK_B R182, R172.H1 ;  /* 0x000000acffb6723e */ /* 0x000fe200030006ff */
[----:B------:R-:W-:Y:S01]  /*9810*/  IMAD.SHL.U32 R186, R186, 0x100, RZ ;  /* 0x00000100baba7824 */ /* 0x000fe200078e00ff */
[----:B------:R-:W-:-:S02]  /*9820*/  F2FP.F16.E4M3.UNPACK_B R178, R176.H1 ;  /* 0x000000b0ffb2723e */ /* 0x000fc400030006ff */
[CC--:B------:R-:W-:Y:S01]  /*9830*/  FMUL.FTZ R181, R177.reuse, R180.reuse ;  /* 0x000000b4b1b57220 */ /* 0x0c0fe20000410000 */
[C---:B------:R-:W-:Y:S01]  /*9840*/  FMUL.FTZ R180, R46.reuse, R180 ;  /* 0x000000b42eb47220 */ /* 0x040fe20000410000 */
[----:B------:R-:W-:Y:S01]  /*9850*/  HADD2.F32 R189, -RZ, R182.H0_H0 ;  /* 0x200000b6ffbd7230 */ /* 0x000fe20000004100 */
[----:B------:R-:W-:Y:S01]  /*9860*/  F2FP.F16.E4M3.UNPACK_B R172, R172 ;  /* 0x000000acffac723e */ /* 0x000fe200020006ff */
[-C--:B------:R-:W-:Y:S01]  /*9870*/  FFMA.FTZ R96, R46, R92.reuse, -R181 ;  /* 0x0000005c2e607223 */ /* 0x080fe200000108b5 */
[----:B------:R-:W-:Y:S01]  /*9880*/  FFMA.FTZ R177, R177, R92, R180 ;  /* 0x0000005cb1b17223 */ /* 0x000fe200000100b4 */
[----:B------:R-:W-:Y:S01]  /*9890*/  F2FP.F16.E4M3.UNPACK_B R181, R98.H1 ;  /* 0x00000062ffb5723e */ /* 0x000fe200030006ff */
[----:B------:R-:W-:Y:S01]  /*98a0*/  HADD2.F32 R183, -RZ, R178.H0_H0 ;  /* 0x200000b2ffb77230 */ /* 0x000fe20000004100 */
[-C--:B------:R-:W-:Y:S01]  /*98b0*/  F2FP.F16.E4M3.UNPACK_B R180, R94.reuse.H1 ;  /* 0x0000005effb4723e */ /* 0x080fe200030006ff */
[----:B------:R-:W-:Y:S01]  /*98c0*/  HADD2.F32 R182, -RZ, R182.H1_H1 ;  /* 0x300000b6ffb67230 */ /* 0x000fe20000004100 */
[----:B------:R-:W-:Y:S01]  /*98d0*/  F2FP.F16.E4M3.UNPACK_B R94, R94 ;  /* 0x0000005eff5e723e */ /* 0x000fe200020006ff */
[----:B------:R-:W-:-:S02]  /*98e0*/  HADD2.F32 R46, -RZ, R181.H0_H0 ;  /* 0x200000b5ff2e7230 */ /* 0x000fc40000004100 */
[--C-:B------:R-:W-:Y:S02]  /*98f0*/  HADD2.F32 R92, -RZ, R180.reuse.H0_H0 ;  /* 0x200000b4ff5c7230 */ /* 0x100fe40000004100 */
[----:B------:R-:W-:Y:S02]  /*9900*/  HADD2.F32 R181, -RZ, R181.H1_H1 ;  /* 0x300000b5ffb57230 */ /* 0x000fe40000004100 */
[-C--:B------:R-:W-:Y:S01]  /*9910*/  FMUL.FTZ R191, R46, R189.reuse ;  /* 0x000000bd2ebf7220 */ /* 0x080fe20000410000 */
[----:B------:R-:W-:Y:S02]  /*9920*/  HADD2.F32 R180, -RZ, R180.H1_H1 ;  /* 0x300000b4ffb47230 */ /* 0x000fe40000004100 */
[C---:B------:R-:W-:Y:S01]  /*9930*/  FMUL.FTZ R189, R92.reuse, R189 ;  /* 0x000000bd5cbd7220 */ /* 0x040fe20000410000 */
[----:B------:R-:W-:Y:S02]  /*9940*/  HADD2.F32 R178, -RZ, R178.H1_H1 ;  /* 0x300000b2ffb27230 */ /* 0x000fe40000004100 */
[----:B------:R-:W-:Y:S01]  /*9950*/  FFMA.FTZ R92, R92, R183, -R191 ;  /* 0x000000b75c5c7223 */ /* 0x000fe200000108bf */
[----:B------:R-:W-:-:S02]  /*9960*/  HADD2.F32 R195, -RZ, R172.H1_H1 ;  /* 0x300000acffc37230 */ /* 0x000fc40000004100 */
[----:B------:R-:W-:Y:S01]  /*9970*/  FFMA.FTZ R46, R46, R183, R189 ;  /* 0x000000b72e2e7223 */ /* 0x000fe200000100bd */
[CC--:B------:R-:W-:Y:S01]  /*9980*/  FMUL.FTZ R183, R181.reuse, R182.reuse ;  /* 0x000000b6b5b77220 */ /* 0x0c0fe20000410000 */
[C---:B------:R-:W-:Y:S01]  /*9990*/  FMUL.FTZ R182, R180.reuse, R182 ;  /* 0x000000b6b4b67220 */ /* 0x040fe20000410000 */
[----:B------:R-:W-:Y:S02]  /*99a0*/  HADD2.F32 R189, -RZ, R94.H0_H0 ;  /* 0x2000005effbd7230 */ /* 0x000fe40000004100 */
[-C--:B------:R-:W-:Y:S01]  /*99b0*/  FFMA.FTZ R183, R180, R178.reuse, -R183 ;  /* 0x000000b2b4b77223 */ /* 0x080fe200000108b7 */
[----:B------:R-:W-:Y:S01]  /*99c0*/  FFMA.FTZ R181, R181, R178, R182 ;  /* 0x000000b2b5b57223 */ /* 0x000fe200000100b6 */
[----:B------:R-:W-:Y:S01]  /*99d0*/  F2FP.F16.E4M3.UNPACK_B R178, R98 ;  /* 0x00000062ffb2723e */ /* 0x000fe200020006ff */
[----:B------:R-:W-:Y:S01]  /*99e0*/  HADD2.F32 R180, -RZ, R172.H0_H0 ;  /* 0x200000acffb47230 */ /* 0x000fe20000004100 */
[----:B------:R-:W-:Y:S01]  /*99f0*/  F2FP.F16.E4M3.UNPACK_B R98, R176 ;  /* 0x000000b0ff62723e */ /* 0x000fe200020006ff */
[----:B------:R-:W-:Y:S01]  /*9a00*/  HADD2.F32 R94, -RZ, R94.H1_H1 ;  /* 0x3000005eff5e7230 */ /* 0x000fe20000004100 */
[----:B------:R-:W-:Y:S01]  /*9a10*/  SHF.R.U32.HI R172, RZ, 0x8, R57 ;  /* 0x00000008ffac7819 */ /* 0x000fe20000011639 */
[----:B------:R-:W-:Y:S01]  /*9a20*/  HADD2.F32 R191, -RZ, R178.H0_H0 ;  /* 0x200000b2ffbf7230 */ /* 0x000fe20000004100 */
[----:B------:R-:W-:Y:S01]  /*9a30*/  F2FP.SATFINITE.E4M3.F32.PACK_AB_MERGE_C R183, R183, R92, RZ ;  /* 0x0000005cb7b7723e */ /* 0x000fe200048070ff */
[----:B------:R-:W-:Y:S01]  /*9a40*/  HADD2.F32 R176, -RZ, R98.H0_H0 ;  /* 0x20000062ffb07230 */ /* 0x000fe20000004100 */
[----:B------:R-:W-:Y:S01]  /*9a50*/  SHF.L.U32 R172, R172, 0x8, RZ ;  /* 0x00000008acac7819 */ /* 0x000fe200000006ff */
[----:B------:R-:W-:-:S02]  /*9a60*/  HADD2.F32 R178, -RZ, R178.H1_H1 ;  /* 0x300000b2ffb27230 */ /* 0x000fc40000004100 */
[-C--:B------:R-:W-:Y:S01]  /*9a70*/  FMUL.FTZ R182, R191, R180.reuse ;  /* 0x000000b4bfb67220 */ /* 0x080fe20000410000 */
[----:B------:R-:W-:Y:S01]  /*9a80*/  FMUL.FTZ R180, R189, R180 ;  /* 0x000000b4bdb47220 */ /* 0x000fe20000410000 */
[----:B------:R-:W-:Y:S01]  /*9a90*/  HADD2.F32 R193, -RZ, R98.H1_H1 ;  /* 0x30000062ffc17230 */ /* 0x000fe20000004100 */
[----:B------:R-:W-:Y:S01]  /*9aa0*/  F2FP.SATFINITE.E4M3.F32.PACK_AB_MERGE_C R181, R181, R46, RZ ;  /* 0x0000002eb5b5723e */ /* 0x000fe200048070ff */
[-C--:B------:R-:W-:Y:S01]  /*9ab0*/  FFMA.FTZ R189, R189, R176.reuse, -R182 ;  /* 0x000000b0bdbd7223 */ /* 0x080fe200000108b6 */
[----:B------:R-:W-:Y:S01]  /*9ac0*/  FFMA.FTZ R191, R191, R176, R180 ;  /* 0x000000b0bfbf7223 */ /* 0x000fe200000100b4 */
[----:B------:R-:W-:Y:S01]  /*9ad0*/  SHF.R.U32.HI R176, RZ, 0x10, R57 ;  /* 0x00000010ffb07819 */ /* 0x000fe20000011639 */
[-C--:B------:R-:W-:Y:S01]  /*9ae0*/  FMUL.FTZ R197, R178, R195.reuse ;  /* 0x000000c3b2c57220 */ /* 0x080fe20000410000 */
[----:B------:R-:W-:Y:S01]  /*9af0*/  LOP3.LUT R57, R57, 0xff0000ff, RZ, 0xc0, !PT ;  /* 0xff0000ff39397812 */ /* 0x000fe200078ec0ff */
[C---:B------:R-:W-:Y:S01]  /*9b00*/  FMUL.FTZ R195, R94.reuse, R195 ;  /* 0x000000c35ec37220 */ /* 0x040fe20000410000 */
[----:B------:R-:W-:Y:S01]  /*9b10*/  SHF.R.U32.HI R182, RZ, 0x8, R45 ;  /* 0x00000008ffb67819 */ /* 0x000fe2000001162d */
[-C--:B------:R-:W-:Y:S01]  /*9b20*/  FFMA.FTZ R98, R94, R193.reuse, -R197 ;  /* 0x000000c15e627223 */ /* 0x080fe200000108c5 */
[----:B------:R-:W-:Y:S01]  /*9b30*/  LOP3.LUT R172, R57, 0xff00, R172, 0xf8, !PT ;  /* 0x0000ff0039ac7812 */ /* 0x000fe200078ef8ac */
[----:B------:R-:W-:Y:S01]  /*9b40*/  FFMA.FTZ R94, R178, R193, R195 ;  /* 0x000000c1b25e7223 */ /* 0x000fe200000100c3 */
[--C-:B------:R-:W-:Y:S01]  /*9b50*/  SHF.R.U32.HI R178, RZ, 0x10, R59.reuse ;  /* 0x00000010ffb27819 */ /* 0x100fe2000001163b */
[----:B------:R-:W-:Y:S01]  /*9b60*/  IMAD.SHL.U32 R57, R182, 0x100, RZ ;  /* 0x00000100b6397824 */ /* 0x000fe200078e00ff */
[----:B------:R-:W-:-:S02]  /*9b70*/  SHF.R.U32.HI R180, RZ, 0x8, R59 ;  /* 0x00000008ffb47819 */ /* 0x000fc4000001163b */
[----:B------:R-:W-:Y:S02]  /*9b80*/  SHF.R.U32.HI R59, RZ, 0x10, R45 ;  /* 0x00000010ff3b7819 */ /* 0x000fe4000001162d */
[----:B------:R-:W-:Y:S01]  /*9b90*/  LOP3.LUT R188, R188, 0xff00, R57, 0xf8, !PT ;  /* 0x0000ff00bcbc7812 */ /* 0x000fe200078ef839 */
[----:B------:R-:W-:Y:S01]  /*9ba0*/  IMAD.U32 R57, R176, 0x10000, RZ ;  /* 0x00010000b0397824 */ /* 0x000fe200078e00ff */
[----:B------:R-:W-:Y:S01]  /*9bb0*/  F2FP.SATFINITE.E4M3.F32.PACK_AB_MERGE_C R92, R96, R179, R58 ;  /* 0x000000b3605c723e */ /* 0x000fe2000480703a */
[----:B------:R-:W-:Y:S01]  /*9bc0*/  IMAD.U32 R59, R59, 0x10000, RZ ;  /* 0x000100003b3b7824 */ /* 0x000fe200078e00ff */
[----:B------:R-:W-:Y:S01]  /*9bd0*/  F2FP.F16.E4M3.UNPACK_B R46, R97 ;  /* 0x00000061ff2e723e */ /* 0x000fe200020006ff */
[----:B------:R-:W-:Y:S01]  /*9be0*/  IMAD.SHL.U32 R193, R180, 0x100, RZ ;  /* 0x00000100b4c17824 */ /* 0x000fe200078e00ff */
[----:B------:R-:W-:Y:S02]  /*9bf0*/  LOP3.LUT R57, R172, 0xff0000, R57, 0xf8, !PT ;  /* 0x00ff0000ac397812 */ /* 0x000fe400078ef839 */
[----:B------:R-:W-:Y:S01]  /*9c00*/  LOP3.LUT R172, R188, 0xff0000, R59, 0xf8, !PT ;  /* 0x00ff0000bcac7812 */ /* 0x000fe200078ef83b */
[--C-:B------:R-:W-:Y:S01]  /*9c10*/  HADD2.F32 R58, -RZ, R46.reuse.H1_H1 ;  /* 0x3000002eff3a7230 */ /* 0x100fe20000004100 */
[----:B------:R-:W-:Y:S01]  /*9c20*/  F2FP.SATFINITE.E4M3.F32.PACK_AB_MERGE_C R96, R177, R44, R56 ;  /* 0x0000002cb160723e */ /* 0x000fe20004807038 */
[----:B------:R-:W-:Y:S01]  /*9c30*/  HADD2.F32 R56, -RZ, R46.H0_H0 ;  /* 0x2000002eff387230 */ /* 0x000fe20000004100 */
[----:B------:R-:W-:-:S02]  /*9c40*/  F2FP.F16.E4M3.UNPACK_B R59, R172 ;  /* 0x000000acff3b723e */ /* 0x000fc400020006ff */
[----:B------:R-:W-:Y:S02]  /*9c50*/  F2FP.F16.E4M3.UNPACK_B R44, R93 ;  /* 0x0000005dff2c723e */ /* 0x000fe400020006ff */
[----:B------:R-:W-:Y:S01]  /*9c60*/  F2FP.F16.E4M3.UNPACK_B R176, R57 ;  /* 0x00000039ffb0723e */ /* 0x000fe200020006ff */
[--C-:B------:R-:W-:Y:S01]  /*9c70*/  HADD2.F32 R179, -RZ, R59.reuse.H0_H0 ;  /* 0x2000003bffb37230 */ /* 0x100fe20000004100 */
[----:B------:R-:W-:Y:S01]  /*9c80*/  F2FP.SATFINITE.E4M3.F32.PACK_AB_MERGE_C R189, R98, R189, R183 ;  /* 0x000000bd62bd723e */ /* 0x000fe200048070b7 */
[----:B------:R-:W-:Y:S01]  /*9c90*/  HADD2.F32 R46, -RZ, R44.H0_H0 ;  /* 0x2000002cff2e7230 */ /* 0x000fe20000004100 */
[----:B------:R-:W-:Y:S01]  /*9ca0*/  F2FP.SATFINITE.E4M3.F32.PACK_AB_MERGE_C R98, R94, R191, R181 ;  /* 0x000000bf5e62723e */ /* 0x000fe200048070b5 */
[----:B------:R-:W-:Y:S01]  /*9cb0*/  HADD2.F32 R177, -RZ, R176.H0_H0 ;  /* 0x200000b0ffb17230 */ /* 0x000fe20000004100 */
[----:B------:R-:W-:Y:S01]  /*9cc0*/  SHF.R.U32.HI R45, RZ, 0x10, R47 ;  /* 0x00000010ff2d7819 */ /* 0x000fe2000001162f */
[----:B------:R-:W-:Y:S01]  /*9cd0*/  FMUL.FTZ R181, R56, R179 ;  /* 0x000000b338b57220 */ /* 0x000fe20000410000 */
[----:B------:R-:W-:Y:S01]  /*9ce0*/  HADD2.F32 R94, -RZ, R59.H1_H1 ;  /* 0x3000003bff5e7230 */ /* 0x000fe20000004100 */
[----:B------:R-:W-:Y:S01]  /*9cf0*/  LOP3.LUT R47, R47, 0xff0000ff, RZ, 0xc0, !PT ;  /* 0xff0000ff2f2f7812 */ /* 0x000fe200078ec0ff */
[----:B------:R-:W-:-:S02]  /*9d00*/  HADD2.F32 R59, -RZ, R44.H1_H1 ;  /* 0x3000002cff3b7230 */ /* 0x000fc40000004100 */
[C---:B------:R-:W-:Y:S01]  /*9d10*/  FMUL.FTZ R179, R46.reuse, R179 ;  /* 0x000000b32eb37220 */ /* 0x040fe20000410000 */
[-C--:B------:R-:W-:Y:S01]  /*9d20*/  FFMA.FTZ R44, R46, R177.reuse, -R181 ;  /* 0x000000b12e2c7223 */ /* 0x080fe200000108b5 */
[----:B------:R-:W-:Y:S01]  /*9d30*/  LOP3.LUT R186, R47, 0xff00, R186, 0xf8, !PT ;  /* 0x0000ff002fba7812 */ /* 0x000fe200078ef8ba */
[----:B------:R-:W-:Y:S02]  /*9d40*/  HADD2.F32 R176, -RZ, R176.H1_H1 ;  /* 0x300000b0ffb07230 */ /* 0x000fe40000004100 */
[----:B------:R-:W-:Y:S01]  /*9d50*/  FFMA.FTZ R46, R56, R177, R179 ;  /* 0x000000b1382e7223 */ /* 0x000fe200000100b3 */
[----:B------:R-:W-:Y:S02]  /*9d60*/  IMAD.U32 R47, R178, 0x10000, RZ ;  /* 0x00010000b22f7824 */ /* 0x000fe400078e00ff */
[-C--:B------:R-:W-:Y:S01]  /*9d70*/  FMUL.FTZ R181, R59, R94.reuse ;  /* 0x0000005e3bb57220 */ /* 0x080fe20000410000 */
[----:B------:R-:W-:Y:S01]  /*9d80*/  F2FP.F16.E4M3.UNPACK_B R56, R93.H1 ;  /* 0x0000005dff38723e */ /* 0x000fe200030006ff */
[C---:B------:R-:W-:Y:S01]  /*9d90*/  FMUL.FTZ R178, R58.reuse, R94 ;  /* 0x0000005e3ab27220 */ /* 0x040fe20000410000 */
[----:B------:R-:W-:Y:S01]  /*9da0*/  F2FP.F16.E4M3.UNPACK_B R94, R97.H1 ;  /* 0x00000061ff5e723e */ /* 0x000fe200030006ff */
[----:B------:R-:W-:Y:S01]  /*9db0*/  FFMA.FTZ R93, R58, R176, R181 ;  /* 0x000000b03a5d7223 */ /* 0x000fe200000100b5 */
[----:B------:R-:W-:Y:S01]  /*9dc0*/  F2FP.F16.E4M3.UNPACK_B R172, R172.H1 ;  /* 0x000000acffac723e */ /* 0x000fe200030006ff */
[----:B------:R-:W-:-:S02]  /*9dd0*/  HADD2.F32 R58, -RZ, R56.H0_H0 ;  /* 0x20000038ff3a7230 */ /* 0x000fc40000004100 */
[----:B------:R-:W-:Y:S01]  /*9de0*/  FFMA.FTZ R59, R59, R176, -R178 ;  /* 0x000000b03b3b7223 */ /* 0x000fe200000108b2 */
[----:B------:R-:W-:Y:S01]  /*9df0*/  HADD2.F32 R97, -RZ, R56.H1_H1 ;  /* 0x30000038ff617230 */ /* 0x000fe20000004100 */
[----:B------:R-:W-:Y:S01]  /*9e00*/  F2FP.F16.E4M3.UNPACK_B R56, R57.H1 ;  /* 0x00000039ff38723e */ /* 0x000fe200030006ff */
[----:B------:R-:W-:Y:S01]  /*9e10*/  HADD2.F32 R57, -RZ, R94.H0_H0 ;  /* 0x2000005eff397230 */ /* 0x000fe20000004100 */
[----:B------:R-:W-:Y:S01]  /*9e20*/  SHF.L.U32 R45, R45, 0x10, RZ ;  /* 0x000000102d2d7819 */ /* 0x000fe200000006ff */
[----:B------:R-:W-:Y:S01]  /*9e30*/  HADD2.F32 R177, -RZ, R172.H0_H0 ;  /* 0x200000acffb17230 */ /* 0x000fe20000004100 */
[----:B------:R-:W-:Y:S01]  /*9e40*/  LOP3.LUT R184, R184, 0xff00, R193, 0xf8, !PT ;  /* 0x0000ff00b8b87812 */ /* 0x000fe200078ef8c1 */
[----:B------:R-:W-:Y:S01]  /*9e50*/  HADD2.F32 R94, -RZ, R94.H1_H1 ;  /* 0x3000005eff5e7230 */ /* 0x000fe20000004100 */
[----:B------:R-:W-:Y:S01]  /*9e60*/  LOP3.LUT R45, R186, 0xff0000, R45, 0xf8, !PT ;  /* 0x00ff0000ba2d7812 */ /* 0x000fe200078ef82d */
[----:B------:R-:W-:Y:S02]  /*9e70*/  HADD2.F32 R178, -RZ, R172.H1_H1 ;  /* 0x300000acffb27230 */ /* 0x000fe40000004100 */
[----:B------:R-:W-:Y:S01]  /*9e80*/  FMUL.FTZ R179, R57, R177 ;  /* 0x000000b139b37220 */ /* 0x000fe20000410000 */
[----:B------:R-:W-:-:S02]  /*9e90*/  HADD2.F32 R172, -RZ, R56.H0_H0 ;  /* 0x20000038ffac7230 */ /* 0x000fc40000004100 */
[----:B------:R-:W-:Y:S01]  /*9ea0*/  FMUL.FTZ R180, R58, R177 ;  /* 0x000000b13ab47220 */ /* 0x000fe20000410000 */
[----:B------:R-:W-:Y:S02]  /*9eb0*/  HADD2.F32 R176, -RZ, R56.H1_H1 ;  /* 0x30000038ffb07230 */ /* 0x000fe40000004100 */
[-C--:B------:R-:W-:Y:S01]  /*9ec0*/  FMUL.FTZ R182, R94, R178.reuse ;  /* 0x000000b25eb67220 */ /* 0x080fe20000410000 */
[----:B------:R-:W-:Y:S01]  /*9ed0*/  FMUL.FTZ R177, R97, R178 ;  /* 0x000000b261b17220 */ /* 0x000fe20000410000 */
[-C--:B------:R-:W-:Y:S01]  /*9ee0*/  FFMA.FTZ R56, R58, R172.reuse, -R179 ;  /* 0x000000ac3a387223 */ /* 0x080fe200000108b3 */
[----:B------:R-:W-:Y:S01]  /*9ef0*/  FFMA.FTZ R57, R57, R172, R180 ;  /* 0x000000ac39397223 */ /* 0x000fe200000100b4 */
[-C--:B------:R-:W-:Y:S01]  /*9f00*/  FFMA.FTZ R97, R97, R176.reuse, -R182 ;  /* 0x000000b061617223 */ /* 0x080fe200000108b6 */
[----:B------:R-:W-:Y:S01]  /*9f10*/  FFMA.FTZ R58, R94, R176, R177 ;  /* 0x000000b05e3a7223 */ /* 0x000fe200000100b1 */
[----:B------:R-:W-:Y:S02]  /*9f20*/  LOP3.LUT R47, R184, 0xff0000, R47, 0xf8, !PT ;  /* 0x00ff0000b82f7812 */ /* 0x000fe400078ef82f */
[----:B------:R-:W-:-:S02]  /*9f30*/  F2FP.F16.E4M3.UNPACK_B R176, R99 ;  /* 0x00000063ffb0723e */ /* 0x000fc400020006ff */
[----:B------:R-:W-:Y:S02]  /*9f40*/  F2FP.F16.E4M3.UNPACK_B R172, R45 ;  /* 0x0000002dffac723e */ /* 0x000fe400020006ff */
[-C--:B------:R-:W-:Y:S01]  /*9f50*/  F2FP.F16.E4M3.UNPACK_B R94, R95.reuse ;  /* 0x0000005fff5e723e */ /* 0x080fe200020006ff */
[----:B------:R-:W-:Y:S01]  /*9f60*/  HADD2.F32 R179, -RZ, R176.H0_H0 ;  /* 0x200000b0ffb37230 */ /* 0x000fe20000004100 */
[----:B------:R-:W-:Y:S01]  /*9f70*/  F2FP.F16.E4M3.UNPACK_B R177, R95.H1 ;  /* 0x0000005fffb1723e */ /* 0x000fe200030006ff */
[----:B------:R-:W-:Y:S01]  /*9f80*/  HADD2.F32 R186, -RZ, R172.H0_H0 ;  /* 0x200000acffba7230 */ /* 0x000fe20000004100 */
[----:B------:R-:W-:Y:S01]  /*9f90*/  F2FP.F16.E4M3.UNPACK_B R95, R47 ;  /* 0x0000002fff5f723e */ /* 0x000fe200020006ff */
[----:B------:R-:W-:Y:S01]  /*9fa0*/  HADD2.F32 R176, -RZ, R176.H1_H1 ;  /* 0x300000b0ffb07230 */ /* 0x000fe20000004100 */
[----:B------:R-:W-:Y:S01]  /*9fb0*/  F2FP.F16.E4M3.UNPACK_B R178, R99.H1 ;  /* 0x00000063ffb2723e */ /* 0x000fe200030006ff */
[----:B------:R-:W-:Y:S01]  /*9fc0*/  HADD2.F32 R99, -RZ, R94.H0_H0 ;  /* 0x2000005eff637230 */ /* 0x000fe20000004100 */
[----:B------:R-:W-:Y:S01]  /*9fd0*/  F2FP.F16.E4M3.UNPACK_B R184, R45.H1 ;  /* 0x0000002dffb8723e */ /* 0x000fe200030006ff */
[----:B------:R-:W-:-:S02]  /*9fe0*/  HADD2.F32 R182, -RZ, R95.H0_H0 ;  /* 0x2000005fffb67230 */ /* 0x000fc40000004100 */
[-C--:B------:R-:W-:Y:S01]  /*9ff0*/  FMUL.FTZ R188, R179, R186.reuse ;  /* 0x000000bab3bc7220 */ /* 0x080fe20000410000 */
[----:B------:R-:W-:Y:S01]  /*a000*/  HADD2.F32 R180, -RZ, R178.H0_H0 ;  /* 0x200000b2ffb47230 */ /* 0x000fe20000004100 */
[----:B------:R-:W-:Y:S01]  /*a010*/  F2FP.F16.E4M3.UNPACK_B R181, R47.H1 ;  /* 0x0000002fffb5723e */ /* 0x000fe200030006ff */
[----:B------:R-:W-:Y:S02]  /*a020*/  HADD2.F32 R185, -RZ, R184.H0_H0 ;  /* 0x200000b8ffb97230 */ /* 0x000fe40000004100 */
[C---:B------:R-:W-:Y:S01]  /*a030*/  FMUL.FTZ R186, R99.reuse, R186 ;  /* 0x000000ba63ba7220 */ /* 0x040fe20000410000 */
[----:B------:R-:W-:Y:S01]  /*a040*/  FFMA.FTZ R45, R99, R182, -R188 ;  /* 0x000000b6632d7223 */ /* 0x000fe200000108bc */
[----:B------:R-:W-:Y:S01]  /*a050*/  HADD2.F32 R99, -RZ, R177.H0_H0 ;  /* 0x200000b1ff637230 */ /* 0x000fe20000004100 */
[----:B------:R-:W-:Y:S01]  /*a060*/  F2FP.SATFINITE.E4M3.F32.PACK_AB_MERGE_C R56, R97, R56, RZ ;  /* 0x000000386138723e */ /* 0x000fe200048070ff */
[----:B------:R-:W-:Y:S02]  /*a070*/  HADD2.F32 R183, -RZ, R181.H0_H0 ;  /* 0x200000b5ffb77230 */ /* 0x000fe40000004100 */
[-C--:B------:R-:W-:Y:S01]  /*a080*/  FMUL.FTZ R188, R180, R185.reuse ;  /* 0x000000b9b4bc7220 */ /* 0x080fe20000410000 */
[----:B------:R-:W-:Y:S01]  /*a090*/  FFMA.FTZ R47, R179, R182, R186 ;  /* 0x000000b6b32f7223 */ /* 0x000fe200000100ba */
[----:B------:R-:W-:Y:S01]  /*a0a0*/  FMUL.FTZ R185, R99, R185 ;  /* 0x000000b963b97220 */ /* 0x000fe20000410000 */
[----:B------:R-:W-:-:S02]  /*a0b0*/  HADD2.F32 R179, -RZ, R178.H1_H1 ;  /* 0x300000b2ffb37230 */ /* 0x000fc40000004100 */
[-C--:B------:R-:W-:Y:S01]  /*a0c0*/  FFMA.FTZ R99, R99, R183.reuse, -R188 ;  /* 0x000000b763637223 */ /* 0x080fe200000108bc */
[----:B------:R-:W-:Y:S02]  /*a0d0*/  HADD2.F32 R184, -RZ, R184.H1_H1 ;  /* 0x300000b8ffb87230 */ /* 0x000fe40000004100 */
[----:B------:R-:W-:Y:S01]  /*a0e0*/  FFMA.FTZ R178, R180, R183, R185 ;  /* 0x000000b7b4b27223 */ /* 0x000fe200000100b9 */
[----:B------:R-:W-:Y:S01]  /*a0f0*/  HADD2.F32 R177, -RZ, R177.H1_H1 ;  /* 0x300000b1ffb17230 */ /* 0x000fe20000004100 */
[----:B------:R-:W-:Y:S01]  /*a100*/  F2FP.SATFINITE.E4M3.F32.PACK_AB_MERGE_C R57, R58, R57, RZ ;  /* 0x000000393a39723e */ /* 0x000fe200048070ff */
[----:B------:R-:W-:Y:S02]  /*a110*/  HADD2.F32 R180, -RZ, R181.H1_H1 ;  /* 0x300000b5ffb47230 */ /* 0x000fe40000004100 */
[-C--:B------:R-:W-:Y:S01]  /*a120*/  FMUL.FTZ R182, R179, R184.reuse ;  /* 0x000000b8b3b67220 */ /* 0x080fe20000410000 */
[----:B------:R-:W-:Y:S02]  /*a130*/  HADD2.F32 R181, -RZ, R172.H1_H1 ;  /* 0x300000acffb57230 */ /* 0x000fe40000004100 */
[----:B------:R-:W-:Y:S01]  /*a140*/  FMUL.FTZ R184, R177, R184 ;  /* 0x000000b8b1b87220 */ /* 0x000fe20000410000 */
[----:B------:R-:W-:-:S02]  /*a150*/  HADD2.F32 R94, -RZ, R94.H1_H1 ;  /* 0x3000005eff5e7230 */ /* 0x000fc40000004100 */
[-C--:B------:R-:W-:Y:S01]  /*a160*/  FFMA.FTZ R182, R177, R180.reuse, -R182 ;  /* 0x000000b4b1b67223 */ /* 0x080fe200000108b6 */
[----:B------:R-:W-:Y:S02]  /*a170*/  HADD2.F32 R95, -RZ, R95.H1_H1 ;  /* 0x3000005fff5f7230 */ /* 0x000fe40000004100 */
[-C--:B------:R-:W-:Y:S01]  /*a180*/  FMUL.FTZ R177, R176, R181.reuse ;  /* 0x000000b5b0b17220 */ /* 0x080fe20000410000 */
[----:B------:R-:W-:Y:S01]  /*a190*/  FFMA.FTZ R179, R179, R180, R184 ;  /* 0x000000b4b3b37223 */ /* 0x000fe200000100b8 */
[----:B------:R-:W-:Y:S01]  /*a1a0*/  FMUL.FTZ R181, R94, R181 ;  /* 0x000000b55eb57220 */ /* 0x000fe20000410000 */
[----:B------:R-:W-:Y:S01]  /*a1b0*/  F2FP.SATFINITE.E4M3.F32.PACK_AB_MERGE_C R99, R182, R99, RZ ;  /* 0x00000063b663723e */ /* 0x000fe200048070ff */
[-C--:B------:R-:W-:Y:S01]  /*a1c0*/  FFMA.FTZ R94, R94, R95.reuse, -R177 ;  /* 0x0000005f5e5e7223 */ /* 0x080fe200000108b1 */
[----:B------:R-:W-:Y:S01]  /*a1d0*/  F2FP.SATFINITE.E4M3.F32.PACK_AB_MERGE_C R59, R59, R44, R56 ;  /* 0x0000002c3b3b723e */ /* 0x000fe20004807038 */
[----:B------:R-:W-:Y:S01]  /*a1e0*/  FFMA.FTZ R176, R176, R95, R181 ;  /* 0x0000005fb0b07223 */ /* 0x000fe200000100b5 */
[----:B------:R-:W-:-:S02]  /*a1f0*/  F2FP.SATFINITE.E4M3.F32.PACK_AB_MERGE_C R178, R179, R178, RZ ;  /* 0x000000b2b3b2723e */ /* 0x000fc400048070ff */
[----:B------:R-:W-:Y:S01]  /*a200*/  F2FP.SATFINITE.E4M3.F32.PACK_AB_MERGE_C R95, R94, R45, R99 ;  /* 0x0000002d5e5f723e */ /* 0x000fe20004807063 */
[----:B------:R-:W-:Y:S01]  /*a210*/  IMAD.MOV.U32 R94, RZ, RZ, R189 ;  /* 0x000000ffff5e7224 */ /* 0x000fe200078e00bd */
[----:B------:R-:W-:Y:S01]  /*a220*/  F2FP.SATFINITE.E4M3.F32.PACK_AB_MERGE_C R97, R93, R46, R57 ;  /* 0x0000002e5d61723e */ /* 0x000fe20004807039 */
[----:B------:R-:W-:Y:S01]  /*a230*/  IMAD.MOV.U32 R93, RZ, RZ, R59 ;  /* 0x000000ffff5d7224 */ /* 0x000fe200078e003b */
[----:B------:R-:W-:-:S07]  /*a240*/  F2FP.SATFINITE.E4M3.F32.PACK_AB_MERGE_C R99, R176, R47, R178 ;  /* 0x0000002fb063723e */ /* 0x000fce00048070b2 */
.L_x_2291:
[----:B------:R-:W-:Y:S05]  /*a250*/  BSYNC B3 ;  /* 0x0000000000037941 */ /* 0x000fea0003800000 */
.L_x_2290:
        /* <DEDUP_REMOVED lines=9> */
[----:B--2---:R0:W-:Y:S03]  /*a2f0*/  @!P4 STG.E.128 desc[UR54][R46.64], R96 ;  /* 0x000000602e00c986 */ /* 0x0041e6000c101d36 */
.L_x_2289:
[----:B------:R-:W-:Y:S05]  /*a300*/  BSYNC B2 ;  /* 0x0000000000027941 */ /* 0x000fea0003800000 */
.L_x_2288:
        /* <DEDUP_REMOVED lines=20> */
[----:B------:R-:W-:-:S03]  /*a450*/  IMAD R47, R17, 0x7800, R44 ;  /* 0x00007800112f7824 */ /* 0x000fc600078e022c */
[C---:B------:R-:W-:Y:S01]  /*a460*/  IADD3 R56, R16.reuse, R45, RZ ;  /* 0x0000002d10387210 */ /* 0x040fe20007ffe0ff */
[----:B------:R-:W-:-:S05]  /*a470*/  IMAD.IADD R47, R16, 0x1, R47 ;  /* 0x00000001102f7824 */ /* 0x000fca00078e022f */
[----:B------:R-:W0:Y:S04]  /*a480*/  LDS.128 R56, [R56+0x24200] ;  /* 0x0242000038387984 */ /* 0x000e280000000c00 */
[----:B------:R-:W2:Y:S01]  /*a490*/  LDS.128 R44, [R47+0x24200] ;  /* 0x024200002f2c7984 */ /* 0x000ea20000000c00 */
[----:B------:R-:W-:Y:S05]  /*a4a0*/  @P4 BRA `(.L_x_2295) ;  /* 0x0000000c00484947 */ /* 0x000fea0003800000 */
[----:B------:R-:W-:Y:S01]  /*a4b0*/  SHF.R.U32.HI R175, RZ, 0x8, R61 ;  /* 0x00000008ffaf7819 */ /* 0x000fe2000001163d */
[----:B--2---:R-:W-:Y:S01]  /*a4c0*/  IMAD.MOV.U32 R48, RZ, RZ, R45 ;  /* 0x000000ffff307224 */ /* 0x004fe200078e002d */
[----:B------:R-:W-:Y:S01]  /*a4d0*/  SHF.R.U32.HI R174, RZ, 0x10, R61 ;  /* 0x00000010ffae7819 */ /* 0x000fe2000001163d */
[----:B0-----:R-:W-:Y:S01]  /*a4e0*/  IMAD.MOV.U32 R60, RZ, RZ, R56 ;  /* 0x000000ffff3c7224 */ /* 0x001fe200078e0038 */
[----:B------:R-:W-:Y:S01]  /*a4f0*/  SHF.R.U32.HI R97, RZ, 0x8, R49 ;  /* 0x00000008ff617819 */ /* 0x000fe20000011631 */
[----:B------:R-:W-:Y:S01]  /*a500*/  IMAD.SHL.U32 R45, R175, 0x100, RZ ;  /* 0x00000100af2d7824 */ /* 0x000fe200078e00ff */
[----:B------:R-:W-:Y:S02]  /*a510*/  SHF.R.U32.HI R99, RZ, 0x8, R51 ;  /* 0x00000008ff637819 */ /* 0x000fe40000011633 */
[----:B------:R-:W-:Y:S01]  /*a520*/  LOP3.LUT R50, R61, 0xff0000ff, RZ, 0xc0, !PT ;  /* 0xff0000ff3d327812 */ /* 0x000fe200078ec0ff */
[----:B------:R-:W-:Y:S01]  /*a530*/  IMAD.SHL.U32 R97, R97, 0x100, RZ ;  /* 0x0000010061617824 */ /* 0x000fe200078e00ff */
[----:B------:R-:W-:Y:S01]  /*a540*/  SHF.R.U32.HI R98, RZ, 0x8, R63 ;  /* 0x00000008ff627819 */ /* 0x000fe2000001163f */
[----:B------:R-:W-:Y:S01]  /*a550*/  IMAD.SHL.U32 R99, R99, 0x100, RZ ;  /* 0x0000010063637824 */ /* 0x000fe200078e00ff */
[----:B------:R-:W-:Y:S01]  /*a560*/  LOP3.LUT R96, R51, 0xff0000ff, RZ, 0xc0, !PT ;  /* 0xff0000ff33607812 */ /* 0x000fe200078ec0ff */
[----:B------:R-:W-:Y:S01]  /*a570*/  IMAD.MOV.U32 R61, RZ, RZ, R44 ;  /* 0x000000ffff3d7224 */ /* 0x000fe200078e002c */
[----:B------:R-:W-:Y:S01]  /*a580*/  SHF.R.U32.HI R172, RZ, 0x10, R51 ;  /* 0x00000010ffac7819 */ /* 0x000fe20000011633 */
[----:B------:R-:W-:Y:S01]  /*a590*/  IMAD.MOV.U32 R51, RZ, RZ, R46 ;  /* 0x000000ffff337224 */ /* 0x000fe200078e002e */
[----:B------:R-:W-:Y:S01]  /*a5a0*/  LOP3.LUT R62, R63, 0xff0000ff, RZ, 0xc0, !PT ;  /* 0xff0000ff3f3e7812 */ /* 0x000fe200078ec0ff */
[----:B------:R-:W-:Y:S01]  /*a5b0*/  IMAD.U32 R46, R174, 0x10000, RZ ;  /* 0x00010000ae2e7824 */ /* 0x000fe200078e00ff */
[----:B------:R-:W-:Y:S01]  /*a5c0*/  SHF.R.U32.HI R173, RZ, 0x10, R63 ;  /* 0x00000010ffad7819 */ /* 0x000fe2000001163f */
[----:B------:R-:W-:Y:S01]  /*a5d0*/  IMAD.U32 R172, R172, 0x10000, RZ ;  /* 0x00010000acac7824 */ /* 0x000fe200078e00ff */
[----:B------:R-:W-:-:S02]  /*a5e0*/  LOP3.LUT R45, R50, 0xff00, R45, 0xf8, !PT ;  /* 0x0000ff00322d7812 */ /* 0x000fc400078ef82d */
[----:B------:R-:W-:Y:S02]  /*a5f0*/  LOP3.LUT R94, R49, 0xff0000ff, RZ, 0xc0, !PT ;  /* 0xff0000ff315e7812 */ /* 0x000fe400078ec0ff */
[----:B------:R-:W-:Y:S02]  /*a600*/  SHF.L.U32 R63, R98, 0x8, RZ ;  /* 0x00000008623f7819 */ /* 0x000fe400000006ff */
[----:B------:R-:W-:Y:S01]  /*a610*/  LOP3.LUT R46, R45, 0xff0000, R46, 0xf8, !PT ;  /* 0x00ff00002d2e7812 */ /* 0x000fe200078ef82e */
[----:B------:R-:W-:Y:S01]  /*a620*/  IMAD.U32 R45, R173, 0x10000, RZ ;  /* 0x00010000ad2d7824 */ /* 0x000fe200078e00ff */
[----:B------:R-:W-:Y:S02]  /*a630*/  LOP3.LUT R44, R62, 0xff00, R63, 0xf8, !PT ;  /* 0x0000ff003e2c7812 */ /* 0x000fe400078ef83f */
[----:B------:R-:W-:Y:S02]  /*a640*/  LOP3.LUT R98, R94, 0xff00, R97, 0xf8, !PT ;  /* 0x0000ff005e627812 */ /* 0x000fe400078ef861 */
[----:B------:R-:W-:-:S02]  /*a650*/  LOP3.LUT R99, R96, 0xff00, R99, 0xf8, !PT ;  /* 0x0000ff0060637812 */ /* 0x000fc400078ef863 */
[----:B------:R-:W-:Y:S02]  /*a660*/  F2FP.F16.E4M3.UNPACK_B R96, R168.H1 ;  /* 0x000000a8ff60723e */ /* 0x000fe400030006ff */
[----:B------:R-:W-:Y:S02]  /*a670*/  F2FP.F16.E4M3.UNPACK_B R94, R61.H1 ;  /* 0x0000003dff5e723e */ /* 0x000fe400030006ff */
[----:B------:R-:W-:Y:S02]  /*a680*/  F2FP.F16.E4M3.UNPACK_B R62, R60.H1 ;  /* 0x0000003cff3e723e */ /* 0x000fe400030006ff */
[----:B------:R-:W-:Y:S01]  /*a690*/  SHF.R.U32.HI R49, RZ, 0x10, R49 ;  /* 0x00000010ff317819 */ /* 0x000fe20000011631 */
        /* <DEDUP_REMOVED lines=8> */
[--C-:B------:R-:W-:Y:S02]  /*a720*/  HADD2.F32 R97, -RZ, R63.reuse.H0_H0 ;  /* 0x2000003fff617230 */ /* 0x100fe40000004100 */
[----:B------:R-:W-:Y:S01]  /*a730*/  FMUL.FTZ R175, R50, R45 ;  /* 0x0000002d32af7220 */ /* 0x000fe20000410000 */
[----:B------:R-:W-:Y:S01]  /*a740*/  LOP3.LUT R45, R99, 0xff0000, R172, 0xf8, !PT ;  /* 0x00ff0000632d7812 */ /* 0x000fe200078ef8ac */
[----:B------:R-:W-:Y:S01]  /*a750*/  HADD2.F32 R172, -RZ, R96.H1_H1 ;  /* 0x30000060ffac7230 */ /* 0x000fe20000004100 */
[----:B------:R-:W-:Y:S01]  /*a760*/  LOP3.LUT R49, R98, 0xff0000, R49, 0xf8, !PT ;  /* 0x00ff000062317812 */ /* 0x000fe200078ef831 */
        /* <DEDUP_REMOVED lines=8> */
[----:B------:R-:W-:-:S02]  /*a7f0*/  HADD2.F32 R99, -RZ, R168.H0_H0 ;  /* 0x200000a8ff637230 */ /* 0x000fc40000004100 */
[-C--:B------:R-:W-:Y:S01]  /*a800*/  FMUL.FTZ R174, R97, R172.reuse ;  /* 0x000000ac61ae7220 */ /* 0x080fe20000410000 */
[----:B------:R-:W-:Y:S02]  /*a810*/  HADD2.F32 R60, -RZ, R96.H0_H0 ;  /* 0x20000060ff3c7230 */ /* 0x000fe40000004100 */
[C---:B------:R-:W-:Y:S01]  /*a820*/  FMUL.FTZ R172, R63.reuse, R172 ;  /* 0x000000ac3fac7220 */ /* 0x040fe20000410000 */
[----:B------:R-:W-:Y:S02]  /*a830*/  HADD2.F32 R62, -RZ, R94.H0_H0 ;  /* 0x2000005eff3e7230 */ /* 0x000fe40000004100 */
[-C--:B------:R-:W-:Y:S01]  /*a840*/  FFMA.FTZ R61, R63, R98.reuse, -R174 ;  /* 0x000000623f3d7223 */ /* 0x080fe200000108ae */
[----:B------:R-:W-:Y:S02]  /*a850*/  HADD2.F32 R173, -RZ, R168.H1_H1 ;  /* 0x300000a8ffad7230 */ /* 0x000fe40000004100 */
[----:B------:R-:W-:Y:S01]  /*a860*/  FFMA.FTZ R63, R97, R98, R172 ;  /* 0x00000062613f7223 */ /* 0x000fe200000100ac */
[----:B------:R-:W-:-:S02]  /*a870*/  HADD2.F32 R97, -RZ, R170.H0_H0 ;  /* 0x200000aaff617230 */ /* 0x000fc40000004100 */
[-C--:B------:R-:W-:Y:S01]  /*a880*/  FMUL.FTZ R175, R60, R99.reuse ;  /* 0x000000633caf7220 */ /* 0x080fe20000410000 */
[C---:B------:R-:W-:Y:S01]  /*a890*/  FMUL.FTZ R99, R62.reuse, R99 ;  /* 0x000000633e637220 */ /* 0x040fe20000410000 */
[----:B------:R-:W-:Y:S01]  /*a8a0*/  HADD2.F32 R96, -RZ, R96.H1_H1 ;  /* 0x30000060ff607230 */ /* 0x000fe20000004100 */
[----:B------:R-:W-:Y:S01]  /*a8b0*/  F2FP.F16.E4M3.UNPACK_B R98, R51.H1 ;  /* 0x00000033ff62723e */ /* 0x000fe200030006ff */
[-C--:B------:R-:W-:Y:S01]  /*a8c0*/  FFMA.FTZ R62, R62, R97.reuse, -R175 ;  /* 0x000000613e3e7223 */ /* 0x080fe200000108af */
[----:B------:R-:W-:Y:S01]  /*a8d0*/  FFMA.FTZ R60, R60, R97, R99 ;  /* 0x000000613c3c7223 */ /* 0x000fe20000010063 */
[----:B------:R-:W-:Y:S02]  /*a8e0*/  HADD2.F32 R94, -RZ, R94.H1_H1 ;  /* 0x3000005eff5e7230 */ /* 0x000fe40000004100 */
[----:B------:R-:W-:Y:S01]  /*a8f0*/  FMUL.FTZ R97, R96, R173 ;  /* 0x000000ad60617220 */ /* 0x000fe20000410000 */
[----:B------:R-:W-:Y:S01]  /*a900*/  HADD2.F32 R99, -RZ, R170.H1_H1 ;  /* 0x300000aaff637230 */ /* 0x000fe20000004100 */
[----:B------:R-:W-:Y:S01]  /*a910*/  F2FP.F16.E4M3.UNPACK_B R170, R169.H1 ;  /* 0x000000a9ffaa723e */ /* 0x000fe200030006ff */
[----:B------:R-:W-:-:S02]  /*a920*/  HADD2.F32 R168, -RZ, R98.H0_H0 ;  /* 0x20000062ffa87230 */ /* 0x000fc40000004100 */
[C---:B------:R-:W-:Y:S01]  /*a930*/  FMUL.FTZ R173, R94.reuse, R173 ;  /* 0x000000ad5ead7220 */ /* 0x040fe20000410000 */
[----:B------:R-:W-:Y:S01]  /*a940*/  F2FP.F16.E4M3.UNPACK_B R172, R171.H1 ;  /* 0x000000abffac723e */ /* 0x000fe200030006ff */
[-C--:B------:R-:W-:Y:S01]  /*a950*/  FFMA.FTZ R97, R94, R99.reuse, -R97 ;  /* 0x000000635e617223 */ /* 0x080fe20000010861 */
[-C--:B------:R-:W-:Y:S01]  /*a960*/  F2FP.F16.E4M3.UNPACK_B R94, R58.reuse.H1 ;  /* 0x0000003aff5e723e */ /* 0x080fe200030006ff */
[--C-:B------:R-:W-:Y:S02]  /*a970*/  HADD2.F32 R175, -RZ, R170.reuse.H0_H0 ;  /* 0x200000aaffaf7230 */ /* 0x100fe40000004100 */
[----:B------:R-:W-:Y:S01]  /*a980*/  FFMA.FTZ R99, R96, R99, R173 ;  /* 0x0000006360637223 */ /* 0x000fe200000100ad */
[----:B------:R-:W-:Y:S01]  /*a990*/  HADD2.F32 R177, -RZ, R170.H1_H1 ;  /* 0x300000aaffb17230 */ /* 0x000fe20000004100 */
[----:B------:R-:W-:Y:S01]  /*a9a0*/  F2FP.F16.E4M3.UNPACK_B R169, R169 ;  /* 0x000000a9ffa9723e */ /* 0x000fe200020006ff */
[----:B------:R-:W-:Y:S02]  /*a9b0*/  HADD2.F32 R96, -RZ, R94.H0_H0 ;  /* 0x2000005eff607230 */ /* 0x000fe40000004100 */
[----:B------:R-:W-:Y:S01]  /*a9c0*/  FMUL.FTZ R179, R168, R175 ;  /* 0x000000afa8b37220 */ /* 0x000fe20000410000 */
[----:B------:R-:W-:Y:S01]  /*a9d0*/  HADD2.F32 R173, -RZ, R172.H0_H0 ;  /* 0x200000acffad7230 */ /* 0x000fe20000004100 */
[----:B------:R-:W-:Y:S01]  /*a9e0*/  F2FP.F16.E4M3.UNPACK_B R58, R58 ;  /* 0x0000003aff3a723e */ /* 0x000fe200020006ff */
[----:B------:R-:W-:-:S02]  /*a9f0*/  HADD2.F32 R170, -RZ, R98.H1_H1 ;  /* 0x30000062ffaa7230 */ /* 0x000fc40000004100 */
[C---:B------:R-:W-:Y:S01]  /*aa00*/  FMUL.FTZ R181, R96.reuse, R175 ;  /* 0x000000af60b57220 */ /* 0x040fe20000410000 */
[----:B------:R-:W-:Y:S02]  /*aa10*/  HADD2.F32 R98, -RZ, R94.H1_H1 ;  /* 0x3000005eff627230 */ /* 0x000fe40000004100 */
        /* <DEDUP_REMOVED lines=9> */
[----:B------:R-:W-:Y:S02]  /*aab0*/  HADD2.F32 R170, -RZ, R169.H0_H0 ;  /* 0x200000a9ffaa7230 */ /* 0x000fe40000004100 */
[----:B------:R-:W-:Y:S01]  /*aac0*/  FFMA.FTZ R181, R168, R173, R181 ;  /* 0x000000ada8b57223 */ /* 0x000fe200000100b5 */
[--C-:B------:R-:W-:Y:S01]  /*aad0*/  HADD2.F32 R98, -RZ, R96.reuse.H0_H0 ;  /* 0x20000060ff627230 */ /* 0x100fe20000004100 */
[----:B------:R-:W-:Y:S01]  /*aae0*/  F2FP.SATFINITE.E4M3.F32.PACK_AB_MERGE_C R50, R61, R50, RZ ;  /* 0x000000323d32723e */ /* 0x000fe200048070ff */
[----:B------:R-:W-:Y:S02]  /*aaf0*/  HADD2.F32 R168, -RZ, R171.H0_H0 ;  /* 0x200000abffa87230 */ /* 0x000fe40000004100 */
[-C--:B------:R-:W-:Y:S01]  /*ab00*/  FMUL.FTZ R173, R51, R170.reuse ;  /* 0x000000aa33ad7220 */ /* 0x080fe20000410000 */
[----:B------:R-:W-:Y:S02]  /*ab10*/  HADD2.F32 R169, -RZ, R169.H1_H1 ;  /* 0x300000a9ffa97230 */ /* 0x000fe40000004100 */
[----:B------:R-:W-:Y:S01]  /*ab20*/  FMUL.FTZ R172, R98, R170 ;  /* 0x000000aa62ac7220 */ /* 0x000fe20000410000 */
[----:B------:R-:W-:-:S02]  /*ab30*/  HADD2.F32 R96, -RZ, R96.H1_H1 ;  /* 0x30000060ff607230 */ /* 0x000fc40000004100 */
[-C--:B------:R-:W-:Y:S01]  /*ab40*/  FFMA.FTZ R173, R98, R168.reuse, R173 ;  /* 0x000000a862ad7223 */ /* 0x080fe200000100ad */
[----:B------:R-:W-:Y:S02]  /*ab50*/  HADD2.F32 R58, -RZ, R58.H1_H1 ;  /* 0x3000003aff3a7230 */ /* 0x000fe40000004100 */
[----:B------:R-:W-:Y:S01]  /*ab60*/  FFMA.FTZ R172, R51, R168, -R172 ;  /* 0x000000a833ac7223 */ /* 0x000fe200000108ac */
[----:B------:R-:W-:Y:S02]  /*ab70*/  HADD2.F32 R171, -RZ, R171.H1_H1 ;  /* 0x300000abffab7230 */ /* 0x000fe40000004100 */
[-C--:B------:R-:W-:Y:S01]  /*ab80*/  FMUL.FTZ R175, R96, R169.reuse ;  /* 0x000000a960af7220 */ /* 0x080fe20000410000 */
[----:B------:R-:W-:Y:S01]  /*ab90*/  F2FP.SATFINITE.E4M3.F32.PACK_AB_MERGE_C R51, R63, R56, RZ ;  /* 0x000000383f33723e */ /* 0x000fe200048070ff */
[C---:B------:R-:W-:Y:S01]  /*aba0*/  FMUL.FTZ R169, R58.reuse, R169 ;  /* 0x000000a93aa97220 */ /* 0x040fe20000410000 */
[----:B------:R-:W-:Y:S01]  /*abb0*/  F2FP.F16.E4M3.UNPACK_B R63, R48 ;  /* 0x00000030ff3f723e */ /* 0x000fe200020006ff */
[----:B------:R-:W-:Y:S01]  /*abc0*/  FFMA.FTZ R175, R58, R171, -R175 ;  /* 0x000000ab3aaf7223 */ /* 0x000fe200000108af */
[----:B------:R-:W-:Y:S01]  /*abd0*/  F2FP.F16.E4M3.UNPACK_B R98, R49 ;  /* 0x00000031ff62723e */ /* 0x000fe200020006ff */
[----:B------:R-:W-:Y:S01]  /*abe0*/  FFMA.FTZ R96, R96, R171, R169 ;  /* 0x000000ab60607223 */ /* 0x000fe200000100a9 */
[----:B------:R-:W-:-:S02]  /*abf0*/  F2FP.F16.E4M3.UNPACK_B R61, R57 ;  /* 0x00000039ff3d723e */ /* 0x000fc400020006ff */
[----:B------:R-:W-:Y:S02]  /*ac00*/  F2FP.SATFINITE.E4M3.F32.PACK_AB_MERGE_C R58, R179, R94, RZ ;  /* 0x0000005eb33a723e */ /* 0x000fe400048070ff */
[----:B------:R-:W-:Y:S01]  /*ac10*/  F2FP.SATFINITE.E4M3.F32.PACK_AB_MERGE_C R56, R97, R62, R50 ;  /* 0x0000003e6138723e */ /* 0x000fe20004807032 */
[----:B------:R-:W-:Y:S01]  /*ac20*/  HADD2.F32 R62, -RZ, R63.H0_H0 ;  /* 0x2000003fff3e7230 */ /* 0x000fe20000004100 */
[----:B------:R-:W-:Y:S01]  /*ac30*/  F2FP.SATFINITE.E4M3.F32.PACK_AB_MERGE_C R51, R99, R60, R51 ;  /* 0x0000003c6333723e */ /* 0x000fe20004807033 */
[--C-:B------:R-:W-:Y:S01]  /*ac40*/  HADD2.F32 R99, -RZ, R98.reuse.H0_H0 ;  /* 0x20000062ff637230 */ /* 0x100fe20000004100 */
[----:B------:R-:W-:Y:S01]  /*ac50*/  F2FP.SATFINITE.E4M3.F32.PACK_AB_MERGE_C R174, R174, R181, RZ ;  /* 0x000000b5aeae723e */ /* 0x000fe200048070ff */
[----:B------:R-:W-:Y:S01]  /*ac60*/  HADD2.F32 R60, -RZ, R61.H0_H0 ;  /* 0x2000003dff3c7230 */ /* 0x000fe20000004100 */
[----:B------:R-:W-:Y:S01]  /*ac70*/  F2FP.F16.E4M3.UNPACK_B R94, R46 ;  /* 0x0000002eff5e723e */ /* 0x000fe200020006ff */
[----:B------:R-:W-:Y:S01]  /*ac80*/  HADD2.F32 R98, -RZ, R98.H1_H1 ;  /* 0x30000062ff627230 */ /* 0x000fe20000004100 */
[----:B------:R-:W-:Y:S01]  /*ac90*/  F2FP.SATFINITE.E4M3.F32.PACK_AB_MERGE_C R50, R96, R173, R174 ;  /* 0x000000ad6032723e */ /* 0x000fe200048070ae */
[----:B------:R-:W-:Y:S01]  /*aca0*/  FMUL.FTZ R169, R62, R99 ;  /* 0x000000633ea97220 */ /* 0x000fe20000410000 */
[----:B------:R-:W-:-:S02]  /*acb0*/  HADD2.F32 R96, -RZ, R63.H1_H1 ;  /* 0x3000003fff607230 */ /* 0x000fc40000004100 */
[----:B------:R-:W-:Y:S01]  /*acc0*/  FMUL.FTZ R99, R60, R99 ;  /* 0x000000633c637220 */ /* 0x000fe20000410000 */
[--C-:B------:R-:W-:Y:S01]  /*acd0*/  HADD2.F32 R97, -RZ, R94.reuse.H0_H0 ;  /* 0x2000005eff617230 */ /* 0x100fe20000004100 */
[----:B------:R-:W-:Y:S01]  /*ace0*/  F2FP.F16.E4M3.UNPACK_B R46, R46.H1 ;  /* 0x0000002eff2e723e */ /* 0x000fe200030006ff */
[----:B------:R-:W-:Y:S02]  /*acf0*/  HADD2.F32 R63, -RZ, R61.H1_H1 ;  /* 0x3000003dff3f7230 */ /* 0x000fe40000004100 */
[-C--:B------:R-:W-:Y:S01]  /*ad00*/  FMUL.FTZ R168, R96, R98.reuse ;  /* 0x0000006260a87220 */ /* 0x080fe20000410000 */
[----:B------:R-:W-:Y:S01]  /*ad10*/  F2FP.F16.E4M3.UNPACK_B R173, R45.H1 ;  /* 0x0000002dffad723e */ /* 0x000fe200030006ff */
[-C--:B------:R-:W-:Y:S01]  /*ad20*/  FFMA.FTZ R60, R60, R97.reuse, -R169 ;  /* 0x000000613c3c7223 */ /* 0x080fe200000108a9 */
[----:B------:R-:W-:Y:S01]  /*ad30*/  FFMA.FTZ R61, R62, R97, R99 ;  /* 0x000000613e3d7223 */ /* 0x000fe20000010063 */
[----:B------:R-:W-:Y:S02]  /*ad40*/  HADD2.F32 R97, -RZ, R94.H1_H1 ;  /* 0x3000005eff617230 */ /* 0x000fe40000004100 */
[C---:B------:R-:W-:Y:S01]  /*ad50*/  FMUL.FTZ R99, R63.reuse, R98 ;  /* 0x000000623f637220 */ /* 0x040fe20000410000 */
[----:B------:R-:W-:Y:S01]  /*ad60*/  F2FP.F16.E4M3.UNPACK_B R94, R48.H1 ;  /* 0x00000030ff5e723e */ /* 0x000fe200030006ff */
[----:B------:R-:W-:Y:S01]  /*ad70*/  HADD2.F32 R174, -RZ, R173.H0_H0 ;  /* 0x200000adffae7230 */ /* 0x000fe20000004100 */
[----:B------:R-:W-:Y:S01]  /*ad80*/  F2FP.F16.E4M3.UNPACK_B R98, R49.H1 ;  /* 0x00000031ff62723e */ /* 0x000fe200030006ff */
[----:B------:R-:W-:Y:S01]  /*ad90*/  FFMA.FTZ R48, R96, R97, R99 ;  /* 0x0000006160307223 */ /* 0x000fe20000010063 */
[----:B------:R-:W-:Y:S01]  /*ada0*/  F2FP.F16.E4M3.UNPACK_B R62, R57.H1 ;  /* 0x00000039ff3e723e */ /* 0x000fe200030006ff */
[----:B------:R-:W-:Y:S01]  /*adb0*/  FFMA.FTZ R57, R63, R97, -R168 ;  /* 0x000000613f397223 */ /* 0x000fe200000108a8 */
[----:B------:R-:W-:Y:S01]  /*adc0*/  HADD2.F32 R63, -RZ, R94.H0_H0 ;  /* 0x2000005eff3f7230 */ /* 0x000fe20000004100 */
[----:B------:R-:W-:Y:S01]  /*add0*/  F2FP.SATFINITE.E4M3.F32.PACK_AB_MERGE_C R58, R175, R172, R58 ;  /* 0x000000acaf3a723e */ /* 0x000fe2000480703a */
[----:B------:R-:W-:Y:S01]  /*ade0*/  HADD2.F32 R168, -RZ, R98.H0_H0 ;  /* 0x20000062ffa87230 */ /* 0x000fe20000004100 */
[----:B------:R-:W-:Y:S01]  /*adf0*/  F2FP.F16.E4M3.UNPACK_B R172, R45 ;  /* 0x0000002dffac723e */ /* 0x000fe200020006ff */
[----:B------:R-:W-:-:S02]  /*ae00*/  HADD2.F32 R49, -RZ, R62.H0_H0 ;  /* 0x2000003eff317230 */ /* 0x000fc40000004100 */
[----:B------:R-:W-:Y:S02]  /*ae10*/  HADD2.F32 R96, -RZ, R94.H1_H1 ;  /* 0x3000005eff607230 */ /* 0x000fe40000004100 */
[----:B------:R-:W-:Y:S02]  /*ae20*/  HADD2.F32 R97, -RZ, R98.H1_H1 ;  /* 0x30000062ff617230 */ /* 0x000fe40000004100 */
[-C--:B------:R-:W-:Y:S01]  /*ae30*/  FMUL.FTZ R98, R63, R168.reuse ;  /* 0x000000a83f627220 */ /* 0x080fe20000410000 */
[----:B------:R-:W-:Y:S02]  /*ae40*/  HADD2.F32 R94, -RZ, R46.H0_H0 ;  /* 0x2000002eff5e7230 */ /* 0x000fe40000004100 */
[----:B------:R-:W-:Y:S01]  /*ae50*/  FMUL.FTZ R168, R49, R168 ;  /* 0x000000a831a87220 */ /* 0x000fe20000410000 */
[----:B------:R-:W-:Y:S02]  /*ae60*/  HADD2.F32 R62, -RZ, R62.H1_H1 ;  /* 0x3000003eff3e7230 */ /* 0x000fe40000004100 */
[----:B------:R-:W-:Y:S01]  /*ae70*/  FMUL.FTZ R169, R96, R97 ;  /* 0x0000006160a97220 */ /* 0x000fe20000410000 */
[----:B------:R-:W-:-:S02]  /*ae80*/  HADD2.F32 R99, -RZ, R46.H1_H1 ;  /* 0x3000002eff637230 */ /* 0x000fc40000004100 */
[-C--:B------:R-:W-:Y:S01]  /*ae90*/  FFMA.FTZ R46, R49, R94.reuse, -R98 ;  /* 0x0000005e312e7223 */ /* 0x080fe20000010862 */
[----:B------:R-:W-:Y:S01]  /*aea0*/  F2FP.F16.E4M3.UNPACK_B R98, R47.H1 ;  /* 0x0000002fff62723e */ /* 0x000fe200030006ff */
[----:B------:R-:W-:Y:S01]  /*aeb0*/  FFMA.FTZ R49, R63, R94, R168 ;  /* 0x0000005e3f317223 */ /* 0x000fe200000100a8 */
[----:B------:R-:W-:Y:S01]  /*aec0*/  F2FP.F16.E4M3.UNPACK_B R94, R59 ;  /* 0x0000003bff5e723e */ /* 0x000fe200020006ff */
[C---:B------:R-:W-:Y:S01]  /*aed0*/  FFMA.FTZ R63, R62.reuse, R99, -R169 ;  /* 0x000000633e3f7223 */ /* 0x040fe200000108a9 */
[----:B------:R-:W-:Y:S01]  /*aee0*/  FMUL.FTZ R171, R62, R97 ;  /* 0x000000613eab7220 */ /* 0x000fe20000410000 */
[----:B------:R-:W-:Y:S01]  /*aef0*/  F2FP.F16.E4M3.UNPACK_B R59, R59.H1 ;  /* 0x0000003bff3b723e */ /* 0x000fe200030006ff */
[----:B------:R-:W-:Y:S01]  /*af00*/  HADD2.F32 R45, -RZ, R98.H0_H0 ;  /* 0x20000062ff2d7230 */ /* 0x000fe20000004100 */
[----:B------:R-:W-:Y:S01]  /*af10*/  F2FP.F16.E4M3.UNPACK_B R169, R44.H1 ;  /* 0x0000002cffa9723e */ /* 0x000fe200030006ff */
[----:B------:R-:W-:Y:S01]  /*af20*/  FFMA.FTZ R62, R96, R99, R171 ;  /* 0x00000063603e7223 */ /* 0x000fe200000100ab */
[----:B------:R-:W-:Y:S01]  /*af30*/  F2FP.F16.E4M3.UNPACK_B R97, R47 ;  /* 0x0000002fff61723e */ /* 0x000fe200020006ff */
[----:B------:R-:W-:-:S02]  /*af40*/  HADD2.F32 R96, -RZ, R59.H0_H0 ;  /* 0x2000003bff607230 */ /* 0x000fc40000004100 */
[C---:B------:R-:W-:Y:S01]  /*af50*/  FMUL.FTZ R175, R45.reuse, R174 ;  /* 0x000000ae2daf7220 */ /* 0x040fe20000410000 */
[----:B------:R-:W-:Y:S01]  /*af60*/  HADD2.F32 R171, -RZ, R169.H0_H0 ;  /* 0x200000a9ffab7230 */ /* 0x000fe20000004100 */
[----:B------:R-:W-:Y:S01]  /*af70*/  F2FP.F16.E4M3.UNPACK_B R168, R44 ;  /* 0x0000002cffa8723e */ /* 0x000fe200020006ff */
[----:B------:R-:W-:Y:S02]  /*af80*/  HADD2.F32 R98, -RZ, R98.H1_H1 ;  /* 0x30000062ff627230 */ /* 0x000fe40000004100 */
[C---:B------:R-:W-:Y:S01]  /*af90*/  FMUL.FTZ R174, R96.reuse, R174 ;  /* 0x000000ae60ae7220 */ /* 0x040fe20000410000 */
[----:B------:R-:W-:Y:S02]  /*afa0*/  HADD2.F32 R173, -RZ, R173.H1_H1 ;  /* 0x300000adffad7230 */ /* 0x000fe40000004100 */
[-C--:B------:R-:W-:Y:S01]  /*afb0*/  FFMA.FTZ R175, R96, R171.reuse, -R175 ;  /* 0x000000ab60af7223 */ /* 0x080fe200000108af */
[----:B------:R-:W-:Y:S02]  /*afc0*/  HADD2.F32 R59, -RZ, R59.H1_H1 ;  /* 0x3000003bff3b7230 */ /* 0x000fe40000004100 */
[----:B------:R-:W-:Y:S01]  /*afd0*/  FFMA.FTZ R174, R45, R171, R174 ;  /* 0x000000ab2dae7223 */ /* 0x000fe200000100ae */
[----:B------:R-:W-:-:S02]  /*afe0*/  HADD2.F32 R99, -RZ, R97.H0_H0 ;  /* 0x20000061ff637230 */ /* 0x000fc40000004100 */
[-C--:B------:R-:W-:Y:S01]  /*aff0*/  FMUL.FTZ R96, R98, R173.reuse ;  /* 0x000000ad62607220 */ /* 0x080fe20000410000 */
[----:B------:R-:W-:Y:S02]  /*b000*/  HADD2.F32 R44, -RZ, R172.H0_H0 ;  /* 0x200000acff2c7230 */ /* 0x000fe40000004100 */
[----:B------:R-:W-:Y:S01]  /*b010*/  FMUL.FTZ R173, R59, R173 ;  /* 0x000000ad3bad7220 */ /* 0x000fe20000410000 */
[----:B------:R-:W-:Y:S01]  /*b020*/  HADD2.F32 R47, -RZ, R94.H0_H0 ;  /* 0x2000005eff2f7230 */ /* 0x000fe20000004100 */
[----:B------:R-:W-:Y:S01]  /*b030*/  F2FP.SATFINITE.E4M3.F32.PACK_AB_MERGE_C R46, R63, R46, RZ ;  /* 0x0000002e3f2e723e */ /* 0x000fe200048070ff */
[----:B------:R-:W-:Y:S02]  /*b040*/  HADD2.F32 R97, -RZ, R97.H1_H1 ;  /* 0x30000061ff617230 */ /* 0x000fe40000004100 */
[-C--:B------:R-:W-:Y:S01]  /*b050*/  FMUL.FTZ R176, R99, R44.reuse ;  /* 0x0000002c63b07220 */ /* 0x080fe20000410000 */
[----:B------:R-:W-:Y:S02]  /*b060*/  HADD2.F32 R172, -RZ, R172.H1_H1 ;  /* 0x300000acffac7230 */ /* 0x000fe40000004100 */
[----:B------:R-:W-:Y:S01]  /*b070*/  FMUL.FTZ R178, R47, R44 ;  /* 0x0000002c2fb27220 */ /* 0x000fe20000410000 */
[----:B------:R-:W-:Y:S01]  /*b080*/  HADD2.F32 R169, -RZ, R169.H1_H1 ;  /* 0x300000a9ffa97230 */ /* 0x000fe20000004100 */
[----:B------:R-:W-:Y:S01]  /*b090*/  F2FP.SATFINITE.E4M3.F32.PACK_AB_MERGE_C R49, R62, R49, RZ ;  /* 0x000000313e31723e */ /* 0x000fe200048070ff */
[----:B------:R-:W-:-:S02]  /*b0a0*/  HADD2.F32 R94, -RZ, R94.H1_H1 ;  /* 0x3000005eff5e7230 */ /* 0x000fc40000004100 */
[-C--:B------:R-:W-:Y:S01]  /*b0b0*/  FMUL.FTZ R45, R97, R172.reuse ;  /* 0x000000ac612d7220 */ /* 0x080fe20000410000 */
[--C-:B------:R-:W-:Y:S02]  /*b0c0*/  HADD2.F32 R170, -RZ, R168.reuse.H0_H0 ;  /* 0x200000a8ffaa7230 */ /* 0x100fe40000004100 */
[-C--:B------:R-:W-:Y:S01]  /*b0d0*/  FFMA.FTZ R96, R59, R169.reuse, -R96 ;  /* 0x000000a93b607223 */ /* 0x080fe20000010860 */
[----:B------:R-:W-:Y:S02]  /*b0e0*/  HADD2.F32 R168, -RZ, R168.H1_H1 ;  /* 0x300000a8ffa87230 */ /* 0x000fe40000004100 */
[----:B------:R-:W-:Y:S01]  /*b0f0*/  FMUL.FTZ R172, R94, R172 ;  /* 0x000000ac5eac7220 */ /* 0x000fe20000410000 */
[----:B------:R-:W-:Y:S01]  /*b100*/  FFMA.FTZ R173, R98, R169, R173 ;  /* 0x000000a962ad7223 */ /* 0x000fe200000100ad */
[-C--:B------:R-:W-:Y:S01]  /*b110*/  FFMA.FTZ R44, R47, R170.reuse, -R176 ;  /* 0x000000aa2f2c7223 */ /* 0x080fe200000108b0 */
[----:B------:R-:W-:Y:S01]  /*b120*/  FFMA.FTZ R178, R99, R170, R178 ;  /* 0x000000aa63b27223 */ /* 0x000fe200000100b2 */
[-C--:B------:R-:W-:Y:S01]  /*b130*/  FFMA.FTZ R45, R94, R168.reuse, -R45 ;  /* 0x000000a85e2d7223 */ /* 0x080fe2000001082d */
[----:B------:R-:W-:Y:S01]  /*b140*/  FFMA.FTZ R97, R97, R168, R172 ;  /* 0x000000a861617223 */ /* 0x000fe200000100ac */
[----:B------:R-:W-:-:S02]  /*b150*/  F2FP.SATFINITE.E4M3.F32.PACK_AB_MERGE_C R96, R96, R175, RZ ;  /* 0x000000af6060723e */ /* 0x000fc400048070ff */
[----:B------:R-:W-:Y:S02]  /*b160*/  F2FP.SATFINITE.E4M3.F32.PACK_AB_MERGE_C R173, R173, R174, RZ ;  /* 0x000000aeadad723e */ /* 0x000fe400048070ff */
[----:B------:R-:W-:Y:S01]  /*b170*/  F2FP.SATFINITE.E4M3.F32.PACK_AB_MERGE_C R57, R57, R60, R46 ;  /* 0x0000003c3939723e */ /* 0x000fe2000480702e */
[----:B------:R-:W-:Y:S01]  /*b180*/  IMAD.MOV.U32 R46, RZ, RZ, R50 ;  /* 0x000000ffff2e7224 */ /* 0x000fe200078e0032 */
[----:B------:R-:W-:Y:S02]  /*b190*/  F2FP.SATFINITE.E4M3.F32.PACK_AB_MERGE_C R59, R45, R44, R96 ;  /* 0x0000002c2d3b723e */ /* 0x000fe40004807060 */
[----:B------:R-:W-:Y:S02]  /*b1a0*/  F2FP.SATFINITE.E4M3.F32.PACK_AB_MERGE_C R45, R48, R61, R49 ;  /* 0x0000003d302d723e */ /* 0x000fe40004807031 */
[----:B------:R-:W-:Y:S02]  /*b1b0*/  F2FP.SATFINITE.E4M3.F32.PACK_AB_MERGE_C R47, R97, R178, R173 ;  /* 0x000000b2612f723e */ /* 0x000fe400048070ad */
[----:B------:R-:W-:-:S07]  /*b1c0*/  MOV R44, R51 ;  /* 0x00000033002c7202 */ /* 0x000fce0000000f00 */
.L_x_2295:
[----:B------:R-:W-:Y:S05]  /*b1d0*/  BSYNC B3 ;  /* 0x0000000000037941 */ /* 0x000fea0003800000 */
.L_x_2294:
        /* <DEDUP_REMOVED lines=10> */
.L_x_2293:
[----:B------:R-:W-:Y:S05]  /*b280*/  BSYNC B2 ;  /* 0x0000000000027941 */ /* 0x000fea0003800000 */
.L_x_2292:
[----:B------:R-:W-:-:S13]  /*b290*/  ISETP.NE.AND P4, PT, R35, RZ, PT ;  /* 0x000000ff2300720c */ /* 0x000fda0003f85270 */
[----:B------:R-:W-:Y:S05]  /*b2a0*/  @!P4 BRA `(.L_x_2287) ;  /* 0x0000000c00d8c947 */ /* 0x000fea0003800000 */
[----:B------:R-:W-:Y:S01]  /*b2b0*/  ISETP.GE.AND P6, PT, R222, R100, PT ;  /* 0x00000064de00720c */ /* 0x000fe20003fc6270 */
[----:B------:R-:W-:Y:S01]  /*b2c0*/  BSSY B2, `(.L_x_2296) ;  /* 0x00000ea000027945 */ /* 0x000fe20003800000 */
[----:B---3--:R-:W-:Y:S02]  /*b2d0*/  IADD3 R57, P4, P5, R120, R140, R28 ;  /* 0x0000008c78397210 */ /* 0x008fe40007d9e01c */
[----:B0-----:R-:W-:Y:S02]  /*b2e0*/  SEL R44, R122, R153, !P6 ;  /* 0x000000997a2c7207 */ /* 0x001fe40007000000 */
[----:B------:R-:W-:Y:S02]  /*b2f0*/  IADD3.X R56, R0, R167, R31, P4, P5 ;  /* 0x000000a700387210 */ /* 0x000fe400027ea41f */
[----:B------:R-:W-:Y:S02]  /*b300*/  SHF.R.S32.HI R45, RZ, 0x1f, R44 ;  /* 0x0000001fff2d7819 */ /* 0x000fe4000001142c */
[----:B------:R-:W-:-:S02]  /*b310*/  ISETP.GE.AND P4, PT, R222, R134, PT ;  /* 0x00000086de00720c */ /* 0x000fc40003f86270 */
[----:B------:R-:W-:-:S04]  /*b320*/  LEA.HI R44, R45, R44, RZ, 0x5 ;  /* 0x0000002c2d2c7211 */ /* 0x000fc800078f28ff */
        /* <DEDUP_REMOVED lines=14> */
[----:B------:R-:W2:Y:S01]  /*b410*/  LDS.128 R48, [R48+0x24200] ;  /* 0x0242000030307984 */ /* 0x000ea20000000c00 */
[----:B------:R-:W-:Y:S05]  /*b420*/  @P4 BRA `(.L_x_2297) ;  /* 0x0000000c004c4947 */ /* 0x000fea0003800000 */
[----:B------:R-:W-:Y:S01]  /*b430*/  SHF.R.U32.HI R93, RZ, 0x8, R89 ;  /* 0x00000008ff5d7819 */ /* 0x000fe20000011659 */
[----:B0-----:R-:W-:Y:S01]  /*b440*/  IMAD.MOV.U32 R58, RZ, RZ, R44 ;  /* 0x000000ffff3a7224 */ /* 0x001fe200078e002c */
[----:B------:R-:W-:Y:S01]  /*b450*/  LOP3.LUT R61, R89, 0xff0000ff, RZ, 0xc0, !PT ;  /* 0xff0000ff593d7812 */ /* 0x000fe200078ec0ff */
[----:B--2---:R-:W-:Y:S01]  /*b460*/  IMAD.MOV.U32 R62, RZ, RZ, R48 ;  /* 0x000000ffff3e7224 */ /* 0x004fe200078e0030 */
[----:B------:R-:W-:Y:S01]  /*b470*/  SHF.R.U32.HI R92, RZ, 0x8, R91 ;  /* 0x00000008ff5c7819 */ /* 0x000fe2000001165b */
[----:B------:R-:W-:Y:S01]  /*b480*/  IMAD.SHL.U32 R44, R93, 0x100, RZ ;  /* 0x000001005d2c7824 */ /* 0x000fe200078e00ff */
[----:B------:R-:W-:Y:S01]  /*b490*/  SHF.R.U32.HI R60, RZ, 0x8, R53 ;  /* 0x00000008ff3c7819 */ /* 0x000fe20000011635 */
[----:B------:R-:W-:Y:S01]  /*b4a0*/  IMAD.MOV.U32 R52, RZ, RZ, R45 ;  /* 0x000000ffff347224 */ /* 0x000fe200078e002d */
[----:B------:R-:W-:Y:S02]  /*b4b0*/  SHF.R.U32.HI R95, RZ, 0x10, R89 ;  /* 0x00000010ff5f7819 */ /* 0x000fe40000011659 */
[----:B------:R-:W-:Y:S01]  /*b4c0*/  LOP3.LUT R61, R61, 0xff00, R44, 0xf8, !PT ;  /* 0x0000ff003d3d7812 */ /* 0x000fe200078ef82c */
[----:B------:R-:W-:Y:S01]  /*b4d0*/  IMAD.SHL.U32 R44, R92, 0x100, RZ ;  /* 0x000001005c2c7824 */ /* 0x000fe200078e00ff */
[----:B------:R-:W-:-:S02]  /*b4e0*/  SHF.R.U32.HI R94, RZ, 0x10, R91 ;  /* 0x00000010ff5e7819 */ /* 0x000fc4000001165b */
[----:B------:R-:W-:Y:S02]  /*b4f0*/  LOP3.LUT R63, R91, 0xff0000ff, RZ, 0xc0, !PT ;  /* 0xff0000ff5b3f7812 */ /* 0x000fe400078ec0ff */
[----:B------:R-:W-:Y:S02]  /*b500*/  SHF.R.U32.HI R54, RZ, 0x8, R55 ;  /* 0x00000008ff367819 */ /* 0x000fe40000011637 */
[----:B------:R-:W-:Y:S02]  /*b510*/  LOP3.LUT R89, R53, 0xff0000ff, RZ, 0xc0, !PT ;  /* 0xff0000ff35597812 */ /* 0x000fe400078ec0ff */
[----:B------:R-:W-:Y:S01]  /*b520*/  SHF.L.U32 R48, R60, 0x8, RZ ;  /* 0x000000083c307819 */ /* 0x000fe200000006ff */
[----:B------:R-:W-:Y:S01]  /*b530*/  IMAD.SHL.U32 R54, R54, 0x100, RZ ;  /* 0x0000010036367824 */ /* 0x000fe200078e00ff */
[----:B------:R-:W-:Y:S01]  /*b540*/  SHF.R.U32.HI R88, RZ, 0x10, R53 ;  /* 0x00000010ff587819 */ /* 0x000fe20000011635 */
[----:B------:R-:W-:Y:S01]  /*b550*/  IMAD.MOV.U32 R53, RZ, RZ, R46 ;  /* 0x000000ffff357224 */ /* 0x000fe200078e002e */
[----:B------:R-:W-:Y:S01]  /*b560*/  LOP3.LUT R45, R63, 0xff00, R44, 0xf8, !PT ;  /* 0x0000ff003f2d7812 */ /* 0x000fe200078ef82c */
[----:B------:R-:W-:Y:S01]  /*b570*/  IMAD.U32 R46, R95, 0x10000, RZ ;  /* 0x000100005f2e7824 */ /* 0x000fe200078e00ff */
[----:B------:R-:W-:Y:S01]  /*b580*/  SHF.R.U32.HI R90, RZ, 0x10, R55 ;  /* 0x00000010ff5a7819 */ /* 0x000fe20000011637 */
[----:B------:R-:W-:Y:S01]  /*b590*/  IMAD.U32 R44, R94, 0x10000, RZ ;  /* 0x000100005e2c7824 */ /* 0x000fe200078e00ff */
[----:B------:R-:W-:Y:S01]  /*b5a0*/  LOP3.LUT R91, R89, 0xff00, R48, 0xf8, !PT ;  /* 0x0000ff00595b7812 */ /* 0x000fe200078ef830 */
[----:B------:R-:W-:Y:S01]  /*b5b0*/  IMAD.U32 R48, R88, 0x10000, RZ ;  /* 0x0001000058307824 */ /* 0x000fe200078e00ff */
[----:B------:R-:W-:Y:S01]  /*b5c0*/  LOP3.LUT R55, R55, 0xff0000ff, RZ, 0xc0, !PT ;  /* 0xff0000ff37377812 */ /* 0x000fe200078ec0ff */
[----:B------:R-:W-:Y:S01]  /*b5d0*/  IMAD.U32 R90, R90, 0x10000, RZ ;  /* 0x000100005a5a7824 */ /* 0x000fe200078e00ff */
        /* <DEDUP_REMOVED lines=10> */
[----:B------:R-:W-:-:S02]  /*b680*/  F2FP.F16.E4M3.UNPACK_B R166, R166 ;  /* 0x000000a6ffa6723e */ /* 0x000fc400020006ff */
[-C--:B------:R-:W-:Y:S01]  /*b690*/  FMUL.FTZ R95, R55, R45.reuse ;  /* 0x0000002d375f7220 */ /* 0x080fe20000410000 */
[--C-:B------:R-:W-:Y:S02]  /*b6a0*/  HADD2.F32 R88, -RZ, R61.reuse.H0_H0 ;  /* 0x2000003dff587230 */ /* 0x100fe40000004100 */
[C---:B------:R-:W-:Y:S01]  /*b6b0*/  FMUL.FTZ R92, R54.reuse, R45 ;  /* 0x0000002d365c7220 */ /* 0x040fe20000410000 */
[----:B------:R-:W-:Y:S01]  /*b6c0*/  LOP3.LUT R45, R93, 0xff0000, R90, 0xf8, !PT ;  /* 0x00ff00005d2d7812 */ /* 0x000fe200078ef85a */
[----:B------:R-:W-:Y:S01]  /*b6d0*/  HADD2.F32 R90, -RZ, R61.H1_H1 ;  /* 0x3000003dff5a7230 */ /* 0x000fe20000004100 */
[----:B------:R-:W-:Y:S01]  /*b6e0*/  F2FP.F16.E4M3.UNPACK_B R62, R62 ;  /* 0x0000003eff3e723e */ /* 0x000fe200020006ff */
[-C--:B------:R-:W-:Y:S01]  /*b6f0*/  FFMA.FTZ R54, R54, R88.reuse, -R95 ;  /* 0x0000005836367223 */ /* 0x080fe2000001085f */
[----:B------:R-:W-:Y:S01]  /*b700*/  FFMA.FTZ R55, R55, R88, R92 ;  /* 0x0000005837377223 */ /* 0x000fe2000001005c */
[----:B------:R-:W-:Y:S01]  /*b710*/  HADD2.F32 R88, -RZ, R89.H1_H1 ;  /* 0x30000059ff587230 */ /* 0x000fe20000004100 */
[----:B------:R-:W-:Y:S01]  /*b720*/  F2FP.F16.E4M3.UNPACK_B R164, R164 ;  /* 0x000000a4ffa4723e */ /* 0x000fe200020006ff */
[----:B------:R-:W-:Y:S01]  /*b730*/  HADD2.F32 R61, -RZ, R60.H1_H1 ;  /* 0x3000003cff3d7230 */ /* 0x000fe20000004100 */
[----:B------:R-:W-:Y:S01]  /*b740*/  LOP3.LUT R48, R91, 0xff0000, R48, 0xf8, !PT ;  /* 0x00ff00005b307812 */ /* 0x000fe200078ef830 */
[----:B------:R-:W-:Y:S01]  /*b750*/  HADD2.F32 R89, -RZ, R63.H1_H1 ;  /* 0x3000003fff597230 */ /* 0x000fe20000004100 */
[----:B------:R-:W-:Y:S01]  /*b760*/  F2FP.F16.E4M3.UNPACK_B R63, R58 ;  /* 0x0000003aff3f723e */ /* 0x000fe200020006ff */
[----:B------:R-:W-:-:S02]  /*b770*/  HADD2.F32 R93, -RZ, R166.H0_H0 ;  /* 0x200000a6ff5d7230 */ /* 0x000fc40000004100 */
[-C--:B------:R-:W-:Y:S01]  /*b780*/  FMUL.FTZ R92, R61, R88.reuse ;  /* 0x000000583d5c7220 */ /* 0x080fe20000410000 */
[----:B------:R-:W-:Y:S02]  /*b790*/  HADD2.F32 R91, -RZ, R164.H0_H0 ;  /* 0x200000a4ff5b7230 */ /* 0x000fe40000004100 */
[----:B------:R-:W-:Y:S01]  /*b7a0*/  FMUL.FTZ R58, R89, R88 ;  /* 0x00000058593a7220 */ /* 0x000fe20000410000 */
[----:B------:R-:W-:Y:S02]  /*b7b0*/  HADD2.F32 R88, -RZ, R62.H0_H0 ;  /* 0x2000003eff587230 */ /* 0x000fe40000004100 */
[----:B------:R-:W-:Y:S02]  /*b7c0*/  HADD2.F32 R60, -RZ, R63.H0_H0 ;  /* 0x2000003fff3c7230 */ /* 0x000fe40000004100 */
[-C--:B------:R-:W-:Y:S01]  /*b7d0*/  FFMA.FTZ R61, R61, R90.reuse, -R58 ;  /* 0x0000005a3d3d7223 */ /* 0x080fe2000001083a */
[----:B------:R-:W-:Y:S01]  /*b7e0*/  FFMA.FTZ R58, R89, R90, R92 ;  /* 0x0000005a593a7223 */ /* 0x000fe2000001005c */
[----:B------:R-:W-:Y:S01]  /*b7f0*/  FMUL.FTZ R95, R88, R93 ;  /* 0x0000005d585f7220 */ /* 0x000fe20000410000 */
[----:B------:R-:W-:-:S02]  /*b800*/  HADD2.F32 R166, -RZ, R166.H1_H1 ;  /* 0x300000a6ffa67230 */ /* 0x000fc40000004100 */
[C---:B------:R-:W-:Y:S01]  /*b810*/  FMUL.FTZ R93, R60.reuse, R93 ;  /* 0x0000005d3c5d7220 */ /* 0x040fe20000410000 */
[----:B------:R-:W-:Y:S02]  /*b820*/  HADD2.F32 R89, -RZ, R62.H1_H1 ;  /* 0x3000003eff597230 */ /* 0x000fe40000004100 */
        /* <DEDUP_REMOVED lines=68> */
[-C--:B------:R-:W-:Y:S01]  /*bc70*/  FFMA.FTZ R60, R62, R89.reuse, R91 ;  /* 0x000000593e3c7223 */ /* 0x080fe2000001005b */
[----:B------:R-:W-:Y:S02]  /*bc80*/  HADD2.F32 R88, -RZ, R88.H1_H1 ;  /* 0x30000058ff587230 */ /* 0x000fe40000004100 */
[-C--:B------:R-:W-:Y:S01]  /*bc90*/  FMUL.FTZ R92, R63, R90.reuse ;  /* 0x0000005a3f5c7220 */ /* 0x080fe20000410000 */
[----:B------:R-:W-:Y:S01]  /*bca0*/  FFMA.FTZ R58, R58, R89, -R93 ;  /* 0x000000593a3a7223 */ /* 0x000fe2000001085d */
[C---:B------:R-:W-:Y:S01]  /*bcb0*/  FMUL.FTZ R90, R61.reuse, R90 ;  /* 0x0000005a3d5a7220 */ /* 0x040fe20000410000 */
[----:B------:R-:W-:Y:S01]  /*bcc0*/  F2FP.F16.E4M3.UNPACK_B R62, R49.H1 ;  /* 0x00000031ff3e723e */ /* 0x000fe200030006ff */
[----:B------:R-:W-:Y:S01]  /*bcd0*/  FFMA.FTZ R49, R61, R88, -R92 ;  /* 0x000000583d317223 */ /* 0x000fe2000001085c */
[----:B------:R-:W-:Y:S01]  /*bce0*/  F2FP.F16.E4M3.UNPACK_B R89, R48.H1 ;  /* 0x00000030ff59723e */ /* 0x000fe200030006ff */
[----:B------:R-:W-:Y:S01]  /*bcf0*/  FFMA.FTZ R61, R63, R88, R90 ;  /* 0x000000583f3d7223 */ /* 0x000fe2000001005a */
[----:B------:R-:W-:Y:S01]  /*bd00*/  HADD2.F32 R48, -RZ, R52.H0_H0 ;  /* 0x20000034ff307230 */ /* 0x000fe20000004100 */
[----:B------:R-:W-:Y:S01]  /*bd10*/  F2FP.F16.E4M3.UNPACK_B R46, R46.H1 ;  /* 0x0000002eff2e723e */ /* 0x000fe200030006ff */
[--C-:B------:R-:W-:Y:S01]  /*bd20*/  HADD2.F32 R63, -RZ, R62.reuse.H0_H0 ;  /* 0x2000003eff3f7230 */ /* 0x100fe20000004100 */
[----:B------:R-:W-:Y:S01]  /*bd30*/  F2FP.SATFINITE.E4M3.F32.PACK_AB_MERGE_C R96, R96, R97, RZ ;  /* 0x000000616060723e */ /* 0x000fe200048070ff */
[----:B------:R-:W-:Y:S01]  /*bd40*/  HADD2.F32 R62, -RZ, R62.H1_H1 ;  /* 0x3000003eff3e7230 */ /* 0x000fe20000004100 */
[----:B------:R-:W-:Y:S01]  /*bd50*/  F2FP.F16.E4M3.UNPACK_B R92, R45 ;  /* 0x0000002dff5c723e */ /* 0x000fe200020006ff */
[--C-:B------:R-:W-:Y:S01]  /*bd60*/  HADD2.F32 R91, -RZ, R89.reuse.H1_H1 ;  /* 0x30000059ff5b7230 */ /* 0x100fe20000004100 */
[----:B------:R-:W-:Y:S01]  /*bd70*/  F2FP.SATFINITE.E4M3.F32.PACK_AB_MERGE_C R50, R165, R50, R96 ;  /* 0x00000032a532723e */ /* 0x000fe20004807060 */
[----:B------:R-:W-:-:S02]  /*bd80*/  HADD2.F32 R90, -RZ, R89.H0_H0 ;  /* 0x20000059ff5a7230 */ /* 0x000fc40000004100 */
[----:B------:R-:W-:Y:S02]  /*bd90*/  HADD2.F32 R52, -RZ, R52.H1_H1 ;  /* 0x30000034ff347230 */ /* 0x000fe40000004100 */
[-C--:B------:R-:W-:Y:S01]  /*bda0*/  FMUL.FTZ R95, R62, R91.reuse ;  /* 0x0000005b3e5f7220 */ /* 0x080fe20000410000 */
[--C-:B------:R-:W-:Y:S02]  /*bdb0*/  HADD2.F32 R88, -RZ, R46.reuse.H0_H0 ;  /* 0x2000002eff587230 */ /* 0x100fe40000004100 */
[CC--:B------:R-:W-:Y:S01]  /*bdc0*/  FMUL.FTZ R93, R63.reuse, R90.reuse ;  /* 0x0000005a3f5d7220 */ /* 0x0c0fe20000410000 */
[----:B------:R-:W-:Y:S02]  /*bdd0*/  HADD2.F32 R89, -RZ, R46.H1_H1 ;  /* 0x3000002eff597230 */ /* 0x000fe40000004100 */
[----:B------:R-:W-:Y:S01]  /*bde0*/  FMUL.FTZ R91, R52, R91 ;  /* 0x0000005b345b7220 */ /* 0x000fe20000410000 */
[C---:B------:R-:W-:Y:S01]  /*bdf0*/  FMUL.FTZ R90, R48.reuse, R90 ;  /* 0x0000005a305a7220 */ /* 0x040fe20000410000 */
[-C--:B------:R-:W-:Y:S01]  /*be00*/  FFMA.FTZ R46, R48, R88.reuse, -R93 ;  /* 0x00000058302e7223 */ /* 0x080fe2000001085d */
[----:B------:R-:W-:Y:S01]  /*be10*/  F2FP.F16.E4M3.UNPACK_B R48, R47 ;  /* 0x0000002fff30723e */ /* 0x000fe200020006ff */
[----:B------:R-:W-:Y:S01]  /*be20*/  FFMA.FTZ R99, R62, R89, R91 ;  /* 0x000000593e637223 */ /* 0x000fe2000001005b */
[----:B------:R-:W-:Y:S01]  /*be30*/  F2FP.F16.E4M3.UNPACK_B R62, R51.H1 ;  /* 0x00000033ff3e723e */ /* 0x000fe200030006ff */
[----:B------:R-:W-:Y:S01]  /*be40*/  FFMA.FTZ R97, R52, R89, -R95 ;  /* 0x0000005934617223 */ /* 0x000fe2000001085f */
[----:B------:R-:W-:Y:S01]  /*be50*/  F2FP.F16.E4M3.UNPACK_B R93, R45.H1 ;  /* 0x0000002dff5d723e */ /* 0x000fe200030006ff */
[----:B------:R-:W-:Y:S01]  /*be60*/  FFMA.FTZ R96, R63, R88, R90 ;  /* 0x000000583f607223 */ /* 0x000fe2000001005a */
[----:B------:R-:W-:Y:S01]  /*be70*/  F2FP.F16.E4M3.UNPACK_B R47, R47.H1 ;  /* 0x0000002fff2f723e */ /* 0x000fe200030006ff */
[----:B------:R-:W-:Y:S01]  /*be80*/  HADD2.F32 R94, -RZ, R92.H0_H0 ;  /* 0x2000005cff5e7230 */ /* 0x000fe20000004100 */
[-C--:B------:R-:W-:Y:S01]  /*be90*/  F2FP.F16.E4M3.UNPACK_B R45, R44.reuse ;  /* 0x0000002cff2d723e */ /* 0x080fe200020006ff */
[----:B------:R-:W-:Y:S01]  /*bea0*/  HADD2.F32 R95, -RZ, R93.H0_H0 ;  /* 0x2000005dff5f7230 */ /* 0x000fe20000004100 */
[----:B------:R-:W-:Y:S01]  /*beb0*/  F2FP.F16.E4M3.UNPACK_B R89, R44.H1 ;  /* 0x0000002cff59723e */ /* 0x000fe200030006ff */
[----:B------:R-:W-:Y:S01]  /*bec0*/  HADD2.F32 R44, -RZ, R62.H0_H0 ;  /* 0x2000003eff2c7230 */ /* 0x000fe20000004100 */
[----:B------:R-:W-:Y:S01]  /*bed0*/  F2FP.F16.E4M3.UNPACK_B R63, R51 ;  /* 0x00000033ff3f723e */ /* 0x000fe200020006ff */
[----:B------:R-:W-:Y:S01]  /*bee0*/  HADD2.F32 R52, -RZ, R47.H0_H0 ;  /* 0x2000002fff347230 */ /* 0x000fe20000004100 */
[----:B------:R-:W-:Y:S01]  /*bef0*/  F2FP.SATFINITE.E4M3.F32.PACK_AB_MERGE_C R46, R97, R46, RZ ;  /* 0x0000002e612e723e */ /* 0x000fe200048070ff */
[----:B------:R-:W-:-:S02]  /*bf00*/  HADD2.F32 R91, -RZ, R89.H0_H0 ;  /* 0x20000059ff5b7230 */ /* 0x000fc40000004100 */
[-C--:B------:R-:W-:Y:S01]  /*bf10*/  FMUL.FTZ R165, R44, R95.reuse ;  /* 0x0000005f2ca57220 */ /* 0x080fe20000410000 */
[----:B------:R-:W-:Y:S02]  /*bf20*/  HADD2.F32 R88, -RZ, R63.H0_H0 ;  /* 0x2000003fff587230 */ /* 0x000fe40000004100 */
[C---:B------:R-:W-:Y:S01]  /*bf30*/  FMUL.FTZ R95, R52.reuse, R95 ;  /* 0x0000005f345f7220 */ /* 0x040fe20000410000 */
[----:B------:R-:W-:Y:S02]  /*bf40*/  HADD2.F32 R62, -RZ, R62.H1_H1 ;  /* 0x3000003eff3e7230 */ /* 0x000fe40000004100 */
[----:B------:R-:W-:Y:S01]  /*bf50*/  FFMA.FTZ R165, R52, R91, -R165 ;  /* 0x0000005b34a57223 */ /* 0x000fe200000108a5 */
[----:B------:R-:W-:Y:S02]  /*bf60*/  HADD2.F32 R93, -RZ, R93.H1_H1 ;  /* 0x3000005dff5d7230 */ /* 0x000fe40000004100 */
[----:B------:R-:W-:Y:S01]  /*bf70*/  FMUL.FTZ R98, R88, R94 ;  /* 0x0000005e58627220 */ /* 0x000fe20000410000 */
[----:B------:R-:W-:-:S02]  /*bf80*/  HADD2.F32 R47, -RZ, R47.H1_H1 ;  /* 0x3000002fff2f7230 */ /* 0x000fc40000004100 */
[----:B------:R-:W-:Y:S01]  /*bf90*/  FFMA.FTZ R95, R44, R91, R95 ;  /* 0x0000005b2c5f7223 */ /* 0x000fe2000001005f */
[----:B------:R-:W-:Y:S02]  /*bfa0*/  HADD2.F32 R51, -RZ, R48.H0_H0 ;  /* 0x20000030ff337230 */ /* 0x000fe40000004100 */
[-C--:B------:R-:W-:Y:S01]  /*bfb0*/  FMUL.FTZ R44, R62, R93.reuse ;  /* 0x0000005d3e2c7220 */ /* 0x080fe20000410000 */
[----:B------:R-:W-:Y:S02]  /*bfc0*/  HADD2.F32 R90, -RZ, R45.H0_H0 ;  /* 0x2000002dff5a7230 */ /* 0x000fe40000004100 */
[----:B------:R-:W-:Y:S01]  /*bfd0*/  FMUL.FTZ R93, R47, R93 ;  /* 0x0000005d2f5d7220 */ /* 0x000fe20000410000 */
        /* <DEDUP_REMOVED lines=16> */
[----:B------:R-:W-:-:S02]  /*c0e0*/  F2FP.SATFINITE.E4M3.F32.PACK_AB_MERGE_C R62, R62, R95, RZ ;  /* 0x0000005f3e3e723e */ /* 0x000fc400048070ff */
[----:B------:R-:W-:Y:S01]  /*c0f0*/  F2FP.SATFINITE.E4M3.F32.PACK_AB_MERGE_C R45, R49, R58, R46 ;  /* 0x0000003a312d723e */ /* 0x000fe2000480702e */
[----:B------:R-:W-:Y:S01]  /*c100*/  IMAD.MOV.U32 R46, RZ, RZ, R53 ;  /* 0x000000ffff2e7224 */ /* 0x000fe200078e0035 */
[----:B------:R-:W-:Y:S01]  /*c110*/  F2FP.SATFINITE.E4M3.F32.PACK_AB_MERGE_C R47, R51, R98, R44 ;  /* 0x00000062332f723e */ /* 0x000fe2000480702c */
[----:B------:R-:W-:Y:S01]  /*c120*/  IMAD.MOV.U32 R44, RZ, RZ, R55 ;  /* 0x000000ffff2c7224 */ /* 0x000fe200078e0037 */
[----:B------:R-:W-:Y:S02]  /*c130*/  F2FP.SATFINITE.E4M3.F32.PACK_AB_MERGE_C R49, R61, R60, R96 ;  /* 0x0000003c3d31723e */ /* 0x000fe40004807060 */
[----:B------:R-:W-:Y:S02]  /*c140*/  F2FP.SATFINITE.E4M3.F32.PACK_AB_MERGE_C R51, R92, R163, R62 ;  /* 0x000000a35c33723e */ /* 0x000fe4000480703e */
[----:B------:R-:W-:-:S07]  /*c150*/  MOV R48, R54 ;  /* 0x0000003600307202 */ /* 0x000fce0000000f00 */
.L_x_2297:
[----:B------:R-:W-:Y:S05]  /*c160*/  BSYNC B2 ;  /* 0x0000000000027941 */ /* 0x000fea0003800000 */
.L_x_2296:
        /* <DEDUP_REMOVED lines=10> */
.L_x_2287:
[----:B------:R-:W-:Y:S05]  /*c210*/  BSYNC B1 ;  /* 0x0000000000017941 */ /* 0x000fea0003800000 */
.L_x_2286:
[----:B0--34-:R-:W-:Y:S02]  /*c220*/  VIADD R45, R23, 0x80 ;  /* 0x00000080172d7836 */ /* 0x019fe40000000000 */
[-C--:B--2---:R-:W-:Y:S02]  /*c230*/  IMAD R44, R145, R136.reuse, RZ ;  /* 0x00000088912c7224 */ /* 0x084fe400078e02ff */
[----:B------:R-:W-:-:S04]  /*c240*/  IMAD.WIDE.U32 R138, R45, R136, R138 ;  /* 0x000000882d8a7225 */ /* 0x000fc800078e008a */
[----:B------:R-:W-:Y:S01]  /*c250*/  IMAD R57, R45, R137, R44 ;  /* 0x000000892d397224 */ /* 0x000fe200078e022c */
[----:B------:R-:W-:Y:S06]  /*c260*/  @P3 BRA `(.L_x_2256) ;  /* 0x0000003000a03947 */ /* 0x000fec0003800000 */
[----:B------:R-:W-:Y:S01]  /*c270*/  ISETP.NE.AND P3, PT, R33, RZ, PT ;  /* 0x000000ff2100720c */ /* 0x000fe20003f65270 */
[----:B------:R-:W-:Y:S01]  /*c280*/  BSSY B1, `(.L_x_2298) ;  /* 0x00000fa000017945 */ /* 0x000fe20003800000 */
[----:B------:R-:W-:-:S11]  /*c290*/  IMAD.IADD R57, R139, 0x1, R57 ;  /* 0x000000018b397824 */ /* 0x000fd600078e0239 */
        /* <DEDUP_REMOVED lines=15> */
[----:B------:R-:W-:-:S05]  /*c390*/  IMAD R44, R47, 0x2800, R232 ;  /* 0x000028002f2c7824 */ /* 0x000fca00078e02e8 */
[----:B------:R-:W-:Y:S01]  /*c3a0*/  IADD3 R44, R44, R45, RZ ;  /* 0x0000002d2c2c7210 */ /* 0x000fe20007ffe0ff */
[----:B------:R-:W-:-:S04]  /*c3b0*/  IMAD R45, R17, 0x7800, R135 ;  /* 0x00007800112d7824 */ /* 0x000fc800078e0287 */
[----:B------:R-:W-:Y:S02]  /*c3c0*/  IMAD R47, R17, 0x7800, R44 ;  /* 0x00007800112f7824 */ /* 0x000fe400078e022c */
[C---:B------:R-:W-:Y:S02]  /*c3d0*/  IMAD.IADD R45, R16.reuse, 0x1, R45 ;  /* 0x00000001102d7824 */ /* 0x040fe400078e022d */
[----:B------:R-:W-:-:S04]  /*c3e0*/  IMAD.IADD R48, R16, 0x1, R47 ;  /* 0x0000000110307824 */ /* 0x000fc800078e022f */
[----:B------:R-:W0:Y:S04]  /*c3f0*/  LDS.128 R44, [R45+0x24200] ;  /* 0x024200002d2c7984 */ /* 0x000e280000000c00 */
[----:B------:R-:W2:Y:S01]  /*c400*/  LDS.128 R48, [R48+0x24200] ;  /* 0x0242000030307984 */ /* 0x000ea20000000c00 */
[----:B------:R-:W-:Y:S05]  /*c410*/  @P3 BRA `(.L_x_2301) ;  /* 0x0000000c00543947 */ /* 0x000fea0003800000 */
[----:B------:R-:W-:Y:S01]  /*c420*/  SHF.R.U32.HI R56, RZ, 0x8, R77 ;  /* 0x00000008ff387819 */ /* 0x000fe2000001164d */
[----:B0-----:R-:W-:Y:S01]  /*c430*/  IMAD.MOV.U32 R55, RZ, RZ, R45 ;  /* 0x000000ffff377224 */ /* 0x001fe200078e002d */
[----:B------:R-:W-:Y:S01]  /*c440*/  SHF.R.U32.HI R78, RZ, 0x10, R77 ;  /* 0x00000010ff4e7819 */ /* 0x000fe2000001164d */
[----:B--2---:R-:W-:Y:S01]  /*c450*/  IMAD.MOV.U32 R63, RZ, RZ, R48 ;  /* 0x000000ffff3f7224 */ /* 0x004fe200078e0030 */
[----:B------:R-:W-:Y:S01]  /*c460*/  SHF.R.U32.HI R64, RZ, 0x8, R65 ;  /* 0x00000008ff407819 */ /* 0x000fe20000011641 */
[----:B------:R-:W-:Y:S01]  /*c470*/  IMAD.SHL.U32 R45, R56, 0x100, RZ ;  /* 0x00000100382d7824 */ /* 0x000fe200078e00ff */
[----:B------:R-:W-:Y:S01]  /*c480*/  LOP3.LUT R58, R77, 0xff0000ff, RZ, 0xc0, !PT ;  /* 0xff0000ff4d3a7812 */ /* 0x000fe200078ec0ff */
[----:B------:R-:W-:Y:S01]  /*c490*/  IMAD.MOV.U32 R60, RZ, RZ, R44 ;  /* 0x000000ffff3c7224 */ /* 0x000fe200078e002c */
[----:B------:R-:W-:Y:S01]  /*c4a0*/  SHF.R.U32.HI R66, RZ, 0x8, R79 ;  /* 0x00000008ff427819 */ /* 0x000fe2000001164f */
[----:B------:R-:W-:Y:S01]  /*c4b0*/  IMAD.SHL.U32 R48, R64, 0x100, RZ ;  /* 0x0000010040307824 */ /* 0x000fe200078e00ff */
[----:B------:R-:W-:-:S02]  /*c4c0*/  LOP3.LUT R61, R65, 0xff0000ff, RZ, 0xc0, !PT ;  /* 0xff0000ff413d7812 */ /* 0x000fc400078ec0ff */
[----:B------:R-:W-:Y:S01]  /*c4d0*/  SHF.R.U32.HI R77, RZ, 0x10, R65 ;  /* 0x00000010ff4d7819 */ /* 0x000fe20000011641 */
[----:B------:R-:W-:Y:S01]  /*c4e0*/  IMAD.SHL.U32 R44, R66, 0x100, RZ ;  /* 0x00000100422c7824 */ /* 0x000fe200078e00ff */
[----:B------:R-:W-:Y:S01]  /*c4f0*/  MOV R56, R46 ;  /* 0x0000002e00387202 */ /* 0x000fe20000000f00 */
[----:B------:R-:W-:Y:S01]  /*c500*/  IMAD.U32 R46, R78, 0x10000, RZ ;  /* 0x000100004e2e7824 */ /* 0x000fe200078e00ff */
[----:B------:R-:W-:Y:S01]  /*c510*/  SHF.R.U32.HI R65, RZ, 0x8, R67 ;  /* 0x00000008ff417819 */ /* 0x000fe20000011643 */
[----:B------:R-:W-:Y:S01]  /*c520*/  IMAD.U32 R77, R77, 0x10000, RZ ;  /* 0x000100004d4d7824 */ /* 0x000fe200078e00ff */
[----:B------:R-:W-:Y:S02]  /*c530*/  SHF.R.U32.HI R76, RZ, 0x10, R79 ;  /* 0x00000010ff4c7819 */ /* 0x000fe4000001164f */
[----:B------:R-:W-:Y:S01]  /*c540*/  LOP3.LUT R45, R58, 0xff00, R45, 0xf8, !PT ;  /* 0x0000ff003a2d7812 */ /* 0x000fe200078ef82d */
[----:B------:R-:W-:Y:S01]  /*c550*/  IMAD.SHL.U32 R65, R65, 0x100, RZ ;  /* 0x0000010041417824 */ /* 0x000fe200078e00ff */
[----:B------:R-:W-:-:S02]  /*c560*/  LOP3.LUT R59, R79, 0xff0000ff, RZ, 0xc0, !PT ;  /* 0xff0000ff4f3b7812 */ /* 0x000fc400078ec0ff */
[----:B------:R-:W-:Y:S01]  /*c570*/  LOP3.LUT R46, R45, 0xff0000, R46, 0xf8, !PT ;  /* 0x00ff00002d2e7812 */ /* 0x000fe200078ef82e */
[----:B------:R-:W-:Y:S01]  /*c580*/  IMAD.U32 R45, R76, 0x10000, RZ ;  /* 0x000100004c2d7824 */ /* 0x000fe200078e00ff */
[----:B------:R-:W-:Y:S02]  /*c590*/  LOP3.LUT R62, R67, 0xff0000ff, RZ, 0xc0, !PT ;  /* 0xff0000ff433e7812 */ /* 0x000fe400078ec0ff */
[----:B------:R-:W-:Y:S02]  /*c5a0*/  SHF.R.U32.HI R79, RZ, 0x10, R67 ;  /* 0x00000010ff4f7819 */ /* 0x000fe40000011643 */
[----:B------:R-:W-:Y:S02]  /*c5b0*/  LOP3.LUT R48, R61, 0xff00, R48, 0xf8, !PT ;  /* 0x0000ff003d307812 */ /* 0x000fe400078ef830 */
[----:B------:R-:W-:Y:S02]  /*c5c0*/  LOP3.LUT R44, R59, 0xff00, R44, 0xf8, !PT ;  /* 0x0000ff003b2c7812 */ /* 0x000fe400078ef82c */
[----:B------:R-:W-:-:S02]  /*c5d0*/  F2FP.F16.E4M3.UNPACK_B R67, R159.H1 ;  /* 0x0000009fff43723e */ /* 0x000fc400030006ff */
        /* <DEDUP_REMOVED lines=8> */
[----:B------:R-:W-:-:S02]  /*c660*/  SHF.L.U32 R79, R79, 0x10, RZ ;  /* 0x000000104f4f7819 */ /* 0x000fc400000006ff */
[CC--:B------:R-:W-:Y:S01]  /*c670*/  FMUL.FTZ R89, R59.reuse, R45.reuse ;  /* 0x0000002d3b597220 */ /* 0x0c0fe20000410000 */
[--C-:B------:R-:W-:Y:S02]  /*c680*/  HADD2.F32 R65, -RZ, R62.reuse.H0_H0 ;  /* 0x2000003eff417230 */ /* 0x100fe40000004100 */
[----:B------:R-:W-:Y:S01]  /*c690*/  FMUL.FTZ R76, R58, R45 ;  /* 0x0000002d3a4c7220 */ /* 0x000fe20000410000 */
        /* <DEDUP_REMOVED lines=11> */
[----:B------:R-:W-:-:S02]  /*c750*/  HADD2.F32 R67, -RZ, R159.H0_H0 ;  /* 0x2000009fff437230 */ /* 0x000fc40000004100 */
[CC--:B------:R-:W-:Y:S01]  /*c760*/  FMUL.FTZ R77, R65.reuse, R76.reuse ;  /* 0x0000004c414d7220 */ /* 0x0c0fe20000410000 */
[----:B------:R-:W-:Y:S01]  /*c770*/  F2FP.F16.E4M3.UNPACK_B R161, R161 ;  /* 0x000000a1ffa1723e */ /* 0x000fe200020006ff */
[C---:B------:R-:W-:Y:S01]  /*c780*/  FMUL.FTZ R76, R62.reuse, R76 ;  /* 0x0000004c3e4c7220 */ /* 0x040fe20000410000 */
[----:B------:R-:W-:Y:S02]  /*c790*/  HADD2.F32 R64, -RZ, R63.H0_H0 ;  /* 0x2000003fff407230 */ /* 0x000fe40000004100 */
[-C--:B------:R-:W-:Y:S01]  /*c7a0*/  FFMA.FTZ R89, R62, R66.reuse, -R77 ;  /* 0x000000423e597223 */ /* 0x080fe2000001084d */
[----:B------:R-:W-:Y:S02]  /*c7b0*/  HADD2.F32 R61, -RZ, R60.H0_H0 ;  /* 0x2000003cff3d7230 */ /* 0x000fe40000004100 */
[----:B------:R-:W-:Y:S01]  /*c7c0*/  FFMA.FTZ R88, R65, R66, R76 ;  /* 0x0000004241587223 */ /* 0x000fe2000001004c */
[----:B------:R-:W-:Y:S02]  /*c7d0*/  HADD2.F32 R62, -RZ, R161.H0_H0 ;  /* 0x200000a1ff3e7230 */ /* 0x000fe40000004100 */
        /* <DEDUP_REMOVED lines=32> */
[----:B------:R-:W-:Y:S02]  /*c9e0*/  HADD2.F32 R64, -RZ, R160.H0_H0 ;  /* 0x200000a0ff407230 */ /* 0x000fe40000004100 */
[-C--:B------:R-:W-:Y:S01]  /*c9f0*/  FFMA.FTZ R95, R60, R65.reuse, -R61 ;  /* 0x000000413c5f7223 */ /* 0x080fe2000001083d */
[----:B------:R-:W-:Y:S01]  /*ca00*/  F2FP.F16.E4M3.UNPACK_B R60, R50 ;  /* 0x00000032ff3c723e */ /* 0x000fe200020006ff */
[----:B------:R-:W-:Y:S01]  /*ca10*/  HADD2.F32 R50, -RZ, R56.H0_H0 ;  /* 0x20000038ff327230 */ /* 0x000fe20000004100 */
[----:B------:R-:W-:Y:S01]  /*ca20*/  F2FP.F16.E4M3.UNPACK_B R162, R162 ;  /* 0x000000a2ffa2723e */ /* 0x000fe200020006ff */
[----:B------:R-:W-:Y:S01]  /*ca30*/  FFMA.FTZ R97, R62, R65, R67 ;  /* 0x000000413e617223 */ /* 0x000fe20000010043 */
[----:B------:R-:W-:Y:S01]  /*ca40*/  HADD2.F32 R65, -RZ, R160.H1_H1 ;  /* 0x300000a0ff417230 */ /* 0x000fe20000004100 */
[----:B------:R-:W-:Y:S01]  /*ca50*/  F2FP.SATFINITE.E4M3.F32.PACK_AB_MERGE_C R58, R89, R58, RZ ;  /* 0x0000003a593a723e */ /* 0x000fe200048070ff */
[--C-:B------:R-:W-:Y:S01]  /*ca60*/  HADD2.F32 R61, -RZ, R60.reuse.H0_H0 ;  /* 0x2000003cff3d7230 */ /* 0x100fe20000004100 */
[----:B------:R-:W-:Y:S01]  /*ca70*/  F2FP.SATFINITE.E4M3.F32.PACK_AB_MERGE_C R59, R88, R59, RZ ;  /* 0x0000003b583b723e */ /* 0x000fe200048070ff */
[----:B------:R-:W-:Y:S01]  /*ca80*/  HADD2.F32 R60, -RZ, R60.H1_H1 ;  /* 0x3000003cff3c7230 */ /* 0x000fe20000004100 */
[----:B------:R-:W-:Y:S01]  /*ca90*/  F2FP.SATFINITE.E4M3.F32.PACK_AB_MERGE_C R66, R97, R66, RZ ;  /* 0x000000426142723e */ /* 0x000fe200048070ff */
[----:B------:R-:W-:-:S02]  /*caa0*/  HADD2.F32 R56, -RZ, R56.H1_H1 ;  /* 0x30000038ff387230 */ /* 0x000fc40000004100 */
[CC--:B------:R-:W-:Y:S01]  /*cab0*/  FMUL.FTZ R67, R61.reuse, R64.reuse ;  /* 0x000000403d437220 */ /* 0x0c0fe20000410000 */
[--C-:B------:R-:W-:Y:S02]  /*cac0*/  HADD2.F32 R62, -RZ, R162.reuse.H0_H0 ;  /* 0x200000a2ff3e7230 */ /* 0x100fe40000004100 */
[----:B------:R-:W-:Y:S01]  /*cad0*/  FMUL.FTZ R64, R50, R64 ;  /* 0x0000004032407220 */ /* 0x000fe20000410000 */
[----:B------:R-:W-:Y:S02]  /*cae0*/  HADD2.F32 R63, -RZ, R162.H1_H1 ;  /* 0x300000a2ff3f7230 */ /* 0x000fe40000004100 */
[-C--:B------:R-:W-:Y:S01]  /*caf0*/  FMUL.FTZ R91, R60, R65.reuse ;  /* 0x000000413c5b7220 */ /* 0x080fe20000410000 */
[----:B------:R-:W-:Y:S01]  /*cb00*/  FMUL.FTZ R65, R56, R65 ;  /* 0x0000004138417220 */ /* 0x000fe20000410000 */
[-C--:B------:R-:W-:Y:S01]  /*cb10*/  FFMA.FTZ R50, R50, R62.reuse, -R67 ;  /* 0x0000003e32327223 */ /* 0x080fe20000010843 */
[----:B------:R-:W-:Y:S01]  /*cb20*/  FFMA.FTZ R64, R61, R62, R64 ;  /* 0x0000003e3d407223 */ /* 0x000fe20000010040 */
[----:B------:R-:W-:Y:S01]  /*cb30*/  F2FP.F16.E4M3.UNPACK_B R62, R49 ;  /* 0x00000031ff3e723e */ /* 0x000fe200020006ff */
[-C--:B------:R-:W-:Y:S01]  /*cb40*/  FFMA.FTZ R91, R56, R63.reuse, -R91 ;  /* 0x0000003f385b7223 */ /* 0x080fe2000001085b */
[----:B------:R-:W-:Y:S01]  /*cb50*/  F2FP.F16.E4M3.UNPACK_B R67, R48 ;  /* 0x00000030ff43723e */ /* 0x000fe200020006ff */
[----:B------:R-:W-:Y:S01]  /*cb60*/  FFMA.FTZ R93, R60, R63, R65 ;  /* 0x0000003f3c5d7223 */ /* 0x000fe20000010041 */
[----:B------:R-:W-:Y:S01]  /*cb70*/  F2FP.F16.E4M3.UNPACK_B R61, R55 ;  /* 0x00000037ff3d723e */ /* 0x000fe200020006ff */
[----:B------:R-:W-:Y:S01]  /*cb80*/  HADD2.F32 R63, -RZ, R62.H0_H0 ;  /* 0x2000003eff3f7230 */ /* 0x000fe20000004100 */
[----:B------:R-:W-:-:S02]  /*cb90*/  F2FP.SATFINITE.E4M3.F32.PACK_AB_MERGE_C R56, R95, R90, RZ ;  /* 0x0000005a5f38723e */ /* 0x000fc400048070ff */
[----:B------:R-:W-:Y:S01]  /*cba0*/  F2FP.SATFINITE.E4M3.F32.PACK_AB_MERGE_C R58, R79, R76, R58 ;  /* 0x0000004c4f3a723e */ /* 0x000fe2000480703a */
[----:B------:R-:W-:Y:S01]  /*cbb0*/  HADD2.F32 R76, -RZ, R67.H0_H0 ;  /* 0x20000043ff4c7230 */ /* 0x000fe20000004100 */
[----:B------:R-:W-:Y:S01]  /*cbc0*/  F2FP.F16.E4M3.UNPACK_B R65, R46 ;  /* 0x0000002eff41723e */ /* 0x000fe200020006ff */
[----:B------:R-:W-:Y:S01]  /*cbd0*/  HADD2.F32 R60, -RZ, R61.H0_H0 ;  /* 0x2000003dff3c7230 */ /* 0x000fe20000004100 */
[----:B------:R-:W-:Y:S01]  /*cbe0*/  F2FP.SATFINITE.E4M3.F32.PACK_AB_MERGE_C R56, R91, R50, R56 ;  /* 0x000000325b38723e */ /* 0x000fe20004807038 */
        /* <DEDUP_REMOVED lines=11> */
[-C--:B------:R-:W-:Y:S01]  /*cca0*/  FMUL.FTZ R77, R64, R67.reuse ;  /* 0x00000043404d7220 */ /* 0x080fe20000410000 */
[C---:B------:R-:W-:Y:S01]  /*ccb0*/  FMUL.FTZ R67, R62.reuse, R67 ;  /* 0x000000433e437220 */ /* 0x040fe20000410000 */
[----:B------:R-:W-:Y:S02]  /*ccc0*/  F2FP.F16.E4M3.UNPACK_B R63, R49.H1 ;  /* 0x00000031ff3f723e */ /* 0x000fe400030006ff */
[----:B------:R-:W-:Y:S01]  /*ccd0*/  F2FP.F16.E4M3.UNPACK_B R66, R48.H1 ;  /* 0x00000030ff42723e */ /* 0x000fe200030006ff */
[----:B------:R-:W-:Y:S01]  /*cce0*/  FFMA.FTZ R49, R62, R65, -R77 ;  /* 0x000000413e317223 */ /* 0x000fe2000001084d */
[----:B------:R-:W-:Y:S01]  /*ccf0*/  F2FP.F16.E4M3.UNPACK_B R55, R55.H1 ;  /* 0x00000037ff37723e */ /* 0x000fe200030006ff */
[----:B------:R-:W-:Y:S01]  /*cd00*/  FFMA.FTZ R88, R64, R65, R67 ;  /* 0x0000004140587223 */ /* 0x000fe20000010043 */
[----:B------:R-:W-:Y:S01]  /*cd10*/  HADD2.F32 R62, -RZ, R63.H0_H0 ;  /* 0x2000003fff3e7230 */ /* 0x000fe20000004100 */
[----:B------:R-:W-:Y:S01]  /*cd20*/  F2FP.F16.E4M3.UNPACK_B R46, R46.H1 ;  /* 0x0000002eff2e723e */ /* 0x000fe200030006ff */
[----:B------:R-:W-:Y:S01]  /*cd30*/  HADD2.F32 R67, -RZ, R66.H0_H0 ;  /* 0x20000042ff437230 */ /* 0x000fe20000004100 */
[----:B------:R-:W-:Y:S01]  /*cd40*/  F2FP.F16.E4M3.UNPACK_B R76, R45.H1 ;  /* 0x0000002dff4c723e */ /* 0x000fe200030006ff */
[----:B------:R-:W-:-:S02]  /*cd50*/  HADD2.F32 R48, -RZ, R55.H0_H0 ;  /* 0x20000037ff307230 */ /* 0x000fc40000004100 */
[----:B------:R-:W-:Y:S02]  /*cd60*/  HADD2.F32 R63, -RZ, R63.H1_H1 ;  /* 0x3000003fff3f7230 */ /* 0x000fe40000004100 */
[-C--:B------:R-:W-:Y:S01]  /*cd70*/  FMUL.FTZ R77, R62, R67.reuse ;  /* 0x000000433e4d7220 */ /* 0x080fe20000410000 */
[----:B------:R-:W-:Y:S02]  /*cd80*/  HADD2.F32 R66, -RZ, R66.H1_H1 ;  /* 0x30000042ff427230 */ /* 0x000fe40000004100 */
[----:B------:R-:W-:Y:S01]  /*cd90*/  FMUL.FTZ R67, R48, R67 ;  /* 0x0000004330437220 */ /* 0x000fe20000410000 */
[----:B------:R-:W-:Y:S02]  /*cda0*/  HADD2.F32 R55, -RZ, R55.H1_H1 ;  /* 0x30000037ff377230 */ /* 0x000fe40000004100 */
[--C-:B------:R-:W-:Y:S02]  /*cdb0*/  HADD2.F32 R65, -RZ, R46.reuse.H0_H0 ;  /* 0x2000002eff417230 */ /* 0x100fe40000004100 */
[----:B------:R-:W-:-:S02]  /*cdc0*/  HADD2.F32 R64, -RZ, R46.H1_H1 ;  /* 0x3000002eff407230 */ /* 0x000fc40000004100 */
[-C--:B------:R-:W-:Y:S01]  /*cdd0*/  FMUL.FTZ R46, R63, R66.reuse ;  /* 0x000000423f2e7220 */ /* 0x080fe20000410000 */
[C---:B------:R-:W-:Y:S01]  /*cde0*/  FMUL.FTZ R66, R55.reuse, R66 ;  /* 0x0000004237427220 */ /* 0x040fe20000410000 */
[----:B------:R-:W-:Y:S01]  /*cdf0*/  FFMA.FTZ R89, R62, R65, R67 ;  /* 0x000000413e597223 */ /* 0x000fe20000010043 */
[----:B------:R-:W-:Y:S01]  /*ce00*/  F2FP.F16.E4M3.UNPACK_B R67, R45 ;  /* 0x0000002dff43723e */ /* 0x000fe200020006ff */
[-C--:B------:R-:W-:Y:S01]  /*ce10*/  FFMA.FTZ R90, R55, R64.reuse, -R46 ;  /* 0x00000040375a7223 */ /* 0x080fe2000001082e */
[----:B------:R-:W-:Y:S01]  /*ce20*/  F2FP.F16.E4M3.UNPACK_B R46, R47 ;  /* 0x0000002fff2e723e */ /* 0x000fe200020006ff */
[----:B------:R-:W-:Y:S01]  /*ce30*/  FFMA.FTZ R79, R48, R65, -R77 ;  /* 0x00000041304f7223 */ /* 0x000fe2000001084d */
[-C--:B------:R-:W-:Y:S01]  /*ce40*/  F2FP.F16.E4M3.UNPACK_B R55, R51.reuse ;  /* 0x00000033ff37723e */ /* 0x080fe200020006ff */
[----:B------:R-:W-:Y:S01]  /*ce50*/  FFMA.FTZ R92, R63, R64, R66 ;  /* 0x000000403f5c7223 */ /* 0x000fe20000010042 */
[----:B------:R-:W-:Y:S01]  /*ce60*/  F2FP.F16.E4M3.UNPACK_B R62, R51.H1 ;  /* 0x00000033ff3e723e */ /* 0x000fe200030006ff */
        /* <DEDUP_REMOVED lines=8> */
[--C-:B------:R-:W-:Y:S02]  /*cef0*/  HADD2.F32 R78, -RZ, R76.reuse.H0_H0 ;  /* 0x2000004cff4e7230 */ /* 0x100fe40000004100 */
[----:B------:R-:W-:Y:S01]  /*cf00*/  FMUL.FTZ R91, R63, R77 ;  /* 0x0000004d3f5b7220 */ /* 0x000fe20000410000 */
[----:B------:R-:W-:Y:S01]  /*cf10*/  HADD2.F32 R51, -RZ, R47.H0_H0 ;  /* 0x2000002fff337230 */ /* 0x000fe20000004100 */
        /* <DEDUP_REMOVED lines=20> */
[----:B------:R-:W-:Y:S01]  /*d060*/  FMUL.FTZ R44, R46, R67 ;  /* 0x000000432e2c7220 */ /* 0x000fe20000410000 */
[----:B------:R-:W-:Y:S01]  /*d070*/  F2FP.SATFINITE.E4M3.F32.PACK_AB_MERGE_C R89, R92, R89, RZ ;  /* 0x000000595c59723e */ /* 0x000fe200048070ff */
[-C--:B------:R-:W-:Y:S01]  /*d080*/  FFMA.FTZ R62, R62, R64.reuse, R63 ;  /* 0x000000403e3e7223 */ /* 0x080fe2000001003f */
[----:B------:R-:W-:Y:S01]  /*d090*/  FFMA.FTZ R47, R47, R64, -R48 ;  /* 0x000000402f2f7223 */ /* 0x000fe20000010830 */
        /* <DEDUP_REMOVED lines=8> */
[----:B------:R-:W-:Y:S01]  /*d120*/  F2FP.SATFINITE.E4M3.F32.PACK_AB_MERGE_C R51, R45, R94, R62 ;  /* 0x0000005e2d33723e */ /* 0x000fe2000480703e */
[----:B------:R-:W-:Y:S01]  /*d130*/  IMAD.MOV.U32 R45, RZ, RZ, R49 ;  /* 0x000000ffff2d7224 */ /* 0x000fe200078e0031 */
[----:B------:R-:W-:Y:S01]  /*d140*/  F2FP.SATFINITE.E4M3.F32.PACK_AB_MERGE_C R47, R46, R91, R47 ;  /* 0x0000005b2e2f723e */ /* 0x000fe2000480702f */
[----:B------:R-:W-:Y:S02]  /*d150*/  IMAD.MOV.U32 R49, RZ, RZ, R88 ;  /* 0x000000ffff317224 */ /* 0x000fe400078e0058 */
[----:B------:R-:W-:-:S07]  /*d160*/  IMAD.MOV.U32 R46, RZ, RZ, R56 ;  /* 0x000000ffff2e7224 */ /* 0x000fce00078e0038 */
.L_x_2301:
[----:B------:R-:W-:Y:S05]  /*d170*/  BSYNC B2 ;  /* 0x0000000000027941 */ /* 0x000fea0003800000 */
.L_x_2300:
        /* <DEDUP_REMOVED lines=9> */
[----:B--2---:R0:W-:Y:S04]  /*d210*/  @!P3 STG.E.128 desc[UR54][R54.64], R48 ;  /* 0x000000303600b986 */ /* 0x0041e8000c101d36 */
.L_x_2299:
[----:B------:R-:W-:Y:S05]  /*d220*/  BSYNC B1 ;  /* 0x0000000000017941 */ /* 0x000fea0003800000 */
.L_x_2298:
        /* <DEDUP_REMOVED lines=31> */
[----:B------:R-:W-:Y:S01]  /*d420*/  IMAD.MOV.U32 R56, RZ, RZ, R50 ;  /* 0x000000ffff387224 */ /* 0x000fe200078e0032 */
[----:B------:R-:W-:Y:S01]  /*d430*/  SHF.L.U32 R44, R55, 0x8, RZ ;  /* 0x00000008372c7819 */ /* 0x000fe200000006ff */
[----:B------:R-:W-:Y:S01]  /*d440*/  IMAD.MOV.U32 R55, RZ, RZ, R46 ;  /* 0x000000ffff377224 */ /* 0x000fe200078e002e */
[----:B------:R-:W-:Y:S02]  /*d450*/  SHF.R.U32.HI R65, RZ, 0x10, R81 ;  /* 0x00000010ff417819 */ /* 0x000fe40000011651 */
[----:B------:R-:W-:Y:S01]  /*d460*/  LOP3.LUT R61, R61, 0xff00, R44, 0xf8, !PT ;  /* 0x0000ff003d3d7812 */ /* 0x000fe200078ef82c */
[----:B------:R-:W-:Y:S01]  /*d470*/  IMAD.SHL.U32 R44, R64, 0x100, RZ ;  /* 0x00000100402c7824 */ /* 0x000fe200078e00ff */
[----:B------:R-:W-:Y:S01]  /*d480*/  LOP3.LUT R63, R83, 0xff0000ff, RZ, 0xc0, !PT ;  /* 0xff0000ff533f7812 */ /* 0x000fe200078ec0ff */
[----:B------:R-:W-:Y:S01]  /*d490*/  IMAD.U32 R48, R65, 0x10000, RZ ;  /* 0x0001000041307824 */ /* 0x000fe200078e00ff */
[----:B------:R-:W-:-:S02]  /*d4a0*/  SHF.R.U32.HI R60, RZ, 0x8, R69 ;  /* 0x00000008ff3c7819 */ /* 0x000fc40000011645 */
[----:B------:R-:W-:Y:S02]  /*d4b0*/  SHF.R.U32.HI R66, RZ, 0x10, R83 ;  /* 0x00000010ff427819 */ /* 0x000fe40000011653 */
[----:B------:R-:W-:Y:S01]  /*d4c0*/  LOP3.LUT R65, R63, 0xff00, R44, 0xf8, !PT ;  /* 0x0000ff003f417812 */ /* 0x000fe200078ef82c */
[----:B------:R-:W-:Y:S01]  /*d4d0*/  IMAD.SHL.U32 R46, R60, 0x100, RZ ;  /* 0x000001003c2e7824 */ /* 0x000fe200078e00ff */
[----:B------:R-:W-:Y:S02]  /*d4e0*/  SHF.R.U32.HI R58, RZ, 0x8, R71 ;  /* 0x00000008ff3a7819 */ /* 0x000fe40000011647 */
[----:B------:R-:W-:Y:S02]  /*d4f0*/  SHF.L.U32 R44, R66, 0x10, RZ ;  /* 0x00000010422c7819 */ /* 0x000fe400000006ff */
[----:B------:R-:W-:Y:S01]  /*d500*/  LOP3.LUT R67, R69, 0xff0000ff, RZ, 0xc0, !PT ;  /* 0xff0000ff45437812 */ /* 0x000fe200078ec0ff */
[----:B------:R-:W-:Y:S01]  /*d510*/  IMAD.SHL.U32 R50, R58, 0x100, RZ ;  /* 0x000001003a327824 */ /* 0x000fe200078e00ff */
[----:B------:R-:W-:-:S02]  /*d520*/  F2FP.F16.E4M3.UNPACK_B R66, R154.H1 ;  /* 0x0000009aff42723e */ /* 0x000fc400030006ff */
[----:B------:R-:W-:Y:S02]  /*d530*/  F2FP.F16.E4M3.UNPACK_B R63, R62.H1 ;  /* 0x0000003eff3f723e */ /* 0x000fe400030006ff */
[----:B------:R-:W-:Y:S02]  /*d540*/  F2FP.F16.E4M3.UNPACK_B R60, R59.H1 ;  /* 0x0000003bff3c723e */ /* 0x000fe400030006ff */
[----:B------:R-:W-:Y:S02]  /*d550*/  SHF.R.U32.HI R70, RZ, 0x10, R69 ;  /* 0x00000010ff467819 */ /* 0x000fe40000011645 */
[----:B------:R-:W-:Y:S01]  /*d560*/  LOP3.LUT R67, R67, 0xff00, R46, 0xf8, !PT ;  /* 0x0000ff0043437812 */ /* 0x000fe200078ef82e */
[----:B------:R-:W-:Y:S01]  /*d570*/  HADD2.F32 R46, -RZ, R66.H0_H0 ;  /* 0x20000042ff2e7230 */ /* 0x000fe20000004100 */
[----:B------:R-:W-:Y:S01]  /*d580*/  LOP3.LUT R48, R61, 0xff0000, R48, 0xf8, !PT ;  /* 0x00ff00003d307812 */ /* 0x000fe200078ef830 */
[----:B------:R-:W-:Y:S01]  /*d590*/  HADD2.F32 R61, -RZ, R63.H0_H0 ;  /* 0x2000003fff3d7230 */ /* 0x000fe20000004100 */
[----:B------:R-:W-:Y:S01]  /*d5a0*/  F2FP.F16.E4M3.UNPACK_B R64, R156.H1 ;  /* 0x0000009cff40723e */ /* 0x000fe200030006ff */
[----:B------:R-:W-:Y:S01]  /*d5b0*/  HADD2.F32 R58, -RZ, R60.H0_H0 ;  /* 0x2000003cff3a7230 */ /* 0x000fe20000004100 */
[----:B------:R-:W-:-:S02]  /*d5c0*/  LOP3.LUT R69, R71, 0xff0000ff, RZ, 0xc0, !PT ;  /* 0xff0000ff47457812 */ /* 0x000fc400078ec0ff */
[----:B------:R-:W-:Y:S01]  /*d5d0*/  LOP3.LUT R44, R65, 0xff0000, R44, 0xf8, !PT ;  /* 0x00ff0000412c7812 */ /* 0x000fe200078ef82c */
[--C-:B------:R-:W-:Y:S01]  /*d5e0*/  HADD2.F32 R65, -RZ, R64.reuse.H0_H0 ;  /* 0x20000040ff417230 */ /* 0x100fe20000004100 */
[----:B------:R-:W-:Y:S01]  /*d5f0*/  SHF.R.U32.HI R68, RZ, 0x10, R71 ;  /* 0x00000010ff447819 */ /* 0x000fe20000011647 */
[-C--:B------:R-:W-:Y:S01]  /*d600*/  FMUL.FTZ R71, R61, R46.reuse ;  /* 0x0000002e3d477220 */ /* 0x080fe20000410000 */
[----:B------:R-:W-:Y:S01]  /*d610*/  LOP3.LUT R69, R69, 0xff00, R50, 0xf8, !PT ;  /* 0x0000ff0045457812 */ /* 0x000fe200078ef832 */
[----:B------:R-:W-:Y:S02]  /*d620*/  IMAD.U32 R50, R70, 0x10000, RZ ;  /* 0x0001000046327824 */ /* 0x000fe400078e00ff */
[C---:B------:R-:W-:Y:S01]  /*d630*/  FMUL.FTZ R70, R58.reuse, R46 ;  /* 0x0000002e3a467220 */ /* 0x040fe20000410000 */
[-C--:B------:R-:W-:Y:S01]  /*d640*/  FFMA.FTZ R58, R58, R65.reuse, -R71 ;  /* 0x000000413a3a7223 */ /* 0x080fe20000010847 */
[----:B------:R-:W-:Y:S01]  /*d650*/  IMAD.U32 R68, R68, 0x10000, RZ ;  /* 0x0001000044447824 */ /* 0x000fe200078e00ff */
[----:B------:R-:W-:Y:S01]  /*d660*/  F2FP.F16.E4M3.UNPACK_B R154, R154 ;  /* 0x0000009aff9a723e */ /* 0x000fe200020006ff */
[----:B------:R-:W-:Y:S01]  /*d670*/  FFMA.FTZ R71, R61, R65, R70 ;  /* 0x000000413d477223 */ /* 0x000fe20000010046 */
[----:B------:R-:W-:Y:S01]  /*d680*/  LOP3.LUT R50, R67, 0xff0000, R50, 0xf8, !PT ;  /* 0x00ff000043327812 */ /* 0x000fe200078ef832 */
        /* <DEDUP_REMOVED lines=8> */
[----:B------:R-:W-:-:S02]  /*d710*/  HADD2.F32 R66, -RZ, R154.H0_H0 ;  /* 0x2000009aff427230 */ /* 0x000fc40000004100 */
[CC--:B------:R-:W-:Y:S01]  /*d720*/  FMUL.FTZ R68, R64.reuse, R67.reuse ;  /* 0x0000004340447220 */ /* 0x0c0fe20000410000 */
[----:B------:R-:W-:Y:S02]  /*d730*/  HADD2.F32 R63, -RZ, R62.H0_H0 ;  /* 0x2000003eff3f7230 */ /* 0x000fe40000004100 */
[C---:B------:R-:W-:Y:S01]  /*d740*/  FMUL.FTZ R67, R61.reuse, R67 ;  /* 0x000000433d437220 */ /* 0x040fe20000410000 */
[----:B------:R-:W-:Y:S02]  /*d750*/  HADD2.F32 R60, -RZ, R59.H0_H0 ;  /* 0x2000003bff3c7230 */ /* 0x000fe40000004100 */
[-C--:B------:R-:W-:Y:S01]  /*d760*/  FFMA.FTZ R77, R61, R65.reuse, -R68 ;  /* 0x000000413d4d7223 */ /* 0x080fe20000010844 */
[----:B------:R-:W-:Y:S02]  /*d770*/  HADD2.F32 R61, -RZ, R156.H0_H0 ;  /* 0x2000009cff3d7230 */ /* 0x000fe40000004100 */
        /* <DEDUP_REMOVED lines=34> */
[----:B------:R-:W-:Y:S01]  /*d9a0*/  FFMA.FTZ R83, R59, R64, -R60 ;  /* 0x000000403b537223 */ /* 0x000fe2000001083c */
[----:B------:R-:W-:Y:S01]  /*d9b0*/  F2FP.F16.E4M3.UNPACK_B R59, R56 ;  /* 0x00000038ff3b723e */ /* 0x000fe200020006ff */
[----:B------:R-:W-:Y:S01]  /*d9c0*/  FFMA.FTZ R82, R61, R64, R66 ;  /* 0x000000403d527223 */ /* 0x000fe20000010042 */
[----:B------:R-:W-:Y:S01]  /*d9d0*/  HADD2.F32 R64, -RZ, R155.H1_H1 ;  /* 0x3000009bff407230 */ /* 0x000fe20000004100 */
[----:B------:R-:W-:Y:S01]  /*d9e0*/  F2FP.SATFINITE.E4M3.F32.PACK_AB_MERGE_C R58, R77, R58, RZ ;  /* 0x0000003a4d3a723e */ /* 0x000fe200048070ff */
[----:B------:R-:W-:Y:S01]  /*d9f0*/  HADD2.F32 R56, -RZ, R55.H0_H0 ;  /* 0x20000037ff387230 */ /* 0x000fe20000004100 */
[----:B------:R-:W-:Y:S01]  /*da00*/  F2FP.SATFINITE.E4M3.F32.PACK_AB_MERGE_C R71, R76, R71, RZ ;  /* 0x000000474c47723e */ /* 0x000fe200048070ff */
[--C-:B------:R-:W-:Y:S01]  /*da10*/  HADD2.F32 R60, -RZ, R59.reuse.H0_H0 ;  /* 0x2000003bff3c7230 */ /* 0x100fe20000004100 */
[----:B------:R-:W-:Y:S01]  /*da20*/  F2FP.SATFINITE.E4M3.F32.PACK_AB_MERGE_C R80, R83, R80, RZ ;  /* 0x000000505350723e */ /* 0x000fe200048070ff */
[----:B------:R-:W-:Y:S01]  /*da30*/  HADD2.F32 R59, -RZ, R59.H1_H1 ;  /* 0x3000003bff3b7230 */ /* 0x000fe20000004100 */
[----:B------:R-:W-:Y:S01]  /*da40*/  F2FP.SATFINITE.E4M3.F32.PACK_AB_MERGE_C R81, R82, R81, RZ ;  /* 0x000000515251723e */ /* 0x000fe200048070ff */
[----:B------:R-:W-:-:S02]  /*da50*/  HADD2.F32 R63, -RZ, R155.H0_H0 ;  /* 0x2000009bff3f7230 */ /* 0x000fc40000004100 */
[----:B------:R-:W-:Y:S02]  /*da60*/  HADD2.F32 R55, -RZ, R55.H1_H1 ;  /* 0x30000037ff377230 */ /* 0x000fe40000004100 */
[-C--:B------:R-:W-:Y:S01]  /*da70*/  FMUL.FTZ R78, R59, R64.reuse ;  /* 0x000000403b4e7220 */ /* 0x080fe20000410000 */
[--C-:B------:R-:W-:Y:S02]  /*da80*/  HADD2.F32 R61, -RZ, R157.reuse.H0_H0 ;  /* 0x2000009dff3d7230 */ /* 0x100fe40000004100 */
[-C--:B------:R-:W-:Y:S01]  /*da90*/  FMUL.FTZ R65, R60, R63.reuse ;  /* 0x0000003f3c417220 */ /* 0x080fe20000410000 */
[----:B------:R-:W-:Y:S02]  /*daa0*/  HADD2.F32 R62, -RZ, R157.H1_H1 ;  /* 0x3000009dff3e7230 */ /* 0x000fe40000004100 */
[C---:B------:R-:W-:Y:S01]  /*dab0*/  FMUL.FTZ R64, R55.reuse, R64 ;  /* 0x0000004037407220 */ /* 0x040fe20000410000 */
[C---:B------:R-:W-:Y:S01]  /*dac0*/  FMUL.FTZ R63, R56.reuse, R63 ;  /* 0x0000003f383f7220 */ /* 0x040fe20000410000 */
[-C--:B------:R-:W-:Y:S01]  /*dad0*/  FFMA.FTZ R56, R56, R61.reuse, -R65 ;  /* 0x0000003d38387223 */ /* 0x080fe20000010841 */
[----:B------:R-:W-:Y:S01]  /*dae0*/  F2FP.F16.E4M3.UNPACK_B R65, R50 ;  /* 0x00000032ff41723e */ /* 0x000fe200020006ff */
[-C--:B------:R-:W-:Y:S01]  /*daf0*/  FFMA.FTZ R55, R55, R62.reuse, -R78 ;  /* 0x0000003e37377223 */ /* 0x080fe2000001084e */
[----:B------:R-:W-:Y:S01]  /*db00*/  FFMA.FTZ R79, R59, R62, R64 ;  /* 0x0000003e3b4f7223 */ /* 0x000fe20000010040 */
        /* <DEDUP_REMOVED lines=13> */
[-C--:B------:R-:W-:Y:S01]  /*dbe0*/  FMUL.FTZ R70, R63, R68.reuse ;  /* 0x000000443f467220 */ /* 0x080fe20000410000 */
[----:B------:R-:W-:Y:S01]  /*dbf0*/  FMUL.FTZ R68, R61, R68 ;  /* 0x000000443d447220 */ /* 0x000fe20000410000 */
[----:B------:R-:W-:Y:S01]  /*dc00*/  HADD2.F32 R65, -RZ, R65.H1_H1 ;  /* 0x30000041ff417230 */ /* 0x000fe20000004100 */
[----:B------:R-:W-:Y:S01]  /*dc10*/  F2FP.F16.E4M3.UNPACK_B R45, R45.H1 ;  /* 0x0000002dff2d723e */ /* 0x000fe200030006ff */
[----:B------:R-:W-:Y:S02]  /*dc20*/  HADD2.F32 R60, -RZ, R60.H1_H1 ;  /* 0x3000003cff3c7230 */ /* 0x000fe40000004100 */
[-C--:B------:R-:W-:Y:S01]  /*dc30*/  FFMA.FTZ R68, R63, R66.reuse, R68 ;  /* 0x000000423f447223 */ /* 0x080fe20000010044 */
[----:B------:R-:W-:Y:S02]  /*dc40*/  HADD2.F32 R63, -RZ, R64.H1_H1 ;  /* 0x30000040ff3f7230 */ /* 0x000fe40000004100 */
[-C--:B------:R-:W-:Y:S01]  /*dc50*/  FMUL.FTZ R67, R62, R65.reuse ;  /* 0x000000413e437220 */ /* 0x080fe20000410000 */
[----:B------:R-:W-:Y:S01]  /*dc60*/  FFMA.FTZ R70, R61, R66, -R70 ;  /* 0x000000423d467223 */ /* 0x000fe20000010846 */
[C---:B------:R-:W-:Y:S01]  /*dc70*/  FMUL.FTZ R65, R60.reuse, R65 ;  /* 0x000000413c417220 */ /* 0x040fe20000410000 */
[----:B------:R-:W-:Y:S01]  /*dc80*/  F2FP.F16.E4M3.UNPACK_B R61, R49.H1 ;  /* 0x00000031ff3d723e */ /* 0x000fe200030006ff */
[-C--:B------:R-:W-:Y:S01]  /*dc90*/  FFMA.FTZ R69, R60, R63.reuse, -R67 ;  /* 0x0000003f3c457223 */ /* 0x080fe20000010843 */
        /* <DEDUP_REMOVED lines=8> */
[----:B------:R-:W-:Y:S02]  /*dd20*/  HADD2.F32 R64, -RZ, R60.H1_H1 ;  /* 0x3000003cff407230 */ /* 0x000fe40000004100 */
[-C--:B------:R-:W-:Y:S01]  /*dd30*/  FMUL.FTZ R66, R50, R62.reuse ;  /* 0x0000003e32427220 */ /* 0x080fe20000410000 */
[----:B------:R-:W-:Y:S02]  /*dd40*/  HADD2.F32 R45, -RZ, R45.H1_H1 ;  /* 0x3000002dff2d7230 */ /* 0x000fe40000004100 */
[----:B------:R-:W-:Y:S01]  /*dd50*/  FMUL.FTZ R63, R49, R62 ;  /* 0x0000003e313f7220 */ /* 0x000fe20000410000 */
[--C-:B------:R-:W-:Y:S02]  /*dd60*/  HADD2.F32 R60, -RZ, R48.reuse.H0_H0 ;  /* 0x20000030ff3c7230 */ /* 0x100fe40000004100 */
[----:B------:R-:W-:Y:S01]  /*dd70*/  FMUL.FTZ R62, R61, R64 ;  /* 0x000000403d3e7220 */ /* 0x000fe20000410000 */
[----:B------:R-:W-:-:S02]  /*dd80*/  HADD2.F32 R48, -RZ, R48.H1_H1 ;  /* 0x30000030ff307230 */ /* 0x000fc40000004100 */
[----:B------:R-:W-:Y:S01]  /*dd90*/  FMUL.FTZ R64, R45, R64 ;  /* 0x000000402d407220 */ /* 0x000fe20000410000 */
[----:B------:R-:W-:Y:S01]  /*dda0*/  FFMA.FTZ R77, R50, R60, R63 ;  /* 0x0000003c324d7223 */ /* 0x000fe2000001003f */
[----:B------:R-:W-:Y:S02]  /*ddb0*/  F2FP.F16.E4M3.UNPACK_B R50, R51 ;  /* 0x00000033ff32723e */ /* 0x000fe400020006ff */
[----:B------:R-:W-:Y:S01]  /*ddc0*/  FFMA.FTZ R78, R61, R48, R64 ;  /* 0x000000303d4e7223 */ /* 0x000fe20000010040 */
[----:B------:R-:W-:Y:S01]  /*ddd0*/  F2FP.F16.E4M3.UNPACK_B R64, R46 ;  /* 0x0000002eff40723e */ /* 0x000fe200020006ff */
[----:B------:R-:W-:Y:S01]  /*dde0*/  FFMA.FTZ R79, R45, R48, -R62 ;  /* 0x000000302d4f7223 */ /* 0x000fe2000001083e */
[-C--:B------:R-:W-:Y:S01]  /*ddf0*/  F2FP.F16.E4M3.UNPACK_B R45, R47.reuse ;  /* 0x0000002fff2d723e */ /* 0x080fe200020006ff */
[----:B------:R-:W-:Y:S01]  /*de00*/  FFMA.FTZ R76, R49, R60, -R66 ;  /* 0x0000003c314c7223 */ /* 0x000fe20000010842 */
        /* <DEDUP_REMOVED lines=47> */
[----:B------:R-:W-:-:S07]  /*e100*/  F2FP.SATFINITE.E4M3.F32.PACK_AB_MERGE_C R49, R71, R68, R77 ;  /* 0x000000444731723e */ /* 0x000fce000480704d */
.L_x_2305:
[----:B------:R-:W-:Y:S05]  /*e110*/  BSYNC B2 ;  /* 0x0000000000027941 */ /* 0x000fea0003800000 */
.L_x_2304:
        /* <DEDUP_REMOVED lines=9> */
[----:B--2---:R3:W-:Y:S03]  /*e1b0*/  @!P3 STG.E.128 desc[UR54][R54.64], R48 ;  /* 0x000000303600b986 */ /* 0x0047e6000c101d36 */
.L_x_2303:
[----:B------:R-:W-:Y:S05]  /*e1c0*/  BSYNC B1 ;  /* 0x0000000000017941 */ /* 0x000fea0003800000 */
.L_x_2302:
[----:B------:R-:W-:-:S13]  /*e1d0*/  ISETP.NE.AND P3, PT, R35, RZ, PT ;  /* 0x000000ff2300720c */ /* 0x000fda0003f65270 */
[----:B------:R-:W-:Y:S05]  /*e1e0*/  @!P3 BRA `(.L_x_2256) ;  /* 0x0000001000c0b947 */ /* 0x000fea0003800000 */
[----:B0--3--:R-:W-:Y:S01]  /*e1f0*/  IADD3 R53, P3, P4, R120, R138, R28 ;  /* 0x0000008a78357210 */ /* 0x009fe20007c7e01c */
[----:B------:R-:W-:Y:S01]  /*e200*/  BSSY B1, `(.L_x_2306) ;  /* 0x00000ed000017945 */ /* 0x000fe20003800000 */
[----:B------:R-:W-:Y:S02]  /*e210*/  ISETP.GE.AND P5, PT, R222, R100, PT ;  /* 0x00000064de00720c */ /* 0x000fe40003fa6270 */
[----:B------:R-:W-:Y:S02]  /*e220*/  IADD3.X R44, R0, R57, R31, P3, P4 ;  /* 0x00000039002c7210 */ /* 0x000fe40001fe841f */
[----:B------:R-:W-:Y:S02]  /*e230*/  IADD3 R52, P3, R53, R124, RZ ;  /* 0x0000007c35347210 */ /* 0x000fe40007f7e0ff */
[----:B------:R-:W-:-:S03]  /*e240*/  SEL R153, R122, R153, !P5 ;  /* 0x000000997a997207 */ /* 0x000fc60006800000 */
[----:B------:R-:W-:Y:S01]  /*e250*/  IMAD.X R53, R44, 0x1, R125, P3 ;  /* 0x000000012c357824 */ /* 0x000fe200018e067d */
[----:B------:R-:W-:Y:S02]  /*e260*/  SHF.R.S32.HI R44, RZ, 0x1f, R153 ;  /* 0x0000001fff2c7819 */ /* 0x000fe40000011499 */
[----:B------:R-:W-:Y:S02]  /*e270*/  ISETP.GE.AND P3, PT, R222, R134, PT ;  /* 0x00000086de00720c */ /* 0x000fe40003f66270 */
        /* <DEDUP_REMOVED lines=18> */
[----:B--2---:R-:W-:Y:S01]  /*e3a0*/  IMAD.MOV.U32 R60, RZ, RZ, R48 ;  /* 0x000000ffff3c7224 */ /* 0x004fe200078e0030 */
[----:B------:R-:W-:Y:S01]  /*e3b0*/  SHF.R.U32.HI R65, RZ, 0x8, R87 ;  /* 0x00000008ff417819 */ /* 0x000fe20000011657 */
[----:B0-----:R-:W-:Y:S01]  /*e3c0*/  IMAD.MOV.U32 R59, RZ, RZ, R46 ;  /* 0x000000ffff3b7224 */ /* 0x001fe200078e002e */
[----:B------:R-:W-:Y:S01]  /*e3d0*/  LOP3.LUT R56, R85, 0xff0000ff, RZ, 0xc0, !PT ;  /* 0xff0000ff55387812 */ /* 0x000fe200078ec0ff */
[----:B------:R-:W-:Y:S01]  /*e3e0*/  IMAD.SHL.U32 R61, R61, 0x100, RZ ;  /* 0x000001003d3d7824 */ /* 0x000fe200078e00ff */
[----:B------:R-:W-:Y:S01]  /*e3f0*/  SHF.R.U32.HI R70, RZ, 0x10, R85 ;  /* 0x00000010ff467819 */ /* 0x000fe20000011655 */
[----:B------:R-:W-:Y:S01]  /*e400*/  IMAD.SHL.U32 R65, R65, 0x100, RZ ;  /* 0x0000010041417824 */ /* 0x000fe200078e00ff */
[----:B------:R-:W-:Y:S01]  /*e410*/  LOP3.LUT R58, R87, 0xff0000ff, RZ, 0xc0, !PT ;  /* 0xff0000ff573a7812 */ /* 0x000fe200078ec0ff */
[----:B------:R-:W-:Y:S01]  /*e420*/  IMAD.MOV.U32 R63, RZ, RZ, R50 ;  /* 0x000000ffff3f7224 */ /* 0x000fe200078e0032 */
[----:B------:R-:W-:Y:S01]  /*e430*/  LOP3.LUT R48, R56, 0xff00, R61, 0xf8, !PT ;  /* 0x0000ff0038307812 */ /* 0x000fe200078ef83d */
[----:B------:R-:W-:Y:S01]  /*e440*/  IMAD.U32 R61, R70, 0x10000, RZ ;  /* 0x00010000463d7824 */ /* 0x000fe200078e00ff */
[----:B------:R-:W-:-:S02]  /*e450*/  SHF.R.U32.HI R66, RZ, 0x10, R87 ;  /* 0x00000010ff427819 */ /* 0x000fc40000011657 */
[----:B------:R-:W-:Y:S02]  /*e460*/  SHF.R.U32.HI R67, RZ, 0x8, R73 ;  /* 0x00000008ff437819 */ /* 0x000fe40000011649 */
[----:B------:R-:W-:Y:S02]  /*e470*/  SHF.R.U32.HI R69, RZ, 0x8, R75 ;  /* 0x00000008ff457819 */ /* 0x000fe4000001164b */
[----:B------:R-:W-:Y:S01]  /*e480*/  MOV R55, R44 ;  /* 0x0000002c00377202 */ /* 0x000fe20000000f00 */
[----:B------:R-:W-:Y:S01]  /*e490*/  IMAD.SHL.U32 R67, R67, 0x100, RZ ;  /* 0x0000010043437824 */ /* 0x000fe200078e00ff */
[----:B------:R-:W-:Y:S01]  /*e4a0*/  LOP3.LUT R44, R58, 0xff00, R65, 0xf8, !PT ;  /* 0x0000ff003a2c7812 */ /* 0x000fe200078ef841 */
[----:B------:R-:W-:Y:S01]  /*e4b0*/  IMAD.U32 R65, R66, 0x10000, RZ ;  /* 0x0001000042417824 */ /* 0x000fe200078e00ff */
[----:B------:R-:W-:Y:S02]  /*e4c0*/  LOP3.LUT R48, R48, 0xff0000, R61, 0xf8, !PT ;  /* 0x00ff000030307812 */ /* 0x000fe400078ef83d */
[----:B------:R-:W-:-:S02]  /*e4d0*/  LOP3.LUT R62, R73, 0xff0000ff, RZ, 0xc0, !PT ;  /* 0xff0000ff493e7812 */ /* 0x000fc400078ec0ff */
[----:B------:R-:W-:Y:S02]  /*e4e0*/  LOP3.LUT R64, R75, 0xff0000ff, RZ, 0xc0, !PT ;  /* 0xff0000ff4b407812 */ /* 0x000fe400078ec0ff */
[----:B------:R-:W-:Y:S02]  /*e4f0*/  SHF.L.U32 R69, R69, 0x8, RZ ;  /* 0x0000000845457819 */ /* 0x000fe400000006ff */
        /* <DEDUP_REMOVED lines=14> */
[----:B------:R-:W-:Y:S01]  /*e5e0*/  SHF.R.U32.HI R71, RZ, 0x10, R75 ;  /* 0x00000010ff477819 */ /* 0x000fe2000001164b */
[----:B------:R-:W-:Y:S02]  /*e5f0*/  IMAD.U32 R69, R68, 0x10000, RZ ;  /* 0x0001000044457824 */ /* 0x000fe400078e00ff */
        /* <DEDUP_REMOVED lines=8> */
[----:B------:R-:W-:Y:S01]  /*e680*/  IMAD.U32 R71, R71, 0x10000, RZ ;  /* 0x0001000047477824 */ /* 0x000fe200078e00ff */
[----:B------:R-:W-:Y:S01]  /*e690*/  LOP3.LUT R50, R50, 0xff0000, R69, 0xf8, !PT ;  /* 0x00ff000032327812 */ /* 0x000fe200078ef845 */
[----:B------:R-:W-:-:S02]  /*e6a0*/  HADD2.F32 R65, -RZ, R64.H1_H1 ;  /* 0x30000040ff417230 */ /* 0x000fc40000004100 */
[----:B------:R-:W-:Y:S01]  /*e6b0*/  FMUL.FTZ R69, R62, R67 ;  /* 0x000000433e457220 */ /* 0x000fe20000410000 */
[----:B------:R-:W-:Y:S01]  /*e6c0*/  F2FP.F16.E4M3.UNPACK_B R149, R149 ;  /* 0x00000095ff95723e */ /* 0x000fe200020006ff */
[----:B------:R-:W-:Y:S02]  /*e6d0*/  HADD2.F32 R64, -RZ, R147.H0_H0 ;  /* 0x20000093ff407230 */ /* 0x000fe40000004100 */
[----:B------:R-:W-:Y:S01]  /*e6e0*/  FMUL.FTZ R67, R58, R67 ;  /* 0x000000433a437220 */ /* 0x000fe20000410000 */
[----:B------:R-:W-:Y:S01]  /*e6f0*/  HADD2.F32 R61, -RZ, R60.H0_H0 ;  /* 0x2000003cff3d7230 */ /* 0x000fe20000004100 */
[----:B------:R-:W-:Y:S01]  /*e700*/  LOP3.LUT R46, R46, 0xff0000, R71, 0xf8, !PT ;  /* 0x00ff00002e2e7812 */ /* 0x000fe200078ef847 */
[----:B------:R-:W-:Y:S02]  /*e710*/  HADD2.F32 R56, -RZ, R55.H0_H0 ;  /* 0x20000037ff387230 */ /* 0x000fe40000004100 */
[-C--:B------:R-:W-:Y:S01]  /*e720*/  FFMA.FTZ R72, R58, R65.reuse, -R69 ;  /* 0x000000413a487223 */ /* 0x080fe20000010845 */
[----:B------:R-:W-:Y:S01]  /*e730*/  FFMA.FTZ R71, R62, R65, R67 ;  /* 0x000000413e477223 */ /* 0x000fe20000010043 */
        /* <DEDUP_REMOVED lines=13> */
[----:B------:R-:W-:Y:S01]  /*e810*/  FFMA.FTZ R69, R55, R149, -R62 ;  /* 0x0000009537457223 */ /* 0x000fe2000001083e */
        /* <DEDUP_REMOVED lines=8> */
[-C--:B------:R-:W-:Y:S01]  /*e8a0*/  FMUL.FTZ R75, R61, R64.reuse ;  /* 0x000000403d4b7220 */ /* 0x080fe20000410000 */
[----:B------:R-:W-:Y:S01]  /*e8b0*/  HADD2.F32 R60, -RZ, R62.H0_H0 ;  /* 0x2000003eff3c7230 */ /* 0x000fe20000004100 */
[----:B------:R-:W-:Y:S01]  /*e8c0*/  F2FP.F16.E4M3.UNPACK_B R63, R63 ;  /* 0x0000003fff3f723e */ /* 0x000fe200020006ff */
[----:B------:R-:W-:Y:S02]  /*e8d0*/  HADD2.F32 R58, -RZ, R58.H1_H1 ;  /* 0x3000003aff3a7230 */ /* 0x000fe40000004100 */
[C---:B------:R-:W-:Y:S01]  /*e8e0*/  FMUL.FTZ R64, R56.reuse, R64 ;  /* 0x0000004038407220 */ /* 0x040fe20000410000 */
[----:B------:R-:W-:Y:S02]  /*e8f0*/  HADD2.F32 R55, -RZ, R55.H1_H1 ;  /* 0x30000037ff377230 */ /* 0x000fe40000004100 */
[-C--:B------:R-:W-:Y:S01]  /*e900*/  FFMA.FTZ R74, R56, R60.reuse, -R75 ;  /* 0x0000003c384a7223 */ /* 0x080fe2000001084b */
[----:B------:R-:W-:Y:S02]  /*e910*/  HADD2.F32 R62, -RZ, R62.H1_H1 ;  /* 0x3000003eff3e7230 */ /* 0x000fe40000004100 */
[----:B------:R-:W-:Y:S01]  /*e920*/  FMUL.FTZ R56, R58, R65 ;  /* 0x000000413a387220 */ /* 0x000fe20000410000 */
[----:B------:R-:W-:Y:S01]  /*e930*/  F2FP.F16.E4M3.UNPACK_B R59, R59 ;  /* 0x0000003bff3b723e */ /* 0x000fe200020006ff */
[----:B------:R-:W-:Y:S01]  /*e940*/  FMUL.FTZ R65, R55, R65 ;  /* 0x0000004137417220 */ /* 0x000fe20000410000 */
[----:B------:R-:W-:Y:S01]  /*e950*/  FFMA.FTZ R76, R61, R60, R64 ;  /* 0x0000003c3d4c7223 */ /* 0x000fe20000010040 */
[----:B------:R-:W-:Y:S01]  /*e960*/  FFMA.FTZ R77, R55, R62, -R56 ;  /* 0x0000003e374d7223 */ /* 0x000fe20000010838 */
[----:B------:R-:W-:Y:S01]  /*e970*/  F2FP.F16.E4M3.UNPACK_B R150, R150 ;  /* 0x00000096ff96723e */ /* 0x000fe200020006ff */
[----:B------:R-:W-:-:S02]  /*e980*/  HADD2.F32 R60, -RZ, R148.H0_H0 ;  /* 0x20000094ff3c7230 */ /* 0x000fc40000004100 */
[----:B------:R-:W-:Y:S01]  /*e990*/  FFMA.FTZ R79, R58, R62, R65 ;  /* 0x0000003e3a4f7223 */ /* 0x000fe20000010041 */
[----:B------:R-:W-:Y:S02]  /*e9a0*/  HADD2.F32 R56, -RZ, R63.H0_H0 ;  /* 0x2000003fff387230 */ /* 0x000fe40000004100 */
[----:B------:R-:W-:Y:S02]  /*e9b0*/  HADD2.F32 R148, -RZ, R148.H1_H1 ;  /* 0x30000094ff947230 */ /* 0x000fe40000004100 */
[----:B------:R-:W-:Y:S02]  /*e9c0*/  HADD2.F32 R55, -RZ, R59.H0_H0 ;  /* 0x2000003bff377230 */ /* 0x000fe40000004100 */
[----:B------:R-:W-:Y:S01]  /*e9d0*/  FMUL.FTZ R62, R56, R60 ;  /* 0x0000003c383e7220 */ /* 0x000fe20000410000 */
[----:B------:R-:W-:Y:S01]  /*e9e0*/  HADD2.F32 R63, -RZ, R63.H1_H1 ;  /* 0x3000003fff3f7230 */ /* 0x000fe20000004100 */
[----:B------:R-:W-:Y:S01]  /*e9f0*/  F2FP.SATFINITE.E4M3.F32.PACK_AB_MERGE_C R76, R79, R76, RZ ;  /* 0x0000004c4f4c723e */ /* 0x000fe200048070ff */
[----:B------:R-:W-:-:S02]  /*ea00*/  HADD2.F32 R58, -RZ, R150.H0_H0 ;  /* 0x20000096ff3a7230 */ /* 0x000fc40000004100 */
[----:B------:R-:W-:Y:S01]  /*ea10*/  FMUL.FTZ R61, R55, R60 ;  /* 0x0000003c373d7220 */ /* 0x000fe20000410000 */
[----:B------:R-:W-:Y:S02]  /*ea20*/  HADD2.F32 R59, -RZ, R59.H1_H1 ;  /* 0x3000003bff3b7230 */ /* 0x000fe40000004100 */
[----:B------:R-:W-:Y:S01]  /*ea30*/  FMUL.FTZ R64, R63, R148 ;  /* 0x000000943f407220 */ /* 0x000fe20000410000 */
[----:B------:R-:W-:Y:S02]  /*ea40*/  HADD2.F32 R150, -RZ, R150.H1_H1 ;  /* 0x30000096ff967230 */ /* 0x000fe40000004100 */
[-C--:B------:R-:W-:Y:S01]  /*ea50*/  FFMA.FTZ R65, R56, R58.reuse, R61 ;  /* 0x0000003a38417223 */ /* 0x080fe2000001003d */
[----:B------:R-:W-:Y:S01]  /*ea60*/  FFMA.FTZ R60, R55, R58, -R62 ;  /* 0x0000003a373c7223 */ /* 0x000fe2000001083e */
[----:B------:R-:W-:Y:S01]  /*ea70*/  FMUL.FTZ R148, R59, R148 ;  /* 0x000000943b947220 */ /* 0x000fe20000410000 */
[----:B------:R-:W-:Y:S01]  /*ea80*/  F2FP.SATFINITE.E4M3.F32.PACK_AB_MERGE_C R56, R71, R70, RZ ;  /* 0x000000464738723e */ /* 0x000fe200048070ff */
[-C--:B------:R-:W-:Y:S01]  /*ea90*/  FFMA.FTZ R75, R59, R150.reuse, -R64 ;  /* 0x000000963b4b7223 */ /* 0x080fe20000010840 */
[----:B------:R-:W-:Y:S01]  /*eaa0*/  F2FP.F16.E4M3.UNPACK_B R61, R49 ;  /* 0x00000031ff3d723e */ /* 0x000fe200020006ff */
[----:B------:R-:W-:Y:S01]  /*eab0*/  FFMA.FTZ R148, R63, R150, R148 ;  /* 0x000000963f947223 */ /* 0x000fe20000010094 */
[----:B------:R-:W-:-:S02]  /*eac0*/  F2FP.F16.E4M3.UNPACK_B R64, R50 ;  /* 0x00000032ff40723e */ /* 0x000fc400020006ff */
[----:B------:R-:W-:Y:S01]  /*ead0*/  F2FP.SATFINITE.E4M3.F32.PACK_AB_MERGE_C R58, R77, R74, RZ ;  /* 0x0000004a4d3a723e */ /* 0x000fe200048070ff */
[--C-:B------:R-:W-:Y:S01]  /*eae0*/  HADD2.F32 R62, -RZ, R61.reuse.H0_H0 ;  /* 0x2000003dff3e7230 */ /* 0x100fe20000004100 */
[----:B------:R-:W-:Y:S01]  /*eaf0*/  F2FP.F16.E4M3.UNPACK_B R59, R45 ;  /* 0x0000002dff3b723e */ /* 0x000fe200020006ff */
[----:B------:R-:W-:Y:S01]  /*eb00*/  HADD2.F32 R61, -RZ, R61.H1_H1 ;  /* 0x3000003dff3d7230 */ /* 0x000fe20000004100 */
[----:B------:R-:W-:Y:S01]  /*eb10*/  F2FP.SATFINITE.E4M3.F32.PACK_AB_MERGE_C R56, R68, R67, R56 ;  /* 0x000000434438723e */ /* 0x000fe20004807038 */
[--C-:B------:R-:W-:Y:S01]  /*eb20*/  HADD2.F32 R67, -RZ, R64.reuse.H0_H0 ;  /* 0x20000040ff437230 */ /* 0x100fe20000004100 */
[----:B------:R-:W-:Y:S01]  /*eb30*/  F2FP.SATFINITE.E4M3.F32.PACK_AB_MERGE_C R55, R72, R73, RZ ;  /* 0x000000494837723e */ /* 0x000fe200048070ff */
[----:B------:R-:W-:Y:S01]  /*eb40*/  HADD2.F32 R64, -RZ, R64.H1_H1 ;  /* 0x30000040ff407230 */ /* 0x000fe20000004100 */
[----:B------:R-:W-:Y:S02]  /*eb50*/  F2FP.F16.E4M3.UNPACK_B R63, R48 ;  /* 0x00000030ff3f723e */ /* 0x000fe400020006ff */
[----:B------:R-:W-:Y:S01]  /*eb60*/  F2FP.SATFINITE.E4M3.F32.PACK_AB_MERGE_C R58, R75, R60, R58 ;  /* 0x0000003c4b3a723e */ /* 0x000fe2000480703a */
[----:B------:R-:W-:Y:S01]  /*eb70*/  HADD2.F32 R60, -RZ, R59.H0_H0 ;  /* 0x2000003bff3c7230 */ /* 0x000fe20000004100 */
[----:B------:R-:W-:Y:S01]  /*eb80*/  F2FP.SATFINITE.E4M3.F32.PACK_AB_MERGE_C R55, R69, R66, R55 ;  /* 0x000000424537723e */ /* 0x000fe20004807037 */
[----:B------:R-:W-:Y:S01]  /*eb90*/  FMUL.FTZ R69, R62, R67 ;  /* 0x000000433e457220 */ /* 0x000fe20000410000 */
[----:B------:R-:W-:Y:S01]  /*eba0*/  F2FP.SATFINITE.E4M3.F32.PACK_AB_MERGE_C R148, R148, R65, R76 ;  /* 0x000000419494723e */ /* 0x000fe2000480704c */
[----:B------:R-:W-:-:S02]  /*ebb0*/  HADD2.F32 R65, -RZ, R63.H0_H0 ;  /* 0x2000003fff417230 */ /* 0x000fc40000004100 */
[----:B------:R-:W-:Y:S01]  /*ebc0*/  FMUL.FTZ R67, R60, R67 ;  /* 0x000000433c437220 */ /* 0x000fe20000410000 */
[----:B------:R-:W-:Y:S02]  /*ebd0*/  HADD2.F32 R59, -RZ, R59.H1_H1 ;  /* 0x3000003bff3b7230 */ /* 0x000fe40000004100 */
[-C--:B------:R-:W-:Y:S01]  /*ebe0*/  FMUL.FTZ R66, R61, R64.reuse ;  /* 0x000000403d427220 */ /* 0x080fe20000410000 */
[----:B------:R-:W-:Y:S01]  /*ebf0*/  F2FP.F16.E4M3.UNPACK_B R45, R45.H1 ;  /* 0x0000002dff2d723e */ /* 0x000fe200030006ff */
[-C--:B------:R-:W-:Y:S01]  /*ec00*/  FFMA.FTZ R67, R62, R65.reuse, R67 ;  /* 0x000000413e437223 */ /* 0x080fe20000010043 */
[----:B------:R-:W-:Y:S02]  /*ec10*/  HADD2.F32 R62, -RZ, R63.H1_H1 ;  /* 0x3000003fff3e7230 */ /* 0x000fe40000004100 */
[----:B------:R-:W-:Y:S01]  /*ec20*/  FFMA.FTZ R69, R60, R65, -R69 ;  /* 0x000000413c457223 */ /* 0x000fe20000010845 */
[----:B------:R-:W-:Y:S01]  /*ec30*/  FMUL.FTZ R64, R59, R64 ;  /* 0x000000403b407220 */ /* 0x000fe20000410000 */
[----:B------:R-:W-:Y:S01]  /*ec40*/  F2FP.F16.E4M3.UNPACK_B R60, R49.H1 ;  /* 0x00000031ff3c723e */ /* 0x000fe200030006ff */
[----:B------:R-:W-:-:S02]  /*ec50*/  HADD2.F32 R49, -RZ, R45.H0_H0 ;  /* 0x2000002dff317230 */ /* 0x000fc40000004100 */
[----:B------:R-:W-:Y:S01]  /*ec60*/  FFMA.FTZ R68, R59, R62, -R66 ;  /* 0x0000003e3b447223 */ /* 0x000fe20000010842 */
[----:B------:R-:W-:Y:S01]  /*ec70*/  F2FP.F16.E4M3.UNPACK_B R59, R50.H1 ;  /* 0x00000032ff3b723e */ /* 0x000fe200030006ff */
[----:B------:R-:W-:Y:S01]  /*ec80*/  FFMA.FTZ R70, R61, R62, R64 ;  /* 0x0000003e3d467223 */ /* 0x000fe20000010040 */
[--C-:B------:R-:W-:Y:S01]  /*ec90*/  HADD2.F32 R50, -RZ, R60.reuse.H0_H0 ;  /* 0x2000003cff327230 */ /* 0x100fe20000004100 */
[----:B------:R-:W-:Y:S01]  /*eca0*/  F2FP.F16.E4M3.UNPACK_B R48, R48.H1 ;  /* 0x00000030ff30723e */ /* 0x000fe200030006ff */
[----:B------:R-:W-:Y:S01]  /*ecb0*/  HADD2.F32 R60, -RZ, R60.H1_H1 ;  /* 0x3000003cff3c7230 */ /* 0x000fe20000004100 */
[----:B------:R-:W-:Y:S01]  /*ecc0*/  F2FP.F16.E4M3.UNPACK_B R63, R46 ;  /* 0x0000002eff3f723e */ /* 0x000fe200020006ff */
[--C-:B------:R-:W-:Y:S02]  /*ecd0*/  HADD2.F32 R61, -RZ, R59.reuse.H0_H0 ;  /* 0x2000003bff3d7230 */ /* 0x100fe40000004100 */
[----:B------:R-:W-:Y:S02]  /*ece0*/  HADD2.F32 R62, -RZ, R59.H1_H1 ;  /* 0x3000003bff3e7230 */ /* 0x000fe40000004100 */
[----:B------:R-:W-:-:S02]  /*ecf0*/  HADD2.F32 R59, -RZ, R48.H0_H0 ;  /* 0x20000030ff3b7230 */ /* 0x000fc40000004100 */
[-C--:B------:R-:W-:Y:S01]  /*ed00*/  FMUL.FTZ R64, R50, R61.reuse ;  /* 0x0000003d32407220 */ /* 0x080fe20000410000 */
[C---:B------:R-:W-:Y:S01]  /*ed10*/  FMUL.FTZ R61, R49.reuse, R61 ;  /* 0x0000003d313d7220 */ /* 0x040fe20000410000 */
        /* <DEDUP_REMOVED lines=55> */
[----:B------:R-:W-:-:S02]  /*f090*/  F2FP.SATFINITE.E4M3.F32.PACK_AB_MERGE_C R45, R68, R69, R71 ;  /* 0x00000045442d723e */ /* 0x000fc40004807047 */
[----:B------:R-:W-:Y:S02]  /*f0a0*/  F2FP.SATFINITE.E4M3.F32.PACK_AB_MERGE_C R49, R70, R67, R72 ;  /* 0x000000434631723e */ /* 0x000fe40004807048 */
[----:B------:R-:W-:Y:S02]  /*f0b0*/  F2FP.SATFINITE.E4M3.F32.PACK_AB_MERGE_C R51, R63, R76, R64 ;  /* 0x0000004c3f33723e */ /* 0x000fe40004807040 */
[----:B------:R-:W-:-:S07]  /*f0c0*/  MOV R46, R58 ;  /* 0x0000003a002e7202 */ /* 0x000fce0000000f00 */
.L_x_2307:
[----:B------:R-:W-:Y:S05]  /*f0d0*/  BSYNC B1 ;  /* 0x0000000000017941 */ /* 0x000fea0003800000 */
.L_x_2306:
        /* <DEDUP_REMOVED lines=8> */
[----:B--2---:R0:W-:Y:S01]  /*f160*/  STG.E.128 desc[UR54][R124.64], R48 ;  /* 0x000000307c007986 */ /* 0x0041e2000c101d36 */
[----:B------:R-:W-:Y:S05]  /*f170*/  BRA `(.L_x_2256) ;  /* 0x0000000000dc7947 */ /* 0x000fea0003800000 */
.L_x_2223:
[----:B------:R-:W-:-:S06]  /*f180*/  UISETP.NE.AND UP0, UPT, UR53, 0x3, UPT ;  /* 0x000000033500788c */ /* 0x000fcc000bf05270 */
[----:B------:R-:W-:-:S13]  /*f190*/  PLOP3.LUT P2, PT, PT, PT, UP0, 0x80, 0x0 ;  /* 0x000000000000781c */ /* 0x000fda0003f4f008 */
[----:B------:R-:W-:Y:S05]  /*f1a0*/  @!P2 BRA `(.L_x_2308) ;  /* 0x000000000004a947 */ /* 0x000fea0003800000 */
[----:B------:R-:W-:Y:S01]  /*f1b0*/  BPT.TRAP 0x1 ;  /* 0x000000040000795c */ /* 0x000fe20000300000 */
.L_x_2308:
[----:B------:R-:W-:Y:S01]  /*f1c0*/  IMAD R42, R17, 0x8, R16 ;  /* 0x00000008112a7824 */ /* 0x000fe200078e0210 */
[----:B------:R-:W-:Y:S01]  /*f1d0*/  SHF.L.U32 R43, R223, 0x1f, RZ ;  /* 0x0000001fdf2b7819 */ /* 0x000fe200000006ff */
[----:B------:R-:W-:Y:S01]  /*f1e0*/  IMAD R41, R24, -0xa0, R2 ;  /* 0xffffff6018297824 */ /* 0x000fe200078e0202 */
[----:B------:R-:W-:Y:S02]  /*f1f0*/  BSSY B1, `(.L_x_2309) ;  /* 0x0000004000017945 */ /* 0x000fe40003800000 */
[----:B------:R-:W0:Y:S02]  /*f200*/  SYNCS.PHASECHK.TRANS64.TRYWAIT P3, [R42+URZ+0x33490], R43 ;  /* 0x0334902b2a0075a7 */ /* 0x000e24000806017f */
[----:B------:R-:W-:Y:S01]  /*f210*/  VIMNMX R41, R41, 0xa0, PT ;  /* 0x000000a029297848 */ /* 0x000fe20003fe0100 */
[----:B0-----:R-:W-:Y:S06]  /*f220*/  @!P3 BRA `(.L_x_2310) ;  /* 0x000001e0000cb947 */ /* 0x001fec0003800000 */
.L_x_2556:
[----:B------:R-:W-:Y:S05]  /*f230*/  BSYNC B1 ;  /* 0x0000000000017941 */ /* 0x000fea0003800000 */
.L_x_2309:
        /* <DEDUP_REMOVED lines=21> */
.L_x_2312:
[----:B------:R-:W-:Y:S05]  /*f390*/  BSYNC B1 ;  /* 0x0000000000017941 */ /* 0x000fea0003800000 */
.L_x_2311:
        /* <DEDUP_REMOVED lines=21> */
.L_x_2256:
[----:B------:R-:W-:Y:S05]  /*f4f0*/  BSYNC B0 ;  /* 0x0000000000007941 */ /* 0x000fea0003800000 */
.L_x_2222:
        /* <DEDUP_REMOVED lines=17> */
.L_x_2314:
[----:B------:R-:W-:Y:S05]  /*f610*/  BSYNC B0 ;  /* 0x0000000000007941 */ /* 0x000fea0003800000 */
.L_x_2313:
[----:B------:R-:W1:Y:S01]  /*f620*/  SYNCS.PHASECHK.TRANS64.TRYWAIT P2, [R42+URZ+0x334b0], R43 ;  /* 0x0334b02b2a0075a7 */ /* 0x000e62000804017f */
[----:B------:R-:W-:Y:S01]  /*f630*/  ULDC UR37, c[0x0][0x2e4] ;  /* 0x0000b90000257ab9 */ /* 0x000fe20000000800 */
[----:B------:R-:W-:Y:S01]  /*f640*/  ULDC.64 UR38, c[0x0][0x318] ;  /* 0x0000c60000267ab9 */ /* 0x000fe20000000a00 */
[----:B------:R-:W-:Y:S01]  /*f650*/  ULDC.64 UR40, c[0x0][0x308] ;  /* 0x0000c20000287ab9 */ /* 0x000fe20000000a00 */
[----:B------:R-:W-:Y:S01]  /*f660*/  BSSY B0, `(.L_x_2315) ;  /* 0x0000003000007945 */ /* 0x000fe20003800000 */
[----:B------:R-:W-:-:S03]  /*f670*/  IMAD.WIDE R48, R24, 0xa0, R102 ;  /* 0x000000a018307825 */ /* 0x000fc600078e0266 */
[----:B-1----:R-:W-:Y:S05]  /*f680*/  @!P2 BRA `(.L_x_2316) ;  /* 0x000001dc0008a947 */ /* 0x002fea0003800000 */
.L_x_2557:
[----:B------:R-:W-:Y:S05]  /*f690*/  BSYNC B0 ;  /* 0x0000000000007941 */ /* 0x000fea0003800000 */
.L_x_2315:
[----:B------:R-:W-:Y:S01]  /*f6a0*/  ISETP.GE.AND P2, PT, R23, R41, PT ;  /* 0x000000291700720c */ /* 0x000fe20003f46270 */
[----:B------:R-:W-:-:S12]  /*f6b0*/  BSSY B0, `(.L_x_2317) ;  /* 0x000001b000007945 */ /* 0x000fd80003800000 */
[----:B------:R-:W-:Y:S05]  /*f6c0*/  @P2 BRA `(.L_x_2318) ;  /* 0x0000000000642947 */ /* 0x000fea0003800000 */
[----:B------:R-:W-:Y:S01]  /*f6d0*/  MOV R45, R32 ;  /* 0x00000020002d7202 */ /* 0x000fe20000000f00 */
[----:B0-----:R-:W-:Y:S02]  /*f6e0*/  IMAD.MOV.U32 R44, RZ, RZ, R118 ;  /* 0x000000ffff2c7224 */ /* 0x001fe400078e0076 */
[----:B-1----:R-:W-:Y:S02]  /*f6f0*/  IMAD R43, R49, UR38, RZ ;  /* 0x00000026312b7c24 */ /* 0x002fe4000f8e02ff */
        /* <DEDUP_REMOVED lines=22> */
.L_x_2318:
[----:B------:R-:W-:Y:S05]  /*f860*/  BSYNC B0 ;  /* 0x0000000000007941 */ /* 0x000fea0003800000 */
.L_x_2317:
[----:B-1----:R-:W-:Y:S01]  /*f870*/  VIADD R43, R23, 0x80 ;  /* 0x00000080172b7836 */ /* 0x002fe20000000000 */
[----:B------:R-:W-:Y:S04]  /*f880*/  BSSY B0, `(.L_x_2319) ;  /* 0x000001e000007945 */ /* 0x000fe80003800000 */
[----:B------:R-:W-:-:S13]  /*f890*/  ISETP.GE.AND P2, PT, R43, R41, PT ;  /* 0x000000292b00720c */ /* 0x000fda0003f46270 */
[----:B------:R-:W-:Y:S05]  /*f8a0*/  @P2 BRA `(.L_x_2320) ;  /* 0x00000000006c2947 */ /* 0x000fea0003800000 */
[----:B------:R-:W-:Y:S01]  /*f8b0*/  IADD3 R41, P2, R48, 0x80, RZ ;  /* 0x0000008030297810 */ /* 0x000fe20007f5e0ff */
[----:B0-2---:R-:W-:Y:S02]  /*f8c0*/  IMAD.MOV.U32 R44, RZ, RZ, R118 ;  /* 0x000000ffff2c7224 */ /* 0x005fe400078e0076 */
[----:B------:R-:W-:Y:S02]  /*f8d0*/  IMAD.MOV.U32 R45, RZ, RZ, R32 ;  /* 0x000000ffff2d7224 */ /* 0x000fe400078e0020 */
[----:B------:R-:W-:Y:S02]  /*f8e0*/  IMAD.X R48, RZ, RZ, R49, P2 ;  /* 0x000000ffff307224 */ /* 0x000fe400010e0631 */
        /* <DEDUP_REMOVED lines=23> */
.L_x_2320:
[----:B------:R-:W-:Y:S05]  /*fa60*/  BSYNC B0 ;  /* 0x0000000000007941 */ /* 0x000fea0003800000 */
.L_x_2319:
[----:B------:R-:W3:Y:S01]  /*fa70*/  LDL R39, [R1+0x10] ;  /* 0x0000100001277983 */ /* 0x000ee20000100800 */
[----:B------:R-:W-:Y:S02]  /*fa80*/  VIADD R17, R17, 0x1 ;  /* 0x0000000111117836 */ /* 0x000fe40000000000 */
[----:B------:R-:W-:Y:S01]  /*fa90*/  @!P3 VIADD R42, R42, 0x334c0 ;  /* 0x000334c02a2ab836 */ /* 0x000fe20000000000 */
[----:B------:R-:W-:Y:S01]  /*faa0*/  @!PT LDS RZ, [RZ] ;  /* 0x00000000fffff984 */ /* 0x000fe20000000800 */
[----:B------:R-:W-:Y:S01]  /*fab0*/  @!PT LDS RZ, [RZ] ;  /* 0x00000000fffff984 */ /* 0x000fe20000000800 */
[----:B------:R-:W-:Y:S01]  /*fac0*/  @!PT LDS RZ, [RZ] ;  /* 0x00000000fffff984 */ /* 0x000fe20000000800 */
[----:B------:R-:W-:Y:S01]  /*fad0*/  @!PT LDS RZ, [RZ] ;  /* 0x00000000fffff984 */ /* 0x000fe20000000800 */
[----:B------:R4:W-:Y:S06]  /*fae0*/  MEMBAR.ALL.CTA ;  /* 0x0000000000007992 */ /* 0x0009ec0000008000 */
[----:B----4-:R-:W4:Y:S02]  /*faf0*/  FENCE.VIEW.ASYNC.S ;  /* 0x00000000000073c6 */ /* 0x010f240000000000 */
[----:B----4-:R4:W-:Y:S01]  /*fb00*/  BAR.SYNC.DEFER_BLOCKING R152, 0x80 ;  /* 0x000200980000751d */ /* 0x0109e20000010000 */
[----:B------:R-:W-:-:S02]  /*fb10*/  ISETP.NE.AND P2, PT, R17, 0x2, PT ;  /* 0x000000021100780c */ /* 0x000fc40003f45270 */
[----:B------:R-:W-:Y:S02]  /*fb20*/  @!P3 PRMT R42, RZ, 0x654, R42 ;  /* 0x00000654ff2ab816 */ /* 0x000fe4000000002a */
[----:B------:R-:W-:Y:S02]  /*fb30*/  SEL R40, RZ, 0x1, P2 ;  /* 0x00000001ff287807 */ /* 0x000fe40001000000 */
[----:B------:R-:W-:Y:S02]  /*fb40*/  SEL R17, R17, RZ, P2 ;  /* 0x000000ff11117207 */ /* 0x000fe40001000000 */
[----:B------:R-:W-:Y:S01]  /*fb50*/  LOP3.LUT R223, R223, R40, RZ, 0x3c, !PT ;  /* 0x00000028dfdf7212 */ /* 0x000fe200078e3cff */
[----:B------:R4:W-:Y:S01]  /*fb60*/  @!P3 SYNCS.ARRIVE.TRANS64.RED.A1T0 RZ, [R42+URZ], RZ ;  /* 0x000000ff2affb9a7 */ /* 0x0009e2000810043f */
[----:B---3--:R-:W-:-:S13]  /*fb70*/  LOP3.LUT P4, RZ, R39, 0x2, RZ, 0xc0, !PT ;  /* 0x0000000227ff7812 */ /* 0x008fda000788c0ff */
[----:B----4-:R-:W-:Y:S05]  /*fb80*/  @P4 BRA `(.L_x_2321) ;  /* 0xffffff2c004c4947 */ /* 0x010fea000383ffff */
[----:B------:R-:W3:Y:S01]  /*fb90*/  S2R R39, SR_TID.X ;  /* 0x0000000000277919 */ /* 0x000ee20000002100 */
[----:B------:R-:W-:Y:S02]  /*fba0*/  PLOP3.LUT P0, PT, PT, PT, PT, 0x8, 0x0 ;  /* 0x000000000000781c */ /* 0x000fe40003f0e170 */
[----:B---3--:R-:W-:-:S04]  /*fbb0*/  SHF.R.U32.HI R39, RZ, 0x7, R39 ;  /* 0x00000007ff277819 */ /* 0x008fc80000011627 */
[----:B------:R-:W-:-:S13]  /*fbc0*/  ISETP.NE.AND P4, PT, R39, 0x1, PT ;  /* 0x000000012700780c */ /* 0x000fda0003f85270 */
[----:B------:R-:W-:Y:S06]  /*fbd0*/  @!P4 BAR.ARV 0x9, 0x100 ;  /* 0x024400000000cb1d */ /* 0x000fec0000002000 */
.L_x_2217:
[----:B------:R-:W3:Y:S01]  /*fbe0*/  LDC R0, c[0x0][0x428] ;  /* 0x00010a00ff007b82 */ /* 0x000ee20000000800 */
[----:B------:R-:W-:Y:S05]  /*fbf0*/  @P0 BRA `(.L_x_2322) ;  /* 0x00000000000c0947 */ /* 0x000fea0003800000 */
[----:B------:R-:W4:Y:S01]  /*fc00*/  FENCE.VIEW.ASYNC.G ;  /* 0x00000000000073c6 */ /* 0x000f220000000100 */
[----:B------:R-:W-:Y:S05]  /*fc10*/  WARPSYNC.ALL ;  /* 0x0000000000007948 */ /* 0x000fea0003800000 */
[----:B----4-:R-:W-:Y:S06]  /*fc20*/  BAR.ARV 0xc, 0x180 ;  /* 0x0306000000007b1d */ /* 0x010fec0000002000 */
.L_x_2322:
[----:B------:R-:W4:Y:S01]  /*fc30*/  LDL R4, [R1+0x1c] ;  /* 0x00001c0001047983 */ /* 0x000f220000100800 */
[----:B------:R-:W-:-:S03]  /*fc40*/  ULDC.64 UR4, c[0x0][0x990] ;  /* 0x0002640000047ab9 */ /* 0x000fc60000000a00 */
[----:B------:R-:W2:Y:S01]  /*fc50*/  LDL R5, [R1+0xc] ;  /* 0x00000c0001057983 */ /* 0x000ea20000100800 */
[----:B------:R-:W-:Y:S01]  /*fc60*/  ISETP.NE.U32.AND P0, PT, RZ, UR4, PT ;  /* 0x00000004ff007c0c */ /* 0x000fe2000bf05070 */
[----:B------:R-:W-:Y:S01]  /*fc70*/  ULDC.64 UR6, c[0x0][0x998] ;  /* 0x0002660000067ab9 */ /* 0x000fe20000000a00 */
[----:B---3--:R-:W-:Y:S02]  /*fc80*/  ISETP.NE.AND P2, PT, R0, 0x1, PT ;  /* 0x000000010000780c */ /* 0x008fe40003f45270 */
[----:B------:R-:W-:Y:S02]  /*fc90*/  ISETP.NE.AND.EX P0, PT, RZ, UR5, PT, P0 ;  /* 0x00000005ff007c0c */ /* 0x000fe4000bf05300 */
[----:B------:R-:W-:Y:S02]  /*fca0*/  ISETP.NE.U32.AND P1, PT, RZ, UR6, PT ;  /* 0x00000006ff007c0c */ /* 0x000fe4000bf25070 */
[----:B------:R-:W-:Y:S02]  /*fcb0*/  MOV R7, R226 ;  /* 0x000000e200077202 */ /* 0x000fe40000000f00 */
[----:B------:R-:W-:-:S05]  /*fcc0*/  ISETP.NE.AND.EX P1, PT, RZ, UR7, PT, P1 ;  /* 0x00000007ff007c0c */ /* 0x000fca000bf25310 */
[----:B------:R-:W3:Y:S08]  /*fcd0*/  @P2 LDC R3, c[0x0][0x42c] ;  /* 0x00010b00ff032b82 */ /* 0x000ef00000000800 */
[----:B------:R-:W4:Y:S08]  /*fce0*/  @P0 LDC.64 R10, c[0x0][0x9a8] ;  /* 0x00026a00ff0a0b82 */ /* 0x000f300000000a00 */
[----:B------:R-:W0:Y:S08]  /*fcf0*/  @P2 LDC R2, c[0x0][0x430] ;  /* 0x00010c00ff022b82 */ /* 0x000e300000000800 */
[----:B------:R-:W1:Y:S01]  /*fd00*/  @P1 LDC.64 R12, c[0x0][0x9b8] ;  /* 0x00026e00ff0c1b82 */ /* 0x000e620000000a00 */
[----:B---3--:R-:W-:-:S07]  /*fd10*/  @P2 IMAD.HI.U32 R3, R226, R3, RZ ;  /* 0x00000003e2032227 */ /* 0x008fce00078e00ff */
[----:B------:R-:W3:Y:S08]  /*fd20*/  @P0 LDC.64 R14, c[0x0][0x9b0] ;  /* 0x00026c00ff0e0b82 */ /* 0x000ef00000000a00 */
[----:B------:R-:W3:Y:S01]  /*fd30*/  @P1 LDC.64 R20, c[0x0][0x9c0] ;  /* 0x00027000ff141b82 */ /* 0x000ee20000000a00 */
[----:B0-----:R-:W-:-:S04]  /*fd40*/  @P2 SHF.R.U32.HI R7, RZ, R2, R3 ;  /* 0x00000002ff072219 */ /* 0x001fc80000011603 */
[----:B------:R-:W-:Y:S01]  /*fd50*/  @P0 SHF.R.S32.HI R9, RZ, 0x1f, R7 ;  /* 0x0000001fff090819 */ /* 0x000fe20000011407 */
[C---:B----4-:R-:W-:Y:S02]  /*fd60*/  @P0 IMAD R0, R4.reuse, R10, RZ ;  /* 0x0000000a04000224 */ /* 0x050fe400078e02ff */
[----:B-1----:R-:W-:Y:S02]  /*fd70*/  @P1 IMAD R4, R4, R12, RZ ;  /* 0x0000000c04041224 */ /* 0x002fe400078e02ff */
[C---:B--2---:R-:W-:Y:S02]  /*fd80*/  @P0 IMAD R11, R5.reuse, R11, R0 ;  /* 0x0000000b050b0224 */ /* 0x044fe400078e0200 */
[----:B------:R-:W-:-:S04]  /*fd90*/  @P0 IMAD.WIDE.U32 R2, R5, R10, RZ ;  /* 0x0000000a05020225 */ /* 0x000fc800078e00ff */
[----:B------:R-:W-:Y:S01]  /*fda0*/  @P0 IMAD.IADD R3, R3, 0x1, R11 ;  /* 0x0000000103030824 */ /* 0x000fe200078e020b */
[----:B------:R-:W-:Y:S01]  /*fdb0*/  @P1 SHF.R.S32.HI R11, RZ, 0x1f, R7 ;  /* 0x0000001fff0b1819 */ /* 0x000fe20000011407 */
[C---:B------:R-:W-:Y:S02]  /*fdc0*/  @P1 IMAD R13, R5.reuse, R13, R4 ;  /* 0x0000000d050d1224 */ /* 0x040fe400078e0204 */
[----:B------:R-:W-:-:S04]  /*fdd0*/  @P1 IMAD.WIDE.U32 R4, R5, R12, RZ ;  /* 0x0000000c05041225 */ /* 0x000fc800078e00ff */
[----:B---3--:R-:W-:Y:S02]  /*fde0*/  @P0 IMAD R0, R9, R14, RZ ;  /* 0x0000000e09000224 */ /* 0x008fe400078e02ff */
[----:B------:R-:W-:Y:S02]  /*fdf0*/  @P1 IMAD R6, R11, R20, RZ ;  /* 0x000000140b061224 */ /* 0x000fe400078e02ff */
[----:B------:R-:W-:Y:S02]  /*fe00*/  @P1 IMAD.IADD R5, R5, 0x1, R13 ;  /* 0x0000000105051824 */ /* 0x000fe400078e020d */
        /* <DEDUP_REMOVED lines=14> */
[----:B------:R1:W2:Y:S01]  /*fef0*/  @P1 LDG.E R0, desc[UR54][R8.64] ;  /* 0x0000003608001981 */ /* 0x0002a2000c1e1900 */
[----:B------:R-:W-:Y:S01]  /*ff00*/  IADD3 R2, R234, 0x11f, -R227 ;  /* 0x0000011fea027810 */ /* 0x000fe20007ffe8e3 */
[----:B------:R-:W3:Y:S02]  /*ff10*/  @P2 LDC R6, c[0x0][0x430] ;  /* 0x00010c00ff062b82 */ /* 0x000ee40000000800 */
[----:B------:R4:W2:Y:S01]  /*ff20*/  @P0 LDG.E R3, desc[UR54][R4.64] ;  /* 0x0000003604030981 */ /* 0x0008a2000c1e1900 */
[----:B------:R-:W-:-:S05]  /*ff30*/  LEA R2, R225, R2, 0x7 ;  /* 0x00000002e1027211 */ /* 0x000fca00078e38ff */
[----:B------:R-:W-:-:S05]  /*ff40*/  IMAD.HI R2, R2, 0x66666667, RZ ;  /* 0x6666666702027827 */ /* 0x000fca00078e02ff */
[----:B------:R-:W-:-:S04]  /*ff50*/  SHF.R.U32.HI R7, RZ, 0x1f, R2 ;  /* 0x0000001fff077819 */ /* 0x000fc80000011602 */
[----:B------:R-:W-:-:S04]  /*ff60*/  LEA.HI.SX32 R7, R2, R7, 0x1a ;  /* 0x0000000702077211 */ /* 0x000fc800078fd2ff */
[----:B------:R-:W-:-:S04]  /*ff70*/  VIMNMX R105, R158, R7, PT ;  /* 0x000000079e697248 */ /* 0x000fc80003fe0100 */
[----:B------:R-:W-:Y:S01]  /*ff80*/  ISETP.GE.AND P1, PT, R105, 0x1, PT ;  /* 0x000000016900780c */ /* 0x000fe20003f26270 */
[----:B0-----:R-:W-:Y:S01]  /*ff90*/  @P2 IMAD.HI.U32 R11, R226, R11, RZ ;  /* 0x0000000be20b2227 */ /* 0x001fe200078e00ff */
[----:B------:R-:W-:Y:S02]  /*ffa0*/  PLOP3.LUT P0, PT, PT, PT, PT, 0x80, 0x0 ;  /* 0x000000000000781c */ /* 0x000fe40003f0f070 */
[----:B------:R-:W-:Y:S02]  /*ffb0*/  CS2R R120, SRZ ;  /* 0x0000000000787805 */ /* 0x000fe4000001ff00 */
[----:B------:R-:W-:Y:S01]  /*ffc0*/  CS2R R30, SRZ ;  /* 0x00000000001e7805 */ /* 0x000fe2000001ff00 */
[----:B------:R-:W-:Y:S01]  /*ffd0*/  IMAD.MOV.U32 R119, RZ, RZ, RZ ;  /* 0x000000ffff777224 */ /* 0x000fe200078e00ff */
[----:B---3--:R-:W-:Y:S02]  /*ffe0*/  @P2 SHF.R.U32.HI R226, RZ, R6, R11 ;  /* 0x00000006ffe22219 */ /* 0x008fe4000001160b */
        /* <DEDUP_REMOVED lines=9> */
[----:B------:R-:W-:Y:S01]  /*10080*/  IMAD.MOV.U32 R50, RZ, RZ, RZ ;  /* 0x000000ffff327224 */ /* 0x000fe200078e00ff */
[----:B------:R-:W-:Y:S02]  /*10090*/  CS2R R54, SRZ ;  /* 0x0000000000367805 */ /* 0x000fe4000001ff00 */
[----:B------:R-:W-:Y:S01]  /*100a0*/  CS2R R78, SRZ ;  /* 0x00000000004e7805 */ /* 0x000fe2000001ff00 */
[----:B------:R-:W-:Y:S01]  /*100b0*/  IMAD.MOV.U32 R67, RZ, RZ, RZ ;  /* 0x000000ffff437224 */ /* 0x000fe200078e00ff */
        /* <DEDUP_REMOVED lines=15> */
[----:B-1----:R-:W-:Y:S02]  /*101b0*/  CS2R R8, SRZ ;  /* 0x0000000000087805 */ /* 0x002fe4000001ff00 */
[----:B------:R-:W-:Y:S02]  /*101c0*/  CS2R R112, SRZ ;  /* 0x0000000000707805 */ /* 0x000fe4000001ff00 */
[----:B------:R-:W-:Y:S01]  /*101d0*/  CS2R R12, SRZ ;  /* 0x00000000000c7805 */ /* 0x000fe2000001ff00 */
[----:B------:R-:W-:Y:S01]  /*101e0*/  IMAD.MOV.U32 R104, RZ, RZ, RZ ;  /* 0x000000ffff687224 */ /* 0x000fe200078e00ff */
[----:B------:R-:W-:Y:S02]  /*101f0*/  CS2R R24, SRZ ;  /* 0x0000000000187805 */ /* 0x000fe4000001ff00 */
[----:B------:R-:W-:Y:S02]  /*10200*/  CS2R R6, SRZ ;  /* 0x0000000000067805 */ /* 0x000fe4000001ff00 */
[----:B------:R-:W-:-:S02]  /*10210*/  CS2R R26, SRZ ;  /* 0x00000000001a7805 */ /* 0x000fc4000001ff00 */
[----:B------:R-:W-:Y:S02]  /*10220*/  CS2R R42, SRZ ;  /* 0x00000000002a7805 */ /* 0x000fe4000001ff00 */
        /* <DEDUP_REMOVED lines=10> */
[----:B------:R-:W-:Y:S02]  /*102d0*/  MOV R131, RZ ;  /* 0x000000ff00837202 */ /* 0x000fe40000000f00 */
[----:B------:R-:W-:-:S02]  /*102e0*/  CS2R R20, SRZ ;  /* 0x0000000000147805 */ /* 0x000fc4000001ff00 */
[----:B----4-:R-:W-:Y:S01]  /*102f0*/  CS2R R4, SRZ ;  /* 0x0000000000047805 */ /* 0x010fe2000001ff00 */
[----:B------:R-:W-:Y:S02]  /*10300*/  IMAD.MOV.U32 R133, RZ, RZ, RZ ;  /* 0x000000ffff857224 */ /* 0x000fe400078e00ff */
[----:B--2---:R-:W-:-:S04]  /*10310*/  FMUL.FTZ R0, R3, R0 ;  /* 0x0000000003007220 */ /* 0x004fc80000410000 */
[----:B------:R-:W-:Y:S01]  /*10320*/  FMUL.FTZ R2, R0, UR4 ;  /* 0x0000000400027c20 */ /* 0x000fe20008410000 */
[----:B------:R-:W-:Y:S06]  /*10330*/  @!P1 BRA `(.L_x_2323) ;  /* 0x0000013000409947 */ /* 0x000fec0003800000 */
[----:B------:R-:W-:-:S03]  /*10340*/  UMOV UR4, 0xffffffff ;  /* 0xffffffff00047882 */ /* 0x000fc60000000000 */
[----:B------:R-:W-:Y:S05]  /*10350*/  BRA.DIV UR4, `(.L_x_2324) ;  /* 0x000001ce04e87947 */ /* 0x000fea000b800000 */
[----:B------:R-:W0:Y:S02]  /*10360*/  S2R R0, SR_TID.X ;  /* 0x0000000000007919 */ /* 0x000e240000002100 */
[C---:B0-----:R-:W-:Y:S02]  /*10370*/  VIADD R3, R0.reuse, 0xffffff80 ;  /* 0xffffff8000037836 */ /* 0x041fe40000000000 */
[----:B------:R-:W-:-:S05]  /*10380*/  VIADD R0, R0, 0xffffff80 ;  /* 0xffffff8000007836 */ /* 0x000fca0000000000 */
[----:B------:R-:W-:-:S04]  /*10390*/  SHF.R.S32.HI R0, RZ, 0x1f, R0 ;  /* 0x0000001fff007819 */ /* 0x000fc80000011400 */
[----:B------:R-:W-:-:S04]  /*103a0*/  LEA.HI R0, R0, R3, RZ, 0x7 ;  /* 0x0000000300007211 */ /* 0x000fc800078f38ff */
[----:B------:R-:W-:-:S05]  /*103b0*/  SHF.R.S32.HI R0, RZ, 0x7, R0 ;  /* 0x00000007ff007819 */ /* 0x000fca0000011400 */
[----:B------:R0:W1:Y:S02]  /*103c0*/  SHFL.IDX PT, R224, R0, RZ, 0x1f ;  /* 0x00001fff00e07589 */ /* 0x00006400000e0000 */
.L_x_2560:
        /* <DEDUP_REMOVED lines=25> */
.L_x_2325:
        /* <DEDUP_REMOVED lines=13> */
.L_x_2329:
[----:B-1----:R1:W2:Y:S02]  /*10630*/  SYNCS.PHASECHK.TRANS64.TRYWAIT P0, [R16+URZ+0x33400], R3 ;  /* 0x03340003100075a7 */ /* 0x0022a4000800017f */
[----:B--2---:R-:W-:Y:S05]  /*10640*/  @!P0 NANOSLEEP.SYNCS 0x989680 ;  /* 0x009896800000895d */ /* 0x004fea0003900000 */
[----:B------:R-:W2:Y:S02]  /*10650*/  @!P0 SYNCS.PHASECHK.TRANS64 P0, [R16+URZ+0x33400], R3 ;  /* 0x03340003100085a7 */ /* 0x000ea4000800007f */
[----:B--2---:R-:W-:Y:S05]  /*10660*/  @!P0 BRA `(.L_x_2329) ;  /* 0xfffffffc00f08947 */ /* 0x004fea000383ffff */
.L_x_2328:
[----:B------:R-:W-:Y:S05]  /*10670*/  BSYNC B0 ;  /* 0x0000000000007941 */ /* 0x000fea0003800000 */
.L_x_2327:
[----:B------:R-:W-:Y:S05]  /*10680*/  BRA `(.L_x_2330) ;  /* 0x00000070001c7947 */ /* 0x000fea0003800000 */
.L_x_2326:
[----:B------:R-:W-:Y:S01]  /*10690*/  ULOP3.LUT UP0, URZ, UR52, 0x1bf, URZ, 0xc0, !UPT ;  /* 0x000001bf343f7892 */ /* 0x000fe2000f80c03f */
[----:B-----5:R-:W-:Y:S01]  /*106a0*/  SHF.R.S32.HI R0, RZ, 0x1f, R144 ;  /* 0x0000001fff007819 */ /* 0x020fe20000011490 */
[----:B------:R-:W-:Y:S01]  /*106b0*/  ULDC.64 UR4, c[0x0][0x3d8] ;  /* 0x0000f60000047ab9 */ /* 0x000fe20000000a00 */
[----:B------:R-:W-:Y:S01]  /*106c0*/  ULDC.64 UR6, c[0x0][0x3e8] ;  /* 0x0000fa0000067ab9 */ /* 0x000fe20000000a00 */
[----:B------:R-:W-:Y:S01]  /*106d0*/  IMAD.WIDE.U32 R46, R144, UR4, RZ ;  /* 0x00000004902e7c25 */ /* 0x000fe2000f8e00ff */
[----:B------:R-:W-:Y:S02]  /*106e0*/  SHF.R.S32.HI R48, RZ, 0x1f, R19 ;  /* 0x0000001fff307819 */ /* 0x000fe40000011413 */
[----:B------:R-:W-:Y:S01]  /*106f0*/  PLOP3.LUT P0, PT, PT, PT, UP0, 0x80, 0x0 ;  /* 0x000000000000781c */ /* 0x000fe20003f0f008 */
[C---:B------:R-:W-:Y:S01]  /*10700*/  IMAD R3, R0.reuse, UR4, RZ ;  /* 0x0000000400037c24 */ /* 0x040fe2000f8e02ff */
[----:B------:R-:W-:Y:S01]  /*10710*/  SHF.R.S32.HI R57, RZ, 0x1f, R18 ;  /* 0x0000001fff397819 */ /* 0x000fe20000011412 */
[----:B------:R-:W-:-:S02]  /*10720*/  IMAD R5, R0, UR6, RZ ;  /* 0x0000000600057c24 */ /* 0x000fc4000f8e02ff */
[C---:B------:R-:W-:Y:S02]  /*10730*/  IMAD R3, R144.reuse, UR5, R3 ;  /* 0x0000000590037c24 */ /* 0x040fe4000f8e0203 */
[C---:B------:R-:W-:Y:S02]  /*10740*/  IMAD R5, R144.reuse, UR7, R5 ;  /* 0x0000000790057c24 */ /* 0x040fe4000f8e0205 */
[----:B------:R-:W-:-:S04]  /*10750*/  IMAD.WIDE.U32 R144, R144, UR6, RZ ;  /* 0x0000000690907c25 */ /* 0x000fc8000f8e00ff */
[----:B------:R-:W-:Y:S02]  /*10760*/  IMAD.IADD R51, R3, 0x1, R47 ;  /* 0x0000000103337824 */ /* 0x000fe400078e022f */
[----:B------:R-:W-:Y:S01]  /*10770*/  IMAD.IADD R49, R5, 0x1, R145 ;  /* 0x0000000105317824 */ /* 0x000fe200078e0291 */
        /* <DEDUP_REMOVED lines=16> */
[----:B-1----:R-:W-:Y:S05]  /*10880*/  CALL.ABS.NOINC R14 ;  /* 0x000000000e007343 */ /* 0x002fea0003c00000 */
.L_x_2331:
[----:B------:R-:W0:Y:S01]  /*10890*/  LDC.64 R12, c[0x0][0x3d8] ;  /* 0x0000f600ff0c7b82 */ /* 0x000e220000000a00 */
[----:B------:R-:W-:Y:S01]  /*108a0*/  SHF.R.S32.HI R3, RZ, 0x1f, R225 ;  /* 0x0000001fff037819 */ /* 0x000fe200000114e1 */
[----:B------:R-:W-:Y:S01]  /*108b0*/  ULDC.U8 UR4, c[0x0][0x3f0] ;  /* 0x0000fc0000047ab9 */ /* 0x000fe20000000000 */
[----:B------:R-:W-:Y:S01]  /*108c0*/  BSSY B0, `(.L_x_2332) ;  /* 0x00006db000007945 */ /* 0x000fe20003800000 */
[----:B------:R-:W-:-:S04]  /*108d0*/  ISETP.NE.AND P0, PT, RZ, UR4, PT ;  /* 0x00000004ff007c0c */ /* 0x000fc8000bf05270 */
[----:B------:R-:W1:Y:S01]  /*108e0*/  LDC.64 R10, c[0x0][0x3e8] ;  /* 0x0000fa00ff0a7b82 */ /* 0x000e620000000a00 */
[-C--:B0-----:R-:W-:Y:S02]  /*108f0*/  IMAD R0, R3, R12.reuse, RZ ;  /* 0x0000000c03007224 */ /* 0x081fe400078e02ff */
[----:B------:R-:W-:-:S03]  /*10900*/  IMAD.WIDE.U32 R4, R225, R12, RZ ;  /* 0x0000000ce1047225 */ /* 0x000fc600078e00ff */
[----:B------:R-:W-:Y:S01]  /*10910*/  SHF.L.U32 R53, R4, 0x7, RZ ;  /* 0x0000000704357819 */ /* 0x000fe200000006ff */
        /* <DEDUP_REMOVED lines=39> */
[----:B------:R-:W-:Y:S01]  /*10b90*/  SHF.R.S32.HI R54, RZ, 0x1f, R23 ;  /* 0x0000001fff367819 */ /* 0x000fe20000011417 */
[----:B------:R-:W-:Y:S01]  /*10ba0*/  IMAD.MOV.U32 R9, RZ, RZ, R48 ;  /* 0x000000ffff097224 */ /* 0x000fe200078e0030 */
[----:B------:R-:W-:Y:S01]  /*10bb0*/  MOV R8, R19 ;  /* 0x0000001300087202 */ /* 0x000fe20000000f00 */
[----:B------:R-:W-:Y:S01]  /*10bc0*/  ULDC UR4, c[0x0][0x3d4] ;  /* 0x0000f50000047ab9 */ /* 0x000fe20000000800 */
[----:B------:R-:W-:Y:S01]  /*10bd0*/  ULDC.64 UR6, c[0x0][0x3c8] ;  /* 0x0000f20000067ab9 */ /* 0x000fe20000000a00 */
[CC--:B------:R-:W-:Y:S01]  /*10be0*/  IMAD R0, R54.reuse, R12.reuse, RZ ;  /* 0x0000000c36007224 */ /* 0x0c0fe200078e02ff */
[----:B------:R-:W-:Y:S01]  /*10bf0*/  ULDC.64 UR8, c[0x0][0x3e0] ;  /* 0x0000f80000087ab9 */ /* 0x000fe20000000a00 */
[C---:B------:R-:W-:Y:S01]  /*10c00*/  IMAD.WIDE.U32 R14, R23.reuse, R12, R8 ;  /* 0x0000000c170e7225 */ /* 0x040fe200078e0008 */
[----:B------:R-:W-:Y:S02]  /*10c10*/  CS2R R42, SRZ ;  /* 0x00000000002a7805 */ /* 0x000fe4000001ff00 */
[----:B------:R-:W-:Y:S01]  /*10c20*/  CS2R R40, SRZ ;  /* 0x0000000000287805 */ /* 0x000fe2000001ff00 */
[----:B------:R-:W-:Y:S01]  /*10c30*/  IMAD R21, R23, R13, R0 ;  /* 0x0000000d17157224 */ /* 0x000fe200078e0200 */
[----:B------:R-:W-:Y:S01]  /*10c40*/  IADD3 R14, P2, P5, R53, R46, R14 ;  /* 0x0000002e350e7210 */ /* 0x000fe20007d5e00e */
[----:B------:R-:W-:-:S02]  /*10c50*/  IMAD R0, R54, R10, RZ ;  /* 0x0000000a36007224 */ /* 0x000fc400078e02ff */
[----:B------:R-:W-:Y:S02]  /*10c60*/  IMAD.IADD R21, R15, 0x1, R21 ;  /* 0x000000010f157824 */ /* 0x000fe400078e0215 */
[----:B------:R-:W-:-:S04]  /*10c70*/  IMAD.WIDE.U32 R8, R23, R10, R8 ;  /* 0x0000000a17087225 */ /* 0x000fc800078e0008 */
[----:B------:R-:W-:Y:S01]  /*10c80*/  IMAD R15, R23, R11, R0 ;  /* 0x0000000b170f7224 */ /* 0x000fe200078e0200 */
[----:B------:R-:W-:Y:S01]  /*10c90*/  IADD3 R46, P3, P4, R55, R144, R8 ;  /* 0x00000090372e7210 */ /* 0x000fe20007c7e008 */
[----:B------:R-:W-:Y:S02]  /*10ca0*/  VIADD R8, R19, 0x10 ;  /* 0x0000001013087836 */ /* 0x000fe40000000000 */
[----:B------:R-:W-:Y:S02]  /*10cb0*/  IMAD.IADD R0, R9, 0x1, R15 ;  /* 0x0000000109007824 */ /* 0x000fe400078e020f */
[C---:B------:R-:W-:Y:S01]  /*10cc0*/  VIADD R20, R19.reuse, 0x20 ;  /* 0x0000002013147836 */ /* 0x040fe20000000000 */
[----:B------:R-:W-:Y:S01]  /*10cd0*/  ISETP.GE.AND P1, PT, R8, UR4, PT ;  /* 0x0000000408007c0c */ /* 0x000fe2000bf26270 */
[C---:B------:R-:W-:Y:S01]  /*10ce0*/  VIADD R9, R19.reuse, 0x30 ;  /* 0x0000003013097836 */ /* 0x040fe20000000000 */
[----:B------:R-:W-:Y:S02]  /*10cf0*/  IADD3.X R0, R52, R49, R0, P3, P4 ;  /* 0x0000003134007210 */ /* 0x000fe40001fe8400 */
[----:B------:R-:W-:-:S02]  /*10d00*/  ISETP.GE.AND P4, PT, R19, UR4, PT ;  /* 0x0000000413007c0c */ /* 0x000fc4000bf86270 */
[----:B------:R-:W-:Y:S02]  /*10d10*/  IADD3.X R8, R50, R51, R21, P2, P5 ;  /* 0x0000003332087210 */ /* 0x000fe400017ea415 */
[----:B------:R-:W-:Y:S02]  /*10d20*/  IADD3 R14, P3, R14, UR6, RZ ;  /* 0x000000060e0e7c10 */ /* 0x000fe4000ff7e0ff */
[----:B------:R-:W-:Y:S02]  /*10d30*/  IADD3 R46, P5, R46, UR8, RZ ;  /* 0x000000082e2e7c10 */ /* 0x000fe4000ffbe0ff */
[----:B------:R-:W-:Y:S02]  /*10d40*/  IADD3.X R15, R8, UR7, RZ, P3, !PT ;  /* 0x00000007080f7c10 */ /* 0x000fe40009ffe4ff */
[----:B------:R-:W-:Y:S01]  /*10d50*/  IADD3.X R47, R0, UR9, RZ, P5, !PT ;  /* 0x00000009002f7c10 */ /* 0x000fe2000affe4ff */
[C---:B------:R-:W-:Y:S01]  /*10d60*/  VIADD R0, R19.reuse, 0x50 ;  /* 0x0000005013007836 */ /* 0x040fe20000000000 */
[----:B------:R-:W-:Y:S01]  /*10d70*/  ISETP.GE.AND P2, PT, R20, UR4, PT ;  /* 0x0000000414007c0c */ /* 0x000fe2000bf46270 */
[----:B------:R0:W5:Y:S01]  /*10d80*/  @!P4 LDG.E.64 R42, desc[UR54][R14.64] ;  /* 0x000000360e2ac981 */ /* 0x000162000c1e1b00 */
[----:B------:R-:W-:-:S02]  /*10d90*/  IADD3 R20, R19, 0x40, RZ ;  /* 0x0000004013147810 */ /* 0x000fc40007ffe0ff */
[----:B------:R-:W-:Y:S01]  /*10da0*/  ISETP.GE.AND P3, PT, R9, UR4, PT ;  /* 0x0000000409007c0c */ /* 0x000fe2000bf66270 */
[----:B------:R0:W5:Y:S01]  /*10db0*/  @!P4 LDG.E.64 R40, desc[UR54][R46.64] ;  /* 0x000000362e28c981 */ /* 0x000162000c1e1b00 */
[----:B------:R-:W-:Y:S02]  /*10dc0*/  ISETP.GE.AND P5, PT, R20, UR4, PT ;  /* 0x0000000414007c0c */ /* 0x000fe4000bfa6270 */
[----:B------:R-:W-:Y:S02]  /*10dd0*/  ISETP.GE.AND P4, PT, R0, UR4, PT ;  /* 0x0000000400007c0c */ /* 0x000fe4000bf86270 */
        /* <DEDUP_REMOVED lines=20> */
.L_x_2335:
[----:B------:R-:W-:Y:S05]  /*10f20*/  BSYNC B1 ;  /* 0x0000000000017941 */ /* 0x000fea0003800000 */
.L_x_2334:
[----:B------:R-:W-:Y:S01]  /*10f30*/  IMAD R0, R45, R12, RZ ;  /* 0x0000000c2d007224 */ /* 0x000fe200078e02ff */
[----:B------:R-:W-:Y:S01]  /*10f40*/  ULDC.64 UR4, c[0x0][0x3c8] ;  /* 0x0000f20000047ab9 */ /* 0x000fe20000000a00 */
[----:B------:R-:W-:Y:S01]  /*10f50*/  IMAD.WIDE.U32 R6, R3, R10, R6 ;  /* 0x0000000a03067225 */ /* 0x000fe200078e0006 */
        /* <DEDUP_REMOVED lines=11> */
.L_x_2563:
[----:B------:R-:W-:-:S03]  /*11010*/  UMOV UR4, 0xffffffff ;  /* 0xffffffff00047882 */ /* 0x000fc60000000000 */
[----:B------:R-:W-:Y:S05]  /*11020*/  BRA.DIV UR4, `(.L_x_2337) ;  /* 0x000001c6041c7947 */ /* 0x000fea000b800000 */
.L_x_2566:
[----:B------:R-:W-:-:S03]  /*11030*/  UMOV UR4, 0xffffffff ;  /* 0xffffffff00047882 */ /* 0x000fc60000000000 */
[----:B------:R-:W-:Y:S05]  /*11040*/  BRA.DIV UR4, `(.L_x_2338) ;  /* 0x000001c6043c7947 */ /* 0x000fea000b800000 */
.L_x_2569:
[----:B------:R-:W-:-:S03]  /*11050*/  UMOV UR4, 0xffffffff ;  /* 0xffffffff00047882 */ /* 0x000fc60000000000 */
[----:B------:R-:W-:Y:S05]  /*11060*/  BRA.DIV UR4, `(.L_x_2339) ;  /* 0x000001c6045c7947 */ /* 0x000fea000b800000 */
.L_x_2572:
        /* <DEDUP_REMOVED lines=8> */
.L_x_2573:
[----:B------:R-:W-:Y:S05]  /*110f0*/  BSYNC B1 ;  /* 0x0000000000017941 */ /* 0x000fea0003800000 */
.L_x_2340:
[----:B------:R-:W-:Y:S05]  /*11100*/  @P0 BRA `(.L_x_2342) ;  /* 0x0000006400580947 */ /* 0x000fea0003800000 */
[----:B------:R-:W2:Y:S01]  /*11110*/  LDC R0, c[0x0][0x3d4] ;  /* 0x0000f500ff007b82 */ /* 0x000ea20000000800 */
[----:B------:R-:W-:Y:S01]  /*11120*/  LOP3.LUT R4, R228, 0x10, R18, 0xf8, !PT ;  /* 0x00000010e4047812 */ /* 0x000fe200078ef812 */
[C---:B------:R-:W-:Y:S01]  /*11130*/  VIADD R5, R19.reuse, 0x20 ;  /* 0x0000002013057836 */ /* 0x040fe20000000000 */
[----:B------:R-:W-:Y:S01]  /*11140*/  BSSY B1, `(.L_x_2343) ;  /* 0x0000087000017945 */ /* 0x000fe20003800000 */
[C---:B-1----:R-:W-:Y:S01]  /*11150*/  VIADD R3, R19.reuse, 0x10 ;  /* 0x0000001013037836 */ /* 0x042fe20000000000 */
[----:B------:R-:W-:Y:S01]  /*11160*/  LOP3.LUT R4, R4, R229, RZ, 0x3c, !PT ;  /* 0x000000e504047212 */ /* 0x000fe200078e3cff */
[----:B------:R-:W-:Y:S01]  /*11170*/  VIADD R7, R19, 0x30 ;  /* 0x0000003013077836 */ /* 0x000fe20000000000 */
[----:B------:R-:W-:Y:S01]  /*11180*/  LOP3.LUT P5, RZ, R235, 0x2, RZ, 0xc0, !PT ;  /* 0x00000002ebff7812 */ /* 0x000fe200078ac0ff */
[C---:B------:R-:W-:Y:S02]  /*11190*/  VIADD R11, R19.reuse, 0x50 ;  /* 0x00000050130b7836 */ /* 0x040fe40000000000 */
[----:B------:R-:W-:Y:S01]  /*111a0*/  IMAD.IADD R4, R230, 0x1, R4 ;  /* 0x00000001e6047824 */ /* 0x000fe200078e0204 */
[----:B--2---:R-:W-:-:S02]  /*111b0*/  ISETP.GE.AND P6, PT, R19, R0, PT ;  /* 0x000000001300720c */ /* 0x004fc40003fc6270 */
[-C--:B------:R-:W-:Y:S02]  /*111c0*/  ISETP.GE.AND P1, PT, R5, R0.reuse, PT ;  /* 0x000000000500720c */ /* 0x080fe40003f26270 */
[-C--:B------:R-:W-:Y:S01]  /*111d0*/  ISETP.GE.AND P0, PT, R3, R0.reuse, PT ;  /* 0x000000000300720c */ /* 0x080fe20003f06270 */
[----:B------:R-:W-:Y:S01]  /*111e0*/  IMAD.IADD R3, R16, 0x1, R4 ;  /* 0x0000000110037824 */ /* 0x000fe200078e0204 */
[----:B------:R-:W-:Y:S02]  /*111f0*/  IADD3 R5, R19, 0x40, RZ ;  /* 0x0000004013057810 */ /* 0x000fe40007ffe0ff */
[-C--:B------:R-:W-:Y:S02]  /*11200*/  ISETP.GE.AND P2, PT, R7, R0.reuse, PT ;  /* 0x000000000700720c */ /* 0x080fe40003f46270 */
[-C--:B------:R-:W-:Y:S02]  /*11210*/  ISETP.GE.AND P3, PT, R5, R0.reuse, PT ;  /* 0x000000000500720c */ /* 0x080fe40003f66270 */
[----:B------:R-:W-:Y:S01]  /*11220*/  ISETP.GE.AND P4, PT, R11, R0, PT ;  /* 0x000000000b00720c */ /* 0x000fe20003f86270 */
[----:B------:R-:W-:Y:S01]  /*11230*/  VIADD R0, R3, 0x20 ;  /* 0x0000002003007836 */ /* 0x000fe20000000000 */
[----:B------:R-:W-:Y:S11]  /*11240*/  @P6 BRA `(.L_x_2344) ;  /* 0x0000000400d86947 */ /* 0x000ff60003800000 */
[----:B------:R-:W1:Y:S01]  /*11250*/  LDS.128 R4, [R3+0x1e200] ;  /* 0x01e2000003047984 */ /* 0x000e620000000c00 */
[----:B-----5:R-:W-:Y:S02]  /*11260*/  SHF.R.U32.HI R10, RZ, 0x8, R42 ;  /* 0x00000008ff0a7819 */ /* 0x020fe4000001162a */
[----:B------:R-:W-:Y:S02]  /*11270*/  SHF.R.U32.HI R12, RZ, 0x8, R43 ;  /* 0x00000008ff0c7819 */ /* 0x000fe4000001162b */
[----:B------:R-:W-:Y:S02]  /*11280*/  LOP3.LUT R11, R42, 0xff, RZ, 0xc0, !PT ;  /* 0x000000ff2a0b7812 */ /* 0x000fe400078ec0ff */
[----:B------:R-:W-:Y:S02]  /*11290*/  LOP3.LUT R13, R43, 0xff, RZ, 0xc0, !PT ;  /* 0x000000ff2b0d7812 */ /* 0x000fe400078ec0ff */
[----:B------:R-:W-:Y:S02]  /*112a0*/  LOP3.LUT R10, R10, 0xff, RZ, 0xc0, !PT ;  /* 0x000000ff0a0a7812 */ /* 0x000fe400078ec0ff */
[----:B------:R-:W-:-:S02]  /*112b0*/  LOP3.LUT R12, R12, 0xff, RZ, 0xc0, !PT ;  /* 0x000000ff0c0c7812 */ /* 0x000fc400078ec0ff */
[----:B0-----:R-:W-:Y:S02]  /*112c0*/  SHF.R.U32.HI R14, RZ, 0x8, R41 ;  /* 0x00000008ff0e7819 */ /* 0x001fe40000011629 */
[----:B------:R-:W-:Y:S02]  /*112d0*/  PRMT R11, R10, 0x7604, R11 ;  /* 0x000076040a0b7816 */ /* 0x000fe4000000000b */
[----:B------:R-:W-:Y:S02]  /*112e0*/  PRMT R12, R12, 0x7604, R13 ;  /* 0x000076040c0c7816 */ /* 0x000fe4000000000d */
[----:B------:R-:W-:Y:S02]  /*112f0*/  SHF.R.U32.HI R13, RZ, 0x10, R43 ;  /* 0x00000010ff0d7819 */ /* 0x000fe4000001162b */
[----:B------:R-:W-:Y:S02]  /*11300*/  SHF.R.U32.HI R10, RZ, 0x8, R40 ;  /* 0x00000008ff0a7819 */ /* 0x000fe40000011628 */
[----:B------:R-:W-:Y:S01]  /*11310*/  LOP3.LUT R45, R41, 0xff, RZ, 0xc0, !PT ;  /* 0x000000ff292d7812 */ /* 0x000fe200078ec0ff */
[----:B------:R-:W-:Y:S01]  /*11320*/  IMAD.U32 R13, R13, 0x10000, RZ ;  /* 0x000100000d0d7824 */ /* 0x000fe200078e00ff */
[----:B------:R-:W-:-:S02]  /*11330*/  LOP3.LUT R14, R14, 0xff, RZ, 0xc0, !PT ;  /* 0x000000ff0e0e7812 */ /* 0x000fc400078ec0ff */
[----:B------:R-:W-:Y:S02]  /*11340*/  SHF.R.U32.HI R46, RZ, 0x10, R41 ;  /* 0x00000010ff2e7819 */ /* 0x000fe40000011629 */
[----:B------:R-:W-:Y:S02]  /*11350*/  LOP3.LUT R15, R40, 0xff, RZ, 0xc0, !PT ;  /* 0x000000ff280f7812 */ /* 0x000fe400078ec0ff */
[----:B------:R-:W-:Y:S02]  /*11360*/  LOP3.LUT R10, R10, 0xff, RZ, 0xc0, !PT ;  /* 0x000000ff0a0a7812 */ /* 0x000fe400078ec0ff */
[----:B------:R-:W-:Y:S01]  /*11370*/  PRMT R14, R14, 0x7604, R45 ;  /* 0x000076040e0e7816 */ /* 0x000fe2000000002d */
[----:B------:R-:W-:Y:S01]  /*11380*/  IMAD.U32 R45, R46, 0x10000, RZ ;  /* 0x000100002e2d7824 */ /* 0x000fe200078e00ff */
[----:B------:R-:W-:Y:S02]  /*11390*/  PRMT R15, R10, 0x7604, R15 ;  /* 0x000076040a0f7816 */ /* 0x000fe4000000000f */
[----:B------:R-:W-:-:S02]  /*113a0*/  LOP3.LUT R11, R11, 0xff0000, R42, 0xf8, !PT ;  /* 0x00ff00000b0b7812 */ /* 0x000fc400078ef82a */
[----:B------:R-:W-:Y:S02]  /*113b0*/  LOP3.LUT R13, R12, 0xff0000, R13, 0xf8, !PT ;  /* 0x00ff00000c0d7812 */ /* 0x000fe400078ef80d */
[----:B------:R-:W-:Y:S02]  /*113c0*/  LOP3.LUT R47, R14, 0xff0000, R45, 0xf8, !PT ;  /* 0x00ff00000e2f7812 */ /* 0x000fe400078ef82d */
[----:B------:R-:W-:Y:S02]  /*113d0*/  LOP3.LUT R45, R15, 0xff0000, R40, 0xf8, !PT ;  /* 0x00ff00000f2d7812 */ /* 0x000fe400078ef828 */
[----:B------:R-:W-:Y:S02]  /*113e0*/  LOP3.LUT R15, R11, 0xff000000, R42, 0xf8, !PT ;  /* 0xff0000000b0f7812 */ /* 0x000fe400078ef82a */
[----:B------:R-:W-:Y:S02]  /*113f0*/  LOP3.LUT R47, R47, 0xff000000, R41, 0xf8, !PT ;  /* 0xff0000002f2f7812 */ /* 0x000fe400078ef829 */
[----:B------:R-:W-:-:S02]  /*11400*/  LOP3.LUT R42, R13, 0xff000000, R43, 0xf8, !PT ;  /* 0xff0000000d2a7812 */ /* 0x000fc400078ef82b */
[----:B-1----:R-:W-:Y:S02]  /*11410*/  F2FP.F16.E4M3.UNPACK_B R10, R6.H1 ;  /* 0x00000006ff0a723e */ /* 0x002fe400030006ff */
[----:B------:R-:W-:Y:S02]  /*11420*/  LOP3.LUT R45, R45, 0xff000000, R40, 0xf8, !PT ;  /* 0xff0000002d2d7812 */ /* 0x000fe400078ef828 */
[----:B------:R-:W-:Y:S01]  /*11430*/  F2FP.F16.E4M3.UNPACK_B R43, R47 ;  /* 0x0000002fff2b723e */ /* 0x000fe200020006ff */
[--C-:B------:R-:W-:Y:S01]  /*11440*/  HADD2.F32 R13, -RZ, R10.reuse.H0_H0 ;  /* 0x2000000aff0d7230 */ /* 0x100fe20000004100 */
[----:B------:R-:W-:Y:S01]  /*11450*/  F2FP.F16.E4M3.UNPACK_B R40, R42 ;  /* 0x0000002aff28723e */ /* 0x000fe200020006ff */
[----:B------:R-:W-:Y:S01]  /*11460*/  HADD2.F32 R10, -RZ, R10.H1_H1 ;  /* 0x3000000aff0a7230 */ /* 0x000fe20000004100 */
[----:B------:R-:W-:Y:S01]  /*11470*/  F2FP.F16.E4M3.UNPACK_B R12, R6 ;  /* 0x00000006ff0c723e */ /* 0x000fe200020006ff */
[--C-:B------:R-:W-:Y:S01]  /*11480*/  HADD2.F32 R46, -RZ, R43.reuse.H1_H1 ;  /* 0x3000002bff2e7230 */ /* 0x100fe20000004100 */
[----:B------:R-:W-:Y:S01]  /*11490*/  F2FP.F16.E4M3.UNPACK_B R11, R5.H1 ;  /* 0x00000005ff0b723e */ /* 0x000fe200030006ff */
[----:B------:R-:W-:Y:S01]  /*114a0*/  HADD2.F32 R41, -RZ, R40.H1_H1 ;  /* 0x30000028ff297230 */ /* 0x000fe20000004100 */
[----:B------:R-:W-:Y:S01]  /*114b0*/  F2FP.F16.E4M3.UNPACK_B R14, R7 ;  /* 0x00000007ff0e723e */ /* 0x000fe200020006ff */
[----:B------:R-:W-:-:S02]  /*114c0*/  HADD2.F32 R43, -RZ, R43.H0_H0 ;  /* 0x2000002bff2b7230 */ /* 0x000fc40000004100 */
[CC--:B------:R-:W-:Y:S01]  /*114d0*/  FMUL.FTZ R48, R10.reuse, R46.reuse ;  /* 0x0000002e0a307220 */ /* 0x0c0fe20000410000 */
        /* <DEDUP_REMOVED lines=41> */
[----:B------:R-:W-:Y:S01]  /*11770*/  HADD2.F32 R41, -RZ, R13.H0_H0 ;  /* 0x2000000dff297230 */ /* 0x000fe20000004100 */
[----:B------:R-:W-:Y:S01]  /*11780*/  F2FP.SATFINITE.E4M3.F32.PACK_AB_MERGE_C R47, R47, R52, RZ ;  /* 0x000000342f2f723e */ /* 0x000fe200048070ff */
        /* <DEDUP_REMOVED lines=11> */
[----:B------:R-:W-:Y:S02]  /*11840*/  HADD2.F32 R6, -RZ, R15.H1_H1 ;  /* 0x3000000fff067230 */ /* 0x000fe40000004100 */
        /* <DEDUP_REMOVED lines=21> */
[----:B------:R1:W-:Y:S02]  /*119a0*/  STS.128 [R3+0x1e200], R4 ;  /* 0x01e2000403007388 */ /* 0x0003e40000000c00 */
.L_x_2344:
[----:B------:R-:W-:Y:S05]  /*119b0*/  BSYNC B1 ;  /* 0x0000000000017941 */ /* 0x000fea0003800000 */
.L_x_2343:
[----:B------:R-:W-:Y:S01]  /*119c0*/  BSSY B1, `(.L_x_2345) ;  /* 0x000007d000017945 */ /* 0x000fe20003800000 */
[----:B------:R-:W-:-:S03]  /*119d0*/  @P5 VIADD R0, R3, 0xffffffe0 ;  /* 0xffffffe003005836 */ /* 0x000fc60000000000 */
[----:B------:R-:W-:Y:S05]  /*119e0*/  @P0 BRA `(.L_x_2346) ;  /* 0x0000000400e80947 */ /* 0x000fea0003800000 */
[----:B-1----:R-:W1:Y:S01]  /*119f0*/  LDS.128 R4, [R0+0x1e200] ;  /* 0x01e2000000047984 */ /* 0x002e620000000c00 */
[----:B-----5:R-:W-:Y:S02]  /*11a00*/  SHF.R.U32.HI R11, RZ, 0x8, R36 ;  /* 0x00000008ff0b7819 */ /* 0x020fe40000011624 */
[----:B------:R-:W-:Y:S02]  /*11a10*/  SHF.R.U32.HI R13, RZ, 0x8, R37 ;  /* 0x00000008ff0d7819 */ /* 0x000fe40000011625 */
[----:B------:R-:W-:Y:S02]  /*11a20*/  SHF.R.U32.HI R41, RZ, 0x8, R39 ;  /* 0x00000008ff297819 */ /* 0x000fe40000011627 */
[----:B0-----:R-:W-:Y:S02]  /*11a30*/  SHF.R.U32.HI R15, RZ, 0x8, R38 ;  /* 0x00000008ff0f7819 */ /* 0x001fe40000011626 */
        /* <DEDUP_REMOVED lines=41> */
[-C--:B------:R-:W-:Y:S01]  /*11cd0*/  FMUL.FTZ R45, R10, R38.reuse ;  /* 0x000000260a2d7220 */ /* 0x080fe20000410000 */
        /* <DEDUP_REMOVED lines=8> */
[----:B------:R-:W-:Y:S01]  /*11d60*/  FMUL.FTZ R42, R5, R37 ;  /* 0x00000025052a7220 */ /* 0x000fe20000410000 */
        /* <DEDUP_REMOVED lines=66> */
.L_x_2346:
[----:B------:R-:W-:Y:S05]  /*12190*/  BSYNC B1 ;  /* 0x0000000000017941 */ /* 0x000fea0003800000 */
.L_x_2345:
[----:B------:R-:W-:Y:S04]  /*121a0*/  BSSY B1, `(.L_x_2347) ;  /* 0x0000078000017945 */ /* 0x000fe80003800000 */
[----:B------:R-:W-:Y:S05]  /*121b0*/  @P1 BRA `(.L_x_2348) ;  /* 0x0000000400d81947 */ /* 0x000fea0003800000 */
[----:B-12---:R-:W1:Y:S01]  /*121c0*/  LDS.128 R4, [R3+0x20200] ;  /* 0x0202000003047984 */ /* 0x006e620000000c00 */
[----:B-----5:R-:W-:Y:S02]  /*121d0*/  SHF.R.U32.HI R10, RZ, 0x8, R32 ;  /* 0x00000008ff0a7819 */ /* 0x020fe40000011620 */
[----:B------:R-:W-:Y:S02]  /*121e0*/  SHF.R.U32.HI R12, RZ, 0x8, R33 ;  /* 0x00000008ff0c7819 */ /* 0x000fe40000011621 */
[----:B------:R-:W-:Y:S02]  /*121f0*/  LOP3.LUT R11, R32, 0xff, RZ, 0xc0, !PT ;  /* 0x000000ff200b7812 */ /* 0x000fe400078ec0ff */
[----:B------:R-:W-:Y:S02]  /*12200*/  LOP3.LUT R10, R10, 0xff, RZ, 0xc0, !PT ;  /* 0x000000ff0a0a7812 */ /* 0x000fe400078ec0ff */
[----:B0-----:R-:W-:Y:S02]  /*12210*/  SHF.R.U32.HI R14, RZ, 0x8, R35 ;  /* 0x00000008ff0e7819 */ /* 0x001fe40000011623 */
        /* <DEDUP_REMOVED lines=8> */
[----:B------:R-:W-:Y:S02]  /*122a0*/  SHF.R.U32.HI R13, RZ, 0x10, R33 ;  /* 0x00000010ff0d7819 */ /* 0x000fe40000011621 */
        /* <DEDUP_REMOVED lines=103> */
.L_x_2348:
[----:B------:R-:W-:Y:S05]  /*12920*/  BSYNC B1 ;  /* 0x0000000000017941 */ /* 0x000fea0003800000 */
.L_x_2347:
[----:B------:R-:W-:Y:S04]  /*12930*/  BSSY B1, `(.L_x_2349) ;  /* 0x000007c000017945 */ /* 0x000fe80003800000 */
[----:B------:R-:W-:Y:S05]  /*12940*/  @P2 BRA `(.L_x_2350) ;  /* 0x0000000400e82947 */ /* 0x000fea0003800000 */
[----:B-123--:R-:W1:Y:S01]  /*12950*/  LDS.128 R4, [R0+0x20200] ;  /* 0x0202000000047984 */ /* 0x00ee620000000c00 */
        /* <DEDUP_REMOVED lines=121> */
.L_x_2350:
[----:B------:R-:W-:Y:S05]  /*130f0*/  BSYNC B1 ;  /* 0x0000000000017941 */ /* 0x000fea0003800000 */
.L_x_2349:
[----:B------:R-:W-:Y:S04]  /*13100*/  BSSY B1, `(.L_x_2351) ;  /* 0x0000078000017945 */ /* 0x000fe80003800000 */
[----:B------:R-:W-:Y:S05]  /*13110*/  @P3 BRA `(.L_x_2352) ;  /* 0x0000000400d83947 */ /* 0x000fea0003800000 */
[----:B-1234-:R-:W1:Y:S01]  /*13120*/  LDS.128 R4, [R3+0x22200] ;  /* 0x0222000003047984 */ /* 0x01ee620000000c00 */
        /* <DEDUP_REMOVED lines=117> */
.L_x_2352:
[----:B------:R-:W-:Y:S05]  /*13880*/  BSYNC B1 ;  /* 0x0000000000017941 */ /* 0x000fea0003800000 */
.L_x_2351:
[----:B------:R-:W-:Y:S05]  /*13890*/  @P4 BRA `(.L_x_2342) ;  /* 0x0000003c00744947 */ /* 0x000fea0003800000 */
[----:B01234-:R-:W0:Y:S01]  /*138a0*/  LDS.128 R4, [R0+0x22200] ;  /* 0x0222000000047984 */ /* 0x01fe220000000c00 */
        /* <DEDUP_REMOVED lines=122> */
.L_x_2333:
[----:B------:R-:W0:Y:S01]  /*14050*/  LDC R0, c[0x0][0x428] ;  /* 0x00010a00ff007b82 */ /* 0x000e220000000800 */
[----:B------:R-:W-:Y:S01]  /*14060*/  ISETP.GE.AND P0, PT, R23, R4, PT ;  /* 0x000000041700720c */ /* 0x000fe20003f06270 */
[----:B------:R-:W-:Y:S01]  /*14070*/  IMAD R3, R225, 0x80, R23 ;  /* 0x00000080e1037824 */ /* 0x000fe200078e0217 */
[----:B------:R-:W-:Y:S01]  /*14080*/  BSSY B1, `(.L_x_2353) ;  /* 0x0000042000017945 */ /* 0x000fe20003800000 */
[----:B------:R-:W-:Y:S01]  /*14090*/  IMAD.MOV.U32 R20, RZ, RZ, R46 ;  /* 0x000000ffff147224 */ /* 0x000fe200078e002e */
[----:B------:R-:W-:Y:S01]  /*140a0*/  MOV R48, R144 ;  /* 0x0000009000307202 */ /* 0x000fe20000000f00 */
        /* <DEDUP_REMOVED lines=16> */
[----:B-1----:R-:W-:Y:S02]  /*141b0*/  @P1 SHF.R.U32.HI R3, RZ, R5, R0 ;  /* 0x00000005ff031219 */ /* 0x002fe40000011600 */
[----:B------:R-:W-:Y:S02]  /*141c0*/  CS2R R4, SRZ ;  /* 0x0000000000047805 */ /* 0x000fe4000001ff00 */
[----:B------:R-:W-:Y:S01]  /*141d0*/  SHF.R.S32.HI R45, RZ, 0x1f, R3 ;  /* 0x0000001fff2d7819 */ /* 0x000fe20000011403 */
[----:B------:R-:W-:Y:S06]  /*141e0*/  @P0 BRA `(.L_x_2354) ;  /* 0x0000000000ac0947 */ /* 0x000fec0003800000 */
[----:B------:R-:W-:Y:S01]  /*141f0*/  SHF.R.S32.HI R8, RZ, 0x1f, R23 ;  /* 0x0000001fff087819 */ /* 0x000fe20000011417 */
[----:B------:R-:W-:Y:S01]  /*14200*/  IMAD.MOV.U32 R4, RZ, RZ, R18 ;  /* 0x000000ffff047224 */ /* 0x000fe200078e0012 */
[----:B------:R-:W-:Y:S01]  /*14210*/  ULDC.64 UR4, c[0x0][0x3c8] ;  /* 0x0000f20000047ab9 */ /* 0x000fe20000000a00 */
[----:B------:R-:W-:Y:S01]  /*14220*/  IMAD.MOV.U32 R5, RZ, RZ, R57 ;  /* 0x000000ffff057224 */ /* 0x000fe200078e0039 */
[----:B------:R-:W-:Y:S01]  /*14230*/  ULDC.64 UR6, c[0x0][0x3e0] ;  /* 0x0000f80000067ab9 */ /* 0x000fe20000000a00 */
[C---:B------:R-:W-:Y:S01]  /*14240*/  IMAD R0, R8.reuse, R12, RZ ;  /* 0x0000000c08007224 */ /* 0x040fe200078e02ff */
[----:B------:R-:W-:Y:S01]  /*14250*/  CS2R R28, SRZ ;  /* 0x00000000001c7805 */ /* 0x000fe2000001ff00 */
[----:B------:R-:W-:Y:S01]  /*14260*/  IMAD R8, R8, R10, RZ ;  /* 0x0000000a08087224 */ /* 0x000fe200078e02ff */
[----:B------:R-:W-:Y:S01]  /*14270*/  CS2R R30, SRZ ;  /* 0x00000000001e7805 */ /* 0x000fe2000001ff00 */
[----:B------:R-:W-:Y:S01]  /*14280*/  IMAD.WIDE.U32 R6, R23, R12, R4 ;  /* 0x0000000c17067225 */ /* 0x000fe200078e0004 */
[----:B------:R-:W-:-:S02]  /*14290*/  CS2R R24, SRZ ;  /* 0x0000000000187805 */ /* 0x000fc4000001ff00 */
[----:B------:R-:W-:Y:S02]  /*142a0*/  CS2R R26, SRZ ;  /* 0x00000000001a7805 */ /* 0x000fe4000001ff00 */
[----:B------:R-:W-:Y:S01]  /*142b0*/  CS2R R40, SRZ ;  /* 0x0000000000287805 */ /* 0x000fe2000001ff00 */
[C---:B------:R-:W-:Y:S01]  /*142c0*/  IMAD R9, R23.reuse, R13, R0 ;  /* 0x0000000d17097224 */ /* 0x040fe200078e0200 */
[----:B------:R-:W-:Y:S01]  /*142d0*/  CS2R R42, SRZ ;  /* 0x00000000002a7805 */ /* 0x000fe2000001ff00 */
[C---:B------:R-:W-:Y:S01]  /*142e0*/  IMAD.WIDE.U32 R4, R23.reuse, R10, R4 ;  /* 0x0000000a17047225 */ /* 0x040fe200078e0004 */
[----:B------:R-:W-:Y:S02]  /*142f0*/  CS2R R36, SRZ ;  /* 0x0000000000247805 */ /* 0x000fe4000001ff00 */
[----:B------:R-:W-:Y:S02]  /*14300*/  CS2R R38, SRZ ;  /* 0x0000000000267805 */ /* 0x000fe4000001ff00 */
[----:B------:R-:W-:Y:S01]  /*14310*/  CS2R R32, SRZ ;  /* 0x0000000000207805 */ /* 0x000fe2000001ff00 */
[----:B------:R-:W-:Y:S01]  /*14320*/  IMAD R15, R23, R11, R8 ;  /* 0x0000000b170f7224 */ /* 0x000fe200078e0208 */
[----:B------:R-:W-:Y:S01]  /*14330*/  IADD3 R8, P1, P2, R53, R46, R6 ;  /* 0x0000002e35087210 */ /* 0x000fe20007a3e006 */
[----:B------:R-:W-:Y:S01]  /*14340*/  IMAD.IADD R9, R9, 0x1, R7 ;  /* 0x0000000109097824 */ /* 0x000fe200078e0207 */
[----:B------:R-:W-:Y:S01]  /*14350*/  IADD3 R14, P3, P4, R55, R144, R4 ;  /* 0x00000090370e7210 */ /* 0x000fe20007c7e004 */
[----:B------:R-:W-:Y:S01]  /*14360*/  IMAD.IADD R0, R15, 0x1, R5 ;  /* 0x000000010f007824 */ /* 0x000fe200078e0205 */
[----:B------:R-:W-:-:S02]  /*14370*/  CS2R R6, SRZ ;  /* 0x0000000000067805 */ /* 0x000fc4000001ff00 */
[----:B------:R-:W-:Y:S02]  /*14380*/  CS2R R34, SRZ ;  /* 0x0000000000227805 */ /* 0x000fe4000001ff00 */
[----:B------:R-:W-:Y:S02]  /*14390*/  IADD3.X R4, R50, R51, R9, P1, P2 ;  /* 0x0000003332047210 */ /* 0x000fe40000fe4409 */
[----:B------:R-:W-:Y:S01]  /*143a0*/  IADD3 R8, P1, R8, UR4, RZ ;  /* 0x0000000408087c10 */ /* 0x000fe2000ff3e0ff */
[----:B------:R-:W-:Y:S01]  /*143b0*/  ULDC UR4, c[0x0][0x3d4] ;  /* 0x0000f50000047ab9 */ /* 0x000fe20000000800 */
[----:B------:R-:W-:Y:S02]  /*143c0*/  IADD3.X R0, R52, R49, R0, P3, P4 ;  /* 0x0000003134007210 */ /* 0x000fe40001fe8400 */
[----:B------:R-:W-:Y:S02]  /*143d0*/  IADD3 R14, P2, R14, UR6, RZ ;  /* 0x000000060e0e7c10 */ /* 0x000fe4000ff5e0ff */
[----:B------:R-:W-:-:S02]  /*143e0*/  IADD3.X R9, R4, UR5, RZ, P1, !PT ;  /* 0x0000000504097c10 */ /* 0x000fc40008ffe4ff */
[----:B------:R-:W-:Y:S02]  /*143f0*/  CS2R R4, SRZ ;  /* 0x0000000000047805 */ /* 0x000fe4000001ff00 */
        /* <DEDUP_REMOVED lines=10> */
.L_x_2354:
[----:B------:R-:W-:Y:S05]  /*144a0*/  BSYNC B1 ;  /* 0x0000000000017941 */ /* 0x000fea0003800000 */
.L_x_2353:
[----:B------:R-:W-:Y:S01]  /*144b0*/  IMAD R0, R45, R12, RZ ;  /* 0x0000000c2d007224 */ /* 0x000fe200078e02ff */
        /* <DEDUP_REMOVED lines=13> */
.L_x_2576:
[----:B------:R-:W-:-:S03]  /*14590*/  UMOV UR4, 0xffffffff ;  /* 0xffffffff00047882 */ /* 0x000fc60000000000 */
[----:B------:R-:W-:Y:S05]  /*145a0*/  BRA.DIV UR4, `(.L_x_2356) ;  /* 0x00000192046c7947 */ /* 0x000fea000b800000 */
.L_x_2579:
[----:B------:R-:W-:-:S03]  /*145b0*/  UMOV UR4, 0xffffffff ;  /* 0xffffffff00047882 */ /* 0x000fc60000000000 */
[----:B------:R-:W-:Y:S05]  /*145c0*/  BRA.DIV UR4, `(.L_x_2357) ;  /* 0x00000192048c7947 */ /* 0x000fea000b800000 */
.L_x_2582:
[----:B------:R-:W-:-:S03]  /*145d0*/  UMOV UR4, 0xffffffff ;  /* 0xffffffff00047882 */ /* 0x000fc60000000000 */
[----:B------:R-:W-:Y:S05]  /*145e0*/  BRA.DIV UR4, `(.L_x_2358) ;  /* 0x0000019204ac7947 */ /* 0x000fea000b800000 */
.L_x_2585:
[----:B------:R-:W-:Y:S01]  /*145f0*/  ULEA.HI UR4, UR43, UR43, URZ, 0x1 ;  /* 0x0000002b2b047291 */ /* 0x000fe2000f8f083f */
[----:B------:R-:W-:Y:S03]  /*14600*/  BSSY B1, `(.L_x_2359) ;  /* 0x0000007000017945 */ /* 0x000fe60003800000 */
[----:B------:R-:W-:-:S04]  /*14610*/  ULOP3.LUT UR4, UR4, 0xfffffffe, URZ, 0xc0, !UPT ;  /* 0xfffffffe04047892 */ /* 0x000fc8000f8ec03f */
[----:B------:R-:W-:-:S06]  /*14620*/  UIADD3 UR4, UR43, -UR4, URZ ;  /* 0x800000042b047290 */ /* 0x000fcc000fffe03f */
[----:B------:R-:W-:-:S05]  /*14630*/  IMAD.U32 R3, RZ, RZ, UR4 ;  /* 0x00000004ff037e24 */ /* 0x000fca000f8e00ff */
[----:B------:R-:W-:-:S04]  /*14640*/  SHF.L.U32 R3, R3, 0x1f, RZ ;  /* 0x0000001f03037819 */ /* 0x000fc800000006ff */
[----:B------:R-:W0:Y:S02]  /*14650*/  SYNCS.PHASECHK.TRANS64.TRYWAIT P1, [R16+URZ+0x33400], R3 ;  /* 0x03340003100075a7 */ /* 0x000e24000802017f */
[----:B0-----:R-:W-:Y:S05]  /*14660*/  @!P1 BRA `(.L_x_2360) ;  /* 0x0000019000b49947 */ /* 0x001fea0003800000 */
.L_x_2586:
[----:B------:R-:W-:Y:S05]  /*14670*/  BSYNC B1 ;  /* 0x0000000000017941 */ /* 0x000fea0003800000 */
.L_x_2359:
[----:B------:R-:W-:Y:S05]  /*14680*/  @P0 BRA `(.L_x_2342) ;  /* 0x0000002c00f80947 */ /* 0x000fea0003800000 */
[----:B0-----:R-:W0:Y:S01]  /*14690*/  LDC R3, c[0x0][0x3d4] ;  /* 0x0000f500ff037b82 */ /* 0x001e220000000800 */
[----:B------:R-:W-:Y:S01]  /*146a0*/  BSSY B1, `(.L_x_2361) ;  /* 0x00000fc000017945 */ /* 0x000fe20003800000 */
[-C--:B0-----:R-:W-:Y:S02]  /*146b0*/  ISETP.GE.AND P0, PT, R18, R3.reuse, PT ;  /* 0x000000031200720c */ /* 0x081fe40003f06270 */
[-C--:B------:R-:W-:Y:S02]  /*146c0*/  ISETP.GE.AND P1, PT, R221, R3.reuse, PT ;  /* 0x00000003dd00720c */ /* 0x080fe40003f26270 */
[----:B------:R-:W-:-:S09]  /*146d0*/  ISETP.GE.AND P2, PT, R222, R3, PT ;  /* 0x00000003de00720c */ /* 0x000fd20003f46270 */
[----:B------:R-:W-:Y:S05]  /*146e0*/  @P0 BRA `(.L_x_2362) ;  /* 0x0000000c00dc0947 */ /* 0x000fea0003800000 */
[----:B------:R-:W2:Y:S01]  /*146f0*/  LDL R67, [R1+0x3c] ;  /* 0x00003c0001437983 */ /* 0x000ea20000100800 */
[----:B-----5:R-:W-:Y:S02]  /*14700*/  SHF.R.U32.HI R0, RZ, 0x8, R28 ;  /* 0x00000008ff007819 */ /* 0x020fe4000001161c */
[----:B------:R-:W-:Y:S02]  /*14710*/  LOP3.LUT R9, R28, 0xff, RZ, 0xc0, !PT ;  /* 0x000000ff1c097812 */ /* 0x000fe400078ec0ff */
[----:B------:R-:W-:Y:S02]  /*14720*/  LOP3.LUT R8, R0, 0xff, RZ, 0xc0, !PT ;  /* 0x000000ff00087812 */ /* 0x000fe400078ec0ff */
[----:B------:R-:W-:Y:S02]  /*14730*/  LEA.HI R0, R3, R22, RZ, 0x1c ;  /* 0x0000001603007211 */ /* 0x000fe400078fe0ff */
[----:B------:R-:W-:Y:S02]  /*14740*/  PRMT R21, R8, 0x7604, R9 ;  /* 0x0000760408157816 */ /* 0x000fe40000000009 */
[----:B------:R-:W-:-:S02]  /*14750*/  SHF.R.U32.HI R12, RZ, 0x8, R30 ;  /* 0x00000008ff0c7819 */ /* 0x000fc4000001161e */
[----:B------:R-:W-:Y:S02]  /*14760*/  SHF.R.S32.HI R9, RZ, 0x1f, R0 ;  /* 0x0000001fff097819 */ /* 0x000fe40000011400 */
[----:B------:R-:W-:Y:S02]  /*14770*/  LOP3.LUT R13, R30, 0xff, RZ, 0xc0, !PT ;  /* 0x000000ff1e0d7812 */ /* 0x000fe400078ec0ff */
[----:B------:R-:W-:Y:S02]  /*14780*/  LOP3.LUT R12, R12, 0xff, RZ, 0xc0, !PT ;  /* 0x000000ff0c0c7812 */ /* 0x000fe400078ec0ff */
[----:B------:R-:W-:Y:S01]  /*14790*/  LEA.HI R8, R9, R0, RZ, 0x2 ;  /* 0x0000000009087211 */ /* 0x000fe200078f10ff */
[----:B------:R-:W-:Y:S01]  /*147a0*/  IMAD.SHL.U32 R9, R0, 0x10, RZ ;  /* 0x0000001000097824 */ /* 0x000fe200078e00ff */
[----:B------:R-:W-:Y:S02]  /*147b0*/  PRMT R47, R12, 0x7604, R13 ;  /* 0x000076040c2f7816 */ /* 0x000fe4000000000d */
[----:B------:R-:W-:-:S02]  /*147c0*/  SHF.R.U32.HI R13, RZ, 0x8, R31 ;  /* 0x00000008ff0d7819 */ /* 0x000fc4000001161f */
[----:B------:R-:W-:Y:S02]  /*147d0*/  SHF.R.U32.HI R10, RZ, 0x8, R29 ;  /* 0x00000008ff0a7819 */ /* 0x000fe4000001161d */
[----:B------:R-:W-:Y:S02]  /*147e0*/  LOP3.LUT R0, R228, 0x30, R9, 0xf8, !PT ;  /* 0x00000030e4007812 */ /* 0x000fe400078ef809 */
[----:B------:R-:W-:Y:S02]  /*147f0*/  SHF.L.U32 R8, R8, 0xb, RZ ;  /* 0x0000000b08087819 */ /* 0x000fe400000006ff */
[----:B------:R-:W-:Y:S02]  /*14800*/  LOP3.LUT R9, R13, 0xff, RZ, 0xc0, !PT ;  /* 0x000000ff0d097812 */ /* 0x000fe400078ec0ff */
[----:B------:R-:W-:Y:S02]  /*14810*/  LOP3.LUT R11, R29, 0xff, RZ, 0xc0, !PT ;  /* 0x000000ff1d0b7812 */ /* 0x000fe400078ec0ff */
[----:B------:R-:W-:-:S02]  /*14820*/  LOP3.LUT R10, R10, 0xff, RZ, 0xc0, !PT ;  /* 0x000000ff0a0a7812 */ /* 0x000fc400078ec0ff */
[----:B------:R-:W-:Y:S02]  /*14830*/  LOP3.LUT R0, R0, R229, RZ, 0x3c, !PT ;  /* 0x000000e500007212 */ /* 0x000fe400078e3cff */
[----:B------:R-:W-:Y:S02]  /*14840*/  LOP3.LUT R13, R8, 0xffffe000, RZ, 0xc0, !PT ;  /* 0xffffe000080d7812 */ /* 0x000fe400078ec0ff */
[----:B------:R-:W-:Y:S02]  /*14850*/  PRMT R20, R10, 0x7604, R11 ;  /* 0x000076040a147816 */ /* 0x000fe4000000000b */
[----:B------:R-:W-:Y:S02]  /*14860*/  IADD3 R13, R0, R230, R13 ;  /* 0x000000e6000d7210 */ /* 0x000fe40007ffe00d */
[----:B------:R-:W-:Y:S02]  /*14870*/  SHF.R.U32.HI R11, RZ, 0x8, R40 ;  /* 0x00000008ff0b7819 */ /* 0x000fe40000011628 */
[----:B------:R-:W-:Y:S01]  /*14880*/  LOP3.LUT R12, R40, 0xff, RZ, 0xc0, !PT ;  /* 0x000000ff280c7812 */ /* 0x000fe200078ec0ff */
[----:B------:R-:W-:Y:S01]  /*14890*/  IMAD.IADD R0, R16, 0x1, R13 ;  /* 0x0000000110007824 */ /* 0x000fe200078e020d */
[----:B------:R-:W-:-:S02]  /*148a0*/  LOP3.LUT R11, R11, 0xff, RZ, 0xc0, !PT ;  /* 0x000000ff0b0b7812 */ /* 0x000fc400078ec0ff */
[----:B------:R-:W-:Y:S02]  /*148b0*/  LOP3.LUT R10, R31, 0xff, RZ, 0xc0, !PT ;  /* 0x000000ff1f0a7812 */ /* 0x000fe400078ec0ff */
[----:B------:R-:W-:Y:S02]  /*148c0*/  PRMT R53, R11, 0x7604, R12 ;  /* 0x000076040b357816 */ /* 0x000fe4000000000c */
[----:B------:R-:W0:Y:S01]  /*148d0*/  LDS.128 R12, [R0+0x1e200] ;  /* 0x01e20000000c7984 */ /* 0x000e220000000c00 */
[----:B------:R-:W-:Y:S02]  /*148e0*/  PRMT R46, R9, 0x7604, R10 ;  /* 0x00007604092e7816 */ /* 0x000fe4000000000a */
[----:B------:R-:W-:Y:S02]  /*148f0*/  SHF.R.U32.HI R49, RZ, 0x8, R42 ;  /* 0x00000008ff317819 */ /* 0x000fe4000001162a */
        /* <DEDUP_REMOVED lines=9> */
[----:B------:R-:W-:Y:S01]  /*14990*/  SHF.R.U32.HI R51, RZ, 0x8, R43 ;  /* 0x00000008ff337819 */ /* 0x000fe2000001162b */
[----:B------:R-:W-:Y:S01]  /*149a0*/  IMAD.U32 R49, R49, 0x10000, RZ ;  /* 0x0001000031317824 */ /* 0x000fe200078e00ff */
[----:B------:R-:W-:Y:S01]  /*149b0*/  SHF.R.U32.HI R45, RZ, 0x10, R29 ;  /* 0x00000010ff2d7819 */ /* 0x000fe2000001161d */
[----:B------:R-:W-:Y:S01]  /*149c0*/  IMAD.U32 R55, R55, 0x10000, RZ ;  /* 0x0001000037377824 */ /* 0x000fe200078e00ff */
[----:B------:R-:W-:Y:S02]  /*149d0*/  LOP3.LUT R52, R43, 0xff, RZ, 0xc0, !PT ;  /* 0x000000ff2b347812 */ /* 0x000fe400078ec0ff */
[----:B------:R-:W-:Y:S01]  /*149e0*/  LOP3.LUT R51, R51, 0xff, RZ, 0xc0, !PT ;  /* 0x000000ff33337812 */ /* 0x000fe200078ec0ff */
[----:B------:R-:W-:Y:S01]  /*149f0*/  IMAD.U32 R45, R45, 0x10000, RZ ;  /* 0x000100002d2d7824 */ /* 0x000fe200078e00ff */
[----:B------:R-:W-:-:S02]  /*14a00*/  SHF.R.U32.HI R59, RZ, 0x10, R43 ;  /* 0x00000010ff3b7819 */ /* 0x000fc4000001162b */
[----:B------:R-:W-:Y:S02]  /*14a10*/  LOP3.LUT R21, R21, 0xff0000, R28, 0xf8, !PT ;  /* 0x00ff000015157812 */ /* 0x000fe400078ef81c */
[----:B------:R-:W-:Y:S01]  /*14a20*/  PRMT R52, R51, 0x7604, R52 ;  /* 0x0000760433347816 */ /* 0x000fe20000000034 */
[----:B------:R-:W-:Y:S01]  /*14a30*/  IMAD.U32 R59, R59, 0x10000, RZ ;  /* 0x000100003b3b7824 */ /* 0x000fe200078e00ff */
[----:B------:R-:W-:Y:S02]  /*14a40*/  LOP3.LUT R51, R46, 0xff0000, R49, 0xf8, !PT ;  /* 0x00ff00002e337812 */ /* 0x000fe400078ef831 */
[----:B------:R-:W-:Y:S02]  /*14a50*/  LOP3.LUT R55, R48, 0xff0000, R55, 0xf8, !PT ;  /* 0x00ff000030377812 */ /* 0x000fe400078ef837 */
[----:B------:R-:W-:Y:S02]  /*14a60*/  LOP3.LUT R45, R20, 0xff0000, R45, 0xf8, !PT ;  /* 0x00ff0000142d7812 */ /* 0x000fe400078ef82d */
        /* <DEDUP_REMOVED lines=9> */
[----:B------:R-:W-:Y:S02]  /*14b00*/  F2FP.F16.E4M3.UNPACK_B R51, R55 ;  /* 0x00000037ff33723e */ /* 0x000fe400020006ff */
[----:B0-----:R-:W-:Y:S02]  /*14b10*/  F2FP.F16.E4M3.UNPACK_B R40, R13 ;  /* 0x0000000dff28723e */ /* 0x001fe400020006ff */
[----:B------:R-:W-:Y:S01]  /*14b20*/  F2FP.F16.E4M3.UNPACK_B R49, R48 ;  /* 0x00000030ff31723e */ /* 0x000fe200020006ff */
[----:B------:R-:W-:Y:S01]  /*14b30*/  HADD2.F32 R56, -RZ, R51.H0_H0 ;  /* 0x20000033ff387230 */ /* 0x000fe20000004100 */
[----:B------:R-:W-:-:S02]  /*14b40*/  LOP3.LUT R57, R57, 0xff0000, R42, 0xf8, !PT ;  /* 0x00ff000039397812 */ /* 0x000fc400078ef82a */
[----:B------:R-:W-:Y:S01]  /*14b50*/  F2FP.F16.E4M3.UNPACK_B R41, R13.H1 ;  /* 0x0000000dff29723e */ /* 0x000fe200030006ff */
[--C-:B------:R-:W-:Y:S01]  /*14b60*/  HADD2.F32 R50, -RZ, R49.reuse.H0_H0 ;  /* 0x20000031ff327230 */ /* 0x100fe20000004100 */
[----:B------:R-:W-:Y:S01]  /*14b70*/  LOP3.LUT R58, R57, 0xff000000, R42, 0xf8, !PT ;  /* 0xff000000393a7812 */ /* 0x000fe200078ef82a */
[----:B------:R-:W-:Y:S01]  /*14b80*/  HADD2.F32 R49, -RZ, R49.H1_H1 ;  /* 0x30000031ff317230 */ /* 0x000fe20000004100 */
[----:B------:R-:W-:Y:S02]  /*14b90*/  F2FP.F16.E4M3.UNPACK_B R55, R55.H1 ;  /* 0x00000037ff37723e */ /* 0x000fe400030006ff */
[----:B------:R-:W-:Y:S02]  /*14ba0*/  F2FP.F16.E4M3.UNPACK_B R48, R48.H1 ;  /* 0x00000030ff30723e */ /* 0x000fe400030006ff */
[----:B------:R-:W-:Y:S01]  /*14bb0*/  LOP3.LUT R60, R59, 0xff000000, R43, 0xf8, !PT ;  /* 0xff0000003b3c7812 */ /* 0x000fe200078ef82b */
[----:B------:R-:W-:Y:S01]  /*14bc0*/  HADD2.F32 R59, -RZ, R55.H0_H0 ;  /* 0x20000037ff3b7230 */ /* 0x000fe20000004100 */
[----:B------:R-:W-:-:S02]  /*14bd0*/  F2FP.F16.E4M3.UNPACK_B R42, R14 ;  /* 0x0000000eff2a723e */ /* 0x000fc400020006ff */
[----:B------:R-:W-:Y:S01]  /*14be0*/  F2FP.F16.E4M3.UNPACK_B R43, R14.H1 ;  /* 0x0000000eff2b723e */ /* 0x000fe200030006ff */
[--C-:B------:R-:W-:Y:S01]  /*14bf0*/  HADD2.F32 R14, -RZ, R41.reuse.H0_H0 ;  /* 0x20000029ff0e7230 */ /* 0x100fe20000004100 */
[-C--:B------:R-:W-:Y:S01]  /*14c00*/  F2FP.F16.E4M3.UNPACK_B R45, R15.reuse ;  /* 0x0000000fff2d723e */ /* 0x080fe200020006ff */
[----:B------:R-:W-:Y:S01]  /*14c10*/  HADD2.F32 R41, -RZ, R41.H1_H1 ;  /* 0x30000029ff297230 */ /* 0x000fe20000004100 */
[----:B------:R-:W-:Y:S02]  /*14c20*/  F2FP.F16.E4M3.UNPACK_B R46, R15.H1 ;  /* 0x0000000fff2e723e */ /* 0x000fe400030006ff */
[----:B------:R-:W-:Y:S01]  /*14c30*/  FMUL.FTZ R63, R14, R59 ;  /* 0x0000003b0e3f7220 */ /* 0x000fe20000410000 */
[-C--:B------:R-:W-:Y:S02]  /*14c40*/  F2FP.F16.E4M3.UNPACK_B R15, R12.reuse ;  /* 0x0000000cff0f723e */ /* 0x080fe400020006ff */
[----:B------:R-:W-:Y:S01]  /*14c50*/  F2FP.F16.E4M3.UNPACK_B R12, R12.H1 ;  /* 0x0000000cff0c723e */ /* 0x000fe200030006ff */
[----:B--2---:R-:W0:Y:S02]  /*14c60*/  LDS.128 R8, [R67+0x1e200] ;  /* 0x01e2000043087984 */ /* 0x004e240000000c00 */
[----:B0-----:R-:W-:-:S02]  /*14c70*/  F2FP.F16.E4M3.UNPACK_B R20, R9 ;  /* 0x00000009ff14723e */ /* 0x001fc400020006ff */
[----:B------:R-:W-:Y:S01]  /*14c80*/  F2FP.F16.E4M3.UNPACK_B R21, R9.H1 ;  /* 0x00000009ff15723e */ /* 0x000fe200030006ff */
[--C-:B------:R-:W-:Y:S01]  /*14c90*/  HADD2.F32 R9, -RZ, R40.reuse.H0_H0 ;  /* 0x20000028ff097230 */ /* 0x100fe20000004100 */
[-C--:B------:R-:W-:Y:S01]  /*14ca0*/  F2FP.F16.E4M3.UNPACK_B R28, R10.reuse ;  /* 0x0000000aff1c723e */ /* 0x080fe200020006ff */
[----:B------:R-:W-:Y:S01]  /*14cb0*/  HADD2.F32 R40, -RZ, R40.H1_H1 ;  /* 0x30000028ff287230 */ /* 0x000fe20000004100 */
[----:B------:R-:W-:Y:S01]  /*14cc0*/  F2FP.F16.E4M3.UNPACK_B R29, R10.H1 ;  /* 0x0000000aff1d723e */ /* 0x000fe200030006ff */
[--C-:B------:R-:W-:Y:S02]  /*14cd0*/  HADD2.F32 R10, -RZ, R20.reuse.H0_H0 ;  /* 0x20000014ff0a7230 */ /* 0x100fe40000004100 */
[C---:B------:R-:W-:Y:S01]  /*14ce0*/  FMUL.FTZ R13, R9.reuse, R56 ;  /* 0x00000038090d7220 */ /* 0x040fe20000410000 */
[-C--:B------:R-:W-:Y:S01]  /*14cf0*/  FMUL.FTZ R57, R9, R50.reuse ;  /* 0x0000003209397220 */ /* 0x080fe20000410000 */
[----:B------:R-:W-:Y:S01]  /*14d00*/  HADD2.F32 R20, -RZ, R20.H1_H1 ;  /* 0x30000014ff147230 */ /* 0x000fe20000004100 */
[----:B------:R-:W-:Y:S01]  /*14d10*/  F2FP.F16.E4M3.UNPACK_B R30, R11 ;  /* 0x0000000bff1e723e */ /* 0x000fe200020006ff */
[C---:B------:R-:W-:Y:S01]  /*14d20*/  FFMA.FTZ R9, R10.reuse, R50, -R13 ;  /* 0x000000320a097223 */ /* 0x040fe2000001080d */
[----:B------:R-:W-:Y:S01]  /*14d30*/  FFMA.FTZ R13, R10, R56, R57 ;  /* 0x000000380a0d7223 */ /* 0x000fe20000010039 */
[----:B------:R-:W-:Y:S01]  /*14d40*/  HADD2.F32 R57, -RZ, R51.H1_H1 ;  /* 0x30000033ff397230 */ /* 0x000fe20000004100 */
[-C--:B------:R-:W-:Y:S01]  /*14d50*/  F2FP.F16.E4M3.UNPACK_B R50, R60.reuse ;  /* 0x0000003cff32723e */ /* 0x080fe200020006ff */
[----:B------:R-:W-:Y:S01]  /*14d60*/  HADD2.F32 R51, -RZ, R48.H0_H0 ;  /* 0x20000030ff337230 */ /* 0x000fe20000004100 */
[----:B------:R-:W-:Y:S01]  /*14d70*/  F2FP.F16.E4M3.UNPACK_B R60, R60.H1 ;  /* 0x0000003cff3c723e */ /* 0x000fe200030006ff */
[----:B------:R-:W-:-:S02]  /*14d80*/  HADD2.F32 R10, -RZ, R21.H0_H0 ;  /* 0x20000015ff0a7230 */ /* 0x000fc40000004100 */
[C---:B------:R-:W-:Y:S01]  /*14d90*/  FMUL.FTZ R61, R40.reuse, R57 ;  /* 0x00000039283d7220 */ /* 0x040fe20000410000 */
[----:B------:R-:W-:Y:S01]  /*14da0*/  FMUL.FTZ R40, R40, R49 ;  /* 0x0000003128287220 */ /* 0x000fe20000410000 */
[----:B------:R-:W-:Y:S01]  /*14db0*/  FMUL.FTZ R14, R14, R51 ;  /* 0x000000330e0e7220 */ /* 0x000fe20000410000 */
[----:B------:R-:W-:Y:S02]  /*14dc0*/  HADD2.F32 R48, -RZ, R48.H1_H1 ;  /* 0x30000030ff307230 */ /* 0x000fe40000004100 */
[C---:B------:R-:W-:Y:S01]  /*14dd0*/  FFMA.FTZ R56, R20.reuse, R49, -R61 ;  /* 0x0000003114387223 */ /* 0x040fe2000001083d */
[----:B------:R-:W-:Y:S01]  /*14de0*/  FFMA.FTZ R62, R20, R57, R40 ;  /* 0x00000039143e7223 */ /* 0x000fe20000010028 */
[----:B------:R-:W-:Y:S01]  /*14df0*/  F2FP.F16.E4M3.UNPACK_B R20, R53 ;  /* 0x00000035ff14723e */ /* 0x000fe200020006ff */
[C---:B------:R-:W-:Y:S01]  /*14e00*/  FFMA.FTZ R63, R10.reuse, R51, -R63 ;  /* 0x000000330a3f7223 */ /* 0x040fe2000001083f */
[----:B------:R-:W-:Y:S01]  /*14e10*/  FFMA.FTZ R59, R10, R59, R14 ;  /* 0x0000003b0a3b7223 */ /* 0x000fe2000001000e */
[----:B------:R-:W-:Y:S01]  /*14e20*/  HADD2.F32 R40, -RZ, R55.H1_H1 ;  /* 0x30000037ff287230 */ /* 0x000fe20000004100 */
[----:B------:R-:W-:Y:S01]  /*14e30*/  F2FP.F16.E4M3.UNPACK_B R53, R53.H1 ;  /* 0x00000035ff35723e */ /* 0x000fe200030006ff */
        /* <DEDUP_REMOVED lines=17> */
[----:B------:R-:W-:Y:S02]  /*14f50*/  HADD2.F32 R30, -RZ, R30.H1_H1 ;  /* 0x3000001eff1e7230 */ /* 0x000fe40000004100 */
        /* <DEDUP_REMOVED lines=8> */
[C---:B------:R-:W-:Y:S01]  /*14fe0*/  FMUL.FTZ R51, R14.reuse, R41 ;  /* 0x000000290e337220 */ /* 0x040fe20000410000 */
[----:B------:R-:W-:Y:S01]  /*14ff0*/  F2FP.F16.E4M3.UNPACK_B R30, R54.H1 ;  /* 0x00000036ff1e723e */ /* 0x000fe200030006ff */
[----:B------:R-:W-:Y:S01]  /*15000*/  FMUL.FTZ R14, R14, R21 ;  /* 0x000000150e0e7220 */ /* 0x000fe20000410000 */
[----:B------:R-:W-:Y:S01]  /*15010*/  F2FP.F16.E4M3.UNPACK_B R20, R47.H1 ;  /* 0x0000002fff14723e */ /* 0x000fe200030006ff */
[C---:B------:R-:W-:Y:S01]  /*15020*/  FFMA.FTZ R61, R10.reuse, R21, -R51 ;  /* 0x000000150a3d7223 */ /* 0x040fe20000010833 */
[-C--:B------:R-:W-:Y:S01]  /*15030*/  F2FP.F16.E4M3.UNPACK_B R11, R8.reuse ;  /* 0x00000008ff0b723e */ /* 0x080fe200020006ff */
[----:B------:R-:W-:Y:S01]  /*15040*/  FFMA.FTZ R65, R10, R41, R14 ;  /* 0x000000290a417223 */ /* 0x000fe2000001000e */
[----:B------:R-:W-:Y:S01]  /*15050*/  F2FP.F16.E4M3.UNPACK_B R8, R8.H1 ;  /* 0x00000008ff08723e */ /* 0x000fe200030006ff */
[----:B------:R-:W-:Y:S01]  /*15060*/  HADD2.F32 R41, -RZ, R30.H0_H0 ;  /* 0x2000001eff297230 */ /* 0x000fe20000004100 */
[----:B------:R-:W-:Y:S01]  /*15070*/  F2FP.F16.E4M3.UNPACK_B R54, R54 ;  /* 0x00000036ff36723e */ /* 0x000fe200020006ff */
[----:B------:R-:W-:Y:S01]  /*15080*/  HADD2.F32 R14, -RZ, R12.H0_H0 ;  /* 0x2000000cff0e7230 */ /* 0x000fe20000004100 */
[----:B------:R-:W-:Y:S01]  /*15090*/  F2FP.F16.E4M3.UNPACK_B R47, R47 ;  /* 0x0000002fff2f723e */ /* 0x000fe200020006ff */
        /* <DEDUP_REMOVED lines=8> */
[----:B------:R-:W-:Y:S01]  /*15120*/  HADD2.F32 R10, -RZ, R8.H0_H0 ;  /* 0x20000008ff0a7230 */ /* 0x000fe20000004100 */
[----:B------:R-:W-:Y:S01]  /*15130*/  F2FP.SATFINITE.E4M3.F32.PACK_AB_MERGE_C R9, R56, R9, R63 ;  /* 0x000000093809723e */ /* 0x000fe2000480703f */
[----:B------:R-:W-:Y:S02]  /*15140*/  HADD2.F32 R31, -RZ, R31.H1_H1 ;  /* 0x3000001fff1f7230 */ /* 0x000fe40000004100 */
[C---:B------:R-:W-:Y:S01]  /*15150*/  FMUL.FTZ R40, R46.reuse, R60 ;  /* 0x0000003c2e287220 */ /* 0x040fe20000410000 */
[----:B------:R-:W-:Y:S01]  /*15160*/  FMUL.FTZ R49, R46, R53 ;  /* 0x000000352e317220 */ /* 0x000fe20000410000 */
[----:B------:R-:W-:Y:S01]  /*15170*/  FFMA.FTZ R46, R10, R41, R14 ;  /* 0x000000290a2e7223 */ /* 0x000fe2000001000e */
[----:B------:R-:W-:-:S02]  /*15180*/  HADD2.F32 R41, -RZ, R30.H1_H1 ;  /* 0x3000001eff297230 */ /* 0x000fc40000004100 */
[C---:B------:R-:W-:Y:S01]  /*15190*/  FFMA.FTZ R70, R31.reuse, R53, -R40 ;  /* 0x000000351f467223 */ /* 0x040fe20000010828 */
[----:B------:R-:W-:Y:S02]  /*151a0*/  HADD2.F32 R12, -RZ, R12.H1_H1 ;  /* 0x3000000cff0c7230 */ /* 0x000fe40000004100 */
[----:B------:R-:W-:Y:S01]  /*151b0*/  FFMA.FTZ R40, R10, R21, -R45 ;  /* 0x000000150a287223 */ /* 0x000fe2000001082d */
[----:B------:R-:W-:Y:S02]  /*151c0*/  HADD2.F32 R21, -RZ, R20.H1_H1 ;  /* 0x30000014ff157230 */ /* 0x000fe40000004100 */
        /* <DEDUP_REMOVED lines=17> */
[----:B------:R-:W-:Y:S01]  /*152e0*/  HADD2.F32 R11, -RZ, R11.H1_H1 ;  /* 0x3000000bff0b7230 */ /* 0x000fe20000004100 */
[----:B------:R-:W-:Y:S01]  /*152f0*/  F2FP.F16.E4M3.UNPACK_B R14, R58.H1 ;  /* 0x0000003aff0e723e */ /* 0x000fe200030006ff */
[C---:B------:R-:W-:Y:S01]  /*15300*/  FMUL.FTZ R12, R15.reuse, R54 ;  /* 0x000000360f0c7220 */ /* 0x040fe20000410000 */
[----:B------:R-:W-:Y:S01]  /*15310*/  F2FP.F16.E4M3.UNPACK_B R8, R52.H1 ;  /* 0x00000034ff08723e */ /* 0x000fe200030006ff */
[----:B------:R-:W-:Y:S01]  /*15320*/  FMUL.FTZ R21, R15, R10 ;  /* 0x0000000a0f157220 */ /* 0x000fe20000410000 */
[----:B------:R-:W-:Y:S01]  /*15330*/  F2FP.F16.E4M3.UNPACK_B R52, R52 ;  /* 0x00000034ff34723e */ /* 0x000fe200020006ff */
[----:B------:R-:W-:Y:S01]  /*15340*/  FFMA.FTZ R20, R11, R10, -R12 ;  /* 0x0000000a0b147223 */ /* 0x000fe2000001080c */
[----:B------:R-:W-:-:S02]  /*15350*/  HADD2.F32 R15, -RZ, R14.H0_H0 ;  /* 0x2000000eff0f7230 */ /* 0x000fc40000004100 */
[----:B------:R-:W-:Y:S01]  /*15360*/  FFMA.FTZ R54, R11, R54, R21 ;  /* 0x000000360b367223 */ /* 0x000fe20000010015 */
[--C-:B------:R-:W-:Y:S01]  /*15370*/  HADD2.F32 R10, -RZ, R43.reuse.H0_H0 ;  /* 0x2000002bff0a7230 */ /* 0x100fe20000004100 */
[----:B------:R-:W-:Y:S01]  /*15380*/  F2FP.F16.E4M3.UNPACK_B R58, R58 ;  /* 0x0000003aff3a723e */ /* 0x000fe200020006ff */
[----:B------:R-:W-:Y:S01]  /*15390*/  HADD2.F32 R11, -RZ, R8.H0_H0 ;  /* 0x20000008ff0b7230 */ /* 0x000fe20000004100 */
[----:B------:R-:W-:Y:S01]  /*153a0*/  F2FP.SATFINITE.E4M3.F32.PACK_AB_MERGE_C R13, R62, R13, R48 ;  /* 0x0000000d3e0d723e */ /* 0x000fe20004807030 */
[----:B------:R-:W-:Y:S02]  /*153b0*/  HADD2.F32 R14, -RZ, R14.H1_H1 ;  /* 0x3000000eff0e7230 */ /* 0x000fe40000004100 */
[C---:B------:R-:W-:Y:S01]  /*153c0*/  FMUL.FTZ R21, R10.reuse, R15 ;  /* 0x0000000f0a157220 */ /* 0x040fe20000410000 */
[----:B------:R-:W-:Y:S02]  /*153d0*/  HADD2.F32 R43, -RZ, R43.H1_H1 ;  /* 0x3000002bff2b7230 */ /* 0x000fe40000004100 */
[----:B------:R-:W-:Y:S01]  /*153e0*/  FMUL.FTZ R31, R10, R11 ;  /* 0x0000000b0a1f7220 */ /* 0x000fe20000410000 */
[----:B------:R-:W-:-:S02]  /*153f0*/  HADD2.F32 R12, -RZ, R8.H1_H1 ;  /* 0x30000008ff0c7230 */ /* 0x000fc40000004100 */
[--C-:B------:R-:W-:Y:S02]  /*15400*/  HADD2.F32 R8, -RZ, R29.reuse.H0_H0 ;  /* 0x2000001dff087230 */ /* 0x100fe40000004100 */
[C---:B------:R-:W-:Y:S01]  /*15410*/  FMUL.FTZ R10, R43.reuse, R14 ;  /* 0x0000000e2b0a7220 */ /* 0x040fe20000410000 */
[----:B------:R-:W-:Y:S02]  /*15420*/  HADD2.F32 R29, -RZ, R29.H1_H1 ;  /* 0x3000001dff1d7230 */ /* 0x000fe40000004100 */
[-C--:B------:R-:W-:Y:S01]  /*15430*/  FMUL.FTZ R43, R43, R12.reuse ;  /* 0x0000000c2b2b7220 */ /* 0x080fe20000410000 */
[C---:B------:R-:W-:Y:S01]  /*15440*/  FFMA.FTZ R30, R8.reuse, R11, -R21 ;  /* 0x0000000b081e7223 */ /* 0x040fe20000010815 */
[----:B------:R-:W-:Y:S01]  /*15450*/  FFMA.FTZ R47, R8, R15, R31 ;  /* 0x0000000f082f7223 */ /* 0x000fe2000001001f */
[C---:B------:R-:W-:Y:S01]  /*15460*/  FFMA.FTZ R53, R29.reuse, R12, -R10 ;  /* 0x0000000c1d357223 */ /* 0x040fe2000001080a */
[----:B------:R-:W-:Y:S01]  /*15470*/  FFMA.FTZ R50, R29, R14, R43 ;  /* 0x0000000e1d327223 */ /* 0x000fe2000001002b */
[----:B------:R-:W-:-:S02]  /*15480*/  HADD2.F32 R10, -RZ, R42.H0_H0 ;  /* 0x2000002aff0a7230 */ /* 0x000fc40000004100 */
[----:B------:R-:W-:Y:S01]  /*15490*/  HADD2.F32 R11, -RZ, R52.H0_H0 ;  /* 0x20000034ff0b7230 */ /* 0x000fe20000004100 */
[----:B------:R-:W-:Y:S01]  /*154a0*/  F2FP.SATFINITE.E4M3.F32.PACK_AB_MERGE_C R30, R53, R30, RZ ;  /* 0x0000001e351e723e */ /* 0x000fe200048070ff */
[--C-:B------:R-:W-:Y:S01]  /*154b0*/  HADD2.F32 R21, -RZ, R58.reuse.H0_H0 ;  /* 0x2000003aff157230 */ /* 0x100fe20000004100 */
[----:B------:R-:W-:Y:S01]  /*154c0*/  F2FP.SATFINITE.E4M3.F32.PACK_AB_MERGE_C R47, R50, R47, RZ ;  /* 0x0000002f322f723e */ /* 0x000fe200048070ff */
        /* <DEDUP_REMOVED lines=21> */
[----:B------:R-:W-:Y:S01]  /*15620*/  F2FP.SATFINITE.E4M3.F32.PACK_AB_MERGE_C R12, R54, R45, R12 ;  /* 0x0000002d360c723e */ /* 0x000fe2000480700c */
[----:B------:R0:W-:Y:S01]  /*15630*/  STS.128 [R67+0x1e200], R8 ;  /* 0x01e2000843007388 */ /* 0x0001e20000000c00 */
[----:B------:R-:W-:-:S05]  /*15640*/  F2FP.SATFINITE.E4M3.F32.PACK_AB_MERGE_C R14, R29, R14, R47 ;  /* 0x0000000e1d0e723e */ /* 0x000fca000480702f */
[----:B------:R0:W-:Y:S02]  /*15650*/  STS.128 [R0+0x1e200], R12 ;  /* 0x01e2000c00007388 */ /* 0x0001e40000000c00 */
.L_x_2362:
[----:B------:R-:W-:Y:S05]  /*15660*/  BSYNC B1 ;  /* 0x0000000000017941 */ /* 0x000fea0003800000 */
.L_x_2361:
[----:B------:R-:W-:Y:S04]  /*15670*/  BSSY B1, `(.L_x_2363) ;  /* 0x0000104000017945 */ /* 0x000fe80003800000 */
[----:B------:R-:W-:Y:S05]  /*15680*/  @P1 BRA `(.L_x_2364) ;  /* 0x0000001000081947 */ /* 0x000fea0003800000 */
[----:B------:R-:W2:Y:S01]  /*15690*/  LDL R60, [R1+0x38] ;  /* 0x00003800013c7983 */ /* 0x000ea20000100800 */
[----:B0-----:R-:W-:Y:S02]  /*156a0*/  SHF.R.S32.HI R12, RZ, 0x1f, R221 ;  /* 0x0000001fff0c7819 */ /* 0x001fe400000114dd */
[----:B-----5:R-:W-:Y:S02]  /*156b0*/  SHF.R.U32.HI R0, RZ, 0x8, R24 ;  /* 0x00000008ff007819 */ /* 0x020fe40000011618 */
[----:B------:R-:W-:Y:S02]  /*156c0*/  LEA.HI R12, R12, R221, RZ, 0x4 ;  /* 0x000000dd0c0c7211 */ /* 0x000fe400078f20ff */
[----:B------:R-:W-:Y:S02]  /*156d0*/  LOP3.LUT R8, R24, 0xff, RZ, 0xc0, !PT ;  /* 0x000000ff18087812 */ /* 0x000fe400078ec0ff */
[----:B------:R-:W-:Y:S02]  /*156e0*/  SHF.R.S32.HI R12, RZ, 0x4, R12 ;  /* 0x00000004ff0c7819 */ /* 0x000fe4000001140c */
[----:B------:R-:W-:-:S02]  /*156f0*/  LOP3.LUT R9, R0, 0xff, RZ, 0xc0, !PT ;  /* 0x000000ff00097812 */ /* 0x000fc400078ec0ff */
[----:B------:R-:W-:Y:S02]  /*15700*/  LEA.HI R0, R3, R12, RZ, 0x1c ;  /* 0x0000000c03007211 */ /* 0x000fe400078fe0ff */
[----:B------:R-:W-:Y:S02]  /*15710*/  PRMT R21, R9, 0x7604, R8 ;  /* 0x0000760409157816 */ /* 0x000fe40000000008 */
[----:B------:R-:W-:Y:S02]  /*15720*/  SHF.R.S32.HI R9, RZ, 0x1f, R0 ;  /* 0x0000001fff097819 */ /* 0x000fe40000011400 */
[----:B------:R-:W-:Y:S02]  /*15730*/  SHF.R.U32.HI R15, RZ, 0x8, R36 ;  /* 0x00000008ff0f7819 */ /* 0x000fe40000011624 */
[----:B------:R-:W-:Y:S01]  /*15740*/  LEA.HI R8, R9, R0, RZ, 0x2 ;  /* 0x0000000009087211 */ /* 0x000fe200078f10ff */
[----:B------:R-:W-:Y:S01]  /*15750*/  IMAD.SHL.U32 R9, R0, 0x10, RZ ;  /* 0x0000001000097824 */ /* 0x000fe200078e00ff */
[----:B------:R-:W-:-:S02]  /*15760*/  SHF.R.U32.HI R13, RZ, 0x8, R27 ;  /* 0x00000008ff0d7819 */ /* 0x000fc4000001161b */
[----:B------:R-:W-:Y:S02]  /*15770*/  LOP3.LUT R14, R36, 0xff, RZ, 0xc0, !PT ;  /* 0x000000ff240e7812 */ /* 0x000fe400078ec0ff */
[----:B------:R-:W-:Y:S02]  /*15780*/  LOP3.LUT R0, R228, 0x30, R9, 0xf8, !PT ;  /* 0x00000030e4007812 */ /* 0x000fe400078ef809 */
[----:B------:R-:W-:Y:S02]  /*15790*/  SHF.L.U32 R8, R8, 0xb, RZ ;  /* 0x0000000b08087819 */ /* 0x000fe400000006ff */
[----:B------:R-:W-:Y:S02]  /*157a0*/  LOP3.LUT R15, R15, 0xff, RZ, 0xc0, !PT ;  /* 0x000000ff0f0f7812 */ /* 0x000fe400078ec0ff */
[----:B------:R-:W-:Y:S02]  /*157b0*/  LOP3.LUT R12, R27, 0xff, RZ, 0xc0, !PT ;  /* 0x000000ff1b0c7812 */ /* 0x000fe400078ec0ff */
[----:B------:R-:W-:-:S02]  /*157c0*/  LOP3.LUT R13, R13, 0xff, RZ, 0xc0, !PT ;  /* 0x000000ff0d0d7812 */ /* 0x000fc400078ec0ff */
[----:B------:R-:W-:Y:S02]  /*157d0*/  SHF.R.U32.HI R11, RZ, 0x8, R25 ;  /* 0x00000008ff0b7819 */ /* 0x000fe40000011619 */
[----:B------:R-:W-:Y:S02]  /*157e0*/  LOP3.LUT R0, R0, R229, RZ, 0x3c, !PT ;  /* 0x000000e500007212 */ /* 0x000fe400078e3cff */
[----:B------:R-:W-:Y:S02]  /*157f0*/  LOP3.LUT R9, R8, 0xffffe000, RZ, 0xc0, !PT ;  /* 0xffffe00008097812 */ /* 0x000fe400078ec0ff */
[----:B------:R-:W-:Y:S02]  /*15800*/  PRMT R45, R15, 0x7604, R14 ;  /* 0x000076040f2d7816 */ /* 0x000fe4000000000e */
[----:B------:R-:W-:Y:S02]  /*15810*/  SHF.R.U32.HI R15, RZ, 0x8, R37 ;  /* 0x00000008ff0f7819 */ /* 0x000fe40000011625 */
[----:B------:R-:W-:-:S02]  /*15820*/  PRMT R41, R13, 0x7604, R12 ;  /* 0x000076040d297816 */ /* 0x000fc4000000000c */
[----:B------:R-:W-:Y:S02]  /*15830*/  LOP3.LUT R10, R25, 0xff, RZ, 0xc0, !PT ;  /* 0x000000ff190a7812 */ /* 0x000fe400078ec0ff */
[----:B------:R-:W-:Y:S02]  /*15840*/  LOP3.LUT R11, R11, 0xff, RZ, 0xc0, !PT ;  /* 0x000000ff0b0b7812 */ /* 0x000fe400078ec0ff */
[----:B------:R-:W-:Y:S02]  /*15850*/  IADD3 R13, R0, R230, R9 ;  /* 0x000000e6000d7210 */ /* 0x000fe40007ffe009 */
[----:B------:R-:W-:Y:S02]  /*15860*/  SHF.R.U32.HI R14, RZ, 0x8, R38 ;  /* 0x00000008ff0e7819 */ /* 0x000fe40000011626 */
[----:B------:R-:W-:Y:S02]  /*15870*/  LOP3.LUT R0, R37, 0xff, RZ, 0xc0, !PT ;  /* 0x000000ff25007812 */ /* 0x000fe400078ec0ff */
[----:B------:R-:W-:-:S02]  /*15880*/  LOP3.LUT R15, R15, 0xff, RZ, 0xc0, !PT ;  /* 0x000000ff0f0f7812 */ /* 0x000fc400078ec0ff */
[----:B------:R-:W-:Y:S02]  /*15890*/  SHF.R.U32.HI R51, RZ, 0x8, R39 ;  /* 0x00000008ff337819 */ /* 0x000fe40000011627 */
[----:B------:R-:W-:Y:S02]  /*158a0*/  PRMT R29, R11, 0x7604, R10 ;  /* 0x000076040b1d7816 */ /* 0x000fe4000000000a */
[----:B------:R-:W-:Y:S02]  /*158b0*/  LOP3.LUT R43, R14, 0xff, RZ, 0xc0, !PT ;  /* 0x000000ff0e2b7812 */ /* 0x000fe400078ec0ff */
[----:B------:R-:W-:Y:S02]  /*158c0*/  SHF.R.U32.HI R11, RZ, 0x8, R26 ;  /* 0x00000008ff0b7819 */ /* 0x000fe4000001161a */
[----:B------:R-:W-:Y:S02]  /*158d0*/  LOP3.LUT R12, R38, 0xff, RZ, 0xc0, !PT ;  /* 0x000000ff260c7812 */ /* 0x000fe400078ec0ff */
[----:B------:R-:W-:-:S02]  /*158e0*/  LOP3.LUT R14, R39, 0xff, RZ, 0xc0, !PT ;  /* 0x000000ff270e7812 */ /* 0x000fc400078ec0ff */
[----:B------:R-:W-:Y:S01]  /*158f0*/  PRMT R47, R15, 0x7604, R0 ;  /* 0x000076040f2f7816 */ /* 0x000fe20000000000 */
[----:B------:R-:W-:Y:S01]  /*15900*/  IMAD.IADD R0, R16, 0x1, R13 ;  /* 0x0000000110007824 */ /* 0x000fe200078e020d */
[----:B------:R-:W-:Y:S02]  /*15910*/  LOP3.LUT R51, R51, 0xff, RZ, 0xc0, !PT ;  /* 0x000000ff33337812 */ /* 0x000fe400078ec0ff */
[----:B------:R-:W-:Y:S02]  /*15920*/  LOP3.LUT R10, R26, 0xff, RZ, 0xc0, !PT ;  /* 0x000000ff1a0a7812 */ /* 0x000fe400078ec0ff */
[----:B------:R-:W-:Y:S02]  /*15930*/  LOP3.LUT R11, R11, 0xff, RZ, 0xc0, !PT ;  /* 0x000000ff0b0b7812 */ /* 0x000fe400078ec0ff */
[----:B------:R-:W-:Y:S02]  /*15940*/  PRMT R49, R43, 0x7604, R12 ;  /* 0x000076042b317816 */ /* 0x000fe4000000000c */
[----:B------:R-:W-:-:S02]  /*15950*/  PRMT R51, R51, 0x7604, R14 ;  /* 0x0000760433337816 */ /* 0x000fc4000000000e */
[----:B------:R-:W0:Y:S01]  /*15960*/  LDS.128 R12, [R0+0x1e200] ;  /* 0x01e20000000c7984 */ /* 0x000e220000000c00 */
        /* <DEDUP_REMOVED lines=17> */
[----:B------:R-:W-:-:S02]  /*15a80*/  PRMT R43, R40, 0x7054, R41 ;  /* 0x00007054282b7816 */ /* 0x000fc40000000029 */
[----:B------:R-:W-:Y:S02]  /*15a90*/  LOP3.LUT R30, R30, 0xff, RZ, 0xc0, !PT ;  /* 0x000000ff1e1e7812 */ /* 0x000fe400078ec0ff */
[----:B------:R-:W-:Y:S02]  /*15aa0*/  SHF.R.U32.HI R40, RZ, 0x10, R39 ;  /* 0x00000010ff287819 */ /* 0x000fe40000011627 */
[----:B------:R-:W-:Y:S02]  /*15ab0*/  PRMT R47, R28, 0x7054, R47 ;  /* 0x000070541c2f7816 */ /* 0x000fe4000000002f */
[----:B------:R-:W-:Y:S02]  /*15ac0*/  PRMT R45, R20, 0x7054, R45 ;  /* 0x00007054142d7816 */ /* 0x000fe4000000002d */
[----:B------:R-:W-:Y:S02]  /*15ad0*/  PRMT R49, R30, 0x7054, R49 ;  /* 0x000070541e317816 */ /* 0x000fe40000000031 */
[----:B------:R-:W-:-:S02]  /*15ae0*/  LOP3.LUT R41, R29, 0xff000000, R25, 0xf8, !PT ;  /* 0xff0000001d297812 */ /* 0x000fc400078ef819 */
[----:B------:R-:W-:Y:S02]  /*15af0*/  LOP3.LUT R40, R40, 0xff, RZ, 0xc0, !PT ;  /* 0x000000ff28287812 */ /* 0x000fe400078ec0ff */
[----:B------:R-:W-:Y:S02]  /*15b00*/  LOP3.LUT R47, R47, 0xff000000, R37, 0xf8, !PT ;  /* 0xff0000002f2f7812 */ /* 0x000fe400078ef825 */
[----:B------:R-:W-:Y:S02]  /*15b10*/  LOP3.LUT R43, R43, 0xff000000, R27, 0xf8, !PT ;  /* 0xff0000002b2b7812 */ /* 0x000fe400078ef81b */
[----:B------:R-:W-:Y:S02]  /*15b20*/  LOP3.LUT R45, R45, 0xff000000, R36, 0xf8, !PT ;  /* 0xff0000002d2d7812 */ /* 0x000fe400078ef824 */
[----:B------:R-:W-:Y:S02]  /*15b30*/  LOP3.LUT R49, R49, 0xff000000, R38, 0xf8, !PT ;  /* 0xff00000031317812 */ /* 0x000fe400078ef826 */
[----:B------:R-:W-:-:S02]  /*15b40*/  F2FP.F16.E4M3.UNPACK_B R36, R41 ;  /* 0x00000029ff24723e */ /* 0x000fc400020006ff */
[----:B0-----:R-:W-:Y:S02]  /*15b50*/  F2FP.F16.E4M3.UNPACK_B R27, R13 ;  /* 0x0000000dff1b723e */ /* 0x001fe400020006ff */
[----:B------:R-:W-:Y:S01]  /*15b60*/  PRMT R51, R40, 0x7054, R51 ;  /* 0x0000705428337816 */ /* 0x000fe20000000033 */
[----:B------:R-:W-:Y:S01]  /*15b70*/  HADD2.F32 R37, -RZ, R36.H0_H0 ;  /* 0x20000024ff257230 */ /* 0x000fe20000004100 */
[----:B------:R-:W-:Y:S01]  /*15b80*/  F2FP.F16.E4M3.UNPACK_B R38, R47 ;  /* 0x0000002fff26723e */ /* 0x000fe200020006ff */
[--C-:B------:R-:W-:Y:S01]  /*15b90*/  HADD2.F32 R29, -RZ, R27.reuse.H0_H0 ;  /* 0x2000001bff1d7230 */ /* 0x100fe20000004100 */
[----:B------:R-:W-:Y:S01]  /*15ba0*/  LOP3.LUT R51, R51, 0xff000000, R39, 0xf8, !PT ;  /* 0xff00000033337812 */ /* 0x000fe200078ef827 */
[----:B------:R-:W-:Y:S01]  /*15bb0*/  HADD2.F32 R27, -RZ, R27.H1_H1 ;  /* 0x3000001bff1b7230 */ /* 0x000fe20000004100 */
[----:B------:R-:W-:Y:S01]  /*15bc0*/  LOP3.LUT R42, R31, 0xff000000, R26, 0xf8, !PT ;  /* 0xff0000001f2a7812 */ /* 0x000fe200078ef81a */
[--C-:B------:R-:W-:Y:S01]  /*15bd0*/  HADD2.F32 R39, -RZ, R38.reuse.H0_H0 ;  /* 0x20000026ff277230 */ /* 0x100fe20000004100 */
[----:B------:R-:W-:Y:S01]  /*15be0*/  LOP3.LUT R40, R21, 0xff000000, R24, 0xf8, !PT ;  /* 0xff00000015287812 */ /* 0x000fe200078ef818 */
[C---:B------:R-:W-:Y:S01]  /*15bf0*/  FMUL.FTZ R46, R29.reuse, R37 ;  /* 0x000000251d2e7220 */ /* 0x040fe20000410000 */
[----:B------:R-:W-:Y:S01]  /*15c00*/  F2FP.F16.E4M3.UNPACK_B R28, R13.H1 ;  /* 0x0000000dff1c723e */ /* 0x000fe200030006ff */
[----:B------:R-:W-:Y:S01]  /*15c10*/  HADD2.F32 R38, -RZ, R38.H1_H1 ;  /* 0x30000026ff267230 */ /* 0x000fe20000004100 */
[----:B------:R-:W-:Y:S01]  /*15c20*/  F2FP.F16.E4M3.UNPACK_B R47, R47.H1 ;  /* 0x0000002fff2f723e */ /* 0x000fe200030006ff */
[----:B------:R-:W-:Y:S01]  /*15c30*/  FMUL.FTZ R53, R29, R39 ;  /* 0x000000271d357220 */ /* 0x000fe20000410000 */
[----:B------:R-:W-:Y:S01]  /*15c40*/  F2FP.F16.E4M3.UNPACK_B R41, R41.H1 ;  /* 0x00000029ff29723e */ /* 0x000fe200030006ff */
[----:B------:R-:W-:Y:S01]  /*15c50*/  HADD2.F32 R36, -RZ, R36.H1_H1 ;  /* 0x30000024ff247230 */ /* 0x000fe20000004100 */
[-C--:B------:R-:W-:Y:S01]  /*15c60*/  F2FP.F16.E4M3.UNPACK_B R30, R15.reuse ;  /* 0x0000000fff1e723e */ /* 0x080fe200020006ff */
[----:B------:R-:W-:Y:S01]  /*15c70*/  FMUL.FTZ R55, R27, R38 ;  /* 0x000000261b377220 */ /* 0x000fe20000410000 */
[----:B------:R-:W-:-:S02]  /*15c80*/  F2FP.F16.E4M3.UNPACK_B R31, R15.H1 ;  /* 0x0000000fff1f723e */ /* 0x000fc400030006ff */
[----:B------:R-:W-:Y:S01]  /*15c90*/  F2FP.F16.E4M3.UNPACK_B R15, R14 ;  /* 0x0000000eff0f723e */ /* 0x000fe200020006ff */
[----:B------:R-:W-:Y:S01]  /*15ca0*/  FMUL.FTZ R27, R27, R36 ;  /* 0x000000241b1b7220 */ /* 0x000fe20000410000 */
[----:B------:R-:W-:Y:S01]  /*15cb0*/  F2FP.F16.E4M3.UNPACK_B R29, R14.H1 ;  /* 0x0000000eff1d723e */ /* 0x000fe200030006ff */
[--C-:B------:R-:W-:Y:S01]  /*15cc0*/  HADD2.F32 R14, -RZ, R28.reuse.H0_H0 ;  /* 0x2000001cff0e7230 */ /* 0x100fe20000004100 */
[-C--:B------:R-:W-:Y:S01]  /*15cd0*/  F2FP.F16.E4M3.UNPACK_B R13, R12.reuse ;  /* 0x0000000cff0d723e */ /* 0x080fe200020006ff */
[----:B------:R-:W-:Y:S01]  /*15ce0*/  HADD2.F32 R28, -RZ, R28.H1_H1 ;  /* 0x3000001cff1c7230 */ /* 0x000fe20000004100 */
[----:B------:R-:W-:Y:S01]  /*15cf0*/  F2FP.F16.E4M3.UNPACK_B R12, R12.H1 ;  /* 0x0000000cff0c723e */ /* 0x000fe200030006ff */
[----:B--2---:R-:W0:Y:S02]  /*15d00*/  LDS.128 R8, [R60+0x1e200] ;  /* 0x01e200003c087984 */ /* 0x004e240000000c00 */
[----:B0-----:R-:W-:Y:S02]  /*15d10*/  F2FP.F16.E4M3.UNPACK_B R20, R9 ;  /* 0x00000009ff14723e */ /* 0x001fe400020006ff */
        /* <DEDUP_REMOVED lines=8> */
[C---:B------:R-:W-:Y:S01]  /*15da0*/  FFMA.FTZ R46, R10.reuse, R39, R46 ;  /* 0x000000270a2e7223 */ /* 0x040fe2000001002e */
[----:B------:R-:W-:Y:S01]  /*15db0*/  FFMA.FTZ R53, R10, R37, -R53 ;  /* 0x000000250a357223 */ /* 0x000fe20000010835 */
[----:B------:R-:W-:-:S02]  /*15dc0*/  HADD2.F32 R39, -RZ, R47.H0_H0 ;  /* 0x2000002fff277230 */ /* 0x000fc40000004100 */
[C---:B------:R-:W-:Y:S01]  /*15dd0*/  FFMA.FTZ R48, R20.reuse, R36, -R55 ;  /* 0x0000002414307223 */ /* 0x040fe20000010837 */
[----:B------:R-:W-:Y:S02]  /*15de0*/  HADD2.F32 R37, -RZ, R41.H0_H0 ;  /* 0x20000029ff257230 */ /* 0x000fe40000004100 */
[----:B------:R-:W-:Y:S01]  /*15df0*/  FFMA.FTZ R55, R20, R38, R27 ;  /* 0x0000002614377223 */ /* 0x000fe2000001001b */
[----:B------:R-:W-:Y:S02]  /*15e00*/  HADD2.F32 R10, -RZ, R21.H0_H0 ;  /* 0x20000015ff0a7230 */ /* 0x000fe40000004100 */
[C---:B------:R-:W-:Y:S01]  /*15e10*/  FMUL.FTZ R57, R14.reuse, R39 ;  /* 0x000000270e397220 */ /* 0x040fe20000410000 */
[----:B------:R-:W-:Y:S01]  /*15e20*/  F2FP.F16.E4M3.UNPACK_B R36, R51 ;  /* 0x00000033ff24723e */ /* 0x000fe200020006ff */
[----:B------:R-:W-:Y:S01]  /*15e30*/  FMUL.FTZ R14, R14, R37 ;  /* 0x000000250e0e7220 */ /* 0x000fe20000410000 */
[----:B------:R-:W-:Y:S01]  /*15e40*/  F2FP.F16.E4M3.UNPACK_B R20, R43 ;  /* 0x0000002bff14723e */ /* 0x000fe200020006ff */
[----:B------:R-:W-:Y:S01]  /*15e50*/  FFMA.FTZ R57, R10, R37, -R57 ;  /* 0x000000250a397223 */ /* 0x000fe20000010839 */
[----:B------:R-:W-:-:S02]  /*15e60*/  HADD2.F32 R47, -RZ, R47.H1_H1 ;  /* 0x3000002fff2f7230 */ /* 0x000fc40000004100 */
[----:B------:R-:W-:Y:S01]  /*15e70*/  FFMA.FTZ R38, R10, R39, R14 ;  /* 0x000000270a267223 */ /* 0x000fe2000001000e */
[----:B------:R-:W-:Y:S01]  /*15e80*/  HADD2.F32 R37, -RZ, R36.H0_H0 ;  /* 0x20000024ff257230 */ /* 0x000fe20000004100 */
[----:B------:R-:W-:Y:S01]  /*15e90*/  F2FP.F16.E4M3.UNPACK_B R51, R51.H1 ;  /* 0x00000033ff33723e */ /* 0x000fe200030006ff */
        /* <DEDUP_REMOVED lines=9> */
[----:B------:R-:W-:Y:S01]  /*15f30*/  FMUL.FTZ R28, R28, R41 ;  /* 0x000000291c1c7220 */ /* 0x000fe20000410000 */
[----:B------:R-:W-:Y:S02]  /*15f40*/  HADD2.F32 R20, -RZ, R20.H1_H1 ;  /* 0x30000014ff147230 */ /* 0x000fe40000004100 */
[C---:B------:R-:W-:Y:S01]  /*15f50*/  FFMA.FTZ R52, R10.reuse, R27, -R39 ;  /* 0x0000001b0a347223 */ /* 0x040fe20000010827 */
[----:B------:R-:W-:Y:S02]  /*15f60*/  HADD2.F32 R36, -RZ, R36.H1_H1 ;  /* 0x30000024ff247230 */ /* 0x000fe40000004100 */
[----:B------:R-:W-:Y:S01]  /*15f70*/  FFMA.FTZ R54, R10, R37, R14 ;  /* 0x000000250a367223 */ /* 0x000fe2000001000e */
[----:B------:R-:W-:-:S02]  /*15f80*/  HADD2.F32 R30, -RZ, R30.H1_H1 ;  /* 0x3000001eff1e7230 */ /* 0x000fc40000004100 */
[C---:B------:R-:W-:Y:S01]  /*15f90*/  FFMA.FTZ R50, R21.reuse, R41, -R50 ;  /* 0x0000002915327223 */ /* 0x040fe20000010832 */
[----:B------:R-:W-:Y:S01]  /*15fa0*/  FFMA.FTZ R47, R21, R47, R28 ;  /* 0x0000002f152f7223 */ /* 0x000fe2000001001c */
[----:B------:R-:W-:Y:S01]  /*15fb0*/  HADD2.F32 R25, -RZ, R25.H1_H1 ;  /* 0x30000019ff197230 */ /* 0x000fe20000004100 */
[----:B------:R-:W-:Y:S01]  /*15fc0*/  F2FP.F16.E4M3.UNPACK_B R8, R8.H1 ;  /* 0x00000008ff08723e */ /* 0x000fe200030006ff */
[----:B------:R-:W-:Y:S02]  /*15fd0*/  HADD2.F32 R27, -RZ, R51.H0_H0 ;  /* 0x20000033ff1b7230 */ /* 0x000fe40000004100 */
[C---:B------:R-:W-:Y:S01]  /*15fe0*/  FMUL.FTZ R28, R30.reuse, R36 ;  /* 0x000000241e1c7220 */ /* 0x040fe20000410000 */
[----:B------:R-:W-:Y:S02]  /*15ff0*/  HADD2.F32 R14, -RZ, R31.H0_H0 ;  /* 0x2000001fff0e7230 */ /* 0x000fe40000004100 */
[----:B------:R-:W-:Y:S01]  /*16000*/  FMUL.FTZ R37, R30, R20 ;  /* 0x000000141e257220 */ /* 0x000fe20000410000 */
[----:B------:R-:W-:-:S02]  /*16010*/  HADD2.F32 R21, -RZ, R43.H0_H0 ;  /* 0x2000002bff157230 */ /* 0x000fc40000004100 */
[C---:B------:R-:W-:Y:S01]  /*16020*/  FFMA.FTZ R59, R25.reuse, R20, -R28 ;  /* 0x00000014193b7223 */ /* 0x040fe2000001081c */
        /* <DEDUP_REMOVED lines=23> */
[C---:B------:R-:W-:Y:S01]  /*161a0*/  FFMA.FTZ R51, R26.reuse, R51, R28 ;  /* 0x000000331a337223 */ /* 0x040fe2000001001c */
[----:B------:R-:W-:Y:S01]  /*161b0*/  FFMA.FTZ R43, R26, R43, -R37 ;  /* 0x0000002b1a2b7223 */ /* 0x000fe20000010825 */
        /* <DEDUP_REMOVED lines=24> */
[----:B------:R-:W-:Y:S01]  /*16340*/  F2FP.F16.E4M3.UNPACK_B R8, R42.H1 ;  /* 0x0000002aff08723e */ /* 0x000fe200030006ff */
        /* <DEDUP_REMOVED lines=15> */
[--C-:B------:R-:W-:Y:S02]  /*16440*/  HADD2.F32 R10, -RZ, R42.reuse.H0_H0 ;  /* 0x2000002aff0a7230 */ /* 0x100fe40000004100 */
[C---:B------:R-:W-:Y:S01]  /*16450*/  FMUL.FTZ R9, R29.reuse, R14 ;  /* 0x0000000e1d097220 */ /* 0x040fe20000410000 */
[-C--:B------:R-:W-:Y:S01]  /*16460*/  FMUL.FTZ R21, R29, R12.reuse ;  /* 0x0000000c1d157220 */ /* 0x080fe20000410000 */
[----:B------:R-:W-:Y:S02]  /*16470*/  HADD2.F32 R42, -RZ, R42.H1_H1 ;  /* 0x3000002aff2a7230 */ /* 0x000fe40000004100 */
[----:B------:R-:W-:Y:S01]  /*16480*/  FFMA.FTZ R29, R8, R13, R25 ;  /* 0x0000000d081d7223 */ /* 0x000fe20000010019 */
[C---:B------:R-:W-:Y:S01]  /*16490*/  FFMA.FTZ R41, R24.reuse, R12, -R9 ;  /* 0x0000000c18297223 */ /* 0x040fe20000010809 */
[----:B------:R-:W-:Y:S01]  /*164a0*/  FFMA.FTZ R36, R24, R14, R21 ;  /* 0x0000000e18247223 */ /* 0x000fe20000010015 */
[----:B------:R-:W-:-:S02]  /*164b0*/  HADD2.F32 R9, -RZ, R15.H0_H0 ;  /* 0x2000000fff097230 */ /* 0x000fc40000004100 */
[--C-:B------:R-:W-:Y:S02]  /*164c0*/  HADD2.F32 R12, -RZ, R49.reuse.H0_H0 ;  /* 0x20000031ff0c7230 */ /* 0x100fe40000004100 */
[----:B------:R-:W-:Y:S01]  /*164d0*/  HADD2.F32 R14, -RZ, R49.H1_H1 ;  /* 0x30000031ff0e7230 */ /* 0x000fe20000004100 */
[----:B------:R-:W-:Y:S01]  /*164e0*/  F2FP.SATFINITE.E4M3.F32.PACK_AB_MERGE_C R29, R36, R29, RZ ;  /* 0x0000001d241d723e */ /* 0x000fe200048070ff */
[----:B------:R-:W-:Y:S02]  /*164f0*/  HADD2.F32 R15, -RZ, R15.H1_H1 ;  /* 0x3000000fff0f7230 */ /* 0x000fe40000004100 */
[C---:B------:R-:W-:Y:S01]  /*16500*/  FMUL.FTZ R13, R9.reuse, R12 ;  /* 0x0000000c090d7220 */ /* 0x040fe20000410000 */
[--C-:B------:R-:W-:Y:S02]  /*16510*/  HADD2.F32 R8, -RZ, R11.reuse.H0_H0 ;  /* 0x2000000bff087230 */ /* 0x100fe40000004100 */
[----:B------:R-:W-:Y:S01]  /*16520*/  FMUL.FTZ R9, R9, R10 ;  /* 0x0000000a09097220 */ /* 0x000fe20000410000 */
[----:B------:R-:W-:-:S02]  /*16530*/  HADD2.F32 R11, -RZ, R11.H1_H1 ;  /* 0x3000000bff0b7230 */ /* 0x000fc40000004100 */
        /* <DEDUP_REMOVED lines=22> */
[----:B------:R1:W-:Y:S02]  /*166a0*/  STS.128 [R0+0x1e200], R8 ;  /* 0x01e2000800007388 */ /* 0x0003e40000000c00 */
.L_x_2364:
[----:B------:R-:W-:Y:S05]  /*166b0*/  BSYNC B1 ;  /* 0x0000000000017941 */ /* 0x000fea0003800000 */
.L_x_2363:
[----:B------:R-:W-:Y:S05]  /*166c0*/  @P2 BRA `(.L_x_2342) ;  /* 0x0000000c00e82947 */ /* 0x000fea0003800000 */
[----:B------:R-:W2:Y:S01]  /*166d0*/  LDL R51, [R1+0x34] ;  /* 0x0000340001337983 */ /* 0x000ea20000100800 */
[----:B01----:R-:W-:-:S04]  /*166e0*/  SHF.R.S32.HI R0, RZ, 0x1f, R222 ;  /* 0x0000001fff007819 */ /* 0x003fc800000114de */
[----:B------:R-:W-:-:S04]  /*166f0*/  LEA.HI R0, R0, R222, RZ, 0x4 ;  /* 0x000000de00007211 */ /* 0x000fc800078f20ff */
[----:B------:R-:W-:-:S04]  /*16700*/  SHF.R.S32.HI R0, RZ, 0x4, R0 ;  /* 0x00000004ff007819 */ /* 0x000fc80000011400 */
[----:B------:R-:W-:Y:S02]  /*16710*/  LEA.HI R3, R3, R0, RZ, 0x1c ;  /* 0x0000000003037211 */ /* 0x000fe400078fe0ff */
[----:B-----5:R-:W-:Y:S02]  /*16720*/  SHF.R.U32.HI R0, RZ, 0x8, R4 ;  /* 0x00000008ff007819 */ /* 0x020fe40000011604 */
[----:B------:R-:W-:Y:S02]  /*16730*/  LOP3.LUT R9, R4, 0xff, RZ, 0xc0, !PT ;  /* 0x000000ff04097812 */ /* 0x000fe400078ec0ff */
[----:B------:R-:W-:Y:S02]  /*16740*/  SHF.R.U32.HI R8, RZ, 0x8, R5 ;  /* 0x00000008ff087819 */ /* 0x000fe40000011605 */
[----:B------:R-:W-:Y:S02]  /*16750*/  LOP3.LUT R0, R0, 0xff, RZ, 0xc0, !PT ;  /* 0x000000ff00007812 */ /* 0x000fe400078ec0ff */
[----:B------:R-:W-:-:S02]  /*16760*/  LOP3.LUT R11, R5, 0xff, RZ, 0xc0, !PT ;  /* 0x000000ff050b7812 */ /* 0x000fc400078ec0ff */
[----:B------:R-:W-:Y:S02]  /*16770*/  LOP3.LUT R8, R8, 0xff, RZ, 0xc0, !PT ;  /* 0x000000ff08087812 */ /* 0x000fe400078ec0ff */
[----:B------:R-:W-:Y:S02]  /*16780*/  PRMT R21, R0, 0x7604, R9 ;  /* 0x0000760400157816 */ /* 0x000fe40000000009 */
[----:B------:R-:W-:Y:S02]  /*16790*/  SHF.R.S32.HI R0, RZ, 0x1f, R3 ;  /* 0x0000001fff007819 */ /* 0x000fe40000011403 */
[----:B------:R-:W-:Y:S02]  /*167a0*/  PRMT R20, R8, 0x7604, R11 ;  /* 0x0000760408147816 */ /* 0x000fe4000000000b */
[----:B------:R-:W-:Y:S01]  /*167b0*/  LEA.HI R8, R0, R3, RZ, 0x2 ;  /* 0x0000000300087211 */ /* 0x000fe200078f10ff */
[----:B------:R-:W-:-:S04]  /*167c0*/  IMAD.SHL.U32 R3, R3, 0x10, RZ ;  /* 0x0000001003037824 */ /* 0x000fc800078e00ff */
[----:B------:R-:W-:Y:S01]  /*167d0*/  IMAD.SHL.U32 R8, R8, 0x800, RZ ;  /* 0x0000080008087824 */ /* 0x000fe200078e00ff */
[----:B------:R-:W-:Y:S02]  /*167e0*/  LOP3.LUT R0, R228, 0x30, R3, 0xf8, !PT ;  /* 0x00000030e4007812 */ /* 0x000fe400078ef803 */
[----:B------:R-:W-:Y:S02]  /*167f0*/  SHF.R.U32.HI R11, RZ, 0x8, R32 ;  /* 0x00000008ff0b7819 */ /* 0x000fe40000011620 */
[----:B------:R-:W-:Y:S02]  /*16800*/  LOP3.LUT R0, R0, R229, RZ, 0x3c, !PT ;  /* 0x000000e500007212 */ /* 0x000fe400078e3cff */
[----:B------:R-:W-:Y:S02]  /*16810*/  LOP3.LUT R3, R8, 0xffffe000, RZ, 0xc0, !PT ;  /* 0xffffe00008037812 */ /* 0x000fe400078ec0ff */
[----:B------:R-:W-:Y:S02]  /*16820*/  SHF.R.U32.HI R10, RZ, 0x8, R6 ;  /* 0x00000008ff0a7819 */ /* 0x000fe40000011606 */
[----:B------:R-:W-:-:S02]  /*16830*/  LOP3.LUT R12, R32, 0xff, RZ, 0xc0, !PT ;  /* 0x000000ff200c7812 */ /* 0x000fc400078ec0ff */
[----:B------:R-:W-:Y:S02]  /*16840*/  LOP3.LUT R11, R11, 0xff, RZ, 0xc0, !PT ;  /* 0x000000ff0b0b7812 */ /* 0x000fe400078ec0ff */
[----:B------:R-:W-:Y:S02]  /*16850*/  IADD3 R3, R0, R230, R3 ;  /* 0x000000e600037210 */ /* 0x000fe40007ffe003 */
[----:B------:R-:W-:Y:S02]  /*16860*/  LOP3.LUT R13, R6, 0xff, RZ, 0xc0, !PT ;  /* 0x000000ff060d7812 */ /* 0x000fe400078ec0ff */
[----:B------:R-:W-:Y:S02]  /*16870*/  LOP3.LUT R10, R10, 0xff, RZ, 0xc0, !PT ;  /* 0x000000ff0a0a7812 */ /* 0x000fe400078ec0ff */
[----:B------:R-:W-:Y:S01]  /*16880*/  PRMT R31, R11, 0x7604, R12 ;  /* 0x000076040b1f7816 */ /* 0x000fe2000000000c */
[----:B------:R-:W-:Y:S01]  /*16890*/  IMAD.IADD R0, R16, 0x1, R3 ;  /* 0x0000000110007824 */ /* 0x000fe200078e0203 */
[----:B------:R-:W-:-:S02]  /*168a0*/  SHF.R.U32.HI R9, RZ, 0x8, R7 ;  /* 0x00000008ff097819 */ /* 0x000fc40000011607 */
[----:B------:R-:W-:Y:S02]  /*168b0*/  SHF.R.U32.HI R12, RZ, 0x8, R33 ;  /* 0x00000008ff0c7819 */ /* 0x000fe40000011621 */
[----:B------:R-:W-:Y:S02]  /*168c0*/  PRMT R25, R10, 0x7604, R13 ;  /* 0x000076040a197816 */ /* 0x000fe4000000000d */
[----:B------:R-:W-:Y:S02]  /*168d0*/  LOP3.LUT R10, R7, 0xff, RZ, 0xc0, !PT ;  /* 0x000000ff070a7812 */ /* 0x000fe400078ec0ff */
[----:B------:R-:W-:Y:S02]  /*168e0*/  LOP3.LUT R9, R9, 0xff, RZ, 0xc0, !PT ;  /* 0x000000ff09097812 */ /* 0x000fe400078ec0ff */
[----:B------:R-:W-:Y:S02]  /*168f0*/  LOP3.LUT R3, R12, 0xff, RZ, 0xc0, !PT ;  /* 0x000000ff0c037812 */ /* 0x000fe400078ec0ff */
[----:B------:R-:W0:Y:S01]  /*16900*/  LDS.128 R12, [R0+0x1e200] ;  /* 0x01e20000000c7984 */ /* 0x000e220000000c00 */
[----:B------:R-:W-:-:S02]  /*16910*/  PRMT R24, R9, 0x7604, R10 ;  /* 0x0000760409187816 */ /* 0x000fc4000000000a */
[----:B------:R-:W-:Y:S02]  /*16920*/  SHF.R.U32.HI R27, RZ, 0x8, R34 ;  /* 0x00000008ff1b7819 */ /* 0x000fe40000011622 */
[----:B------:R-:W-:Y:S02]  /*16930*/  LOP3.LUT R26, R33, 0xff, RZ, 0xc0, !PT ;  /* 0x000000ff211a7812 */ /* 0x000fe400078ec0ff */
[----:B------:R-:W-:Y:S02]  /*16940*/  LOP3.LUT R28, R34, 0xff, RZ, 0xc0, !PT ;  /* 0x000000ff221c7812 */ /* 0x000fe400078ec0ff */
[----:B------:R-:W-:Y:S02]  /*16950*/  LOP3.LUT R27, R27, 0xff, RZ, 0xc0, !PT ;  /* 0x000000ff1b1b7812 */ /* 0x000fe400078ec0ff */
[----:B------:R-:W-:Y:S02]  /*16960*/  PRMT R26, R3, 0x7604, R26 ;  /* 0x00007604031a7816 */ /* 0x000fe4000000001a */
[----:B------:R-:W-:-:S02]  /*16970*/  SHF.R.U32.HI R3, RZ, 0x10, R5 ;  /* 0x00000010ff037819 */ /* 0x000fc40000011605 */
[----:B------:R-:W-:Y:S02]  /*16980*/  PRMT R39, R27, 0x7604, R28 ;  /* 0x000076041b277816 */ /* 0x000fe4000000001c */
[----:B------:R-:W-:Y:S02]  /*16990*/  SHF.R.U32.HI R37, RZ, 0x10, R33 ;  /* 0x00000010ff257819 */ /* 0x000fe40000011621 */
[----:B------:R-:W-:Y:S01]  /*169a0*/  SHF.R.U32.HI R27, RZ, 0x10, R7 ;  /* 0x00000010ff1b7819 */ /* 0x000fe20000011607 */
[----:B------:R-:W-:Y:S01]  /*169b0*/  IMAD.U32 R3, R3, 0x10000, RZ ;  /* 0x0001000003037824 */ /* 0x000fe200078e00ff */
[----:B------:R-:W-:Y:S02]  /*169c0*/  SHF.R.U32.HI R29, RZ, 0x8, R35 ;  /* 0x00000008ff1d7819 */ /* 0x000fe40000011623 */
[----:B------:R-:W-:Y:S01]  /*169d0*/  SHF.L.U32 R37, R37, 0x10, RZ ;  /* 0x0000001025257819 */ /* 0x000fe200000006ff */
[----:B------:R-:W-:Y:S01]  /*169e0*/  IMAD.U32 R27, R27, 0x10000, RZ ;  /* 0x000100001b1b7824 */ /* 0x000fe200078e00ff */
[----:B------:R-:W-:-:S02]  /*169f0*/  LOP3.LUT R30, R35, 0xff, RZ, 0xc0, !PT ;  /* 0x000000ff231e7812 */ /* 0x000fc400078ec0ff */
[----:B------:R-:W-:Y:S02]  /*16a00*/  LOP3.LUT R29, R29, 0xff, RZ, 0xc0, !PT ;  /* 0x000000ff1d1d7812 */ /* 0x000fe400078ec0ff */
[----:B------:R-:W-:Y:S02]  /*16a10*/  LOP3.LUT R3, R20, 0xff0000, R3, 0xf8, !PT ;  /* 0x00ff000014037812 */ /* 0x000fe400078ef803 */
[----:B------:R-:W-:Y:S02]  /*16a20*/  LOP3.LUT R37, R26, 0xff0000, R37, 0xf8, !PT ;  /* 0x00ff00001a257812 */ /* 0x000fe400078ef825 */
[----:B------:R-:W-:Y:S02]  /*16a30*/  PRMT R30, R29, 0x7604, R30 ;  /* 0x000076041d1e7816 */ /* 0x000fe4000000001e */
[----:B------:R-:W-:Y:S02]  /*16a40*/  SHF.R.U32.HI R41, RZ, 0x10, R35 ;  /* 0x00000010ff297819 */ /* 0x000fe40000011623 */
[----:B------:R-:W-:-:S02]  /*16a50*/  LOP3.LUT R29, R24, 0xff0000, R27, 0xf8, !PT ;  /* 0x00ff0000181d7812 */ /* 0x000fc400078ef81b */
[----:B------:R-:W-:Y:S02]  /*16a60*/  LOP3.LUT R28, R3, 0xff000000, R5, 0xf8, !PT ;  /* 0xff000000031c7812 */ /* 0x000fe400078ef805 */
[----:B------:R-:W-:Y:S01]  /*16a70*/  LOP3.LUT R37, R37, 0xff000000, R33, 0xf8, !PT ;  /* 0xff00000025257812 */ /* 0x000fe200078ef821 */
[----:B------:R-:W-:Y:S01]  /*16a80*/  IMAD.U32 R41, R41, 0x10000, RZ ;  /* 0x0001000029297824 */ /* 0x000fe200078e00ff */
[----:B------:R-:W-:Y:S02]  /*16a90*/  LOP3.LUT R21, R21, 0xff0000, R4, 0xf8, !PT ;  /* 0x00ff000015157812 */ /* 0x000fe400078ef804 */
[----:B------:R-:W-:Y:S02]  /*16aa0*/  LOP3.LUT R36, R29, 0xff000000, R7, 0xf8, !PT ;  /* 0xff0000001d247812 */ /* 0x000fe400078ef807 */
[----:B------:R-:W-:Y:S02]  /*16ab0*/  LOP3.LUT R39, R39, 0xff0000, R34, 0xf8, !PT ;  /* 0x00ff000027277812 */ /* 0x000fe400078ef822 */
[----:B------:R-:W-:-:S02]  /*16ac0*/  F2FP.F16.E4M3.UNPACK_B R29, R28 ;  /* 0x0000001cff1d723e */ /* 0x000fc400020006ff */
[----:B------:R-:W-:Y:S02]  /*16ad0*/  F2FP.F16.E4M3.UNPACK_B R33, R37 ;  /* 0x00000025ff21723e */ /* 0x000fe400020006ff */
[-C--:B0-----:R-:W-:Y:S02]  /*16ae0*/  F2FP.F16.E4M3.UNPACK_B R20, R13.reuse ;  /* 0x0000000dff14723e */ /* 0x081fe400020006ff */
[----:B------:R-:W-:Y:S02]  /*16af0*/  LOP3.LUT R27, R21, 0xff000000, R4, 0xf8, !PT ;  /* 0xff000000151b7812 */ /* 0x000fe400078ef804 */
[----:B------:R-:W-:Y:S01]  /*16b00*/  LOP3.LUT R41, R30, 0xff0000, R41, 0xf8, !PT ;  /* 0x00ff00001e297812 */ /* 0x000fe200078ef829 */
[----:B------:R-:W-:Y:S01]  /*16b10*/  HADD2.F32 R30, -RZ, R29.H0_H0 ;  /* 0x2000001dff1e7230 */ /* 0x000fe20000004100 */
[----:B------:R-:W-:Y:S01]  /*16b20*/  LOP3.LUT R39, R39, 0xff000000, R34, 0xf8, !PT ;  /* 0xff00000027277812 */ /* 0x000fe200078ef822 */
[--C-:B------:R-:W-:Y:S02]  /*16b30*/  HADD2.F32 R34, -RZ, R33.reuse.H0_H0 ;  /* 0x20000021ff227230 */ /* 0x100fe40000004100 */
[--C-:B------:R-:W-:Y:S01]  /*16b40*/  HADD2.F32 R24, -RZ, R20.reuse.H0_H0 ;  /* 0x20000014ff187230 */ /* 0x100fe20000004100 */
[----:B------:R-:W-:Y:S01]  /*16b50*/  LOP3.LUT R25, R25, 0xff0000, R6, 0xf8, !PT ;  /* 0x00ff000019197812 */ /* 0x000fe200078ef806 */
[----:B------:R-:W-:Y:S01]  /*16b60*/  HADD2.F32 R33, -RZ, R33.H1_H1 ;  /* 0x30000021ff217230 */ /* 0x000fe20000004100 */
[----:B------:R-:W-:Y:S01]  /*16b70*/  LOP3.LUT R41, R41, 0xff000000, R35, 0xf8, !PT ;  /* 0xff00000029297812 */ /* 0x000fe200078ef823 */
[----:B------:R-:W-:Y:S01]  /*16b80*/  HADD2.F32 R20, -RZ, R20.H1_H1 ;  /* 0x30000014ff147230 */ /* 0x000fe20000004100 */
[----:B------:R-:W-:Y:S01]  /*16b90*/  F2FP.F16.E4M3.UNPACK_B R21, R13.H1 ;  /* 0x0000000dff15723e */ /* 0x000fe200030006ff */
[C---:B------:R-:W-:Y:S01]  /*16ba0*/  FMUL.FTZ R38, R24.reuse, R34 ;  /* 0x0000002218267220 */ /* 0x040fe20000410000 */
[----:B------:R-:W-:Y:S01]  /*16bb0*/  FMUL.FTZ R35, R24, R30 ;  /* 0x0000001e18237220 */ /* 0x000fe20000410000 */
[----:B------:R-:W-:-:S02]  /*16bc0*/  F2FP.F16.E4M3.UNPACK_B R37, R37.H1 ;  /* 0x00000025ff25723e */ /* 0x000fc400030006ff */
[----:B------:R-:W-:Y:S02]  /*16bd0*/  F2FP.F16.E4M3.UNPACK_B R28, R28.H1 ;  /* 0x0000001cff1c723e */ /* 0x000fe400030006ff */
[----:B------:R-:W-:Y:S02]  /*16be0*/  LOP3.LUT R3, R31, 0xff0000, R32, 0xf8, !PT ;  /* 0x00ff00001f037812 */ /* 0x000fe400078ef820 */
[----:B------:R-:W-:Y:S01]  /*16bf0*/  LOP3.LUT R31, R25, 0xff000000, R6, 0xf8, !PT ;  /* 0xff000000191f7812 */ /* 0x000fe200078ef806 */
[----:B------:R-:W-:Y:S01]  /*16c00*/  HADD2.F32 R29, -RZ, R29.H1_H1 ;  /* 0x3000001dff1d7230 */ /* 0x000fe20000004100 */
[-C--:B------:R-:W-:Y:S02]  /*16c10*/  F2FP.F16.E4M3.UNPACK_B R25, R15.reuse ;  /* 0x0000000fff19723e */ /* 0x080fe400020006ff */
[----:B------:R-:W-:Y:S01]  /*16c20*/  F2FP.F16.E4M3.UNPACK_B R26, R15.H1 ;  /* 0x0000000fff1a723e */ /* 0x000fe200030006ff */
[----:B------:R-:W-:Y:S01]  /*16c30*/  FMUL.FTZ R43, R20, R33 ;  /* 0x00000021142b7220 */ /* 0x000fe20000410000 */
[----:B------:R-:W-:-:S02]  /*16c40*/  F2FP.F16.E4M3.UNPACK_B R15, R14 ;  /* 0x0000000eff0f723e */ /* 0x000fc400020006ff */
[----:B------:R-:W-:Y:S01]  /*16c50*/  F2FP.F16.E4M3.UNPACK_B R24, R14.H1 ;  /* 0x0000000eff18723e */ /* 0x000fe200030006ff */
[--C-:B------:R-:W-:Y:S02]  /*16c60*/  HADD2.F32 R14, -RZ, R21.reuse.H0_H0 ;  /* 0x20000015ff0e7230 */ /* 0x100fe40000004100 */
[----:B------:R-:W-:Y:S01]  /*16c70*/  FMUL.FTZ R20, R20, R29 ;  /* 0x0000001d14147220 */ /* 0x000fe20000410000 */
[----:B------:R-:W-:Y:S01]  /*16c80*/  HADD2.F32 R21, -RZ, R21.H1_H1 ;  /* 0x30000015ff157230 */ /* 0x000fe20000004100 */
[----:B------:R-:W-:Y:S02]  /*16c90*/  LOP3.LUT R32, R3, 0xff000000, R32, 0xf8, !PT ;  /* 0xff00000003207812 */ /* 0x000fe400078ef820 */
[-C--:B------:R-:W-:Y:S02]  /*16ca0*/  F2FP.F16.E4M3.UNPACK_B R13, R12.reuse ;  /* 0x0000000cff0d723e */ /* 0x080fe400020006ff */
[----:B------:R-:W-:Y:S01]  /*16cb0*/  F2FP.F16.E4M3.UNPACK_B R12, R12.H1 ;  /* 0x0000000cff0c723e */ /* 0x000fe200030006ff */
[----:B--2---:R-:W0:Y:S02]  /*16cc0*/  LDS.128 R8, [R51+0x1e200] ;  /* 0x01e2000033087984 */ /* 0x004e240000000c00 */
[----:B0-----:R-:W-:-:S05]  /*16cd0*/  F2FP.F16.E4M3.UNPACK_B R4, R9 ;  /* 0x00000009ff04723e */ /* 0x001fca00020006ff */
[--C-:B------:R-:W-:Y:S01]  /*16ce0*/  HADD2.F32 R5, -RZ, R4.reuse.H0_H0 ;  /* 0x20000004ff057230 */ /* 0x100fe20000004100 */
[----:B------:R-:W-:Y:S01]  /*16cf0*/  F2FP.F16.E4M3.UNPACK_B R9, R9.H1 ;  /* 0x00000009ff09723e */ /* 0x000fe200030006ff */
[----:B------:R-:W-:-:S03]  /*16d00*/  HADD2.F32 R4, -RZ, R4.H1_H1 ;  /* 0x30000004ff047230 */ /* 0x000fc60000004100 */
[C---:B------:R-:W-:Y:S01]  /*16d10*/  FFMA.FTZ R38, R5.reuse, R30, -R38 ;  /* 0x0000001e05267223 */ /* 0x040fe20000010826 */
[----:B------:R-:W-:Y:S01]  /*16d20*/  FFMA.FTZ R35, R5, R34, R35 ;  /* 0x0000002205237223 */ /* 0x000fe20000010023 */
[----:B------:R-:W-:Y:S02]  /*16d30*/  HADD2.F32 R34, -RZ, R37.H0_H0 ;  /* 0x20000025ff227230 */ /* 0x000fe40000004100 */
[----:B------:R-:W-:Y:S02]  /*16d40*/  HADD2.F32 R30, -RZ, R28.H0_H0 ;  /* 0x2000001cff1e7230 */ /* 0x000fe40000004100 */
[----:B------:R-:W-:Y:S01]  /*16d50*/  FFMA.FTZ R43, R4, R29, -R43 ;  /* 0x0000001d042b7223 */ /* 0x000fe2000001082b */
[----:B------:R-:W-:Y:S02]  /*16d60*/  HADD2.F32 R5, -RZ, R9.H0_H0 ;  /* 0x20000009ff057230 */ /* 0x000fe40000004100 */
[C---:B------:R-:W-:Y:S01]  /*16d70*/  FMUL.FTZ R42, R14.reuse, R34 ;  /* 0x000000220e2a7220 */ /* 0x040fe20000410000 */
[----:B------:R-:W-:Y:S01]  /*16d80*/  F2FP.F16.E4M3.UNPACK_B R29, R41 ;  /* 0x00000029ff1d723e */ /* 0x000fe200020006ff */
[-C--:B------:R-:W-:Y:S01]  /*16d90*/  FMUL.FTZ R45, R14, R30.reuse ;  /* 0x0000001e0e2d7220 */ /* 0x080fe20000410000 */
[----:B------:R-:W-:Y:S01]  /*16da0*/  F2FP.F16.E4M3.UNPACK_B R7, R11 ;  /* 0x0000000bff07723e */ /* 0x000fe200020006ff */
[----:B------:R-:W-:Y:S01]  /*16db0*/  FFMA.FTZ R40, R4, R33, R20 ;  /* 0x0000002104287223 */ /* 0x000fe20000010014 */
[C---:B------:R-:W-:Y:S01]  /*16dc0*/  FFMA.FTZ R42, R5.reuse, R30, -R42 ;  /* 0x0000001e052a7223 */ /* 0x040fe2000001082a */
[----:B------:R-:W-:Y:S01]  /*16dd0*/  FFMA.FTZ R45, R5, R34, R45 ;  /* 0x00000022052d7223 */ /* 0x000fe2000001002d */
[----:B------:R-:W-:Y:S01]  /*16de0*/  F2FP.F16.E4M3.UNPACK_B R14, R36 ;  /* 0x00000024ff0e723e */ /* 0x000fe200020006ff */
[----:B------:R-:W-:-:S02]  /*16df0*/  HADD2.F32 R33, -RZ, R29.H0_H0 ;  /* 0x2000001dff217230 */ /* 0x000fc40000004100 */
[----:B------:R-:W-:Y:S02]  /*16e00*/  HADD2.F32 R5, -RZ, R25.H0_H0 ;  /* 0x20000019ff057230 */ /* 0x000fe40000004100 */
[----:B------:R-:W-:Y:S02]  /*16e10*/  HADD2.F32 R20, -RZ, R14.H0_H0 ;  /* 0x2000000eff147230 */ /* 0x000fe40000004100 */
[----:B------:R-:W-:Y:S02]  /*16e20*/  HADD2.F32 R4, -RZ, R7.H0_H0 ;  /* 0x20000007ff047230 */ /* 0x000fe40000004100 */
[C---:B------:R-:W-:Y:S01]  /*16e30*/  FMUL.FTZ R47, R5.reuse, R33 ;  /* 0x00000021052f7220 */ /* 0x040fe20000410000 */
[----:B------:R-:W-:Y:S02]  /*16e40*/  HADD2.F32 R30, -RZ, R37.H1_H1 ;  /* 0x30000025ff1e7230 */ /* 0x000fe40000004100 */
[----:B------:R-:W-:Y:S02]  /*16e50*/  HADD2.F32 R28, -RZ, R28.H1_H1 ;  /* 0x3000001cff1c7230 */ /* 0x000fe40000004100 */
[----:B------:R-:W-:Y:S01]  /*16e60*/  FMUL.FTZ R46, R5, R20 ;  /* 0x00000014052e7220 */ /* 0x000fe20000410000 */
[----:B------:R-:W-:-:S02]  /*16e70*/  HADD2.F32 R9, -RZ, R9.H1_H1 ;  /* 0x30000009ff097230 */ /* 0x000fc40000004100 */
[----:B------:R-:W-:Y:S01]  /*16e80*/  FFMA.FTZ R47, R4, R20, -R47 ;  /* 0x00000014042f7223 */ /* 0x000fe2000001082f */
[C---:B------:R-:W-:Y:S01]  /*16e90*/  FMUL.FTZ R34, R21.reuse, R30 ;  /* 0x0000001e15227220 */ /* 0x040fe20000410000 */
[----:B------:R-:W-:Y:S02]  /*16ea0*/  HADD2.F32 R20, -RZ, R29.H1_H1 ;  /* 0x3000001dff147230 */ /* 0x000fe40000004100 */
[-C--:B------:R-:W-:Y:S01]  /*16eb0*/  FMUL.FTZ R21, R21, R28.reuse ;  /* 0x0000001c15157220 */ /* 0x080fe20000410000 */
[----:B------:R-:W-:Y:S01]  /*16ec0*/  HADD2.F32 R25, -RZ, R25.H1_H1 ;  /* 0x30000019ff197230 */ /* 0x000fe20000004100 */
[----:B------:R-:W-:Y:S01]  /*16ed0*/  F2FP.F16.E4M3.UNPACK_B R41, R41.H1 ;  /* 0x00000029ff29723e */ /* 0x000fe200030006ff */
[----:B------:R-:W-:Y:S02]  /*16ee0*/  HADD2.F32 R14, -RZ, R14.H1_H1 ;  /* 0x3000000eff0e7230 */ /* 0x000fe40000004100 */
[C---:B------:R-:W-:Y:S01]  /*16ef0*/  FFMA.FTZ R37, R9.reuse, R28, -R34 ;  /* 0x0000001c09257223 */ /* 0x040fe20000010822 */
[----:B------:R-:W-:Y:S01]  /*16f00*/  F2FP.F16.E4M3.UNPACK_B R36, R36.H1 ;  /* 0x00000024ff24723e */ /* 0x000fe200030006ff */
[----:B------:R-:W-:Y:S01]  /*16f10*/  HADD2.F32 R7, -RZ, R7.H1_H1 ;  /* 0x30000007ff077230 */ /* 0x000fe20000004100 */
[----:B------:R-:W-:Y:S01]  /*16f20*/  F2FP.F16.E4M3.UNPACK_B R11, R11.H1 ;  /* 0x0000000bff0b723e */ /* 0x000fe200030006ff */
[----:B------:R-:W-:Y:S01]  /*16f30*/  FFMA.FTZ R30, R9, R30, R21 ;  /* 0x0000001e091e7223 */ /* 0x000fe20000010015 */
[----:B------:R-:W-:Y:S01]  /*16f40*/  FMUL.FTZ R28, R25, R20 ;  /* 0x00000014191c7220 */ /* 0x000fe20000410000 */
[----:B------:R-:W-:-:S02]  /*16f50*/  HADD2.F32 R21, -RZ, R41.H0_H0 ;  /* 0x20000029ff157230 */ /* 0x000fc40000004100 */
[-C--:B------:R-:W-:Y:S01]  /*16f60*/  FMUL.FTZ R25, R25, R14.reuse ;  /* 0x0000000e19197220 */ /* 0x080fe20000410000 */
[----:B------:R-:W-:Y:S02]  /*16f70*/  HADD2.F32 R5, -RZ, R26.H0_H0 ;  /* 0x2000001aff057230 */ /* 0x000fe40000004100 */
[----:B------:R-:W-:Y:S01]  /*16f80*/  FFMA.FTZ R46, R4, R33, R46 ;  /* 0x00000021042e7223 */ /* 0x000fe2000001002e */
[----:B------:R-:W-:Y:S02]  /*16f90*/  HADD2.F32 R9, -RZ, R36.H0_H0 ;  /* 0x20000024ff097230 */ /* 0x000fe40000004100 */
[C---:B------:R-:W-:Y:S01]  /*16fa0*/  FFMA.FTZ R34, R7.reuse, R14, -R28 ;  /* 0x0000000e07227223 */ /* 0x040fe2000001081c */
[----:B------:R-:W-:Y:S02]  /*16fb0*/  HADD2.F32 R41, -RZ, R41.H1_H1 ;  /* 0x30000029ff297230 */ /* 0x000fe40000004100 */
[----:B------:R-:W-:Y:S01]  /*16fc0*/  FFMA.FTZ R33, R7, R20, R25 ;  /* 0x0000001407217223 */ /* 0x000fe20000010019 */
[----:B------:R-:W-:Y:S01]  /*16fd0*/  HADD2.F32 R26, -RZ, R26.H1_H1 ;  /* 0x3000001aff1a7230 */ /* 0x000fe20000004100 */
[----:B------:R-:W-:Y:S01]  /*16fe0*/  F2FP.F16.E4M3.UNPACK_B R14, R32.H1 ;  /* 0x00000020ff0e723e */ /* 0x000fe200030006ff */
[----:B------:R-:W-:-:S02]  /*16ff0*/  HADD2.F32 R4, -RZ, R11.H0_H0 ;  /* 0x2000000bff047230 */ /* 0x000fc40000004100 */
[C---:B------:R-:W-:Y:S01]  /*17000*/  FMUL.FTZ R29, R5.reuse, R21 ;  /* 0x00000015051d7220 */ /* 0x040fe20000410000 */
[----:B------:R-:W-:Y:S01]  /*17010*/  HADD2.F32 R36, -RZ, R36.H1_H1 ;  /* 0x30000024ff247230 */ /* 0x000fe20000004100 */
[----:B------:R-:W-:Y:S01]  /*17020*/  F2FP.F16.E4M3.UNPACK_B R7, R27.H1 ;  /* 0x0000001bff07723e */ /* 0x000fe200030006ff */
[----:B------:R-:W-:Y:S01]  /*17030*/  FMUL.FTZ R50, R5, R9 ;  /* 0x0000000905327220 */ /* 0x000fe20000410000 */
[-C--:B------:R-:W-:Y:S01]  /*17040*/  F2FP.F16.E4M3.UNPACK_B R3, R8.reuse ;  /* 0x00000008ff03723e */ /* 0x080fe200020006ff */
[----:B------:R-:W-:Y:S01]  /*17050*/  HADD2.F32 R11, -RZ, R11.H1_H1 ;  /* 0x3000000bff0b7230 */ /* 0x000fe20000004100 */
[----:B------:R-:W-:Y:S01]  /*17060*/  F2FP.F16.E4M3.UNPACK_B R8, R8.H1 ;  /* 0x00000008ff08723e */ /* 0x000fe200030006ff */
[----:B------:R-:W-:Y:S01]  /*17070*/  FMUL.FTZ R28, R26, R41 ;  /* 0x000000291a1c7220 */ /* 0x000fe20000410000 */
[----:B------:R-:W-:Y:S01]  /*17080*/  FFMA.FTZ R48, R4, R9, -R29 ;  /* 0x0000000904307223 */ /* 0x000fe2000001081d */
[----:B------:R-:W-:Y:S02]  /*17090*/  HADD2.F32 R20, -RZ, R14.H0_H0 ;  /* 0x2000000eff147230 */ /* 0x000fe40000004100 */
[----:B------:R-:W-:Y:S01]  /*170a0*/  FMUL.FTZ R26, R26, R36 ;  /* 0x000000241a1a7220 */ /* 0x000fe20000410000 */
[----:B------:R-:W-:-:S02]  /*170b0*/  HADD2.F32 R5, -RZ, R12.H0_H0 ;  /* 0x2000000cff057230 */ /* 0x000fc40000004100 */
[--C-:B------:R-:W-:Y:S02]  /*170c0*/  HADD2.F32 R9, -RZ, R7.reuse.H0_H0 ;  /* 0x20000007ff097230 */ /* 0x100fe40000004100 */
[----:B------:R-:W-:Y:S01]  /*170d0*/  FFMA.FTZ R50, R4, R21, R50 ;  /* 0x0000001504327223 */ /* 0x000fe20000010032 */
[----:B------:R-:W-:Y:S02]  /*170e0*/  HADD2.F32 R4, -RZ, R8.H0_H0 ;  /* 0x20000008ff047230 */ /* 0x000fe40000004100 */
[C---:B------:R-:W-:Y:S01]  /*170f0*/  FFMA.FTZ R49, R11.reuse, R36, -R28 ;  /* 0x000000240b317223 */ /* 0x040fe2000001081c */
[----:B------:R-:W-:Y:S01]  /*17100*/  FFMA.FTZ R41, R11, R41, R26 ;  /* 0x000000290b297223 */ /* 0x000fe2000001001a */
[C---:B------:R-:W-:Y:S01]  /*17110*/  FMUL.FTZ R21, R5.reuse, R20 ;  /* 0x0000001405157220 */ /* 0x040fe20000410000 */
[----:B------:R-:W-:Y:S02]  /*17120*/  HADD2.F32 R11, -RZ, R14.H1_H1 ;  /* 0x3000000eff0b7230 */ /* 0x000fe40000004100 */
[----:B------:R-:W-:Y:S01]  /*17130*/  FMUL.FTZ R5, R5, R9 ;  /* 0x0000000905057220 */ /* 0x000fe20000410000 */
[----:B------:R-:W-:Y:S01]  /*17140*/  HADD2.F32 R12, -RZ, R12.H1_H1 ;  /* 0x3000000cff0c7230 */ /* 0x000fe20000004100 */
[----:B------:R-:W-:Y:S01]  /*17150*/  F2FP.F16.E4M3.UNPACK_B R32, R32 ;  /* 0x00000020ff20723e */ /* 0x000fe200020006ff */
[----:B------:R-:W-:-:S02]  /*17160*/  HADD2.F32 R7, -RZ, R7.H1_H1 ;  /* 0x30000007ff077230 */ /* 0x000fc40000004100 */
[C---:B------:R-:W-:Y:S01]  /*17170*/  FFMA.FTZ R25, R4.reuse, R9, -R21 ;  /* 0x0000000904197223 */ /* 0x040fe20000010815 */
[----:B------:R-:W-:Y:S02]  /*17180*/  HADD2.F32 R8, -RZ, R8.H1_H1 ;  /* 0x30000008ff087230 */ /* 0x000fe40000004100 */
[----:B------:R-:W-:Y:S01]  /*17190*/  FFMA.FTZ R26, R4, R20, R5 ;  /* 0x00000014041a7223 */ /* 0x000fe20000010005 */
[----:B------:R-:W-:Y:S01]  /*171a0*/  F2FP.F16.E4M3.UNPACK_B R27, R27 ;  /* 0x0000001bff1b723e */ /* 0x000fe200020006ff */
[C---:B------:R-:W-:Y:S01]  /*171b0*/  FMUL.FTZ R21, R12.reuse, R11 ;  /* 0x0000000b0c157220 */ /* 0x040fe20000410000 */
[-C--:B------:R-:W-:Y:S01]  /*171c0*/  FMUL.FTZ R12, R12, R7.reuse ;  /* 0x000000070c0c7220 */ /* 0x080fe20000410000 */
[----:B------:R-:W-:Y:S02]  /*171d0*/  HADD2.F32 R9, -RZ, R32.H0_H0 ;  /* 0x20000020ff097230 */ /* 0x000fe40000004100 */
[----:B------:R-:W-:Y:S02]  /*171e0*/  HADD2.F32 R5, -RZ, R13.H0_H0 ;  /* 0x2000000dff057230 */ /* 0x000fe40000004100 */
[C---:B------:R-:W-:Y:S01]  /*171f0*/  FFMA.FTZ R28, R8.reuse, R7, -R21 ;  /* 0x00000007081c7223 */ /* 0x040fe20000010815 */
        /* <DEDUP_REMOVED lines=8> */
[C---:B------:R-:W-:Y:S01]  /*17280*/  FFMA.FTZ R12, R4.reuse, R7, -R11 ;  /* 0x00000007040c7223 */ /* 0x040fe2000001080b */
[----:B------:R-:W-:Y:S01]  /*17290*/  HADD2.F32 R3, -RZ, R3.H1_H1 ;  /* 0x30000003ff037230 */ /* 0x000fe20000004100 */
[----:B------:R-:W-:Y:S01]  /*172a0*/  F2FP.F16.E4M3.UNPACK_B R11, R39.H1 ;  /* 0x00000027ff0b723e */ /* 0x000fe200030006ff */
[C---:B------:R-:W-:Y:S01]  /*172b0*/  FMUL.FTZ R20, R13.reuse, R32 ;  /* 0x000000200d147220 */ /* 0x040fe20000410000 */
[----:B------:R-:W-:Y:S01]  /*172c0*/  F2FP.F16.E4M3.UNPACK_B R6, R10 ;  /* 0x0000000aff06723e */ /* 0x000fe200020006ff */
[----:B------:R-:W-:Y:S01]  /*172d0*/  FFMA.FTZ R14, R4, R9, R5 ;  /* 0x00000009040e7223 */ /* 0x000fe20000010005 */
[----:B------:R-:W-:Y:S01]  /*172e0*/  FMUL.FTZ R7, R13, R8 ;  /* 0x000000080d077220 */ /* 0x000fe20000410000 */
[----:B------:R-:W-:Y:S01]  /*172f0*/  F2FP.F16.E4M3.UNPACK_B R10, R10.H1 ;  /* 0x0000000aff0a723e */ /* 0x000fe200030006ff */
[----:B------:R-:W-:Y:S01]  /*17300*/  FFMA.FTZ R13, R3, R8, -R20 ;  /* 0x00000008030d7223 */ /* 0x000fe20000010814 */
[----:B------:R-:W-:Y:S01]  /*17310*/  F2FP.F16.E4M3.UNPACK_B R5, R31.H1 ;  /* 0x0000001fff05723e */ /* 0x000fe200030006ff */
[----:B------:R-:W-:-:S02]  /*17320*/  HADD2.F32 R8, -RZ, R11.H0_H0 ;  /* 0x2000000bff087230 */ /* 0x000fc40000004100 */
[----:B------:R-:W-:Y:S02]  /*17330*/  HADD2.F32 R4, -RZ, R24.H0_H0 ;  /* 0x20000018ff047230 */ /* 0x000fe40000004100 */
[----:B------:R-:W-:Y:S01]  /*17340*/  FFMA.FTZ R21, R3, R32, R7 ;  /* 0x0000002003157223 */ /* 0x000fe20000010007 */
[----:B------:R-:W-:Y:S02]  /*17350*/  HADD2.F32 R7, -RZ, R5.H0_H0 ;  /* 0x20000005ff077230 */ /* 0x000fe40000004100 */
[----:B------:R-:W-:Y:S02]  /*17360*/  HADD2.F32 R3, -RZ, R10.H0_H0 ;  /* 0x2000000aff037230 */ /* 0x000fe40000004100 */
[----:B------:R-:W-:Y:S01]  /*17370*/  FMUL.FTZ R20, R4, R8 ;  /* 0x0000000804147220 */ /* 0x000fe20000410000 */
[----:B------:R-:W-:Y:S02]  /*17380*/  HADD2.F32 R11, -RZ, R11.H1_H1 ;  /* 0x3000000bff0b7230 */ /* 0x000fe40000004100 */
[----:B------:R-:W-:-:S02]  /*17390*/  HADD2.F32 R24, -RZ, R24.H1_H1 ;  /* 0x30000018ff187230 */ /* 0x000fc40000004100 */
[-C--:B------:R-:W-:Y:S01]  /*173a0*/  FMUL.FTZ R4, R4, R7.reuse ;  /* 0x0000000704047220 */ /* 0x080fe20000410000 */
[----:B------:R-:W-:Y:S02]  /*173b0*/  HADD2.F32 R5, -RZ, R5.H1_H1 ;  /* 0x30000005ff057230 */ /* 0x000fe40000004100 */
[C---:B------:R-:W-:Y:S01]  /*173c0*/  FFMA.FTZ R27, R3.reuse, R7, -R20 ;  /* 0x00000007031b7223 */ /* 0x040fe20000010814 */
[----:B------:R-:W-:Y:S01]  /*173d0*/  HADD2.F32 R10, -RZ, R10.H1_H1 ;  /* 0x3000000aff0a7230 */ /* 0x000fe20000004100 */
[----:B------:R-:W-:Y:S01]  /*173e0*/  F2FP.F16.E4M3.UNPACK_B R31, R31 ;  /* 0x0000001fff1f723e */ /* 0x000fe200020006ff */
[C---:B------:R-:W-:Y:S01]  /*173f0*/  FMUL.FTZ R7, R24.reuse, R11 ;  /* 0x0000000b18077220 */ /* 0x040fe20000410000 */
[----:B------:R-:W-:Y:S01]  /*17400*/  F2FP.F16.E4M3.UNPACK_B R39, R39 ;  /* 0x00000027ff27723e */ /* 0x000fe200020006ff */
[-C--:B------:R-:W-:Y:S01]  /*17410*/  FMUL.FTZ R20, R24, R5.reuse ;  /* 0x0000000518147220 */ /* 0x080fe20000410000 */
[----:B------:R-:W-:Y:S01]  /*17420*/  FFMA.FTZ R24, R3, R8, R4 ;  /* 0x0000000803187223 */ /* 0x000fe20000010004 */
[----:B------:R-:W-:Y:S01]  /*17430*/  FFMA.FTZ R32, R10, R5, -R7 ;  /* 0x000000050a207223 */ /* 0x000fe20000010807 */
[----:B------:R-:W-:-:S02]  /*17440*/  HADD2.F32 R5, -RZ, R31.H0_H0 ;  /* 0x2000001fff057230 */ /* 0x000fc40000004100 */
[----:B------:R-:W-:Y:S02]  /*17450*/  HADD2.F32 R7, -RZ, R39.H0_H0 ;  /* 0x20000027ff077230 */ /* 0x000fe40000004100 */
[----:B------:R-:W-:Y:S02]  /*17460*/  HADD2.F32 R4, -RZ, R15.H0_H0 ;  /* 0x2000000fff047230 */ /* 0x000fe40000004100 */
[----:B------:R-:W-:Y:S02]  /*17470*/  HADD2.F32 R31, -RZ, R31.H1_H1 ;  /* 0x3000001fff1f7230 */ /* 0x000fe40000004100 */
[----:B------:R-:W-:Y:S02]  /*17480*/  HADD2.F32 R39, -RZ, R39.H1_H1 ;  /* 0x30000027ff277230 */ /* 0x000fe40000004100 */
[----:B------:R-:W-:Y:S02]  /*17490*/  HADD2.F32 R15, -RZ, R15.H1_H1 ;  /* 0x3000000fff0f7230 */ /* 0x000fe40000004100 */
[----:B------:R-:W-:Y:S01]  /*174a0*/  FFMA.FTZ R11, R10, R11, R20 ;  /* 0x0000000b0a0b7223 */ /* 0x000fe20000010014 */
[----:B------:R-:W-:-:S02]  /*174b0*/  HADD2.F32 R3, -RZ, R6.H0_H0 ;  /* 0x20000006ff037230 */ /* 0x000fc40000004100 */
[C---:B------:R-:W-:Y:S01]  /*174c0*/  FMUL.FTZ R8, R4.reuse, R7 ;  /* 0x0000000704087220 */ /* 0x040fe20000410000 */
[----:B------:R-:W-:Y:S02]  /*174d0*/  HADD2.F32 R6, -RZ, R6.H1_H1 ;  /* 0x30000006ff067230 */ /* 0x000fe40000004100 */
[----:B------:R-:W-:Y:S01]  /*174e0*/  FMUL.FTZ R4, R4, R5 ;  /* 0x0000000504047220 */ /* 0x000fe20000410000 */
[C---:B------:R-:W-:Y:S01]  /*174f0*/  FMUL.FTZ R9, R15.reuse, R39 ;  /* 0x000000270f097220 */ /* 0x040fe20000410000 */
        /* <DEDUP_REMOVED lines=12> */
[----:B------:R-:W-:Y:S02]  /*175c0*/  F2FP.SATFINITE.E4M3.F32.PACK_AB_MERGE_C R24, R11, R24, RZ ;  /* 0x000000180b18723e */ /* 0x000fe400048070ff */
        /* <DEDUP_REMOVED lines=8> */
[----:B------:R2:W-:Y:S04]  /*17650*/  STS.128 [R51+0x1e200], R4 ;  /* 0x01e2000433007388 */ /* 0x0005e80000000c00 */
[----:B------:R2:W-:Y:S02]  /*17660*/  STS.128 [R0+0x1e200], R8 ;  /* 0x01e2000800007388 */ /* 0x0005e40000000c00 */
.L_x_2342:
[----:B------:R-:W-:Y:S05]  /*17670*/  BSYNC B0 ;  /* 0x0000000000007941 */ /* 0x000fea0003800000 */
.L_x_2332:
        /* <DEDUP_REMOVED lines=8> */
.L_x_2330:
[----:B0-2-4-:R-:W-:-:S05]  /*17700*/  IMAD.U32 R0, RZ, RZ, UR53 ;  /* 0x00000035ff007e24 */ /* 0x015fca000f8e00ff */
[----:B------:R-:W-:-:S13]  /*17710*/  ISETP.NE.AND P1, PT, R0, 0x3, PT ;  /* 0x000000030000780c */ /* 0x000fda0003f25270 */
[----:B------:R-:W-:Y:S05]  /*17720*/  @!P1 BRA `(.L_x_2365) ;  /* 0x0000000000049947 */ /* 0x000fea0003800000 */
[----:B------:R-:W-:Y:S01]  /*17730*/  BPT.TRAP 0x1 ;  /* 0x000000040000795c */ /* 0x000fe20000300000 */
.L_x_2365:
[----:B-1-3--:R-:W-:Y:S01]  /*17740*/  IMAD R3, R146, 0x8, R16 ;  /* 0x0000000892037824 */ /* 0x00afe200078e0210 */
[----:B------:R-:W-:-:S04]  /*17750*/  SHF.L.U32 R0, R220, 0x1f, RZ ;  /* 0x0000001fdc007819 */ /* 0x000fc800000006ff */
[----:B------:R0:W1:Y:S01]  /*17760*/  SYNCS.PHASECHK.TRANS64.TRYWAIT P2, [R3+URZ+0x33430], R0 ;  /* 0x03343000030075a7 */ /* 0x000062000804017f */
[----:B------:R-:W-:Y:S05]  /*17770*/  @!P1 BRA `(.L_x_2366) ;  /* 0x0000000000049947 */ /* 0x000fea0003800000 */
[----:B------:R-:W-:Y:S01]  /*17780*/  BPT.TRAP 0x1 ;  /* 0x000000040000795c */ /* 0x000fe20000300000 */
.L_x_2366:
[----:B-----5:R-:W2:Y:S01]  /*17790*/  S2R R4, SR_TID.X ;  /* 0x0000000000047919 */ /* 0x020ea20000002100 */
[----:B------:R-:W-:Y:S01]  /*177a0*/  IMAD.MOV.U32 R119, RZ, RZ, RZ ;  /* 0x000000ffff777224 */ /* 0x000fe200078e00ff */
[----:B--2---:R-:W-:-:S04]  /*177b0*/  LOP3.LUT R4, R4, 0x7f, RZ, 0xc0, !PT ;  /* 0x0000007f04047812 */ /* 0x004fc800078ec0ff */
[----:B------:R-:W-:Y:S01]  /*177c0*/  ISETP.NE.AND P0, PT, R4, RZ, PT ;  /* 0x000000ff0400720c */ /* 0x000fe20003f05270 */
[----:B-1----:R-:W-:-:S12]  /*177d0*/  @P2 BRA `(.L_x_2367) ;  /* 0x0000000000082947 */ /* 0x002fd80003800000 */
[----:B------:R-:W1:Y:S02]  /*177e0*/  SYNCS.PHASECHK.TRANS64.TRYWAIT P2, [R3+URZ+0x33430], R0 ;  /* 0x03343000030075a7 */ /* 0x000e64000804017f */
[----:B-1----:R-:W-:Y:S05]  /*177f0*/  @!P2 BRA `(.L_x_2368) ;  /* 0x000001600064a947 */ /* 0x002fea0003800000 */
.L_x_2367:
[----:B------:R-:W-:Y:S05]  /*17800*/  WARPSYNC.ALL ;  /* 0x0000000000007948 */ /* 0x000fea0003800000 */
[----:B01----:R-:W-:Y:S01]  /*17810*/  VIADD R0, R16, 0x24200 ;  /* 0x0002420010007836 */ /* 0x003fe20000000000 */
[----:B------:R-:W2:Y:S04]  /*17820*/  LDL R14, [R1] ;  /* 0x00000000010e7983 */ /* 0x000ea80000100800 */
[----:B------:R-:W-:Y:S01]  /*17830*/  SHF.R.U32.HI R0, RZ, 0x4, R0 ;  /* 0x00000004ff007819 */ /* 0x000fe20000011600 */
[----:B------:R-:W3:Y:S01]  /*17840*/  LDL R10, [R1+0x4] ;  /* 0x00000400010a7983 */ /* 0x000ee20000100800 */
[----:B------:R-:W-:Y:S01]  /*17850*/  R2UR UR24, R44 ;  /* 0x000000002c1872ca */ /* 0x000fe200000e0000 */
[----:B------:R-:W-:Y:S01]  /*17860*/  IMAD.MOV.U32 R5, RZ, RZ, -0x7fffffe0 ;  /* 0x80000020ff057424 */ /* 0x000fe200078e00ff */
[----:B------:R-:W-:Y:S01]  /*17870*/  LOP3.LUT R0, R0, 0x3fff, RZ, 0xc0, !PT ;  /* 0x00003fff00007812 */ /* 0x000fe200078ec0ff */
[----:B------:R-:W-:Y:S01]  /*17880*/  WARPGROUP.ARRIVE ;  /* 0x00000000000079c5 */ /* 0x000fe20000000000 */
[----:B------:R-:W-:Y:S01]  /*17890*/  UMOV UR25, 0x80000020 ;  /* 0x8000002000197882 */ /* 0x000fe20000000000 */
[----:B------:R-:W-:Y:S01]  /*178a0*/  IMAD.MOV.U32 R7, RZ, RZ, -0x7fffffe0 ;  /* 0x80000020ff077424 */ /* 0x000fe200078e00ff */
[----:B------:R-:W-:Y:S01]  /*178b0*/  LOP3.LUT R11, R0, 0x10000, RZ, 0xfc, !PT ;  /* 0x00010000000b7812 */ /* 0x000fe200078efcff */
[----:B------:R-:W-:Y:S01]  /*178c0*/  UMOV UR5, UR25 ;  /* 0x0000001900057c82 */ /* 0x000fe20008000000 */
[----:B------:R-:W-:Y:S01]  /*178d0*/  R2UR UR27, R5 ;  /* 0x00000000051b72ca */ /* 0x000fe200000e0000 */
[----:B------:R-:W-:Y:S01]  /*178e0*/  UMOV UR17, UR25 ;  /* 0x0000001900117c82 */ /* 0x000fe20008000000 */
[----:B------:R-:W-:Y:S01]  /*178f0*/  R2UR UR7, R7 ;  /* 0x00000000070772ca */ /* 0x000fe200000e0000 */
[----:B------:R-:W-:Y:S01]  /*17900*/  IMAD R4, R146, 0x780, R11 ;  /* 0x0000078092047824 */ /* 0x000fe200078e020b */
[----:B------:R-:W-:Y:S01]  /*17910*/  MOV R9, 0x80000020 ;  /* 0x8000002000097802 */ /* 0x000fe20000000f00 */
[----:B------:R-:W-:Y:S01]  /*17920*/  ULOP3.LUT UR24, UR24, 0x10000, URZ, 0xfc, !UPT ;  /* 0x0001000018187892 */ /* 0x000fe2000f8efc3f */
[----:B------:R-:W-:Y:S01]  /*17930*/  IMAD.MOV.U32 R7, RZ, RZ, -0x7fffffe0 ;  /* 0x80000020ff077424 */ /* 0x000fe200078e00ff */
[----:B------:R-:W-:Y:S01]  /*17940*/  UMOV UR9, UR25 ;  /* 0x0000001900097c82 */ /* 0x000fe20008000000 */
[C---:B------:R-:W-:Y:S01]  /*17950*/  R2UR UR26, R4.reuse ;  /* 0x00000000041a72ca */ /* 0x040fe200000e0000 */
[C---:B------:R-:W-:Y:S01]  /*17960*/  VIADD R8, R4.reuse, 0x180 ;  /* 0x0000018004087836 */ /* 0x040fe20000000000 */
[----:B------:R-:W-:Y:S01]  /*17970*/  IADD3 R6, R4, 0x80, RZ ;  /* 0x0000008004067810 */ /* 0x000fe20007ffe0ff */
[----:B------:R-:W-:Y:S01]  /*17980*/  UMOV UR13, UR25 ;  /* 0x00000019000d7c82 */ /* 0x000fe20008000000 */
[----:B------:R-:W-:Y:S01]  /*17990*/  UMOV UR4, UR24 ;  /* 0x0000001800047c82 */ /* 0x000fe20008000000 */
[----:B------:R-:W-:Y:S01]  /*179a0*/  R2UR UR19, R7 ;  /* 0x00000000071372ca */ /* 0x000fe200000e0000 */
[----:B------:R-:W-:Y:S01]  /*179b0*/  UMOV UR16, UR24 ;  /* 0x0000001800107c82 */ /* 0x000fe20008000000 */
[----:B------:R-:W-:Y:S01]  /*179c0*/  R2UR UR6, R6 ;  /* 0x00000000060672ca */ /* 0x000fe200000e0000 */
[----:B------:R-:W-:Y:S01]  /*179d0*/  VIADD R6, R4, 0x100 ;  /* 0x0000010004067836 */ /* 0x000fe20000000000 */
[----:B------:R-:W-:Y:S01]  /*179e0*/  R2UR UR10, R8 ;  /* 0x00000000080a72ca */ /* 0x000fe200000e0000 */
[----:B------:R-:W-:Y:S01]  /*179f0*/  UMOV UR8, UR24 ;  /* 0x0000001800087c82 */ /* 0x000fe20008000000 */
[----:B------:R-:W-:Y:S01]  /*17a00*/  R2UR UR11, R9 ;  /* 0x00000000090b72ca */ /* 0x000fe200000e0000 */
[----:B------:R-:W-:Y:S01]  /*17a10*/  IMAD.MOV.U32 R7, RZ, RZ, -0x7fffffe0 ;  /* 0x80000020ff077424 */ /* 0x000fe200078e00ff */
[----:B------:R-:W-:Y:S01]  /*17a20*/  QGMMA.64x32x32.F32.E4M3.E4M3 R88, gdesc[UR24], RZ, !UPT, gsb0 ;  /* 0x00600000185879f3 */ /* 0x000fe2000c0008ff */
[----:B------:R-:W-:Y:S01]  /*17a30*/  R2UR UR18, R6 ;  /* 0x00000000061272ca */ /* 0x000fe200000e0000 */
[C---:B------:R-:W-:Y:S01]  /*17a40*/  VIADD R6, R4.reuse, 0x200 ;  /* 0x0000020004067836 */ /* 0x040fe20000000000 */
[----:B------:R-:W-:Y:S01]  /*17a50*/  UMOV UR12, UR24 ;  /* 0x00000018000c7c82 */ /* 0x000fe20008000000 */
[----:B------:R-:W-:Y:S01]  /*17a60*/  R2UR UR15, R7 ;  /* 0x00000000070f72ca */ /* 0x000fe200000e0000 */
[C---:B------:R-:W-:Y:S01]  /*17a70*/  VIADD R12, R4.reuse, 0x2 ;  /* 0x00000002040c7836 */ /* 0x040fe20000000000 */
[----:B------:R-:W-:Y:S01]  /*17a80*/  IADD3 R20, R4, 0x682, RZ ;  /* 0x0000068204147810 */ /* 0x000fe20007ffe0ff */
[----:B------:R-:W-:Y:S01]  /*17a90*/  IMAD.MOV.U32 R13, RZ, RZ, -0x7fffffe0 ;  /* 0x80000020ff0d7424 */ /* 0x000fe200078e00ff */
[----:B------:R-:W-:Y:S01]  /*17aa0*/  R2UR UR14, R6 ;  /* 0x00000000060e72ca */ /* 0x000fe200000e0000 */
[----:B------:R-:W-:Y:S01]  /*17ab0*/  VIADD R6, R4, 0x82 ;  /* 0x0000008204067836 */ /* 0x000fe20000000000 */
[----:B------:R-:W-:Y:S01]  /*17ac0*/  MOV R112, R119 ;  /* 0x0000007700707202 */ /* 0x000fe20000000f00 */
[----:B------:R-:W-:-:S02]  /*17ad0*/  IMAD.MOV.U32 R7, RZ, RZ, -0x7fffffe0 ;  /* 0x80000020ff077424 */ /* 0x000fc400078e00ff */
[----:B------:R-:W-:Y:S02]  /*17ae0*/  VIADD R8, R4, 0x182 ;  /* 0x0000018204087836 */ /* 0x000fe40000000000 */
[----:B------:R-:W-:Y:S02]  /*17af0*/  IMAD.MOV.U32 R9, RZ, RZ, -0x7fffffe0 ;  /* 0x80000020ff097424 */ /* 0x000fe400078e00ff */
[----:B------:R-:W-:Y:S02]  /*17b00*/  IMAD R0, R105, -0xa0, R234 ;  /* 0xffffff6069007824 */ /* 0x000fe400078e02ea */
[----:B------:R-:W-:Y:S02]  /*17b10*/  IMAD.MOV.U32 R21, RZ, RZ, -0x7fffffe0 ;  /* 0x80000020ff157424 */ /* 0x000fe400078e00ff */
[----:B------:R-:W-:Y:S02]  /*17b20*/  @!P0 VIADD R3, R3, 0x33440 ;  /* 0x0003344003038836 */ /* 0x000fe40000000000 */
[----:B------:R-:W-:-:S02]  /*17b30*/  IMAD.MOV.U32 R118, RZ, RZ, R119 ;  /* 0x000000ffff767224 */ /* 0x000fc400078e0077 */
[--C-:B------:R-:W-:Y:S02]  /*17b40*/  IMAD.MOV.U32 R116, RZ, RZ, R119.reuse ;  /* 0x000000ffff747224 */ /* 0x100fe400078e0077 */
[--C-:B------:R-:W-:Y:S02]  /*17b50*/  IMAD.MOV.U32 R114, RZ, RZ, R119.reuse ;  /* 0x000000ffff727224 */ /* 0x100fe400078e0077 */
[----:B------:R-:W-:Y:S01]  /*17b60*/  IMAD.MOV.U32 R110, RZ, RZ, R119 ;  /* 0x000000ffff6e7224 */ /* 0x000fe200078e0077 */
[----:B------:R-:W-:Y:S02]  /*17b70*/  WARPGROUP.DEPBAR.LE gsb0, 0x0 ;  /* 0x00008000000079c5 */ /* 0x000fe40000010000 */
[----:B------:R-:W-:-:S06]  /*17b80*/  WARPGROUP.ARRIVE ;  /* 0x00000000000079c5 */ /* 0x000fcc0000000000 */
[----:B------:R-:W-:Y:S01]  /*17b90*/  QGMMA.64x32x32.F32.E4M3.E4M3 R72, gdesc[UR4], RZ, !UPT, gsb0 ;  /* 0x00600000044879f3 */ /* 0x000fe2000c0008ff */
[----:B------:R-:W-:Y:S01]  /*17ba0*/  R2UR UR6, R12 ;  /* 0x000000000c0672ca */ /* 0x000fe200000e0000 */
[----:B------:R-:W-:Y:S01]  /*17bb0*/  UIADD3 UR4, UR24, 0x2, URZ ;  /* 0x0000000218047890 */ /* 0x000fe2000fffe03f */
[----:B------:R-:W-:Y:S01]  /*17bc0*/  R2UR UR7, R13 ;  /* 0x000000000d0772ca */ /* 0x000fe200000e0000 */
[----:B------:R-:W-:Y:S01]  /*17bd0*/  UMOV UR5, 0x80000020 ;  /* 0x8000002000057882 */ /* 0x000fe20000000000 */
        /* <DEDUP_REMOVED lines=9> */
[----:B------:R-:W-:Y:S01]  /*17c70*/  QGMMA.64x32x32.F32.E4M3.E4M3 R40, gdesc[UR8], RZ, !UPT, gsb0 ;  /* 0x00600000082879f3 */ /* 0x000fe2000c0008ff */
        /* <DEDUP_REMOVED lines=9> */
[----:B------:R-:W-:Y:S01]  /*17d10*/  WARPGROUP.ARRIVE ;  /* 0x00000000000079c5 */ /* 0x000fe20000000000 */
[----:B---3--:R-:W-:-:S05]  /*17d20*/  IMAD R10, R225, 0x80, R10 ;  /* 0x00000080e10a7824 */ /* 0x008fca00078e020a */
        /* <DEDUP_REMOVED lines=12> */
[----:B------:R-:W-:Y:S02]  /*17df0*/  R2UR UR7, R7 ;  /* 0x00000000070772ca */ /* 0x000fe400000e0000 */
[----:B------:R-:W-:Y:S01]  /*17e00*/  MOV R7, 0x80000020 ;  /* 0x8000002000077802 */ /* 0x000fe20000000f00 */
[----:B------:R-:W-:Y:S02]  /*17e10*/  WARPGROUP.DEPBAR.LE gsb0, 0x0 ;  /* 0x00008000000079c5 */ /* 0x000fe40000010000 */
[----:B------:R-:W-:-:S08]  /*17e20*/  WARPGROUP.ARRIVE ;  /* 0x00000000000079c5 */ /* 0x000fd00000000000 */
[----:B------:R-:W-:Y:S01]  /*17e30*/  QGMMA.64x32x32.F32.E4M3.E4M3 R72, gdesc[UR4], R72, gsb0 ;  /* 0x00600000044879f3 */ /* 0x000fe20008000848 */
[----:B------:R-:W-:Y:S01]  /*17e40*/  R2UR UR6, R6 ;  /* 0x00000000060672ca */ /* 0x000fe200000e0000 */
[----:B------:R-:W-:Y:S01]  /*17e50*/  VIADD R6, R4, 0x202 ;  /* 0x0000020204067836 */ /* 0x000fe20000000000 */
[----:B------:R-:W-:Y:S01]  /*17e60*/  R2UR UR7, R7 ;  /* 0x00000000070772ca */ /* 0x000fe200000e0000 */
[----:B------:R-:W-:-:S03]  /*17e70*/  IMAD.MOV.U32 R7, RZ, RZ, -0x7fffffe0 ;  /* 0x80000020ff077424 */ /* 0x000fc600078e00ff */
[----:B------:R-:W-:Y:S01]  /*17e80*/  R2UR UR18, R6 ;  /* 0x00000000061272ca */ /* 0x000fe200000e0000 */
[----:B------:R-:W-:Y:S01]  /*17e90*/  VIADD R6, R4, 0x300 ;  /* 0x0000030004067836 */ /* 0x000fe20000000000 */
[----:B------:R-:W-:Y:S02]  /*17ea0*/  R2UR UR19, R7 ;  /* 0x00000000071372ca */ /* 0x000fe400000e0000 */
[----:B------:R-:W-:Y:S01]  /*17eb0*/  MOV R7, 0x80000020 ;  /* 0x8000002000077802 */ /* 0x000fe20000000f00 */
[----:B------:R-:W-:Y:S02]  /*17ec0*/  WARPGROUP.DEPBAR.LE gsb0, 0x0 ;  /* 0x00008000000079c5 */ /* 0x000fe40000010000 */
[----:B------:R-:W-:-:S06]  /*17ed0*/  WARPGROUP.ARRIVE ;  /* 0x00000000000079c5 */ /* 0x000fcc0000000000 */
[----:B------:R-:W-:Y:S03]  /*17ee0*/  QGMMA.64x32x32.F32.E4M3.E4M3 R56, gdesc[UR4], R56, gsb0 ;  /* 0x00600000043879f3 */ /* 0x000fe60008000838 */
        /* <DEDUP_REMOVED lines=26> */
[----:B------:R-:W-:Y:S01]  /*18090*/  IMAD.MOV.U32 R7, RZ, RZ, -0x7fffffe0 ;  /* 0x80000020ff077424 */ /* 0x000fe200078e00ff */
[----:B------:R-:W-:Y:S02]  /*180a0*/  WARPGROUP.DEPBAR.LE gsb0, 0x0 ;  /* 0x00008000000079c5 */ /* 0x000fe40000010000 */
[----:B------:R-:W-:-:S09]  /*180b0*/  WARPGROUP.ARRIVE ;  /* 0x00000000000079c5 */ /* 0x000fd20000000000 */
[----:B------:R-:W-:Y:S01]  /*180c0*/  QGMMA.64x32x32.F32.E4M3.E4M3 R72, gdesc[UR8], R72, gsb0 ;  /* 0x00600000084879f3 */ /* 0x000fe20008000848 */
[----:B------:R-:W-:Y:S01]  /*180d0*/  R2UR UR10, R6 ;  /* 0x00000000060a72ca */ /* 0x000fe200000e0000 */
[----:B------:R-:W-:Y:S01]  /*180e0*/  VIADD R6, R4, 0x480 ;  /* 0x0000048004067836 */ /* 0x000fe20000000000 */
[----:B------:R-:W-:Y:S02]  /*180f0*/  R2UR UR11, R7 ;  /* 0x00000000070b72ca */ /* 0x000fe400000e0000 */
[----:B------:R-:W-:Y:S02]  /*18100*/  MOV R7, 0x80000020 ;  /* 0x8000002000077802 */ /* 0x000fe40000000f00 */
[----:B------:R-:W-:Y:S01]  /*18110*/  R2UR UR22, R6 ;  /* 0x00000000061672ca */ /* 0x000fe200000e0000 */
[----:B------:R-:W-:Y:S01]  /*18120*/  VIADD R6, R4, 0x302 ;  /* 0x0000030204067836 */ /* 0x000fe20000000000 */
[----:B------:R-:W-:Y:S01]  /*18130*/  R2UR UR23, R7 ;  /* 0x00000000071772ca */ /* 0x000fe200000e0000 */
[----:B------:R-:W-:Y:S01]  /*18140*/  IMAD.MOV.U32 R7, RZ, RZ, -0x7fffffe0 ;  /* 0x80000020ff077424 */ /* 0x000fe200078e00ff */
[----:B------:R-:W-:-:S02]  /*18150*/  WARPGROUP.DEPBAR.LE gsb0, 0x0 ;  /* 0x00008000000079c5 */ /* 0x000fc40000010000 */
        /* <DEDUP_REMOVED lines=32> */
[----:B------:R-:W-:Y:S02]  /*18360*/  R2UR UR14, R6 ;  /* 0x00000000060e72ca */ /* 0x000fe400000e0000 */
[----:B------:R-:W-:Y:S01]  /*18370*/  R2UR UR15, R7 ;  /* 0x00000000070f72ca */ /* 0x000fe200000e0000 */
        /* <DEDUP_REMOVED lines=24> */
[----:B------:R-:W-:-:S03]  /*18500*/  IADD3 R0, -R227, 0xa1, R0 ;  /* 0x000000a1e3007810 */ /* 0x000fc60007ffe100 */
[C---:B--2---:R-:W-:Y:S02]  /*18510*/  IMAD R8, R14.reuse, -0x2, R8 ;  /* 0xfffffffe0e087824 */ /* 0x044fe400078e0208 */
[----:B------:R-:W-:-:S05]  /*18520*/  IMAD R13, R14, -0x2, R0 ;  /* 0xfffffffe0e0d7824 */ /* 0x000fca00078e0200 */
[----:B------:R-:W-:Y:S02]  /*18530*/  VIADDMNMX R9, R10, R13, R8, PT ;  /* 0x0000000d0a097246 */ /* 0x000fe40003800108 */
[----:B------:R-:W-:Y:S02]  /*18540*/  IADD3 R13, R13, 0x8, R10 ;  /* 0x000000080d0d7810 */ /* 0x000fe40007ffe00a */
[C---:B------:R-:W-:Y:S02]  /*18550*/  ISETP.GT.AND P2, PT, R9.reuse, RZ, PT ;  /* 0x000000ff0900720c */ /* 0x040fe40003f44270 */
[C---:B------:R-:W-:Y:S02]  /*18560*/  ISETP.GT.AND P3, PT, R9.reuse, 0x1, PT ;  /* 0x000000010900780c */ /* 0x040fe40003f64270 */
[----:B------:R-:W-:Y:S01]  /*18570*/  ISETP.GT.AND P4, PT, R9, 0x8, PT ;  /* 0x000000080900780c */ /* 0x000fe20003f84270 */
[----:B------:R-:W-:Y:S02]  /*18580*/  WARPGROUP.DEPBAR.LE gsb0, 0x0 ;  /* 0x00008000000079c5 */ /* 0x000fe40000010000 */
[----:B------:R-:W-:-:S06]  /*18590*/  WARPGROUP.ARRIVE ;  /* 0x00000000000079c5 */ /* 0x000fcc0000000000 */
[----:B------:R-:W-:Y:S01]  /*185a0*/  QGMMA.64x32x32.F32.E4M3.E4M3 R88, gdesc[UR16], R88, gsb0 ;  /* 0x00600000105879f3 */ /* 0x000fe20008000858 */
[----:B------:R-:W-:Y:S02]  /*185b0*/  R2UR UR18, R6 ;  /* 0x00000000061272ca */ /* 0x000fe400000e0000 */
[----:B------:R-:W-:Y:S01]  /*185c0*/  R2UR UR19, R7 ;  /* 0x00000000071372ca */ /* 0x000fe200000e0000 */
[----:B------:R-:W-:Y:S01]  /*185d0*/  IMAD.MOV.U32 R7, RZ, RZ, -0x7fffffe0 ;  /* 0x80000020ff077424 */ /* 0x000fe200078e00ff */
[----:B------:R-:W-:Y:S01]  /*185e0*/  IADD3 R6, R4, 0x600, RZ ;  /* 0x0000060004067810 */ /* 0x000fe20007ffe0ff */
        /* <DEDUP_REMOVED lines=23> */
[----:B------:R-:W-:Y:S01]  /*18760*/  R2UR UR22, R6 ;  /* 0x00000000061672ca */ /* 0x000fe200000e0000 */
[C---:B------:R-:W-:Y:S01]  /*18770*/  VIADD R6, R4.reuse, 0x602 ;  /* 0x0000060204067836 */ /* 0x040fe20000000000 */
[----:B------:R-:W-:Y:S01]  /*18780*/  R2UR UR23, R7 ;  /* 0x00000000071772ca */ /* 0x000fe200000e0000 */
[----:B------:R-:W-:Y:S02]  /*18790*/  IMAD.MOV.U32 R7, RZ, RZ, -0x7fffffe0 ;  /* 0x80000020ff077424 */ /* 0x000fe400078e00ff */
[----:B------:R-:W-:Y:S01]  /*187a0*/  VIADD R4, R4, 0x702 ;  /* 0x0000070204047836 */ /* 0x000fe20000000000 */
[----:B------:R-:W-:Y:S02]  /*187b0*/  WARPGROUP.DEPBAR.LE gsb0, 0x0 ;  /* 0x00008000000079c5 */ /* 0x000fe40000010000 */
[----:B------:R-:W-:Y:S01]  /*187c0*/  WARPGROUP.ARRIVE ;  /* 0x00000000000079c5 */ /* 0x000fe20000000000 */
[----:B------:R-:W-:-:S02]  /*187d0*/  FSEL R14, R89, -INF , P3 ;  /* 0xff800000590e7808 */ /* 0x000fc40001800000 */
[----:B------:R-:W-:Y:S02]  /*187e0*/  FSEL R104, R92, -INF , P4 ;  /* 0xff8000005c687808 */ /* 0x000fe40002000000 */
[----:B------:R-:W-:Y:S02]  /*187f0*/  ISETP.GT.AND P3, PT, R9, 0x10, PT ;  /* 0x000000100900780c */ /* 0x000fe40003f64270 */
[----:B------:R-:W-:Y:S01]  /*18800*/  QGMMA.64x32x32.F32.E4M3.E4M3 R72, gdesc[UR20], R72, gsb0 ;  /* 0x00600000144879f3 */ /* 0x000fe20008000848 */
[----:B------:R-:W-:Y:S02]  /*18810*/  R2UR UR22, R6 ;  /* 0x00000000061672ca */ /* 0x000fe400000e0000 */
[----:B------:R-:W-:Y:S02]  /*18820*/  R2UR UR23, R7 ;  /* 0x00000000071772ca */ /* 0x000fe400000e0000 */
[----:B------:R-:W-:Y:S02]  /*18830*/  FSEL R6, R88, -INF , P2 ;  /* 0xff80000058067808 */ /* 0x000fe40001000000 */
[----:B------:R-:W-:-:S02]  /*18840*/  ISETP.GT.AND P2, PT, R9, 0x9, PT ;  /* 0x000000090900780c */ /* 0x000fc40003f44270 */
[----:B------:R-:W-:Y:S02]  /*18850*/  FMNMX.FTZ R5, R6, R14, !PT ;  /* 0x0000000e06057209 */ /* 0x000fe40007810000 */
        /* <DEDUP_REMOVED lines=23> */
[----:B------:R-:W-:Y:S02]  /*189d0*/  R2UR UR22, R20 ;  /* 0x00000000141672ca */ /* 0x000fe400000e0000 */
[----:B------:R-:W-:Y:S02]  /*189e0*/  R2UR UR23, R21 ;  /* 0x00000000151772ca */ /* 0x000fe400000e0000 */
        /* <DEDUP_REMOVED lines=8> */
[----:B------:R-:W-:Y:S01]  /*18a70*/  FMNMX.FTZ R7, R88, R5, !PT ;  /* 0x0000000558077209 */ /* 0x000fe20007810000 */
[----:B------:R-:W-:Y:S01]  /*18a80*/  IMAD.MOV.U32 R5, RZ, RZ, -0x7fffffe0 ;  /* 0x80000020ff057424 */ /* 0x000fe200078e00ff */
[----:B------:R-:W-:Y:S02]  /*18a90*/  ISETP.GT.AND P3, PT, R9, 0x38, PT ;  /* 0x000000380900780c */ /* 0x000fe40003f64270 */
[----:B------:R-:W-:Y:S02]  /*18aa0*/  FSEL R81, R81, -INF , P2 ;  /* 0xff80000051517808 */ /* 0x000fe40001000000 */
[----:B------:R-:W-:Y:S02]  /*18ab0*/  FMNMX.FTZ R0, R80, R7, !PT ;  /* 0x0000000750007209 */ /* 0x000fe40007810000 */
[----:B------:R-:W-:-:S02]  /*18ac0*/  ISETP.GT.AND P2, PT, R9, 0x39, PT ;  /* 0x000000390900780c */ /* 0x000fc40003f44270 */
[----:B------:R-:W-:Y:S02]  /*18ad0*/  FSEL R84, R84, -INF , P3 ;  /* 0xff80000054547808 */ /* 0x000fe40001800000 */
[----:B------:R-:W-:Y:S02]  /*18ae0*/  ISETP.GT.AND P3, PT, R9, 0x40, PT ;  /* 0x000000400900780c */ /* 0x000fe40003f64270 */
[----:B------:R-:W-:Y:S02]  /*18af0*/  FSEL R85, R85, -INF , P2 ;  /* 0xff80000055557808 */ /* 0x000fe40001000000 */
[C---:B------:R-:W-:Y:S02]  /*18b00*/  ISETP.GT.AND P2, PT, R9.reuse, 0x41, PT ;  /* 0x000000410900780c */ /* 0x040fe40003f44270 */
[----:B------:R-:W-:Y:S01]  /*18b10*/  ISETP.GT.AND P4, PT, R9, 0x48, PT ;  /* 0x000000480900780c */ /* 0x000fe20003f84270 */
[----:B------:R-:W-:Y:S02]  /*18b20*/  WARPGROUP.DEPBAR.LE gsb0, 0x0 ;  /* 0x00008000000079c5 */ /* 0x000fe40000010000 */
[----:B------:R-:W-:Y:S01]  /*18b30*/  WARPGROUP.ARRIVE ;  /* 0x00000000000079c5 */ /* 0x000fe20000000000 */
[----:B------:R-:W-:-:S02]  /*18b40*/  FSEL R77, R56, -INF , P3 ;  /* 0xff800000384d7808 */ /* 0x000fc40001800000 */
[----:B------:R-:W-:Y:S02]  /*18b50*/  FSEL R76, R57, -INF , P2 ;  /* 0xff800000394c7808 */ /* 0x000fe40001000000 */
[----:B------:R-:W-:Y:S01]  /*18b60*/  ISETP.GT.AND P2, PT, R9, 0x49, PT ;  /* 0x000000490900780c */ /* 0x000fe20003f44270 */
[----:B------:R-:W-:Y:S01]  /*18b70*/  QGMMA.64x32x32.F32.E4M3.E4M3 R40, gdesc[UR20], R40, gsb0 ;  /* 0x00600000142879f3 */ /* 0x000fe20008000828 */
[----:B------:R-:W-:Y:S02]  /*18b80*/  R2UR UR22, R4 ;  /* 0x00000000041672ca */ /* 0x000fe400000e0000 */
[----:B------:R-:W-:Y:S02]  /*18b90*/  R2UR UR23, R5 ;  /* 0x00000000051772ca */ /* 0x000fe400000e0000 */
        /* <DEDUP_REMOVED lines=22> */
[----:B------:R-:W-:Y:S01]  /*18d00*/  FMNMX.FTZ R0, R69, R0, !PT ;  /* 0x0000000045007209 */ /* 0x000fe20007810000 */
[----:B------:R-:W-:Y:S02]  /*18d10*/  WARPGROUP.DEPBAR.LE gsb0, 0x0 ;  /* 0x00008000000079c5 */ /* 0x000fe40000010000 */
[----:B------:R-:W-:Y:S01]  /*18d20*/  WARPGROUP.ARRIVE ;  /* 0x00000000000079c5 */ /* 0x000fe20000000000 */
[----:B------:R-:W-:Y:S02]  /*18d30*/  FSEL R57, R40, -INF , P3 ;  /* 0xff80000028397808 */ /* 0x000fe40001800000 */
[----:B------:R-:W-:-:S02]  /*18d40*/  ISETP.GT.AND P3, PT, R9, 0x68, PT ;  /* 0x000000680900780c */ /* 0x000fc40003f64270 */
[----:B------:R-:W-:Y:S01]  /*18d50*/  FSEL R41, R41, -INF , P2 ;  /* 0xff80000029297808 */ /* 0x000fe20001000000 */
[----:B------:R-:W-:Y:S01]  /*18d60*/  QGMMA.64x32x32.F32.E4M3.E4M3 R24, gdesc[UR20], R24, gsb0 ;  /* 0x00600000141879f3 */ /* 0x000fe20008000818 */
        /* <DEDUP_REMOVED lines=20> */
[----:B------:R-:W-:Y:S01]  /*18eb0*/  FMNMX.FTZ R5, R40, R5, !PT ;  /* 0x0000000528057209 */ /* 0x000fe20007810000 */
[----:B------:R-:W-:Y:S02]  /*18ec0*/  WARPGROUP.DEPBAR.LE gsb0, 0x0 ;  /* 0x00008000000079c5 */ /* 0x000fe40000010000 */
[----:B------:R-:W-:Y:S02]  /*18ed0*/  FSEL R52, R24, -INF , P3 ;  /* 0xff80000018347808 */ /* 0x000fe40001800000 */
        /* <DEDUP_REMOVED lines=21> */
[----:B------:R-:W0:Y:S02]  /*19030*/  SHFL.BFLY PT, R0, R7, 0x2, 0x1f ;  /* 0x0c401f0007007f89 */ /* 0x000e2400000e0000 */
[----:B0-----:R-:W-:-:S05]  /*19040*/  FMNMX.FTZ R9, R7, R0, !PT ;  /* 0x0000000007097209 */ /* 0x001fca0007810000 */
[----:B------:R-:W0:Y:S02]  /*19050*/  SHFL.BFLY PT, R0, R9, 0x1, 0x1f ;  /* 0x0c201f0009007f89 */ /* 0x000e2400000e0000 */
[----:B0-----:R-:W-:-:S04]  /*19060*/  FMNMX.FTZ R0, R9, R0, !PT ;  /* 0x0000000009007209 */ /* 0x001fc80007810000 */
[----:B------:R-:W-:Y:S01]  /*19070*/  FSETP.NEU.FTZ.AND P2, PT, R0, -INF , PT ;  /* 0xff8000000000780b */ /* 0x000fe20003f5d000 */
[----:B------:R-:W-:-:S05]  /*19080*/  FFMA.FTZ R15, R2, R0, -8 ;  /* 0xc1000000020f7423 */ /* 0x000fca0000010000 */
[----:B------:R-:W-:-:S05]  /*19090*/  FSEL R15, R15, RZ, P2 ;  /* 0x000000ff0f0f7208 */ /* 0x000fca0001000000 */
[--C-:B------:R-:W-:Y:S01]  /*190a0*/  FFMA.FTZ R7, R2, R96, -R15.reuse ;  /* 0x0000006002077223 */ /* 0x100fe2000001080f */
[----:B------:R-:W-:Y:S01]  /*190b0*/  VIMNMX R96, R8, R13, PT ;  /* 0x0000000d08607248 */ /* 0x000fe20003fe0100 */
[C-C-:B------:R-:W-:Y:S01]  /*190c0*/  FFMA.FTZ R5, R2.reuse, R14, -R15.reuse ;  /* 0x0000000e02057223 */ /* 0x140fe2000001080f */
[----:B------:R-:W-:-:S01]  /*190d0*/  FFMA.FTZ R25, R2, R89, -R15 ;  /* 0x0000005902197223 */ /* 0x000fc2000001080f */
[--C-:B------:R-:W-:Y:S01]  /*190e0*/  FFMA.FTZ R93, R2, R93, -R15.reuse ;  /* 0x0000005d025d7223 */ /* 0x100fe2000001080f */
[----:B------:R-:W-:Y:S01]  /*190f0*/  ISETP.GT.AND P2, PT, R96, RZ, PT ;  /* 0x000000ff6000720c */ /* 0x000fe20003f44270 */
[--C-:B------:R-:W-:Y:S01]  /*19100*/  FFMA.FTZ R13, R2, R101, -R15.reuse ;  /* 0x00000065020d7223 */ /* 0x100fe2000001080f */
[----:B------:R-:W-:Y:S01]  /*19110*/  ISETP.GT.AND P3, PT, R96, 0x1, PT ;  /* 0x000000016000780c */ /* 0x000fe20003f64270 */
[--C-:B------:R-:W-:Y:S01]  /*19120*/  FFMA.FTZ R133, R2, R24, -R15.reuse ;  /* 0x0000001802857223 */ /* 0x100fe2000001080f */
[----:B------:R-:W-:Y:S01]  /*19130*/  ISETP.GT.AND P4, PT, R96, 0x8, PT ;  /* 0x000000086000780c */ /* 0x000fe20003f84270 */
[--C-:B------:R-:W-:Y:S01]  /*19140*/  FFMA.FTZ R24, R2, R32, -R15.reuse ;  /* 0x0000002002187223 */ /* 0x100fe2000001080f */
[----:B------:R-:W-:Y:S01]  /*19150*/  FSEL R29, R90, -INF , P2 ;  /* 0xff8000005a1d7808 */ /* 0x000fe20001000000 */
[C-C-:B------:R-:W-:Y:S01]  /*19160*/  FFMA.FTZ R4, R2.reuse, R6, -R15.reuse ;  /* 0x0000000602047223 */ /* 0x140fe2000001080f */
[----:B------:R-:W-:Y:S01]  /*19170*/  FSEL R91, R91, -INF , P3 ;  /* 0xff8000005b5b7808 */ /* 0x000fe20001800000 */
[--C-:B------:R-:W-:Y:S01]  /*19180*/  FFMA.FTZ R129, R2, R40, -R15.reuse ;  /* 0x0000002802817223 */ /* 0x100fe2000001080f */
[----:B------:R-:W-:Y:S01]  /*19190*/  ISETP.GT.AND P2, PT, R96, 0x9, PT ;  /* 0x000000096000780c */ /* 0x000fe20003f44270 */
[--C-:B------:R-:W-:Y:S01]  /*191a0*/  FFMA.FTZ R32, R2, R28, -R15.reuse ;  /* 0x0000001c02207223 */ /* 0x100fe2000001080f */
[----:B------:R-:W-:Y:S01]  /*191b0*/  FSEL R33, R94, -INF , P4 ;  /* 0xff8000005e217808 */ /* 0x000fe20002000000 */
[C-C-:B------:R-:W-:Y:S01]  /*191c0*/  FFMA.FTZ R6, R2.reuse, R104, -R15.reuse ;  /* 0x0000006802067223 */ /* 0x140fe2000001080f */
[----:B------:R-:W-:Y:S01]  /*191d0*/  FMNMX.FTZ R14, R29, R91, !PT ;  /* 0x0000005b1d0e7209 */ /* 0x000fe20007810000 */
[--C-:B------:R-:W-:Y:S01]  /*191e0*/  FFMA.FTZ R9, R2, R106, -R15.reuse ;  /* 0x0000006a02097223 */ /* 0x100fe2000001080f */
[----:B------:R-:W-:Y:S01]  /*191f0*/  ISETP.GT.AND P3, PT, R96, 0x10, PT ;  /* 0x000000106000780c */ /* 0x000fe20003f64270 */
[C-C-:B------:R-:W-:Y:S01]  /*19200*/  FFMA.FTZ R108, R2.reuse, R108, -R15.reuse ;  /* 0x0000006c026c7223 */ /* 0x140fe2000001080f */
[----:B------:R-:W-:Y:S01]  /*19210*/  FSEL R95, R95, -INF , P2 ;  /* 0xff8000005f5f7808 */ /* 0x000fe20001000000 */
[C-C-:B------:R-:W-:Y:S01]  /*19220*/  FFMA.FTZ R10, R2.reuse, R100, -R15.reuse ;  /* 0x00000064020a7223 */ /* 0x140fe2000001080f */
[----:B------:R-:W-:Y:S01]  /*19230*/  FMNMX.FTZ R14, R33, R14, !PT ;  /* 0x0000000e210e7209 */ /* 0x000fe20007810000 */
        /* <DEDUP_REMOVED lines=8> */
[----:B------:R0:W-:Y:S01]  /*192c0*/  MUFU.EX2 R14, R93 ;  /* 0x0000005d000e7308 */ /* 0x0001e20000000800 */
[----:B------:R-:W-:Y:S01]  /*192d0*/  FSEL R99, R99, -INF , P2 ;  /* 0xff80000063637808 */ /* 0x000fe20001000000 */
[C-C-:B------:R-:W-:Y:S01]  /*192e0*/  FFMA.FTZ R40, R2.reuse, R52, -R15.reuse ;  /* 0x0000003402287223 */ /* 0x140fe2000001080f */
[----:B------:R-:W-:Y:S01]  /*192f0*/  FMNMX.FTZ R90, R45, R90, !PT ;  /* 0x0000005a2d5a7209 */ /* 0x000fe20007810000 */
[--C-:B------:R-:W-:Y:S01]  /*19300*/  FFMA.FTZ R48, R2, R48, -R15.reuse ;  /* 0x0000003002307223 */ /* 0x100fe2000001080f */
[----:B------:R-:W-:Y:S01]  /*19310*/  ISETP.GT.AND P2, PT, R96, 0x19, PT ;  /* 0x000000196000780c */ /* 0x000fe20003f44270 */
[----:B------:R-:W-:Y:S01]  /*19320*/  FFMA.FTZ R28, R2, R36, -R15 ;  /* 0x00000024021c7223 */ /* 0x000fe2000001080f */
[----:B------:R-:W-:Y:S01]  /*19330*/  FSEL R53, R102, -INF , P3 ;  /* 0xff80000066357808 */ /* 0x000fe20001800000 */
[----:B------:R-:W-:Y:S01]  /*19340*/  MUFU.EX2 R4, R4 ;  /* 0x0000000400047308 */ /* 0x000fe20000000800 */
[----:B------:R-:W-:Y:S01]  /*19350*/  FMNMX.FTZ R90, R99, R90, !PT ;  /* 0x0000005a635a7209 */ /* 0x000fe20007810000 */
[--C-:B------:R-:W-:Y:S01]  /*19360*/  IMAD.MOV.U32 R106, RZ, RZ, R119.reuse ;  /* 0x000000ffff6a7224 */ /* 0x100fe200078e0077 */
[----:B------:R-:W-:Y:S01]  /*19370*/  FSEL R103, R103, -INF , P2 ;  /* 0xff80000067677808 */ /* 0x000fe20001000000 */
[--C-:B------:R-:W-:Y:S01]  /*19380*/  IMAD.MOV.U32 R104, RZ, RZ, R119.reuse ;  /* 0x000000ffff687224 */ /* 0x100fe200078e0077 */
[C---:B------:R-:W-:Y:S01]  /*19390*/  ISETP.GT.AND P2, PT, R96.reuse, 0x20, PT ;  /* 0x000000206000780c */ /* 0x040fe20003f44270 */
[--C-:B------:R-:W-:Y:S01]  /*193a0*/  IMAD.MOV.U32 R102, RZ, RZ, R119.reuse ;  /* 0x000000ffff667224 */ /* 0x100fe200078e0077 */
[----:B------:R-:W-:Y:S01]  /*193b0*/  FMNMX.FTZ R90, R53, R90, !PT ;  /* 0x0000005a355a7209 */ /* 0x000fe20007810000 */
[----:B------:R-:W-:Y:S01]  /*193c0*/  MUFU.EX2 R5, R5 ;  /* 0x0000000500057308 */ /* 0x000fe20000000800 */
[----:B------:R-:W-:Y:S01]  /*193d0*/  ISETP.GT.AND P3, PT, R96, 0x21, PT ;  /* 0x000000216000780c */ /* 0x000fe20003f64270 */
[----:B------:R-:W-:Y:S01]  /*193e0*/  IMAD.MOV.U32 R100, RZ, RZ, R119 ;  /* 0x000000ffff647224 */ /* 0x000fe200078e0077 */
[----:B------:R-:W-:Y:S01]  /*193f0*/  FSEL R89, R74, -INF , P2 ;  /* 0xff8000004a597808 */ /* 0x000fe20001000000 */
[----:B------:R-:W-:Y:S01]  /*19400*/  FFMA.FTZ R74, R2, R88, -R15 ;  /* 0x00000058024a7223 */ /* 0x000fe2000001080f */
[----:B------:R-:W-:Y:S01]  /*19410*/  FMNMX.FTZ R90, R103, R90, !PT ;  /* 0x0000005a675a7209 */ /* 0x000fe20007810000 */
[--C-:B------:R-:W-:Y:S01]  /*19420*/  IMAD.MOV.U32 R94, RZ, RZ, R119.reuse ;  /* 0x000000ffff5e7224 */ /* 0x100fe200078e0077 */
[----:B------:R-:W-:Y:S01]  /*19430*/  ISETP.GT.AND P2, PT, R96, 0x28, PT ;  /* 0x000000286000780c */ /* 0x000fe20003f44270 */
[----:B------:R-:W-:Y:S01]  /*19440*/  MUFU.EX2 R6, R6 ;  /* 0x0000000600067308 */ /* 0x000fe20000000800 */
[----:B------:R-:W-:Y:S01]  /*19450*/  FSEL R75, R75, -INF , P3 ;  /* 0xff8000004b4b7808 */ /* 0x000fe20001800000 */
[----:B------:R-:W-:Y:S01]  /*19460*/  IMAD.MOV.U32 R92, RZ, RZ, R119 ;  /* 0x000000ffff5c7224 */ /* 0x000fe200078e0077 */
[----:B------:R-:W-:-:S02]  /*19470*/  FMNMX.FTZ R90, R89, R90, !PT ;  /* 0x0000005a595a7209 */ /* 0x000fc40007810000 */
[----:B------:R-:W-:Y:S02]  /*19480*/  ISETP.GT.AND P3, PT, R96, 0x29, PT ;  /* 0x000000296000780c */ /* 0x000fe40003f64270 */
[----:B0-----:R-:W-:Y:S01]  /*19490*/  FSEL R93, R78, -INF , P2 ;  /* 0xff8000004e5d7808 */ /* 0x001fe20001000000 */
[----:B------:R-:W-:Y:S01]  /*194a0*/  FFMA.FTZ R78, R2, R81, -R15 ;  /* 0x00000051024e7223 */ /* 0x000fe2000001080f */
[----:B------:R-:W-:Y:S01]  /*194b0*/  FMNMX.FTZ R90, R75, R90, !PT ;  /* 0x0000005a4b5a7209 */ /* 0x000fe20007810000 */
[----:B------:R-:W0:Y:S01]  /*194c0*/  MUFU.EX2 R9, R9 ;  /* 0x0000000900097308 */ /* 0x000e220000000800 */
        /* <DEDUP_REMOVED lines=9> */
[----:B------:R1:W-:Y:S01]  /*19560*/  MUFU.EX2 R8, R108 ;  /* 0x0000006c00087308 */ /* 0x0003e20000000800 */
[----:B------:R-:W-:-:S02]  /*19570*/  FMNMX.FTZ R90, R97, R90, !PT ;  /* 0x0000005a615a7209 */ /* 0x000fc40007810000 */
[----:B------:R-:W-:Y:S02]  /*19580*/  ISETP.GT.AND P3, PT, R96, 0x39, PT ;  /* 0x000000396000780c */ /* 0x000fe40003f64270 */
[----:B------:R-:W-:Y:S02]  /*19590*/  FSEL R101, R86, -INF , P2 ;  /* 0xff80000056657808 */ /* 0x000fe40001000000 */
[----:B------:R-:W-:Y:S01]  /*195a0*/  FMNMX.FTZ R90, R83, R90, !PT ;  /* 0x0000005a535a7209 */ /* 0x000fe20007810000 */
[----:B------:R-:W-:Y:S01]  /*195b0*/  MUFU.EX2 R10, R10 ;  /* 0x0000000a000a7308 */ /* 0x000fe20000000800 */
[----:B------:R-:W-:Y:S01]  /*195c0*/  FSEL R87, R87, -INF , P3 ;  /* 0xff80000057577808 */ /* 0x000fe20001800000 */
[----:B-1----:R-:W-:Y:S01]  /*195d0*/  IMAD.MOV.U32 R108, RZ, RZ, R119 ;  /* 0x000000ffff6c7224 */ /* 0x002fe200078e0077 */
[----:B------:R-:W-:Y:S02]  /*195e0*/  ISETP.GT.AND P2, PT, R96, 0x40, PT ;  /* 0x000000406000780c */ /* 0x000fe40003f44270 */
[----:B------:R-:W-:-:S02]  /*195f0*/  FMNMX.FTZ R90, R101, R90, !PT ;  /* 0x0000005a655a7209 */ /* 0x000fc40007810000 */
[----:B------:R-:W-:Y:S01]  /*19600*/  ISETP.GT.AND P3, PT, R96, 0x41, PT ;  /* 0x000000416000780c */ /* 0x000fe20003f64270 */
[----:B------:R-:W1:Y:S01]  /*19610*/  MUFU.EX2 R13, R13 ;  /* 0x0000000d000d7308 */ /* 0x000e620000000800 */
[----:B------:R-:W-:Y:S01]  /*19620*/  FSEL R81, R58, -INF , P2 ;  /* 0xff8000003a517808 */ /* 0x000fe20001000000 */
[--C-:B------:R-:W-:Y:S01]  /*19630*/  FFMA.FTZ R58, R2, R84, -R15.reuse ;  /* 0x00000054023a7223 */ /* 0x100fe2000001080f */
[----:B------:R-:W-:Y:S02]  /*19640*/  FMNMX.FTZ R90, R87, R90, !PT ;  /* 0x0000005a575a7209 */ /* 0x000fe40007810000 */
[----:B------:R-:W-:Y:S02]  /*19650*/  ISETP.GT.AND P2, PT, R96, 0x48, PT ;  /* 0x000000486000780c */ /* 0x000fe40003f44270 */
        /* <DEDUP_REMOVED lines=8> */
[C---:B------:R-:W-:Y:S01]  /*196e0*/  ISETP.GT.AND P2, PT, R96.reuse, 0x50, PT ;  /* 0x000000506000780c */ /* 0x040fe20003f44270 */
[----:B------:R-:W-:Y:S01]  /*196f0*/  MUFU.EX2 R37, R37 ;  /* 0x0000002500257308 */ /* 0x000fe20000000800 */
[----:B------:R-:W-:Y:S02]  /*19700*/  FSEL R85, R63, -INF , P3 ;  /* 0xff8000003f557808 */ /* 0x000fe40001800000 */
[----:B------:R-:W-:Y:S02]  /*19710*/  FMNMX.FTZ R90, R109, R90, !PT ;  /* 0x0000005a6d5a7209 */ /* 0x000fe40007810000 */
[----:B------:R-:W-:-:S02]  /*19720*/  ISETP.GT.AND P3, PT, R96, 0x51, PT ;  /* 0x000000516000780c */ /* 0x000fc40003f64270 */
[----:B------:R-:W-:Y:S01]  /*19730*/  FSEL R111, R66, -INF , P2 ;  /* 0xff800000426f7808 */ /* 0x000fe20001000000 */
[----:B------:R2:W-:Y:S01]  /*19740*/  MUFU.EX2 R63, R62 ;  /* 0x0000003e003f7308 */ /* 0x0005e20000000800 */
[----:B------:R-:W-:Y:S02]  /*19750*/  FMNMX.FTZ R90, R85, R90, !PT ;  /* 0x0000005a555a7209 */ /* 0x000fe40007810000 */
[C---:B------:R-:W-:Y:S02]  /*19760*/  ISETP.GT.AND P2, PT, R96.reuse, 0x58, PT ;  /* 0x000000586000780c */ /* 0x040fe40003f44270 */
[----:B------:R-:W-:Y:S02]  /*19770*/  FSEL R67, R67, -INF , P3 ;  /* 0xff80000043437808 */ /* 0x000fe40001800000 */
[----:B------:R-:W-:Y:S01]  /*19780*/  FMNMX.FTZ R90, R111, R90, !PT ;  /* 0x0000005a6f5a7209 */ /* 0x000fe20007810000 */
[----:B------:R-:W-:Y:S01]  /*19790*/  MUFU.EX2 R74, R74 ;  /* 0x0000004a004a7308 */ /* 0x000fe20000000800 */
[----:B------:R-:W-:Y:S01]  /*197a0*/  ISETP.GT.AND P3, PT, R96, 0x59, PT ;  /* 0x000000596000780c */ /* 0x000fe20003f64270 */
[----:B--2---:R-:W-:Y:S01]  /*197b0*/  FFMA.FTZ R62, R2, R76, -R15 ;  /* 0x0000004c023e7223 */ /* 0x004fe2000001080f */
[----:B------:R-:W-:-:S02]  /*197c0*/  FSEL R77, R70, -INF , P2 ;  /* 0xff800000464d7808 */ /* 0x000fc40001000000 */
[----:B------:R-:W-:Y:S02]  /*197d0*/  FMNMX.FTZ R90, R67, R90, !PT ;  /* 0x0000005a435a7209 */ /* 0x000fe40007810000 */
[----:B------:R-:W-:Y:S01]  /*197e0*/  FSEL R71, R71, -INF , P3 ;  /* 0xff80000047477808 */ /* 0x000fe20001800000 */
[----:B------:R-:W-:Y:S01]  /*197f0*/  MUFU.EX2 R49, R49 ;  /* 0x0000003100317308 */ /* 0x000fe20000000800 */
[C---:B------:R-:W-:Y:S02]  /*19800*/  ISETP.GT.AND P2, PT, R96.reuse, 0x60, PT ;  /* 0x000000606000780c */ /* 0x040fe40003f44270 */
[----:B------:R-:W-:Y:S02]  /*19810*/  FMNMX.FTZ R90, R77, R90, !PT ;  /* 0x0000005a4d5a7209 */ /* 0x000fe40007810000 */
[----:B------:R-:W-:Y:S02]  /*19820*/  ISETP.GT.AND P3, PT, R96, 0x61, PT ;  /* 0x000000616000780c */ /* 0x000fe40003f64270 */
[----:B------:R-:W-:Y:S01]  /*19830*/  FSEL R113, R42, -INF , P2 ;  /* 0xff8000002a717808 */ /* 0x000fe20001000000 */
[----:B------:R-:W-:-:S01]  /*19840*/  FFMA.FTZ R42, R2, R73, -R15 ;  /* 0x00000049022a7223 */ /* 0x000fc2000001080f */
[----:B------:R-:W-:Y:S01]  /*19850*/  FMNMX.FTZ R90, R71, R90, !PT ;  /* 0x0000005a475a7209 */ /* 0x000fe20007810000 */
[----:B------:R-:W-:Y:S01]  /*19860*/  MUFU.EX2 R78, R78 ;  /* 0x0000004e004e7308 */ /* 0x000fe20000000800 */
[----:B------:R-:W-:-:S02]  /*19870*/  ISETP.GT.AND P2, PT, R96, 0x68, PT ;  /* 0x000000686000780c */ /* 0x000fc40003f44270 */
[----:B------:R-:W-:Y:S02]  /*19880*/  FSEL R43, R43, -INF , P3 ;  /* 0xff8000002b2b7808 */ /* 0x000fe40001800000 */
[----:B------:R-:W-:Y:S02]  /*19890*/  FMNMX.FTZ R90, R113, R90, !PT ;  /* 0x0000005a715a7209 */ /* 0x000fe40007810000 */
[----:B------:R-:W-:Y:S01]  /*198a0*/  ISETP.GT.AND P3, PT, R96, 0x69, PT ;  /* 0x000000696000780c */ /* 0x000fe20003f64270 */
[----:B------:R-:W-:Y:S01]  /*198b0*/  MUFU.EX2 R58, R58 ;  /* 0x0000003a003a7308 */ /* 0x000fe20000000800 */
[----:B------:R-:W-:Y:S01]  /*198c0*/  FSEL R73, R46, -INF , P2 ;  /* 0xff8000002e497808 */ /* 0x000fe20001000000 */
[----:B------:R-:W-:Y:S01]  /*198d0*/  FFMA.FTZ R46, R2, R61, -R15 ;  /* 0x0000003d022e7223 */ /* 0x000fe2000001080f */
[----:B------:R-:W-:Y:S02]  /*198e0*/  FMNMX.FTZ R90, R43, R90, !PT ;  /* 0x0000005a2b5a7209 */ /* 0x000fe40007810000 */
[----:B------:R-:W-:-:S02]  /*198f0*/  ISETP.GT.AND P2, PT, R96, 0x70, PT ;  /* 0x000000706000780c */ /* 0x000fc40003f44270 */
[----:B------:R-:W-:Y:S01]  /*19900*/  FSEL R47, R47, -INF , P3 ;  /* 0xff8000002f2f7808 */ /* 0x000fe20001800000 */
[----:B------:R-:W-:Y:S01]  /*19910*/  MUFU.EX2 R59, R59 ;  /* 0x0000003b003b7308 */ /* 0x000fe20000000800 */
        /* <DEDUP_REMOVED lines=16> */
[----:B------:R-:W2:Y:S01]  /*19a20*/  MUFU.EX2 R115, R115 ;  /* 0x0000007300737308 */ /* 0x000ea20000000800 */
[----:B------:R-:W-:Y:S02]  /*19a30*/  FMNMX.FTZ R90, R121, R90, !PT ;  /* 0x0000005a795a7209 */ /* 0x000fe40007810000 */
[----:B------:R-:W-:Y:S02]  /*19a40*/  ISETP.GT.AND P3, PT, R96, 0x81, PT ;  /* 0x000000816000780c */ /* 0x000fe40003f64270 */
[----:B------:R-:W-:Y:S01]  /*19a50*/  FSEL R65, R26, -INF , P2 ;  /* 0xff8000001a417808 */ /* 0x000fe20001000000 */
[----:B------:R-:W-:Y:S01]  /*19a60*/  FFMA.FTZ R26, R2, R68, -R15 ;  /* 0x00000044021a7223 */ /* 0x000fe2000001080f */
        /* <DEDUP_REMOVED lines=18> */
[----:B------:R3:W-:Y:S01]  /*19b90*/  MUFU.EX2 R31, R50 ;  /* 0x00000032001f7308 */ /* 0x0007e20000000800 */
[----:B------:R-:W-:-:S02]  /*19ba0*/  ISETP.GT.AND P2, PT, R96, 0x98, PT ;  /* 0x000000986000780c */ /* 0x000fc40003f44270 */
[----:B------:R-:W-:Y:S01]  /*19bb0*/  FSEL R57, R35, -INF , P3 ;  /* 0xff80000023397808 */ /* 0x000fe20001800000 */
[----:B------:R-:W-:-:S01]  /*19bc0*/  FFMA.FTZ R35, R2, R41, -R15 ;  /* 0x0000002902237223 */ /* 0x000fc2000001080f */
[----:B------:R-:W-:Y:S02]  /*19bd0*/  FMNMX.FTZ R90, R125, R90, !PT ;  /* 0x0000005a7d5a7209 */ /* 0x000fe40007810000 */
[----:B------:R-:W-:Y:S01]  /*19be0*/  ISETP.GT.AND P3, PT, R96, 0x99, PT ;  /* 0x000000996000780c */ /* 0x000fe20003f64270 */
[----:B------:R-:W-:Y:S01]  /*19bf0*/  MUFU.EX2 R30, R30 ;  /* 0x0000001e001e7308 */ /* 0x000fe20000000800 */
[----:B------:R-:W-:Y:S01]  /*19c00*/  FSEL R127, R38, -INF , P2 ;  /* 0xff800000267f7808 */ /* 0x000fe20001000000 */
[C-C-:B------:R-:W-:Y:S01]  /*19c10*/  FFMA.FTZ R38, R2.reuse, R44, -R15.reuse ;  /* 0x0000002c02267223 */ /* 0x140fe2000001080f */
[----:B------:R-:W-:Y:S01]  /*19c20*/  FMNMX.FTZ R90, R57, R90, !PT ;  /* 0x0000005a395a7209 */ /* 0x000fe20007810000 */
[C-C-:B------:R-:W-:Y:S01]  /*19c30*/  FFMA.FTZ R44, R2.reuse, R56, -R15.reuse ;  /* 0x00000038022c7223 */ /* 0x140fe2000001080f */
[----:B------:R-:W-:Y:S01]  /*19c40*/  FSEL R41, R39, -INF , P3 ;  /* 0xff80000027297808 */ /* 0x000fe20001800000 */
[----:B------:R-:W-:Y:S01]  /*19c50*/  FFMA.FTZ R39, R2, R60, -R15 ;  /* 0x0000003c02277223 */ /* 0x000fe2000001080f */
[----:B------:R-:W-:Y:S01]  /*19c60*/  FMNMX.FTZ R90, R127, R90, !PT ;  /* 0x0000005a7f5a7209 */ /* 0x000fe20007810000 */
[----:B------:R-:W-:Y:S01]  /*19c70*/  MUFU.EX2 R35, R35 ;  /* 0x0000002300237308 */ /* 0x000fe20000000800 */
[----:B0-----:R-:W-:Y:S01]  /*19c80*/  F2FP.SATFINITE.E4M3.F32.PACK_AB_MERGE_C R216, R9, R6, RZ ;  /* 0x0000000609d8723e */ /* 0x001fe200048070ff */
[----:B------:R-:W-:Y:S01]  /*19c90*/  IMAD.MOV.U32 R96, RZ, RZ, R119 ;  /* 0x000000ffff607224 */ /* 0x000fe200078e0077 */
[----:B------:R-:W-:-:S02]  /*19ca0*/  FMNMX.FTZ R90, R41, R90, !PT ;  /* 0x0000005a295a7209 */ /* 0x000fc40007810000 */
[----:B-1----:R-:W-:Y:S02]  /*19cb0*/  F2FP.SATFINITE.E4M3.F32.PACK_AB_MERGE_C R218, R13, R10, RZ ;  /* 0x0000000a0dda723e */ /* 0x002fe400048070ff */
[----:B--2---:R-:W-:Y:S01]  /*19cc0*/  F2FP.SATFINITE.E4M3.F32.PACK_AB_MERGE_C R208, R115, R42, RZ ;  /* 0x0000002a73d0723e */ /* 0x004fe200048070ff */
[----:B------:R-:W3:Y:S01]  /*19cd0*/  SHFL.BFLY PT, R131, R90, 0x2, 0x1f ;  /* 0x0c401f005a837f89 */ /* 0x000ee200000e0000 */
[----:B------:R-:W-:Y:S01]  /*19ce0*/  MUFU.EX2 R21, R21 ;  /* 0x0000001500157308 */ /* 0x000fe20000000800 */
[----:B------:R-:W-:Y:S02]  /*19cf0*/  F2FP.SATFINITE.E4M3.F32.PACK_AB_MERGE_C R216, R5, R4, R216 ;  /* 0x0000000405d8723e */ /* 0x000fe400048070d8 */
[----:B------:R-:W-:Y:S02]  /*19d00*/  F2FP.SATFINITE.E4M3.F32.PACK_AB_MERGE_C R212, R74, R37, RZ ;  /* 0x000000254ad4723e */ /* 0x000fe400048070ff */
[----:B------:R-:W-:Y:S02]  /*19d10*/  F2FP.SATFINITE.E4M3.F32.PACK_AB_MERGE_C R218, R8, R7, R218 ;  /* 0x0000000708da723e */ /* 0x000fe400048070da */
[----:B------:R-:W-:Y:S01]  /*19d20*/  F2FP.SATFINITE.E4M3.F32.PACK_AB_MERGE_C R212, R25, R14, R212 ;  /* 0x0000000e19d4723e */ /* 0x000fe200048070d4 */
[----:B------:R-:W-:Y:S01]  /*19d30*/  MUFU.EX2 R38, R38 ;  /* 0x0000002600267308 */ /* 0x000fe20000000800 */
[----:B------:R-:W-:-:S02]  /*19d40*/  F2FP.SATFINITE.E4M3.F32.PACK_AB_MERGE_C R214, R63, R58, RZ ;  /* 0x0000003a3fd6723e */ /* 0x000fc400048070ff */
[----:B------:R-:W-:Y:S02]  /*19d50*/  F2FP.SATFINITE.E4M3.F32.PACK_AB_MERGE_C R208, R62, R59, R208 ;  /* 0x0000003b3ed0723e */ /* 0x000fe400048070d0 */
[----:B------:R-:W-:Y:S02]  /*19d60*/  F2FP.SATFINITE.E4M3.F32.PACK_AB_MERGE_C R214, R78, R49, R214 ;  /* 0x000000314ed6723e */ /* 0x000fe400048070d6 */
[----:B------:R-:W-:Y:S01]  /*19d70*/  MOV R98, R119 ;  /* 0x0000007700627202 */ /* 0x000fe20000000f00 */
[----:B------:R-:W-:Y:S01]  /*19d80*/  MUFU.EX2 R34, R34 ;  /* 0x0000002200227308 */ /* 0x000fe20000000800 */
[----:B---3--:R-:W-:Y:S01]  /*19d90*/  FMNMX.FTZ R50, R90, R131, !PT ;  /* 0x000000835a327209 */ /* 0x008fe20007810000 */
[C-C-:B------:R-:W-:Y:S01]  /*19da0*/  FFMA.FTZ R131, R2.reuse, R12, -R15.reuse ;  /* 0x0000000c02837223 */ /* 0x140fe2000001080f */
[----:B------:R-:W-:-:S05]  /*19db0*/  FFMA.FTZ R15, R2, R20, -R15 ;  /* 0x00000014020f7223 */ /* 0x000fca000001080f */
[----:B------:R-:W-:Y:S01]  /*19dc0*/  MUFU.EX2 R39, R39 ;  /* 0x0000002700277308 */ /* 0x000fe20000000800 */
[----:B------:R-:W-:Y:S01]  /*19dd0*/  IMAD.MOV.U32 R90, RZ, RZ, R119 ;  /* 0x000000ffff5a7224 */ /* 0x000fe200078e0077 */
[----:B------:R-:W0:Y:S06]  /*19de0*/  SHFL.BFLY PT, R135, R50, 0x1, 0x1f ;  /* 0x0c201f0032877f89 */ /* 0x000e2c00000e0000 */
[----:B------:R-:W-:Y:S08]  /*19df0*/  MUFU.EX2 R44, R44 ;  /* 0x0000002c002c7308 */ /* 0x000ff00000000800 */
[----:B------:R-:W-:Y:S08]  /*19e00*/  MUFU.EX2 R129, R129 ;  /* 0x0000008100817308 */ /* 0x000ff00000000800 */
[----:B------:R-:W-:Y:S01]  /*19e10*/  MUFU.EX2 R40, R40 ;  /* 0x0000002800287308 */ /* 0x000fe20000000800 */
[----:B0-----:R-:W-:-:S04]  /*19e20*/  FMNMX.FTZ R12, R50, R135, !PT ;  /* 0x00000087320c7209 */ /* 0x001fc80007810000 */
[----:B------:R-:W-:Y:S01]  /*19e30*/  FSETP.NEU.FTZ.AND P2, PT, R12, -INF , PT ;  /* 0xff8000000c00780b */ /* 0x000fe20003f5d000 */
[----:B------:R-:W-:-:S02]  /*19e40*/  FFMA.FTZ R64, R2, R12, -8 ;  /* 0xc100000002407423 */ /* 0x000fc4000001000c */
[----:B------:R-:W-:Y:S03]  /*19e50*/  MUFU.EX2 R135, R32 ;  /* 0x0000002000877308 */ /* 0x000fe60000000800 */
[----:B------:R-:W-:-:S05]  /*19e60*/  FSEL R64, R64, RZ, P2 ;  /* 0x000000ff40407208 */ /* 0x000fca0001000000 */
        /* <DEDUP_REMOVED lines=8> */
[----:B------:R0:W-:Y:S01]  /*19ef0*/  MUFU.EX2 R66, R20 ;  /* 0x0000001400427308 */ /* 0x0001e20000000800 */
        /* <DEDUP_REMOVED lines=8> */
[----:B0-----:R-:W-:-:S02]  /*19f80*/  IMAD.IADD R20, R234, 0x1, -R227 ;  /* 0x00000001ea147824 */ /* 0x001fc400078e0ae3 */
[C-C-:B------:R-:W-:Y:S01]  /*19f90*/  FFMA.FTZ R52, R2.reuse, R97, -R64.reuse ;  /* 0x0000006102347223 */ /* 0x140fe20000010840 */
[----:B------:R-:W-:-:S01]  /*19fa0*/  FFMA.FTZ R101, R2, R101, -R64 ;  /* 0x0000006502657223 */ /* 0x000fc20000010840 */
[C---:B------:R-:W-:Y:S01]  /*19fb0*/  FFMA.FTZ R87, R2.reuse, R87, -R64 ;  /* 0x0000005702577223 */ /* 0x040fe20000010840 */
[----:B------:R-:W-:Y:S02]  /*19fc0*/  IMAD R20, R225, 0x80, R20 ;  /* 0x00000080e1147824 */ /* 0x000fe400078e0214 */
[C-C-:B------:R-:W-:Y:S01]  /*19fd0*/  FFMA.FTZ R75, R2.reuse, R107, -R64.reuse ;  /* 0x0000006b024b7223 */ /* 0x140fe20000010840 */
[----:B------:R-:W-:-:S01]  /*19fe0*/  FFMA.FTZ R109, R2, R109, -R64 ;  /* 0x0000006d026d7223 */ /* 0x000fc20000010840 */
[----:B------:R-:W0:Y:S01]  /*19ff0*/  MUFU.EX2 R32, R91 ;  /* 0x0000005b00207308 */ /* 0x000e220000000800 */
[----:B------:R-:W-:-:S04]  /*1a000*/  IMAD.HI R20, R20, 0x66666667, RZ ;  /* 0x6666666714147827 */ /* 0x000fc800078e02ff */
[C-C-:B------:R-:W-:Y:S01]  /*1a010*/  FFMA.FTZ R85, R2.reuse, R85, -R64.reuse ;  /* 0x0000005502557223 */ /* 0x140fe20000010840 */
[----:B------:R-:W-:-:S01]  /*1a020*/  FFMA.FTZ R56, R2, R111, -R64 ;  /* 0x0000006f02387223 */ /* 0x000fc20000010840 */
[C-C-:B------:R-:W-:Y:S01]  /*1a030*/  FFMA.FTZ R67, R2.reuse, R67, -R64.reuse ;  /* 0x0000004302437223 */ /* 0x140fe20000010840 */
[----:B------:R-:W-:-:S01]  /*1a040*/  FFMA.FTZ R77, R2, R77, -R64 ;  /* 0x0000004d024d7223 */ /* 0x000fc20000010840 */
[----:B------:R-:W-:Y:S01]  /*1a050*/  SHF.R.U32.HI R81, RZ, 0x1f, R20 ;  /* 0x0000001fff517819 */ /* 0x000fe20000011614 */
[----:B------:R-:W-:-:S01]  /*1a060*/  FFMA.FTZ R113, R2, R113, -R64 ;  /* 0x0000007102717223 */ /* 0x000fc20000010840 */
[----:B------:R-:W1:Y:S01]  /*1a070*/  MUFU.EX2 R95, R95 ;  /* 0x0000005f005f7308 */ /* 0x000e620000000800 */
[----:B------:R-:W-:-:S01]  /*1a080*/  FFMA.FTZ R73, R2, R73, -R64 ;  /* 0x0000004902497223 */ /* 0x000fc20000010840 */
[----:B------:R-:W-:Y:S01]  /*1a090*/  LEA.HI.SX32 R20, R20, R81, 0x1a ;  /* 0x0000005114147211 */ /* 0x000fe200078fd2ff */
[----:B------:R-:W-:-:S01]  /*1a0a0*/  FFMA.FTZ R47, R2, R47, -R64 ;  /* 0x0000002f022f7223 */ /* 0x000fc20000010840 */
[C-C-:B------:R-:W-:Y:S01]  /*1a0b0*/  FFMA.FTZ R117, R2.reuse, R117, -R64.reuse ;  /* 0x0000007502757223 */ /* 0x140fe20000010840 */
[----:B------:R-:W-:-:S01]  /*1a0c0*/  FFMA.FTZ R61, R2, R61, -R64 ;  /* 0x0000003d023d7223 */ /* 0x000fc20000010840 */
[C-C-:B------:R-:W-:Y:S01]  /*1a0d0*/  FFMA.FTZ R121, R2.reuse, R121, -R64.reuse ;  /* 0x0000007902797223 */ /* 0x140fe20000010840 */
[----:B------:R-:W-:-:S01]  /*1a0e0*/  FFMA.FTZ R55, R2, R55, -R64 ;  /* 0x0000003702377223 */ /* 0x000fc20000010840 */
[----:B------:R-:W-:Y:S01]  /*1a0f0*/  MUFU.EX2 R33, R33 ;  /* 0x0000002100217308 */ /* 0x000fe20000000800 */
[----:B0-----:R-:W-:-:S01]  /*1a100*/  FADD.FTZ R81, R29, R32 ;  /* 0x000000201d517221 */ /* 0x001fc20000010000 */
[C-C-:B------:R-:W-:Y:S01]  /*1a110*/  FFMA.FTZ R65, R2.reuse, R65, -R64.reuse ;  /* 0x0000004102417223 */ /* 0x140fe20000010840 */
[----:B------:R-:W-:-:S01]  /*1a120*/  FFMA.FTZ R27, R2, R27, -R64 ;  /* 0x0000001b021b7223 */ /* 0x000fc20000010840 */
[----:B------:R-:W-:Y:S01]  /*1a130*/  FFMA.FTZ R123, R2, R123, -R64 ;  /* 0x0000007b027b7223 */ /* 0x000fe20000010840 */
[----:B------:R-:W-:-:S01]  /*1a140*/  FADD.FTZ R82, R66, R81 ;  /* 0x0000005142527221 */ /* 0x000fc20000010000 */
[C-C-:B------:R-:W-:Y:S01]  /*1a150*/  FFMA.FTZ R69, R2.reuse, R69, -R64.reuse ;  /* 0x0000004502457223 */ /* 0x140fe20000010840 */
[----:B------:R-:W-:-:S01]  /*1a160*/  FFMA.FTZ R125, R2, R125, -R64 ;  /* 0x0000007d027d7223 */ /* 0x000fc20000010840 */
[----:B------:R0:W-:Y:S01]  /*1a170*/  MUFU.EX2 R70, R79 ;  /* 0x0000004f00467308 */ /* 0x0001e20000000800 */
[----:B-1----:R-:W-:-:S01]  /*1a180*/  FADD.FTZ R82, R95, R82 ;  /* 0x000000525f527221 */ /* 0x002fc20000010000 */
[C-C-:B------:R-:W-:Y:S01]  /*1a190*/  FFMA.FTZ R57, R2.reuse, R57, -R64.reuse ;  /* 0x0000003902397223 */ /* 0x140fe20000010840 */
[----:B------:R-:W-:-:S01]  /*1a1a0*/  FFMA.FTZ R127, R2, R127, -R64 ;  /* 0x0000007f027f7223 */ /* 0x000fc20000010840 */
[----:B------:R-:W-:Y:S01]  /*1a1b0*/  FFMA.FTZ R41, R2, R41, -R64 ;  /* 0x0000002902297223 */ /* 0x000fe20000010840 */
[----:B------:R-:W-:Y:S01]  /*1a1c0*/  VIMNMX R20, RZ, R20, !PT ;  /* 0x00000014ff147248 */ /* 0x000fe20007fe0100 */
[----:B------:R-:W-:Y:S01]  /*1a1d0*/  IMAD.MOV.U32 R111, RZ, RZ, R119 ;  /* 0x000000ffff6f7224 */ /* 0x000fe200078e0077 */
[----:B------:R-:W-:Y:S01]  /*1a1e0*/  F2FP.SATFINITE.E4M3.F32.PACK_AB_MERGE_C R217, R95, R66, RZ ;  /* 0x000000425fd9723e */ /* 0x000fe200048070ff */
[----:B------:R-:W-:Y:S01]  /*1a1f0*/  MUFU.EX2 R36, R36 ;  /* 0x0000002400247308 */ /* 0x000fe20000000800 */
[----:B0-----:R-:W-:-:S01]  /*1a200*/  FADD.FTZ R79, R4, R5 ;  /* 0x00000005044f7221 */ /* 0x001fc20000010000 */
[----:B------:R-:W-:Y:S01]  /*1a210*/  IMAD.MOV.U32 R107, RZ, RZ, R119 ;  /* 0x000000ffff6b7224 */ /* 0x000fe200078e0077 */
[----:B------:R-:W-:Y:S01]  /*1a220*/  F2FP.SATFINITE.E4M3.F32.PACK_AB_MERGE_C R217, R32, R29, R217 ;  /* 0x0000001d20d9723e */ /* 0x000fe200048070d9 */
[----:B------:R-:W-:-:S02]  /*1a230*/  IMAD.MOV.U32 R99, RZ, RZ, R119 ;  /* 0x000000ffff637224 */ /* 0x000fc400078e0077 */
[----:B------:R-:W-:-:S01]  /*1a240*/  FADD.FTZ R60, R6, R79 ;  /* 0x0000004f063c7221 */ /* 0x000fc20000010000 */
[----:B------:R-:W-:Y:S01]  /*1a250*/  IMAD.MOV.U32 R97, RZ, RZ, R119 ;  /* 0x000000ffff617224 */ /* 0x000fe200078e0077 */
[----:B------:R-:W-:Y:S01]  /*1a260*/  MOV R91, R119 ;  /* 0x00000077005b7202 */ /* 0x000fe20000000f00 */
[----:B------:R0:W-:Y:S01]  /*1a270*/  MUFU.EX2 R68, R53 ;  /* 0x0000003500447308 */ /* 0x0001e20000000800 */
[----:B------:R-:W-:-:S01]  /*1a280*/  FADD.FTZ R84, R9, R60 ;  /* 0x0000003c09547221 */ /* 0x000fc20000010000 */
[----:B------:R-:W-:Y:S01]  /*1a290*/  @!P0 PRMT R60, RZ, 0x654, R3 ;  /* 0x00000654ff3c8816 */ /* 0x000fe20000000003 */
[--C-:B------:R-:W-:Y:S02]  /*1a2a0*/  IMAD.MOV.U32 R95, RZ, RZ, R119.reuse ;  /* 0x000000ffff5f7224 */ /* 0x100fe400078e0077 */
[----:B------:R-:W-:Y:S01]  /*1a2b0*/  FADD.FTZ R79, R7, R84 ;  /* 0x00000054074f7221 */ /* 0x000fe20000010000 */
[----:B------:R1:W-:Y:S01]  /*1a2c0*/  @!P0 SYNCS.ARRIVE.TRANS64.RED.A1T0 RZ, [R60+URZ], RZ ;  /* 0x000000ff3cff89a7 */ /* 0x0003e2000810043f */
[----:B------:R-:W-:Y:S01]  /*1a2d0*/  IMAD.MOV.U32 R89, RZ, RZ, R119 ;  /* 0x000000ffff597224 */ /* 0x000fe200078e0077 */
[----:B------:R-:W2:Y:S01]  /*1a2e0*/  MUFU.EX2 R103, R103 ;  /* 0x0000006700677308 */ /* 0x000ea20000000800 */
[----:B------:R-:W-:-:S01]  /*1a2f0*/  FADD.FTZ R79, R8, R79 ;  /* 0x0000004f084f7221 */ /* 0x000fc20000010000 */
[----:B0-----:R-:W-:Y:S01]  /*1a300*/  FFMA.FTZ R53, R2, R83, -R64 ;  /* 0x0000005302357223 */ /* 0x001fe20000010840 */
[----:B------:R-:W-:-:S02]  /*1a310*/  IMAD.MOV.U32 R83, RZ, RZ, R119 ;  /* 0x000000ffff537224 */ /* 0x000fc400078e0077 */
[----:B------:R-:W-:Y:S02]  /*1a320*/  IMAD.MOV.U32 R81, RZ, RZ, R119 ;  /* 0x000000ffff517224 */ /* 0x000fe400078e0077 */
[----:B-1----:R-:W-:-:S01]  /*1a330*/  FFMA.FTZ R60, R2, R43, -R64 ;  /* 0x0000002b023c7223 */ /* 0x002fc20000010840 */
[--C-:B------:R-:W-:Y:S01]  /*1a340*/  IMAD.MOV.U32 R66, RZ, RZ, R119.reuse ;  /* 0x000000ffff427224 */ /* 0x100fe200078e0077 */
[----:B------:R-:W0:Y:S01]  /*1a350*/  MUFU.EX2 R45, R45 ;  /* 0x0000002d002d7308 */ /* 0x000e220000000800 */
[--C-:B------:R-:W-:Y:S02]  /*1a360*/  IMAD.MOV.U32 R32, RZ, RZ, R119.reuse ;  /* 0x000000ffff207224 */ /* 0x100fe400078e0077 */
[----:B------:R-:W-:-:S05]  /*1a370*/  IMAD.MOV.U32 R29, RZ, RZ, R119 ;  /* 0x000000ffff1d7224 */ /* 0x000fca00078e0077 */
[----:B------:R1:W-:Y:S01]  /*1a380*/  MUFU.EX2 R80, R71 ;  /* 0x0000004700507308 */ /* 0x0003e20000000800 */
[----:B--2---:R-:W-:-:S04]  /*1a390*/  F2FP.SATFINITE.E4M3.F32.PACK_AB_MERGE_C R219, R103, R68, RZ ;  /* 0x0000004467db723e */ /* 0x004fc800048070ff */
[----:B------:R-:W-:-:S03]  /*1a3a0*/  F2FP.SATFINITE.E4M3.F32.PACK_AB_MERGE_C R219, R36, R33, R219 ;  /* 0x0000002124db723e */ /* 0x000fc600048070db */
[----:B------:R-:W2:Y:S01]  /*1a3b0*/  MUFU.EX2 R50, R50 ;  /* 0x0000003200327308 */ /* 0x000ea20000000800 */
[----:B-1----:R-:W-:-:S01]  /*1a3c0*/  FADD.FTZ R71, R33, R82 ;  /* 0x0000005221477221 */ /* 0x002fc20000010000 */
[----:B------:R-:W-:Y:S01]  /*1a3d0*/  FADD.FTZ R82, R10, R79 ;  /* 0x0000004f0a527221 */ /* 0x000fe20000010000 */
[----:B------:R-:W-:Y:S02]  /*1a3e0*/  IMAD.MOV.U32 R79, RZ, RZ, R119 ;  /* 0x000000ffff4f7224 */ /* 0x000fe400078e0077 */
[----:B------:R-:W-:Y:S01]  /*1a3f0*/  FADD.FTZ R71, R36, R71 ;  /* 0x0000004724477221 */ /* 0x000fe20000010000 */
[----:B------:R-:W-:-:S01]  /*1a400*/  FADD.FTZ R43, R13, R82 ;  /* 0x000000520d2b7221 */ /* 0x000fc20000010000 */
[----:B------:R-:W-:Y:S01]  /*1a410*/  IMAD.MOV.U32 R36, RZ, RZ, R119 ;  /* 0x000000ffff247224 */ /* 0x000fe200078e0077 */
[----:B------:R-:W1:Y:S01]  /*1a420*/  MUFU.EX2 R93, R93 ;  /* 0x0000005d005d7308 */ /* 0x000e620000000800 */
[----:B------:R-:W-:-:S01]  /*1a430*/  FADD.FTZ R84, R68, R71 ;  /* 0x0000004744547221 */ /* 0x000fc20000010000 */
[----:B------:R-:W-:Y:S01]  /*1a440*/  FADD.FTZ R82, R14, R43 ;  /* 0x0000002b0e527221 */ /* 0x000fe20000010000 */
[----:B------:R-:W-:-:S02]  /*1a450*/  IMAD.MOV.U32 R68, RZ, RZ, R119 ;  /* 0x000000ffff447224 */ /* 0x000fc400078e0077 */
[----:B------:R-:W-:Y:S01]  /*1a460*/  FADD.FTZ R84, R103, R84 ;  /* 0x0000005467547221 */ /* 0x000fe20000010000 */
[----:B------:R-:W-:Y:S02]  /*1a470*/  IMAD.MOV.U32 R103, RZ, RZ, R119 ;  /* 0x000000ffff677224 */ /* 0x000fe400078e0077 */
[----:B------:R-:W3:Y:S01]  /*1a480*/  MUFU.EX2 R52, R52 ;  /* 0x0000003400347308 */ /* 0x000ee20000000800 */
[----:B0-----:R-:W-:-:S01]  /*1a490*/  FADD.FTZ R43, R45, R84 ;  /* 0x000000542d2b7221 */ /* 0x001fc20000010000 */
[----:B------:R-:W-:Y:S01]  /*1a4a0*/  FADD.FTZ R84, R25, R82 ;  /* 0x0000005219547221 */ /* 0x000fe20000010000 */
[----:B------:R-:W-:Y:S02]  /*1a4b0*/  IMAD.MOV.U32 R33, RZ, RZ, R119 ;  /* 0x000000ffff217224 */ /* 0x000fe400078e0077 */
[----:B--2---:R-:W-:Y:S01]  /*1a4c0*/  FADD.FTZ R86, R50, R43 ;  /* 0x0000002b32567221 */ /* 0x004fe20000010000 */
[----:B------:R-:W-:-:S01]  /*1a4d0*/  FADD.FTZ R43, R37, R84 ;  /* 0x00000054252b7221 */ /* 0x000fc20000010000 */
[----:B------:R-:W-:Y:S01]  /*1a4e0*/  IMAD.MOV.U32 R37, RZ, RZ, R119 ;  /* 0x000000ffff257224 */ /* 0x000fe200078e0077 */
[----:B------:R-:W0:Y:S01]  /*1a4f0*/  MUFU.EX2 R53, R53 ;  /* 0x0000003500357308 */ /* 0x000e220000000800 */
[----:B-1----:R-:W-:-:S01]  /*1a500*/  FADD.FTZ R71, R93, R86 ;  /* 0x000000565d477221 */ /* 0x002fc20000010000 */
[----:B------:R-:W-:Y:S01]  /*1a510*/  FADD.FTZ R84, R74, R43 ;  /* 0x0000002b4a547221 */ /* 0x000fe20000010000 */
[----:B------:R-:W-:Y:S01]  /*1a520*/  F2FP.SATFINITE.E4M3.F32.PACK_AB_MERGE_C R213, R70, R93, RZ ;  /* 0x0000005d46d5723e */ /* 0x000fe200048070ff */
[----:B------:R-:W-:-:S02]  /*1a530*/  IMAD.MOV.U32 R93, RZ, RZ, R119 ;  /* 0x000000ffff5d7224 */ /* 0x000fc400078e0077 */
[----:B------:R-:W-:-:S01]  /*1a540*/  FADD.FTZ R71, R70, R71 ;  /* 0x0000004746477221 */ /* 0x000fc20000010000 */
[----:B------:R-:W-:Y:S01]  /*1a550*/  FADD.FTZ R43, R49, R84 ;  /* 0x00000054312b7221 */ /* 0x000fe20000010000 */
[----:B------:R-:W-:Y:S01]  /*1a560*/  F2FP.SATFINITE.E4M3.F32.PACK_AB_MERGE_C R213, R50, R45, R213 ;  /* 0x0000002d32d5723e */ /* 0x000fe200048070d5 */
[----:B------:R-:W1:Y:S01]  /*1a570*/  MUFU.EX2 R101, R101 ;  /* 0x0000006500657308 */ /* 0x000e620000000800 */
[----:B---3--:R-:W-:-:S01]  /*1a580*/  FADD.FTZ R84, R52, R71 ;  /* 0x0000004734547221 */ /* 0x008fc20000010000 */
[----:B------:R-:W-:Y:S01]  /*1a590*/  FADD.FTZ R43, R78, R43 ;  /* 0x0000002b4e2b7221 */ /* 0x000fe20000010000 */
[--C-:B------:R-:W-:Y:S01]  /*1a5a0*/  IMAD.MOV.U32 R78, RZ, RZ, R119.reuse ;  /* 0x000000ffff4e7224 */ /* 0x100fe200078e0077 */
[----:B------:R-:W-:Y:S01]  /*1a5b0*/  MOV R70, R119 ;  /* 0x0000007700467202 */ /* 0x000fe20000000f00 */
[----:B------:R-:W-:Y:S02]  /*1a5c0*/  IMAD.MOV.U32 R74, RZ, RZ, R119 ;  /* 0x000000ffff4a7224 */ /* 0x000fe400078e0077 */
[----:B------:R-:W-:Y:S01]  /*1a5d0*/  FADD.FTZ R88, R58, R43 ;  /* 0x0000002b3a587221 */ /* 0x000fe20000010000 */
[----:B------:R-:W-:Y:S01]  /*1a5e0*/  IMAD.MOV.U32 R71, RZ, RZ, R119 ;  /* 0x000000ffff477224 */ /* 0x000fe200078e0077 */
[----:B------:R2:W3:Y:S01]  /*1a5f0*/  MUFU.EX2 R72, R87 ;  /* 0x0000005700487308 */ /* 0x0004e20000000800 */
[----:B0-----:R-:W-:-:S01]  /*1a600*/  FADD.FTZ R86, R53, R84 ;  /* 0x0000005435567221 */ /* 0x001fc20000010000 */
[----:B------:R-:W-:Y:S01]  /*1a610*/  FADD.FTZ R88, R63, R88 ;  /* 0x000000583f587221 */ /* 0x000fe20000010000 */
[-C--:B------:R-:W-:Y:S01]  /*1a620*/  MOV R63, R119.reuse ;  /* 0x00000077003f7202 */ /* 0x080fe20000000f00 */
[--C-:B------:R-:W-:Y:S01]  /*1a630*/  IMAD.MOV.U32 R58, RZ, RZ, R119.reuse ;  /* 0x000000ffff3a7224 */ /* 0x100fe200078e0077 */
[----:B------:R-:W-:Y:S01]  /*1a640*/  MOV R49, R119 ;  /* 0x0000007700317202 */ /* 0x000fe20000000f00 */
[----:B------:R-:W-:Y:S01]  /*1a650*/  FADD.FTZ R9, R59, R88 ;  /* 0x000000583b097221 */ /* 0x000fe20000010000 */
[----:B------:R-:W-:Y:S01]  /*1a660*/  IMAD.MOV.U32 R88, RZ, RZ, R119 ;  /* 0x000000ffff587224 */ /* 0x000fe200078e0077 */
[----:B------:R-:W0:Y:S01]  /*1a670*/  MUFU.EX2 R54, R54 ;  /* 0x0000003600367308 */ /* 0x000e220000000800 */
[----:B-1----:R-:W-:-:S01]  /*1a680*/  FADD.FTZ R43, R101, R86 ;  /* 0x00000056652b7221 */ /* 0x002fc20000010000 */
[----:B------:R-:W-:Y:S01]  /*1a690*/  FADD.FTZ R9, R62, R9 ;  /* 0x000000093e097221 */ /* 0x000fe20000010000 */
[----:B--2---:R-:W-:-:S02]  /*1a6a0*/  IMAD.MOV.U32 R87, RZ, RZ, R119 ;  /* 0x000000ffff577224 */ /* 0x004fc400078e0077 */
[----:B------:R-:W-:Y:S02]  /*1a6b0*/  IMAD.MOV.U32 R86, RZ, RZ, R119 ;  /* 0x000000ffff567224 */ /* 0x000fe400078e0077 */
[----:B------:R-:W-:-:S01]  /*1a6c0*/  FADD.FTZ R64, R42, R9 ;  /* 0x000000092a407221 */ /* 0x000fc20000010000 */
[----:B------:R-:W-:Y:S01]  /*1a6d0*/  IMAD.MOV.U32 R62, RZ, RZ, R119 ;  /* 0x000000ffff3e7224 */ /* 0x000fe200078e0077 */
[----:B------:R-:W1:Y:S01]  /*1a6e0*/  MUFU.EX2 R75, R75 ;  /* 0x0000004b004b7308 */ /* 0x000e620000000800 */
[----:B---3--:R-:W-:-:S01]  /*1a6f0*/  FADD.FTZ R43, R72, R43 ;  /* 0x0000002b482b7221 */ /* 0x008fc20000010000 */
[----:B------:R-:W-:Y:S01]  /*1a700*/  FADD.FTZ R13, R115, R64 ;  /* 0x00000040730d7221 */ /* 0x000fe20000010000 */
[----:B------:R-:W-:Y:S01]  /*1a710*/  F2FP.SATFINITE.E4M3.F32.PACK_AB_MERGE_C R215, R72, R101, RZ ;  /* 0x0000006548d7723e */ /* 0x000fe200048070ff */
[--C-:B------:R-:W-:Y:S02]  /*1a720*/  IMAD.MOV.U32 R115, RZ, RZ, R119.reuse ;  /* 0x000000ffff737224 */ /* 0x100fe400078e0077 */
[----:B------:R-:W-:Y:S01]  /*1a730*/  IMAD.MOV.U32 R101, RZ, RZ, R119 ;  /* 0x000000ffff657224 */ /* 0x000fe200078e0077 */
[----:B------:R-:W-:Y:S01]  /*1a740*/  F2FP.SATFINITE.E4M3.F32.PACK_AB_MERGE_C R215, R53, R52, R215 ;  /* 0x0000003435d7723e */ /* 0x000fe200048070d7 */
[----:B------:R-:W2:Y:S01]  /*1a750*/  MUFU.EX2 R109, R109 ;  /* 0x0000006d006d7308 */ /* 0x000ea20000000800 */
[----:B0-----:R-:W-:-:S01]  /*1a760*/  FADD.FTZ R6, R54, R43 ;  /* 0x0000002b36067221 */ /* 0x001fc20000010000 */
[----:B------:R-:W-:-:S02]  /*1a770*/  IMAD.MOV.U32 R72, RZ, RZ, R119 ;  /* 0x000000ffff487224 */ /* 0x000fc400078e0077 */
[--C-:B------:R-:W-:Y:S02]  /*1a780*/  IMAD.MOV.U32 R64, RZ, RZ, R119.reuse ;  /* 0x000000ffff407224 */ /* 0x100fe400078e0077 */
[----:B------:R-:W-:Y:S02]  /*1a790*/  IMAD.MOV.U32 R59, RZ, RZ, R119 ;  /* 0x000000ffff3b7224 */ /* 0x000fe400078e0077 */
[----:B------:R0:W3:Y:S01]  /*1a7a0*/  MUFU.EX2 R76, R85 ;  /* 0x00000055004c7308 */ /* 0x0000e20000000800 */
[----:B-1----:R-:W-:-:S01]  /*1a7b0*/  FADD.FTZ R10, R75, R6 ;  /* 0x000000064b0a7221 */ /* 0x002fc20000010000 */
[--C-:B------:R-:W-:Y:S02]  /*1a7c0*/  IMAD.MOV.U32 R53, RZ, RZ, R119.reuse ;  /* 0x000000ffff357224 */ /* 0x100fe400078e0077 */
[--C-:B------:R-:W-:Y:S02]  /*1a7d0*/  IMAD.MOV.U32 R52, RZ, RZ, R119.reuse ;  /* 0x000000ffff347224 */ /* 0x100fe400078e0077 */
[----:B------:R-:W-:-:S02]  /*1a7e0*/  IMAD.MOV.U32 R50, RZ, RZ, R119 ;  /* 0x000000ffff327224 */ /* 0x000fc400078e0077 */
[----:B------:R-:W1:Y:S01]  /*1a7f0*/  MUFU.EX2 R56, R56 ;  /* 0x0000003800387308 */ /* 0x000e620000000800 */
[----:B--2---:R-:W-:-:S01]  /*1a800*/  FADD.FTZ R9, R109, R10 ;  /* 0x0000000a6d097221 */ /* 0x004fc20000010000 */
[----:B------:R-:W-:Y:S01]  /*1a810*/  FADD.FTZ R10, R46, R13 ;  /* 0x0000000d2e0a7221 */ /* 0x000fe20000010000 */
[--C-:B0-----:R-:W-:Y:S02]  /*1a820*/  IMAD.MOV.U32 R85, RZ, RZ, R119.reuse ;  /* 0x000000ffff557224 */ /* 0x101fe400078e0077 */
[--C-:B------:R-:W-:Y:S02]  /*1a830*/  IMAD.MOV.U32 R45, RZ, RZ, R119.reuse ;  /* 0x000000ffff2d7224 */ /* 0x100fe400078e0077 */
[----:B------:R-:W-:Y:S01]  /*1a840*/  IMAD.MOV.U32 R43, RZ, RZ, R119 ;  /* 0x000000ffff2b7224 */ /* 0x000fe200078e0077 */
[----:B------:R-:W0:Y:S01]  /*1a850*/  MUFU.EX2 R67, R67 ;  /* 0x0000004300437308 */ /* 0x000e220000000800 */
[----:B---3--:R-:W-:-:S01]  /*1a860*/  FADD.FTZ R9, R76, R9 ;  /* 0x000000094c097221 */ /* 0x008fc20000010000 */
[----:B------:R-:W-:Y:S01]  /*1a870*/  F2FP.SATFINITE.E4M3.F32.PACK_AB_MERGE_C R209, R76, R109, RZ ;  /* 0x0000006d4cd1723e */ /* 0x000fe200048070ff */
[----:B------:R-:W-:-:S02]  /*1a880*/  IMAD.MOV.U32 R109, RZ, RZ, R119 ;  /* 0x000000ffff6d7224 */ /* 0x000fc400078e0077 */
[----:B------:R-:W-:Y:S01]  /*1a890*/  IMAD.MOV.U32 R76, RZ, RZ, R119 ;  /* 0x000000ffff4c7224 */ /* 0x000fe200078e0077 */
[----:B------:R-:W-:Y:S01]  /*1a8a0*/  F2FP.SATFINITE.E4M3.F32.PACK_AB_MERGE_C R209, R75, R54, R209 ;  /* 0x000000364bd1723e */ /* 0x000fe200048070d1 */
[----:B------:R-:W-:Y:S01]  /*1a8b0*/  IMAD.MOV.U32 R75, RZ, RZ, R119 ;  /* 0x000000ffff4b7224 */ /* 0x000fe200078e0077 */
[----:B------:R-:W2:Y:S01]  /*1a8c0*/  MUFU.EX2 R77, R77 ;  /* 0x0000004d004d7308 */ /* 0x000ea20000000800 */
[----:B-1----:R-:W-:-:S01]  /*1a8d0*/  FADD.FTZ R42, R56, R9 ;  /* 0x00000009382a7221 */ /* 0x002fc20000010000 */
[----:B------:R-:W-:Y:S01]  /*1a8e0*/  FADD.FTZ R9, R51, R10 ;  /* 0x0000000a33097221 */ /* 0x000fe20000010000 */
[--C-:B------:R-:W-:Y:S02]  /*1a8f0*/  IMAD.MOV.U32 R54, RZ, RZ, R119.reuse ;  /* 0x000000ffff367224 */ /* 0x100fe400078e0077 */
[----:B------:R-:W-:Y:S02]  /*1a900*/  IMAD.MOV.U32 R25, RZ, RZ, R119 ;  /* 0x000000ffff197224 */ /* 0x000fe400078e0077 */
[----:B------:R-:W-:-:S01]  /*1a910*/  FADD.FTZ R10, R26, R9 ;  /* 0x000000091a0a7221 */ /* 0x000fc20000010000 */
[----:B------:R-:W-:Y:S01]  /*1a920*/  F2FP.SATFINITE.E4M3.F32.PACK_AB_MERGE_C R9, R31, R26, RZ ;  /* 0x0000001a1f09723e */ /* 0x000fe200048070ff */
[----:B------:R1:W3:Y:S01]  /*1a930*/  MUFU.EX2 R3, R113 ;  /* 0x0000007100037308 */ /* 0x0002e20000000800 */
[----:B0-----:R-:W-:-:S01]  /*1a940*/  FADD.FTZ R42, R67, R42 ;  /* 0x0000002a432a7221 */ /* 0x001fc20000010000 */
[----:B------:R-:W-:Y:S01]  /*1a950*/  FADD.FTZ R31, R31, R10 ;  /* 0x0000000a1f1f7221 */ /* 0x000fe20000010000 */
[----:B------:R-:W-:Y:S01]  /*1a960*/  F2FP.SATFINITE.E4M3.F32.PACK_AB_MERGE_C R210, R51, R46, R9 ;  /* 0x0000002e33d2723e */ /* 0x000fe20004807009 */
[----:B------:R-:W-:-:S02]  /*1a970*/  IMAD.MOV.U32 R51, RZ, RZ, R119 ;  /* 0x000000ffff337224 */ /* 0x000fc400078e0077 */
[----:B------:R-:W-:-:S01]  /*1a980*/  FADD.FTZ R10, R30, R31 ;  /* 0x0000001f1e0a7221 */ /* 0x000fc20000010000 */
[----:B------:R-:W-:Y:S01]  /*1a990*/  IMAD.MOV.U32 R46, RZ, RZ, R119 ;  /* 0x000000ffff2e7224 */ /* 0x000fe200078e0077 */
[----:B------:R-:W0:Y:S01]  /*1a9a0*/  MUFU.EX2 R60, R60 ;  /* 0x0000003c003c7308 */ /* 0x000e220000000800 */
[----:B--2---:R-:W-:-:S01]  /*1a9b0*/  FADD.FTZ R5, R77, R42 ;  /* 0x0000002a4d057221 */ /* 0x004fc20000010000 */
[----:B------:R-:W-:Y:S01]  /*1a9c0*/  F2FP.SATFINITE.E4M3.F32.PACK_AB_MERGE_C R77, R80, R77, RZ ;  /* 0x0000004d504d723e */ /* 0x000fe200048070ff */
[----:B------:R-:W-:-:S01]  /*1a9d0*/  FADD.FTZ R10, R35, R10 ;  /* 0x0000000a230a7221 */ /* 0x000fc20000010000 */
[----:B-1----:R-:W-:Y:S02]  /*1a9e0*/  IMAD.MOV.U32 R113, RZ, RZ, R119 ;  /* 0x000000ffff717224 */ /* 0x002fe400078e0077 */
[----:B------:R-:W-:-:S01]  /*1a9f0*/  FADD.FTZ R80, R80, R5 ;  /* 0x0000000550507221 */ /* 0x000fc20000010000 */
[----:B------:R-:W-:Y:S01]  /*1aa00*/  F2FP.SATFINITE.E4M3.F32.PACK_AB_MERGE_C R211, R67, R56, R77 ;  /* 0x0000003843d3723e */ /* 0x000fe2000480704d */
[----:B------:R-:W-:Y:S01]  /*1aa10*/  IMAD.MOV.U32 R67, RZ, RZ, R119 ;  /* 0x000000ffff437224 */ /* 0x000fe200078e0077 */
[----:B------:R-:W1:Y:S01]  /*1aa20*/  MUFU.EX2 R73, R73 ;  /* 0x0000004900497308 */ /* 0x000e620000000800 */
[----:B---3--:R-:W-:-:S01]  /*1aa30*/  FADD.FTZ R5, R3, R80 ;  /* 0x0000005003057221 */ /* 0x008fc20000010000 */
[--C-:B------:R-:W-:Y:S01]  /*1aa40*/  IMAD.MOV.U32 R80, RZ, RZ, R119.reuse ;  /* 0x000000ffff507224 */ /* 0x100fe200078e0077 */
[-C--:B------:R-:W-:Y:S01]  /*1aa50*/  MOV R77, R119.reuse ;  /* 0x00000077004d7202 */ /* 0x080fe20000000f00 */
[----:B------:R-:W-:Y:S01]  /*1aa60*/  IMAD.MOV.U32 R31, RZ, RZ, R119 ;  /* 0x000000ffff1f7224 */ /* 0x000fe200078e0077 */
[----:B------:R-:W-:-:S02]  /*1aa70*/  MOV R56, R119 ;  /* 0x0000007700387202 */ /* 0x000fc40000000f00 */
[----:B------:R-:W-:Y:S01]  /*1aa80*/  MOV R42, R119 ;  /* 0x00000077002a7202 */ /* 0x000fe20000000f00 */
[----:B------:R2:W3:Y:S01]  /*1aa90*/  MUFU.EX2 R82, R47 ;  /* 0x0000002f00527308 */ /* 0x0004e20000000800 */
[----:B0-----:R-:W-:-:S01]  /*1aaa0*/  FADD.FTZ R14, R60, R5 ;  /* 0x000000053c0e7221 */ /* 0x001fc20000010000 */
[----:B------:R-:W-:Y:S01]  /*1aab0*/  FADD.FTZ R5, R21, R10 ;  /* 0x0000000a15057221 */ /* 0x000fe20000010000 */
[----:B------:R-:W-:-:S03]  /*1aac0*/  F2FP.SATFINITE.E4M3.F32.PACK_AB_MERGE_C R21, R38, R21, RZ ;  /* 0x000000152615723e */ /* 0x000fc600048070ff */
[----:B------:R-:W-:Y:S01]  /*1aad0*/  FADD.FTZ R5, R38, R5 ;  /* 0x0000000526057221 */ /* 0x000fe20000010000 */
[----:B------:R-:W-:Y:S01]  /*1aae0*/  F2FP.SATFINITE.E4M3.F32.PACK_AB_MERGE_C R204, R35, R30, R21 ;  /* 0x0000001e23cc723e */ /* 0x000fe20004807015 */
[----:B------:R-:W0:Y:S01]  /*1aaf0*/  MUFU.EX2 R117, R117 ;  /* 0x0000007500757308 */ /* 0x000e220000000800 */
[----:B-1----:R-:W-:-:S01]  /*1ab00*/  FADD.FTZ R7, R73, R14 ;  /* 0x0000000e49077221 */ /* 0x002fc20000010000 */
[----:B------:R-:W-:Y:S01]  /*1ab10*/  FADD.FTZ R10, R34, R5 ;  /* 0x00000005220a7221 */ /* 0x000fe20000010000 */
[--C-:B--2---:R-:W-:Y:S01]  /*1ab20*/  IMAD.MOV.U32 R47, RZ, RZ, R119.reuse ;  /* 0x000000ffff2f7224 */ /* 0x104fe200078e0077 */
[----:B------:R-:W-:Y:S01]  /*1ab30*/  MOV R35, R119 ;  /* 0x0000007700237202 */ /* 0x000fe20000000f00 */
[--C-:B------:R-:W-:Y:S02]  /*1ab40*/  IMAD.MOV.U32 R38, RZ, RZ, R119.reuse ;  /* 0x000000ffff267224 */ /* 0x100fe400078e0077 */
[----:B------:R-:W-:Y:S01]  /*1ab50*/  IMAD.MOV.U32 R30, RZ, RZ, R119 ;  /* 0x000000ffff1e7224 */ /* 0x000fe200078e0077 */
[----:B------:R1:W2:Y:S01]  /*1ab60*/  MUFU.EX2 R84, R61 ;  /* 0x0000003d00547308 */ /* 0x0002a20000000800 */
[C---:B---3--:R-:W-:Y:S01]  /*1ab70*/  F2FP.SATFINITE.E4M3.F32.PACK_AB_MERGE_C R73, R82.reuse, R73, RZ ;  /* 0x000000495249723e */ /* 0x048fe200048070ff */
[----:B------:R-:W-:Y:S01]  /*1ab80*/  FADD.FTZ R82, R82, R7 ;  /* 0x0000000752527221 */ /* 0x000fe20000010000 */
[----:B------:R-:W-:-:S02]  /*1ab90*/  FADD.FTZ R7, R39, R10 ;  /* 0x0000000a27077221 */ /* 0x000fc40000010000 */
[----:B------:R-:W-:Y:S01]  /*1aba0*/  F2FP.SATFINITE.E4M3.F32.PACK_AB_MERGE_C R205, R60, R3, R73 ;  /* 0x000000033ccd723e */ /* 0x000fe20004807049 */
[----:B------:R-:W-:Y:S02]  /*1abb0*/  IMAD.MOV.U32 R73, RZ, RZ, R119 ;  /* 0x000000ffff497224 */ /* 0x000fe400078e0077 */
[----:B------:R-:W-:Y:S01]  /*1abc0*/  FADD.FTZ R26, R44, R7 ;  /* 0x000000072c1a7221 */ /* 0x000fe20000010000 */
[----:B------:R-:W3:Y:S01]  /*1abd0*/  MUFU.EX2 R121, R121 ;  /* 0x0000007900797308 */ /* 0x000ee20000000800 */
[----:B0-----:R-:W-:-:S01]  /*1abe0*/  FADD.FTZ R5, R117, R82 ;  /* 0x0000005275057221 */ /* 0x001fc20000010000 */
[C---:B------:R-:W-:Y:S01]  /*1abf0*/  F2FP.SATFINITE.E4M3.F32.PACK_AB_MERGE_C R44, R129.reuse, R44, RZ ;  /* 0x0000002c812c723e */ /* 0x040fe200048070ff */
[----:B------:R-:W-:-:S01]  /*1ac00*/  FADD.FTZ R129, R129, R26 ;  /* 0x0000001a81817221 */ /* 0x000fc20000010000 */
[--C-:B------:R-:W-:Y:S02]  /*1ac10*/  IMAD.MOV.U32 R82, RZ, RZ, R119.reuse ;  /* 0x000000ffff527224 */ /* 0x100fe400078e0077 */
[----:B------:R-:W-:Y:S01]  /*1ac20*/  F2FP.SATFINITE.E4M3.F32.PACK_AB_MERGE_C R206, R39, R34, R44 ;  /* 0x0000002227ce723e */ /* 0x000fe2000480702c */
[----:B-1----:R-:W-:Y:S01]  /*1ac30*/  IMAD.MOV.U32 R61, RZ, RZ, R119 ;  /* 0x000000ffff3d7224 */ /* 0x002fe200078e0077 */
[----:B------:R0:W1:Y:S01]  /*1ac40*/  MUFU.EX2 R6, R55 ;  /* 0x0000003700067308 */ /* 0x0000620000000800 */
[----:B--2---:R-:W-:-:S01]  /*1ac50*/  FADD.FTZ R14, R84, R5 ;  /* 0x00000005540e7221 */ /* 0x004fc20000010000 */
[----:B------:R-:W-:-:S02]  /*1ac60*/  IMAD.MOV.U32 R60, RZ, RZ, R119 ;  /* 0x000000ffff3c7224 */ /* 0x000fc400078e0077 */
[--C-:B------:R-:W-:Y:S02]  /*1ac70*/  IMAD.MOV.U32 R44, RZ, RZ, R119.reuse ;  /* 0x000000ffff2c7224 */ /* 0x100fe400078e0077 */
[----:B------:R-:W-:Y:S02]  /*1ac80*/  IMAD.MOV.U32 R39, RZ, RZ, R119 ;  /* 0x000000ffff277224 */ /* 0x000fe400078e0077 */
[----:B------:R-:W2:Y:S01]  /*1ac90*/  MUFU.EX2 R65, R65 ;  /* 0x0000004100417308 */ /* 0x000ea20000000800 */
[----:B---3--:R-:W-:-:S01]  /*1aca0*/  FADD.FTZ R5, R121, R14 ;  /* 0x0000000e79057221 */ /* 0x008fc20000010000 */
[----:B------:R-:W-:Y:S01]  /*1acb0*/  FADD.FTZ R14, R40, R129 ;  /* 0x00000081280e7221 */ /* 0x000fe20000010000 */
[--C-:B0-----:R-:W-:Y:S02]  /*1acc0*/  IMAD.MOV.U32 R55, RZ, RZ, R119.reuse ;  /* 0x000000ffff377224 */ /* 0x101fe400078e0077 */
[----:B------:R-:W-:Y:S02]  /*1acd0*/  IMAD.MOV.U32 R34, RZ, RZ, R119 ;  /* 0x000000ffff227224 */ /* 0x000fe400078e0077 */
[----:B------:R-:W-:-:S01]  /*1ace0*/  FADD.FTZ R7, R131, R14 ;  /* 0x0000000e83077221 */ /* 0x000fc20000010000 */
[----:B------:R-:W0:Y:S01]  /*1acf0*/  MUFU.EX2 R48, R48 ;  /* 0x0000003000307308 */ /* 0x000e220000000800 */
[C---:B-1----:R-:W-:Y:S01]  /*1ad00*/  F2FP.SATFINITE.E4M3.F32.PACK_AB_MERGE_C R121, R6.reuse, R121, RZ ;  /* 0x000000790679723e */ /* 0x042fe200048070ff */
[----:B------:R-:W-:-:S03]  /*1ad10*/  FADD.FTZ R6, R6, R5 ;  /* 0x0000000506067221 */ /* 0x000fc60000010000 */
[----:B------:R-:W-:Y:S01]  /*1ad20*/  F2FP.SATFINITE.E4M3.F32.PACK_AB_MERGE_C R207, R84, R117, R121 ;  /* 0x0000007554cf723e */ /* 0x000fe20004807079 */
[----:B------:R-:W-:Y:S01]  /*1ad30*/  IMAD.MOV.U32 R117, RZ, RZ, R119 ;  /* 0x000000ffff757224 */ /* 0x000fe200078e0077 */
[----:B------:R-:W-:Y:S01]  /*1ad40*/  MOV R84, R119 ;  /* 0x0000007700547202 */ /* 0x000fe20000000f00 */
[----:B------:R-:W-:Y:S01]  /*1ad50*/  MUFU.EX2 R28, R28 ;  /* 0x0000001c001c7308 */ /* 0x000fe20000000800 */
[----:B--2---:R-:W-:-:S07]  /*1ad60*/  FADD.FTZ R5, R65, R6 ;  /* 0x0000000641057221 */ /* 0x004fce0000010000 */
[----:B------:R-:W1:Y:S01]  /*1ad70*/  MUFU.EX2 R15, R15 ;  /* 0x0000000f000f7308 */ /* 0x000e620000000800 */
[----:B0-----:R-:W-:-:S07]  /*1ad80*/  FADD.FTZ R26, R48, R7 ;  /* 0x00000007301a7221 */ /* 0x001fce0000010000 */
[----:B------:R0:W2:Y:S08]  /*1ad90*/  MUFU.EX2 R4, R27 ;  /* 0x0000001b00047308 */ /* 0x0000b00000000800 */
[----:B------:R-:W3:Y:S01]  /*1ada0*/  MUFU.EX2 R24, R24 ;  /* 0x0000001800187308 */ /* 0x000ee20000000800 */
[----:B-1----:R-:W-:Y:S01]  /*1adb0*/  F2FP.SATFINITE.E4M3.F32.PACK_AB_MERGE_C R7, R15, R28, RZ ;  /* 0x0000001c0f07723e */ /* 0x002fe200048070ff */
[----:B0-----:R-:W-:-:S06]  /*1adc0*/  IMAD.MOV.U32 R27, RZ, RZ, R119 ;  /* 0x000000ffff1b7224 */ /* 0x001fcc00078e0077 */
[----:B------:R-:W0:Y:S01]  /*1add0*/  MUFU.EX2 R123, R123 ;  /* 0x0000007b007b7308 */ /* 0x000e220000000800 */
[----:B--2---:R-:W-:-:S07]  /*1ade0*/  FADD.FTZ R14, R4, R5 ;  /* 0x00000005040e7221 */ /* 0x004fce0000010000 */
[----:B------:R-:W1:Y:S01]  /*1adf0*/  MUFU.EX2 R133, R133 ;  /* 0x0000008500857308 */ /* 0x000e620000000800 */
[----:B---3--:R-:W-:Y:S02]  /*1ae00*/  F2FP.SATFINITE.E4M3.F32.PACK_AB_MERGE_C R202, R135, R24, R7 ;  /* 0x0000001887ca723e */ /* 0x008fe40004807007 */
[----:B------:R-:W-:Y:S02]  /*1ae10*/  IADD3 R7, R105, -0x2, RZ ;  /* 0xfffffffe69077810 */ /* 0x000fe40007ffe0ff */
[----:B------:R-:W-:Y:S02]  /*1ae20*/  MOV R105, R119 ;  /* 0x0000007700697202 */ /* 0x000fe40000000f00 */
[----:B------:R-:W-:Y:S01]  /*1ae30*/  ISETP.GE.AND P0, PT, R7, R20, PT ;  /* 0x000000140700720c */ /* 0x000fe20003f06270 */
[----:B------:R2:W3:Y:S01]  /*1ae40*/  MUFU.EX2 R8, R69 ;  /* 0x0000004500087308 */ /* 0x0004e20000000800 */
[----:B0-----:R-:W-:-:S07]  /*1ae50*/  FADD.FTZ R3, R123, R14 ;  /* 0x0000000e7b037221 */ /* 0x001fce0000010000 */
[----:B------:R-:W0:Y:S01]  /*1ae60*/  MUFU.EX2 R125, R125 ;  /* 0x0000007d007d7308 */ /* 0x000e220000000800 */
[C---:B-1----:R-:W-:Y:S01]  /*1ae70*/  F2FP.SATFINITE.E4M3.F32.PACK_AB_MERGE_C R48, R133.reuse, R48, RZ ;  /* 0x000000308530723e */ /* 0x042fe200048070ff */
[----:B------:R-:W-:Y:S01]  /*1ae80*/  FADD.FTZ R133, R133, R26 ;  /* 0x0000001a85857221 */ /* 0x000fe20000010000 */
[----:B--2---:R-:W-:Y:S02]  /*1ae90*/  IMAD.MOV.U32 R69, RZ, RZ, R119 ;  /* 0x000000ffff457224 */ /* 0x004fe400078e0077 */
[----:B------:R-:W-:Y:S01]  /*1aea0*/  F2FP.SATFINITE.E4M3.F32.PACK_AB_MERGE_C R200, R131, R40, R48 ;  /* 0x0000002883c8723e */ /* 0x000fe20004807030 */
[----:B------:R-:W-:-:S01]  /*1aeb0*/  FADD.FTZ R14, R24, R133 ;  /* 0x00000085180e7221 */ /* 0x000fc20000010000 */
[----:B------:R-:W-:Y:S01]  /*1aec0*/  IMAD.MOV.U32 R48, RZ, RZ, R119 ;  /* 0x000000ffff307224 */ /* 0x000fe200078e0077 */
[----:B------:R1:W2:Y:S01]  /*1aed0*/  MUFU.EX2 R10, R57 ;  /* 0x00000039000a7308 */ /* 0x0002a20000000800 */
[C---:B---3--:R-:W-:Y:S01]  /*1aee0*/  F2FP.SATFINITE.E4M3.F32.PACK_AB_MERGE_C R123, R8.reuse, R123, RZ ;  /* 0x0000007b087b723e */ /* 0x048fe200048070ff */
[----:B------:R-:W-:Y:S01]  /*1aef0*/  FADD.FTZ R8, R8, R3 ;  /* 0x0000000308087221 */ /* 0x000fe20000010000 */
[----:B------:R-:W-:-:S01]  /*1af00*/  FADD.FTZ R5, R135, R14 ;  /* 0x0000000e87057221 */ /* 0x000fc20000010000 */
[----:B------:R-:W-:Y:S01]  /*1af10*/  IMAD.MOV.U32 R40, RZ, RZ, R119 ;  /* 0x000000ffff287224 */ /* 0x000fe200078e0077 */
[----:B------:R-:W-:Y:S01]  /*1af20*/  F2FP.SATFINITE.E4M3.F32.PACK_AB_MERGE_C R201, R4, R65, R123 ;  /* 0x0000004104c9723e */ /* 0x000fe2000480707b */
[----:B------:R-:W-:-:S02]  /*1af30*/  IMAD.MOV.U32 R65, RZ, RZ, R119 ;  /* 0x000000ffff417224 */ /* 0x000fc400078e0077 */
[----:B------:R-:W-:-:S01]  /*1af40*/  FADD.FTZ R28, R28, R5 ;  /* 0x000000051c1c7221 */ /* 0x000fc20000010000 */
[----:B------:R-:W3:Y:S01]  /*1af50*/  MUFU.EX2 R127, R127 ;  /* 0x0000007f007f7308 */ /* 0x000ee20000000800 */
[----:B0-----:R-:W-:-:S01]  /*1af60*/  FADD.FTZ R3, R125, R8 ;  /* 0x000000087d037221 */ /* 0x001fc20000010000 */
[--C-:B-1----:R-:W-:Y:S02]  /*1af70*/  IMAD.MOV.U32 R57, RZ, RZ, R119.reuse ;  /* 0x000000ffff397224 */ /* 0x102fe400078e0077 */
[--C-:B------:R-:W-:Y:S02]  /*1af80*/  IMAD.MOV.U32 R26, RZ, RZ, R119.reuse ;  /* 0x000000ffff1a7224 */ /* 0x100fe400078e0077 */
[----:B------:R-:W-:Y:S02]  /*1af90*/  IMAD.MOV.U32 R24, RZ, RZ, R119 ;  /* 0x000000ffff187224 */ /* 0x000fe400078e0077 */
[----:B------:R0:W1:Y:S01]  /*1afa0*/  MUFU.EX2 R6, R41 ;  /* 0x0000002900067308 */ /* 0x0000620000000800 */
[----:B--2---:R-:W-:-:S04]  /*1afb0*/  FADD.FTZ R4, R10, R3 ;  /* 0x000000030a047221 */ /* 0x004fc80000010000 */
[----:B---3--:R-:W-:Y:S01]  /*1afc0*/  FADD.FTZ R3, R127, R4 ;  /* 0x000000047f037221 */ /* 0x008fe20000010000 */
[----:B------:R-:W-:-:S01]  /*1afd0*/  FADD.FTZ R4, R15, R28 ;  /* 0x0000001c0f047221 */ /* 0x000fc20000010000 */
[----:B0-----:R-:W-:Y:S01]  /*1afe0*/  IMAD.MOV.U32 R41, RZ, RZ, R119 ;  /* 0x000000ffff297224 */ /* 0x001fe200078e0077 */
[----:B------:R-:W-:Y:S02]  /*1aff0*/  MOV R28, R119 ;  /* 0x00000077001c7202 */ /* 0x000fe40000000f00 */
[C---:B-1----:R-:W-:Y:S01]  /*1b000*/  F2FP.SATFINITE.E4M3.F32.PACK_AB_MERGE_C R8, R6.reuse, R127, RZ ;  /* 0x0000007f0608723e */ /* 0x042fe200048070ff */
[----:B------:R-:W-:-:S03]  /*1b010*/  FADD.FTZ R3, R6, R3 ;  /* 0x0000000306037221 */ /* 0x000fc60000010000 */
[----:B------:R-:W-:Y:S01]  /*1b020*/  F2FP.SATFINITE.E4M3.F32.PACK_AB_MERGE_C R203, R10, R125, R8 ;  /* 0x0000007d0acb723e */ /* 0x000fe20004807008 */
[----:B------:R-:W-:Y:S06]  /*1b030*/  @!P0 BRA `(.L_x_2369) ;  /* 0x0000004000948947 */ /* 0x000fec0003800000 */
[----:B------:R-:W-:Y:S01]  /*1b040*/  IMAD.MOV.U32 R5, RZ, RZ, R12 ;  /* 0x000000ffff057224 */ /* 0x000fe200078e000c */
[----:B------:R-:W-:Y:S01]  /*1b050*/  MOV R8, R220 ;  /* 0x000000dc00087202 */ /* 0x000fe20000000f00 */
        /* <DEDUP_REMOVED lines=50> */
.L_x_2380:
        /* <DEDUP_REMOVED lines=8> */
.L_x_2371:
[----:B------:R-:W-:-:S05]  /*1b400*/  VIADD R0, R9, 0x1 ;  /* 0x0000000109007836 */ /* 0x000fca0000000000 */
[----:B------:R-:W-:-:S04]  /*1b410*/  ISETP.NE.AND P2, PT, R0, 0x2, PT ;  /* 0x000000020000780c */ /* 0x000fc80003f45270 */
[----:B------:R-:W-:Y:S02]  /*1b420*/  SEL R13, R0, RZ, P2 ;  /* 0x000000ff000d7207 */ /* 0x000fe40001000000 */
[----:B------:R-:W-:-:S03]  /*1b430*/  SHF.L.U32 R0, R220, 0x1f, RZ ;  /* 0x0000001fdc007819 */ /* 0x000fc600000006ff */
[----:B------:R-:W-:-:S04]  /*1b440*/  IMAD R13, R13, 0x8, R16 ;  /* 0x000000080d0d7824 */ /* 0x000fc800078e0210 */
[----:B------:R0:W1:Y:S01]  /*1b450*/  SYNCS.PHASECHK.TRANS64.TRYWAIT P2, [R13+URZ+0x33430], R0 ;  /* 0x033430000d0075a7 */ /* 0x000062000804017f */
[----:B------:R-:W-:Y:S05]  /*1b460*/  @!P1 BRA `(.L_x_2372) ;  /* 0x0000000000049947 */ /* 0x000fea0003800000 */
[----:B------:R-:W-:Y:S01]  /*1b470*/  BPT.TRAP 0x1 ;  /* 0x000000040000795c */ /* 0x000fe20000300000 */
.L_x_2372:
[----:B------:R-:W-:Y:S04]  /*1b480*/  BSSY B0, `(.L_x_2370) ;  /* 0x0000004000007945 */ /* 0x000fe80003800000 */
[----:B-1----:R-:W-:Y:S05]  /*1b490*/  @P2 BRA `(.L_x_2373) ;  /* 0x0000000000082947 */ /* 0x002fea0003800000 */
[----:B------:R-:W1:Y:S02]  /*1b4a0*/  SYNCS.PHASECHK.TRANS64.TRYWAIT P2, [R13+URZ+0x33430], R0 ;  /* 0x033430000d0075a7 */ /* 0x000e64000804017f */
[----:B-1----:R-:W-:Y:S05]  /*1b4b0*/  @!P2 BRA `(.L_x_2374) ;  /* 0x000001240048a947 */ /* 0x002fea0003800000 */
.L_x_2373:
[----:B------:R-:W-:Y:S05]  /*1b4c0*/  BSYNC B0 ;  /* 0x0000000000007941 */ /* 0x000fea0003800000 */
.L_x_2370:
[----:B01----:R-:W0:Y:S01]  /*1b4d0*/  S2R R0, SR_TID.X ;  /* 0x0000000000007919 */ /* 0x003e220000002100 */
[----:B------:R-:W-:Y:S01]  /*1b4e0*/  VIADD R10, R9, 0x1 ;  /* 0x00000001090a7836 */ /* 0x000fe20000000000 */
[----:B------:R-:W-:Y:S05]  /*1b4f0*/  WARPSYNC.ALL ;  /* 0x0000000000007948 */ /* 0x000fea0003800000 */
[C---:B------:R-:W-:Y:S01]  /*1b500*/  ISETP.NE.AND P2, PT, R10.reuse, 0x2, PT ;  /* 0x000000020a00780c */ /* 0x040fe20003f45270 */
[----:B------:R-:W-:Y:S01]  /*1b510*/  UMOV UR48, UR24 ;  /* 0x0000001800307c82 */ /* 0x000fe20008000000 */
[----:B------:R-:W-:Y:S01]  /*1b520*/  MOV R13, 0x80000020 ;  /* 0x80000020000d7802 */ /* 0x000fe20000000f00 */
[----:B------:R-:W-:Y:S01]  /*1b530*/  UMOV UR49, UR25 ;  /* 0x0000001900317c82 */ /* 0x000fe20008000000 */
[----:B------:R-:W-:Y:S01]  /*1b540*/  SEL R10, R10, RZ, P2 ;  /* 0x000000ff0a0a7207 */ /* 0x000fe20001000000 */
[----:B------:R-:W-:Y:S01]  /*1b550*/  IMAD.MOV.U32 R121, RZ, RZ, -0x7fffffe0 ;  /* 0x80000020ff797424 */ /* 0x000fe200078e00ff */
[----:B------:R-:W-:Y:S01]  /*1b560*/  R2UR UR51, R13 ;  /* 0x000000000d3372ca */ /* 0x000fe200000e0000 */
[----:B------:R-:W-:Y:S01]  /*1b570*/  UMOV UR44, UR24 ;  /* 0x00000018002c7c82 */ /* 0x000fe20008000000 */
[----:B------:R-:W-:Y:S01]  /*1b580*/  UMOV UR45, UR25 ;  /* 0x00000019002d7c82 */ /* 0x000fe20008000000 */
[----:B------:R-:W-:Y:S01]  /*1b590*/  IMAD R12, R10, 0x780, R11 ;  /* 0x000007800a0c7824 */ /* 0x000fe200078e020b */
[----:B------:R-:W-:Y:S01]  /*1b5a0*/  R2UR UR47, R121 ;  /* 0x00000000792f72ca */ /* 0x000fe200000e0000 */
[----:B------:R-:W-:Y:S01]  /*1b5b0*/  IMAD.MOV.U32 R15, RZ, RZ, -0x7fffffe0 ;  /* 0x80000020ff0f7424 */ /* 0x000fe200078e00ff */
[----:B------:R-:W-:Y:S01]  /*1b5c0*/  MOV R123, 0x80000020 ;  /* 0x80000020007b7802 */ /* 0x000fe20000000f00 */
[C---:B------:R-:W-:Y:S01]  /*1b5d0*/  VIADD R120, R12.reuse, 0x80 ;  /* 0x000000800c787836 */ /* 0x040fe20000000000 */
[C---:B------:R-:W-:Y:S01]  /*1b5e0*/  R2UR UR50, R12.reuse ;  /* 0x000000000c3272ca */ /* 0x040fe200000e0000 */
[C---:B------:R-:W-:Y:S01]  /*1b5f0*/  VIADD R14, R12.reuse, 0x100 ;  /* 0x000001000c0e7836 */ /* 0x040fe20000000000 */
[----:B------:R-:W-:Y:S01]  /*1b600*/  R2UR UR27, R15 ;  /* 0x000000000f1b72ca */ /* 0x000fe200000e0000 */
[----:B------:R-:W-:Y:S01]  /*1b610*/  VIADD R122, R12, 0x180 ;  /* 0x000001800c7a7836 */ /* 0x000fe20000000000 */
[----:B------:R-:W-:Y:S01]  /*1b620*/  R2UR UR46, R120 ;  /* 0x00000000782e72ca */ /* 0x000fe200000e0000 */
[----:B------:R-:W-:Y:S01]  /*1b630*/  UMOV UR28, UR24 ;  /* 0x00000018001c7c82 */ /* 0x000fe20008000000 */
[----:B------:R-:W-:Y:S01]  /*1b640*/  R2UR UR26, R14 ;  /* 0x000000000e1a72ca */ /* 0x000fe200000e0000 */
[----:B------:R-:W-:Y:S01]  /*1b650*/  UMOV UR29, UR25 ;  /* 0x00000019001d7c82 */ /* 0x000fe20008000000 */
[----:B------:R-:W-:Y:S01]  /*1b660*/  R2UR UR30, R122 ;  /* 0x000000007a1e72ca */ /* 0x000fe200000e0000 */
[----:B------:R-:W-:Y:S01]  /*1b670*/  VIADD R120, R12, 0x200 ;  /* 0x000002000c787836 */ /* 0x000fe20000000000 */
[----:B------:R-:W-:Y:S01]  /*1b680*/  R2UR UR31, R123 ;  /* 0x000000007b1f72ca */ /* 0x000fe200000e0000 */
[----:B------:R-:W-:Y:S01]  /*1b690*/  UMOV UR32, UR24 ;  /* 0x0000001800207c82 */ /* 0x000fe20008000000 */
[----:B0-----:R-:W-:Y:S01]  /*1b6a0*/  SHF.R.U32.HI R0, RZ, 0x7, R0 ;  /* 0x00000007ff007819 */ /* 0x001fe20000011600 */
[----:B------:R-:W-:Y:S01]  /*1b6b0*/  UMOV UR33, UR25 ;  /* 0x0000001900217c82 */ /* 0x000fe20008000000 */
[----:B------:R-:W-:Y:S01]  /*1b6c0*/  R2UR UR34, R120 ;  /* 0x00000000782272ca */ /* 0x000fe200000e0000 */
[----:B------:R-:W-:Y:S01]  /*1b6d0*/  VIADD R120, R12, 0x82 ;  /* 0x000000820c787836 */ /* 0x000fe20000000000 */
[----:B------:R-:W-:Y:S01]  /*1b6e0*/  R2UR UR35, R121 ;  /* 0x00000000792372ca */ /* 0x000fe200000e0000 */
[----:B------:R-:W-:Y:S01]  /*1b6f0*/  VIADD R0, R0, 0x8 ;  /* 0x0000000800007836 */ /* 0x000fe20000000000 */
[----:B------:R-:W-:Y:S01]  /*1b700*/  R2UR UR7, R15 ;  /* 0x000000000f0772ca */ /* 0x000fe200000e0000 */
[----:B------:R-:W-:-:S02]  /*1b710*/  IMAD.MOV.U32 R121, RZ, RZ, -0x7fffffe0 ;  /* 0x80000020ff797424 */ /* 0x000fc400078e00ff */
[----:B------:R-:W-:Y:S01]  /*1b720*/  VIADD R14, R12, 0x2 ;  /* 0x000000020c0e7836 */ /* 0x000fe20000000000 */
[----:B------:R0:W-:Y:S01]  /*1b730*/  BAR.SYNC.DEFER_BLOCKING R0, 0x100 ;  /* 0x000400000000751d */ /* 0x0001e20000010000 */
[----:B------:R-:W-:Y:S02]  /*1b740*/  IMAD.MOV.U32 R15, RZ, RZ, -0x7fffffe0 ;  /* 0x80000020ff0f7424 */ /* 0x000fe400078e00ff */
[----:B------:R-:W-:Y:S01]  /*1b750*/  IMAD.MOV.U32 R13, RZ, RZ, -0x7fffffe0 ;  /* 0x80000020ff0d7424 */ /* 0x000fe200078e00ff */
[----:B------:R-:W-:Y:S01]  /*1b760*/  R2UR UR6, R14 ;  /* 0x000000000e0672ca */ /* 0x000fe200000e0000 */
[----:B------:R-:W-:Y:S01]  /*1b770*/  VIADD R14, R12, 0x102 ;  /* 0x000001020c0e7836 */ /* 0x000fe20000000000 */
        /* <DEDUP_REMOVED lines=74> */
[----:B------:R-:W-:-:S03]  /*1bc20*/  IMAD.MOV.U32 R15, RZ, RZ, -0x7fffffe0 ;  /* 0x80000020ff0f7424 */ /* 0x000fc600078e00ff */
[----:B------:R-:W-:Y:S01]  /*1bc30*/  R2UR UR50, R14 ;  /* 0x000000000e3272ca */ /* 0x000fe200000e0000 */
[----:B------:R-:W-:Y:S01]  /*1bc40*/  VIADD R14, R12, 0x282 ;  /* 0x000002820c0e7836 */ /* 0x000fe20000000000 */
[----:B------:R-:W-:Y:S01]  /*1bc50*/  R2UR UR51, R15 ;  /* 0x000000000f3372ca */ /* 0x000fe200000e0000 */
        /* <DEDUP_REMOVED lines=110> */
[C---:B------:R-:W-:Y:S02]  /*1c340*/  VIADD R14, R12.reuse, 0x682 ;  /* 0x000006820c0e7836 */ /* 0x040fe40000000000 */
[----:B------:R-:W-:Y:S02]  /*1c350*/  IMAD.MOV.U32 R15, RZ, RZ, -0x7fffffe0 ;  /* 0x80000020ff0f7424 */ /* 0x000fe400078e00ff */
[----:B------:R-:W-:Y:S01]  /*1c360*/  VIADD R12, R12, 0x702 ;  /* 0x000007020c0c7836 */ /* 0x000fe20000000000 */
[----:B------:R-:W-:-:S02]  /*1c370*/  WARPGROUP.DEPBAR.LE gsb0, 0x0 ;  /* 0x00008000000079c5 */ /* 0x000fc40000010000 */
        /* <DEDUP_REMOVED lines=32> */
.L_x_2376:
[----:B------:R-:W-:Y:S02]  /*1c580*/  SHF.L.U32 R0, R8, 0x1f, RZ ;  /* 0x0000001f08007819 */ /* 0x000fe400000006ff */
[----:B------:R-:W-:-:S04]  /*1c590*/  LEA R8, R9, R16, 0x3 ;  /* 0x0000001009087211 */ /* 0x000fc800078e18ff */
[----:B------:R0:W1:Y:S01]  /*1c5a0*/  SYNCS.PHASECHK.TRANS64.TRYWAIT P0, [R8+URZ+0x33450], R0 ;  /* 0x03345000080075a7 */ /* 0x000062000800017f */
[----:B------:R-:W-:Y:S05]  /*1c5b0*/  @!P1 BRA `(.L_x_2377) ;  /* 0x0000000000049947 */ /* 0x000fea0003800000 */
[----:B------:R-:W-:Y:S01]  /*1c5c0*/  BPT.TRAP 0x1 ;  /* 0x000000040000795c */ /* 0x000fe20000300000 */
.L_x_2377:
[----:B-1----:R-:W-:Y:S05]  /*1c5d0*/  @P0 BRA `(.L_x_2375) ;  /* 0x0000000000080947 */ /* 0x002fea0003800000 */
[----:B------:R-:W1:Y:S02]  /*1c5e0*/  SYNCS.PHASECHK.TRANS64.TRYWAIT P0, [R8+URZ+0x33450], R0 ;  /* 0x03345000080075a7 */ /* 0x000e64000800017f */
[----:B-1----:R-:W-:Y:S05]  /*1c5f0*/  @!P0 BRA `(.L_x_2378) ;  /* 0x00000114000c8947 */ /* 0x002fea0003800000 */
.L_x_2375:
[----:B01----:R-:W-:Y:S01]  /*1c600*/  VIADD R0, R16, 0x200 ;  /* 0x0000020010007836 */ /* 0x003fe20000000000 */
[----:B------:R-:W2:Y:S04]  /*1c610*/  LDL R8, [R1] ;  /* 0x0000000001087983 */ /* 0x000ea80000100800 */
[----:B------:R-:W-:Y:S01]  /*1c620*/  SHF.R.U32.HI R0, RZ, 0x4, R0 ;  /* 0x00000004ff007819 */ /* 0x000fe20000011600 */
[----:B------:R-:W3:Y:S01]  /*1c630*/  LDL R21, [R1+0x4] ;  /* 0x0000040001157983 */ /* 0x000ee20000100800 */
[----:B------:R-:W-:Y:S01]  /*1c640*/  IMAD.MOV.U32 R13, RZ, RZ, -0x3ffffff0 ;  /* 0xc0000010ff0d7424 */ /* 0x000fe200078e00ff */
[----:B------:R-:W-:Y:S05]  /*1c650*/  WARPSYNC.ALL ;  /* 0x0000000000007948 */ /* 0x000fea0003800000 */
[----:B------:R-:W-:Y:S01]  /*1c660*/  LOP3.LUT R0, R0, 0x3fff, RZ, 0xc0, !PT ;  /* 0x00003fff00007812 */ /* 0x000fe200078ec0ff */
[----:B------:R-:W-:Y:S01]  /*1c670*/  WARPGROUP.ARRIVE ;  /* 0x00000000000079c5 */ /* 0x000fe20000000000 */
[----:B------:R-:W-:Y:S01]  /*1c680*/  R2UR UR7, R13 ;  /* 0x000000000d0772ca */ /* 0x000fe200000e0000 */
[----:B------:R-:W-:Y:S01]  /*1c690*/  IMAD.MOV.U32 R15, RZ, RZ, -0x3ffffff0 ;  /* 0xc0000010ff0f7424 */ /* 0x000fe200078e00ff */
[----:B------:R-:W-:-:S05]  /*1c6a0*/  LOP3.LUT R0, R0, 0x10000, RZ, 0xfc, !PT ;  /* 0x0001000000007812 */ /* 0x000fca00078efcff */
[----:B------:R-:W-:Y:S02]  /*1c6b0*/  IMAD R12, R9, 0x780, R0 ;  /* 0x00000780090c7824 */ /* 0x000fe400078e0200 */
[----:B------:R-:W-:Y:S02]  /*1c6c0*/  IMAD.SHL.U32 R0, R225, 0x80, RZ ;  /* 0x00000080e1007824 */ /* 0x000fe400078e00ff */
[C---:B------:R-:W-:Y:S01]  /*1c6d0*/  VIADD R14, R12.reuse, 0x180 ;  /* 0x000001800c0e7836 */ /* 0x040fe20000000000 */
[----:B------:R-:W-:Y:S01]  /*1c6e0*/  R2UR UR6, R12 ;  /* 0x000000000c0672ca */ /* 0x000fe200000e0000 */
[----:B------:R-:W-:-:S05]  /*1c6f0*/  IMAD R0, R7, -0xa0, R0 ;  /* 0xffffff6007007824 */ /* 0x000fca00078e0200 */
[----:B------:R-:W-:-:S05]  /*1c700*/  IADD3 R0, R0, 0x1, R234 ;  /* 0x0000000100007810 */ /* 0x000fca0007ffe0ea */
[----:B------:R-:W-:Y:S02]  /*1c710*/  IMAD.IADD R0, R0, 0x1, -R227 ;  /* 0x0000000100007824 */ /* 0x000fe400078e0ae3 */
[----:B------:R-:W-:Y:S01]  /*1c720*/  QGMMA.64x192x32.F32.E4M3.E4M3 R24, R216, gdesc[UR4], R24, gsb0 ;  /* 0x02e00004d8187df3 */ /* 0x000fe20008000818 */
[----:B------:R-:W-:Y:S01]  /*1c730*/  R2UR UR6, R14 ;  /* 0x000000000e0672ca */ /* 0x000fe200000e0000 */
[----:B------:R-:W-:Y:S01]  /*1c740*/  VIADD R14, R12, 0x300 ;  /* 0x000003000c0e7836 */ /* 0x000fe20000000000 */
[----:B------:R-:W-:Y:S01]  /*1c750*/  R2UR UR7, R15 ;  /* 0x000000000f0772ca */ /* 0x000fe200000e0000 */
[----:B------:R-:W-:Y:S01]  /*1c760*/  IMAD.MOV.U32 R15, RZ, RZ, -0x3ffffff0 ;  /* 0xc0000010ff0f7424 */ /* 0x000fe200078e00ff */
[----:B------:R-:W-:Y:S02]  /*1c770*/  WARPGROUP.DEPBAR.LE gsb0, 0x0 ;  /* 0x00008000000079c5 */ /* 0x000fe40000010000 */
[----:B------:R-:W-:-:S06]  /*1c780*/  WARPGROUP.ARRIVE ;  /* 0x00000000000079c5 */ /* 0x000fcc0000000000 */
[----:B------:R-:W0:Y:S07]  /*1c790*/  S2R R218, SR_TID.X ;  /* 0x0000000000da7919 */ /* 0x000e2e0000002100 */
[----:B------:R-:W-:Y:S01]  /*1c7a0*/  QGMMA.64x192x32.F32.E4M3.E4M3 R24, R212, gdesc[UR4], R24, gsb0 ;  /* 0x02e00004d4187df3 */ /* 0x000fe20008000818 */
[----:B------:R-:W-:Y:S02]  /*1c7b0*/  R2UR UR6, R14 ;  /* 0x000000000e0672ca */ /* 0x000fe400000e0000 */
[----:B------:R-:W-:Y:S01]  /*1c7c0*/  R2UR UR7, R15 ;  /* 0x000000000f0772ca */ /* 0x000fe200000e0000 */
[----:B------:R-:W-:Y:S01]  /*1c7d0*/  IMAD.MOV.U32 R15, RZ, RZ, -0x3ffffff0 ;  /* 0xc0000010ff0f7424 */ /* 0x000fe200078e00ff */
[C---:B------:R-:W-:Y:S01]  /*1c7e0*/  IADD3 R14, R12.reuse, 0x480, RZ ;  /* 0x000004800c0e7810 */ /* 0x040fe20007ffe0ff */
[----:B------:R-:W-:-:S02]  /*1c7f0*/  VIADD R12, R12, 0x600 ;  /* 0x000006000c0c7836 */ /* 0x000fc40000000000 */
[----:B--2---:R-:W-:-:S04]  /*1c800*/  IMAD R0, R8, -0x2, R0 ;  /* 0xfffffffe08007824 */ /* 0x004fc800078e0200 */
[----:B---3--:R-:W-:-:S05]  /*1c810*/  IMAD.IADD R8, R21, 0x1, R0 ;  /* 0x0000000115087824 */ /* 0x008fca00078e0200 */
[C---:B------:R-:W-:Y:S02]  /*1c820*/  ISETP.GT.AND P0, PT, R8.reuse, RZ, PT ;  /* 0x000000ff0800720c */ /* 0x040fe40003f04270 */
[----:B------:R-:W-:Y:S02]  /*1c830*/  ISETP.GT.AND P2, PT, R8, 0x1, PT ;  /* 0x000000010800780c */ /* 0x000fe40003f44270 */
[----:B------:R-:W-:Y:S02]  /*1c840*/  FSEL R184, R184, -INF , P0 ;  /* 0xff800000b8b87808 */ /* 0x000fe40000000000 */
        /* <DEDUP_REMOVED lines=71> */
[----:B------:R-:W-:Y:S01]  /*1ccc0*/  FMNMX.FTZ R0, R165, R0, !PT ;  /* 0x00000000a5007209 */ /* 0x000fe20007810000 */
[----:B------:R-:W-:Y:S02]  /*1ccd0*/  WARPGROUP.DEPBAR.LE gsb0, 0x0 ;  /* 0x00008000000079c5 */ /* 0x000fe40000010000 */
[----:B------:R-:W-:Y:S01]  /*1cce0*/  WARPGROUP.ARRIVE ;  /* 0x00000000000079c5 */ /* 0x000fe20000000000 */
[----:B------:R-:W-:Y:S02]  /*1ccf0*/  ISETP.GT.AND P0, PT, R8, 0x68, PT ;  /* 0x000000680800780c */ /* 0x000fe40003f04270 */
[----:B------:R-:W-:-:S02]  /*1cd00*/  FSEL R137, R137, -INF , P2 ;  /* 0xff80000089897808 */ /* 0x000fc40001000000 */
[----:B------:R-:W-:Y:S01]  /*1cd10*/  FMNMX.FTZ R0, R136, R0, !PT ;  /* 0x0000000088007209 */ /* 0x000fe20007810000 */
[----:B------:R-:W-:Y:S01]  /*1cd20*/  QGMMA.64x192x32.F32.E4M3.E4M3 R24, R208, gdesc[UR4], R24, gsb0 ;  /* 0x02e00004d0187df3 */ /* 0x000fe20008000818 */
[----:B------:R-:W-:Y:S02]  /*1cd30*/  R2UR UR6, R14 ;  /* 0x000000000e0672ca */ /* 0x000fe400000e0000 */
[----:B------:R-:W-:Y:S02]  /*1cd40*/  R2UR UR7, R15 ;  /* 0x000000000f0772ca */ /* 0x000fe400000e0000 */
        /* <DEDUP_REMOVED lines=39> */
[----:B------:R-:W-:Y:S02]  /*1cfc0*/  FSEL R133, R133, -INF , P2 ;  /* 0xff80000085857808 */ /* 0x000fe40001000000 */
[----:B------:R-:W-:-:S04]  /*1cfd0*/  FMNMX.FTZ R0, R132, R0, !PT ;  /* 0x0000000084007209 */ /* 0x000fc80007810000 */
[----:B------:R-:W-:-:S05]  /*1cfe0*/  FMNMX.FTZ R0, R133, R0, !PT ;  /* 0x0000000085007209 */ /* 0x000fca0007810000 */
[----:B------:R-:W1:Y:S02]  /*1cff0*/  SHFL.BFLY PT, R13, R0, 0x2, 0x1f ;  /* 0x0c401f00000d7f89 */ /* 0x000e6400000e0000 */
[----:B-1----:R-:W-:Y:S01]  /*1d000*/  FMNMX.FTZ R0, R0, R13, !PT ;  /* 0x0000000d00007209 */ /* 0x002fe20007810000 */
[----:B------:R-:W-:-:S04]  /*1d010*/  IMAD.MOV.U32 R13, RZ, RZ, -0x3ffffff0 ;  /* 0xc0000010ff0d7424 */ /* 0x000fc800078e00ff */
[----:B------:R-:W1:Y:S02]  /*1d020*/  SHFL.BFLY PT, R14, R0, 0x1, 0x1f ;  /* 0x0c201f00000e7f89 */ /* 0x000e6400000e0000 */
[----:B-1----:R-:W-:-:S04]  /*1d030*/  FMNMX.FTZ R0, R0, R14, !PT ;  /* 0x0000000e00007209 */ /* 0x002fc80007810000 */
[----:B------:R-:W-:Y:S01]  /*1d040*/  FSETP.NEU.FTZ.AND P0, PT, R0, -INF , PT ;  /* 0xff8000000000780b */ /* 0x000fe20003f1d000 */
[----:B------:R-:W-:Y:S02]  /*1d050*/  WARPGROUP.DEPBAR.LE gsb0, 0x0 ;  /* 0x00008000000079c5 */ /* 0x000fe40000010000 */
[----:B------:R-:W-:-:S06]  /*1d060*/  WARPGROUP.ARRIVE ;  /* 0x00000000000079c5 */ /* 0x000fcc0000000000 */
[----:B------:R-:W-:Y:S01]  /*1d070*/  QGMMA.64x192x32.F32.E4M3.E4M3 R24, R204, gdesc[UR4], R24, gsb0 ;  /* 0x02e00004cc187df3 */ /* 0x000fe20008000818 */
[----:B------:R-:W-:Y:S02]  /*1d080*/  R2UR UR6, R12 ;  /* 0x000000000c0672ca */ /* 0x000fe400000e0000 */
[----:B------:R-:W-:Y:S01]  /*1d090*/  R2UR UR7, R13 ;  /* 0x000000000d0772ca */ /* 0x000fe200000e0000 */
[----:B------:R-:W-:-:S01]  /*1d0a0*/  FFMA.FTZ R13, R2, R0, -8 ;  /* 0xc1000000020d7423 */ /* 0x000fc20000010000 */
[----:B------:R-:W-:-:S04]  /*1d0b0*/  IADD3 R12, R8, 0x8, RZ ;  /* 0x00000008080c7810 */ /* 0x000fc80007ffe0ff */
[C---:B------:R-:W-:Y:S02]  /*1d0c0*/  ISETP.GT.AND P2, PT, R12.reuse, RZ, PT ;  /* 0x000000ff0c00720c */ /* 0x040fe40003f44270 */
[----:B------:R-:W-:Y:S02]  /*1d0d0*/  FSEL R13, R13, RZ, P0 ;  /* 0x000000ff0d0d7208 */ /* 0x000fe40000000000 */
[----:B------:R-:W-:Y:S02]  /*1d0e0*/  ISETP.GT.AND P3, PT, R12, 0x1, PT ;  /* 0x000000010c00780c */ /* 0x000fe40003f64270 */
[----:B------:R-:W-:Y:S01]  /*1d0f0*/  FSEL R186, R186, -INF , P2 ;  /* 0xff800000baba7808 */ /* 0x000fe20001000000 */
[C-C-:B------:R-:W-:Y:S01]  /*1d100*/  FFMA.FTZ R15, R2.reuse, R184, -R13.reuse ;  /* 0x000000b8020f7223 */ /* 0x140fe2000001080d */
[----:B------:R-:W-:-:S01]  /*1d110*/  FFMA.FTZ R14, R2, R185, -R13 ;  /* 0x000000b9020e7223 */ /* 0x000fc2000001080d */
[C-C-:B------:R-:W-:Y:S01]  /*1d120*/  FFMA.FTZ R184, R2.reuse, R189, -R13.reuse ;  /* 0x000000bd02b87223 */ /* 0x140fe2000001080d */
[----:B------:R-:W-:-:S01]  /*1d130*/  FFMA.FTZ R185, R2, R192, -R13 ;  /* 0x000000c002b97223 */ /* 0x000fc2000001080d */
[----:B------:R-:W-:Y:S01]  /*1d140*/  ISETP.GT.AND P2, PT, R12, 0x8, PT ;  /* 0x000000080c00780c */ /* 0x000fe20003f44270 */
[----:B------:R-:W-:-:S01]  /*1d150*/  FFMA.FTZ R21, R2, R188, -R13 ;  /* 0x000000bc02157223 */ /* 0x000fc2000001080d */
[----:B------:R-:W-:Y:S01]  /*1d160*/  FSEL R189, R187, -INF , P3 ;  /* 0xff800000bbbd7808 */ /* 0x000fe20001800000 */
[----:B------:R-:W-:-:S01]  /*1d170*/  FFMA.FTZ R188, R2, R193, -R13 ;  /* 0x000000c102bc7223 */ /* 0x000fc2000001080d */
[----:B------:R-:W-:Y:S01]  /*1d180*/  FMNMX.FTZ R192, R186, R5, !PT ;  /* 0x00000005bac07209 */ /* 0x000fe20007810000 */
[----:B------:R-:W-:-:S01]  /*1d190*/  FFMA.FTZ R197, R2, R197, -R13 ;  /* 0x000000c502c57223 */ /* 0x000fc2000001080d */
[----:B------:R-:W-:Y:S01]  /*1d1a0*/  ISETP.GT.AND P3, PT, R12, 0x9, PT ;  /* 0x000000090c00780c */ /* 0x000fe20003f64270 */
[----:B------:R-:W-:-:S01]  /*1d1b0*/  FFMA.FTZ R196, R2, R196, -R13 ;  /* 0x000000c402c47223 */ /* 0x000fc2000001080d */
[----:B------:R-:W-:Y:S01]  /*1d1c0*/  FSEL R193, R190, -INF , P2 ;  /* 0xff800000bec17808 */ /* 0x000fe20001000000 */
[----:B------:R1:W-:Y:S01]  /*1d1d0*/  MUFU.EX2 R187, R197 ;  /* 0x000000c500bb7308 */ /* 0x0003e20000000800 */
        /* <DEDUP_REMOVED lines=10> */
[----:B-1----:R-:W-:Y:S01]  /*1d280*/  FSEL R197, R194, -INF , P2 ;  /* 0xff800000c2c57808 */ /* 0x002fe20001000000 */
        /* <DEDUP_REMOVED lines=10> */
[C-C-:B------:R-:W-:Y:S01]  /*1d330*/  FFMA.FTZ R156, R2.reuse, R156, -R13.reuse ;  /* 0x0000009c029c7223 */ /* 0x140fe2000001080d */
[----:B------:R-:W-:Y:S01]  /*1d340*/  FMNMX.FTZ R192, R195, R192, !PT ;  /* 0x000000c0c3c07209 */ /* 0x000fe20007810000 */
[C-C-:B------:R-:W-:Y:S01]  /*1d350*/  FFMA.FTZ R157, R2.reuse, R157, -R13.reuse ;  /* 0x0000009d029d7223 */ /* 0x140fe2000001080d */
[----:B------:R-:W-:Y:S01]  /*1d360*/  FSEL R199, R199, -INF , P3 ;  /* 0xff800000c7c77808 */ /* 0x000fe20001800000 */
[--C-:B------:R-:W-:Y:S01]  /*1d370*/  FFMA.FTZ R160, R2, R160, -R13.reuse ;  /* 0x000000a002a07223 */ /* 0x100fe2000001080d */
[----:B------:R-:W-:Y:S01]  /*1d380*/  ISETP.GT.AND P3, PT, R12, 0x21, PT ;  /* 0x000000210c00780c */ /* 0x000fe20003f64270 */
[C-C-:B------:R-:W-:Y:S01]  /*1d390*/  FFMA.FTZ R161, R2.reuse, R161, -R13.reuse ;  /* 0x000000a102a17223 */ /* 0x140fe2000001080d */
[----:B------:R-:W-:-:S01]  /*1d3a0*/  FFMA.FTZ R164, R2, R164, -R13 ;  /* 0x000000a402a47223 */ /* 0x000fc2000001080d */
        /* <DEDUP_REMOVED lines=14> */
[----:B------:R-:W-:Y:S01]  /*1d490*/  FFMA.FTZ R132, R2, R132, -R13 ;  /* 0x0000008402847223 */ /* 0x000fe2000001080d */
[----:B------:R-:W-:Y:S01]  /*1d4a0*/  ISETP.GT.AND P3, PT, R12, 0x39, PT ;  /* 0x000000390c00780c */ /* 0x000fe20003f64270 */
[----:B------:R-:W-:Y:S03]  /*1d4b0*/  MUFU.EX2 R15, R15 ;  /* 0x0000000f000f7308 */ /* 0x000fe60000000800 */
[----:B------:R-:W-:-:S02]  /*1d4c0*/  FSEL R183, R183, -INF , P3 ;  /* 0xff800000b7b77808 */ /* 0x000fc40001800000 */
        /* <DEDUP_REMOVED lines=8> */
[C---:B------:R-:W-:Y:S01]  /*1d550*/  ISETP.GT.AND P3, PT, R12.reuse, 0x59, PT ;  /* 0x000000590c00780c */ /* 0x040fe20003f64270 */
        /* <DEDUP_REMOVED lines=22> */
[----:B------:R-:W-:Y:S08]  /*1d6c0*/  MUFU.EX2 R172, R172 ;  /* 0x000000ac00ac7308 */ /* 0x000ff00000000800 */
[----:B------:R-:W-:Y:S08]  /*1d6d0*/  MUFU.EX2 R173, R173 ;  /* 0x000000ad00ad7308 */ /* 0x000ff00000000800 */
[----:B------:R-:W-:Y:S08]  /*1d6e0*/  MUFU.EX2 R176, R176 ;  /* 0x000000b000b07308 */ /* 0x000ff00000000800 */
[----:B------:R-:W-:Y:S08]  /*1d6f0*/  MUFU.EX2 R177, R177 ;  /* 0x000000b100b17308 */ /* 0x000ff00000000800 */
[----:B------:R-:W-:Y:S08]  /*1d700*/  MUFU.EX2 R180, R180 ;  /* 0x000000b400b47308 */ /* 0x000ff00000000800 */
[----:B------:R-:W-:Y:S08]  /*1d710*/  MUFU.EX2 R181, R181 ;  /* 0x000000b500b57308 */ /* 0x000ff00000000800 */
[----:B------:R-:W-:Y:S08]  /*1d720*/  MUFU.EX2 R152, R152 ;  /* 0x0000009800987308 */ /* 0x000ff00000000800 */
[----:B------:R-:W-:Y:S01]  /*1d730*/  MUFU.EX2 R153, R153 ;  /* 0x0000009900997308 */ /* 0x000fe20000000800 */
[----:B------:R-:W-:-:S02]  /*1d740*/  WARPGROUP.DEPBAR.LE gsb0, 0x0 ;  /* 0x00008000000079c5 */ /* 0x000fc40000010000 */
[----:B------:R-:W-:Y:S01]  /*1d750*/  WARPGROUP.ARRIVE ;  /* 0x00000000000079c5 */ /* 0x000fe20000000000 */
[----:B0-----:R-:W-:-:S04]  /*1d760*/  LOP3.LUT R204, R218, 0x7f, RZ, 0xc0, !PT ;  /* 0x0000007fdacc7812 */ /* 0x001fc800078ec0ff */
[----:B------:R-:W-:Y:S01]  /*1d770*/  MUFU.EX2 R156, R156 ;  /* 0x0000009c009c7308 */ /* 0x000fe20000000800 */
[----:B------:R-:W0:Y:S01]  /*1d780*/  S2R R218, SR_TID.X ;  /* 0x0000000000da7919 */ /* 0x000e220000002100 */
[----:B------:R-:W-:Y:S06]  /*1d790*/  QGMMA.64x192x32.F32.E4M3.E4M3 R24, R200, gdesc[UR4], R24, gsb0 ;  /* 0x02e00004c8187df3 */ /* 0x000fec0008000818 */
[----:B------:R-:W-:Y:S08]  /*1d7a0*/  MUFU.EX2 R157, R157 ;  /* 0x0000009d009d7308 */ /* 0x000ff00000000800 */
        /* <DEDUP_REMOVED lines=14> */
[----:B------:R-:W-:Y:S02]  /*1d890*/  FSEL R201, R198, -INF , P2 ;  /* 0xff800000c6c97808 */ /* 0x000fe40001000000 */
        /* <DEDUP_REMOVED lines=22> */
[----:B------:R-:W-:Y:S01]  /*1da00*/  FSEL R213, R158, -INF , P2 ;  /* 0xff8000009ed57808 */ /* 0x000fe20001000000 */
[C-C-:B------:R-:W-:Y:S01]  /*1da10*/  FFMA.FTZ R158, R2.reuse, R140, -R13.reuse ;  /* 0x0000008c029e7223 */ /* 0x140fe2000001080d */
[----:B------:R-:W-:Y:S01]  /*1da20*/  FMNMX.FTZ R192, R155, R192, !PT ;  /* 0x000000c09bc07209 */ /* 0x000fe20007810000 */
[--C-:B------:R-:W-:Y:S01]  /*1da30*/  FFMA.FTZ R140, R2, R141, -R13.reuse ;  /* 0x0000008d028c7223 */ /* 0x100fe2000001080d */
[----:B------:R-:W-:Y:S01]  /*1da40*/  ISETP.GT.AND P2, PT, R12, 0x50, PT ;  /* 0x000000500c00780c */ /* 0x000fe20003f44270 */
[C-C-:B------:R-:W-:Y:S01]  /*1da50*/  FFMA.FTZ R141, R2.reuse, R144, -R13.reuse ;  /* 0x00000090028d7223 */ /* 0x140fe2000001080d */
[----:B------:R-:W-:Y:S01]  /*1da60*/  FMNMX.FTZ R192, R213, R192, !PT ;  /* 0x000000c0d5c07209 */ /* 0x000fe20007810000 */
[--C-:B------:R-:W-:Y:S01]  /*1da70*/  FFMA.FTZ R144, R2, R145, -R13.reuse ;  /* 0x0000009102907223 */ /* 0x100fe2000001080d */
[----:B------:R-:W-:Y:S01]  /*1da80*/  FSEL R215, R162, -INF , P2 ;  /* 0xff800000a2d77808 */ /* 0x000fe20001000000 */
[C-C-:B------:R-:W-:Y:S01]  /*1da90*/  FFMA.FTZ R145, R2.reuse, R148, -R13.reuse ;  /* 0x0000009402917223 */ /* 0x140fe2000001080d */
[----:B------:R-:W-:Y:S01]  /*1daa0*/  FMNMX.FTZ R192, R159, R192, !PT ;  /* 0x000000c09fc07209 */ /* 0x000fe20007810000 */
[--C-:B------:R-:W-:Y:S01]  /*1dab0*/  FFMA.FTZ R148, R2, R149, -R13.reuse ;  /* 0x0000009502947223 */ /* 0x100fe2000001080d */
[----:B------:R-:W-:Y:S01]  /*1dac0*/  ISETP.GT.AND P2, PT, R12, 0x58, PT ;  /* 0x000000580c00780c */ /* 0x000fe20003f44270 */
[----:B------:R-:W-:Y:S01]  /*1dad0*/  FFMA.FTZ R13, R2, R133, -R13 ;  /* 0x00000085020d7223 */ /* 0x000fe2000001080d */
        /* <DEDUP_REMOVED lines=41> */
[----:B------:R-:W-:Y:S02]  /*1dd70*/  FSEL R138, R135, -INF , P3 ;  /* 0xff800000878a7808 */ /* 0x000fe40001800000 */
[----:B------:R-:W-:Y:S01]  /*1dd80*/  FMNMX.FTZ R12, R134, R192, !PT ;  /* 0x000000c0860c7209 */ /* 0x000fe20007810000 */
[----:B------:R1:W-:Y:S03]  /*1dd90*/  MUFU.EX2 R135, R158 ;  /* 0x0000009e00877308 */ /* 0x0003e60000000800 */
[----:B------:R-:W-:-:S05]  /*1dda0*/  FMNMX.FTZ R12, R138, R12, !PT ;  /* 0x0000000c8a0c7209 */ /* 0x000fca0007810000 */
[----:B------:R-:W2:Y:S02]  /*1ddb0*/  SHFL.BFLY PT, R154, R12, 0x2, 0x1f ;  /* 0x0c401f000c9a7f89 */ /* 0x000ea400000e0000 */
[----:B--2---:R-:W-:-:S05]  /*1ddc0*/  FMNMX.FTZ R154, R12, R154, !PT ;  /* 0x0000009a0c9a7209 */ /* 0x004fca0007810000 */
[----:B------:R-:W2:Y:S02]  /*1ddd0*/  SHFL.BFLY PT, R149, R154, 0x1, 0x1f ;  /* 0x0c201f009a957f89 */ /* 0x000ea400000e0000 */
[----:B--2---:R-:W-:Y:S02]  /*1dde0*/  FMNMX.FTZ R12, R154, R149, !PT ;  /* 0x000000959a0c7209 */ /* 0x004fe40007810000 */
[----:B------:R-:W-:Y:S02]  /*1ddf0*/  FSEL R149, R0, RZ, P0 ;  /* 0x000000ff00957208 */ /* 0x000fe40000000000 */
[----:B------:R-:W-:Y:S01]  /*1de00*/  FSETP.NEU.FTZ.AND P0, PT, R12, -INF , PT ;  /* 0xff8000000c00780b */ /* 0x000fe20003f1d000 */
[----:B------:R-:W-:Y:S02]  /*1de10*/  FFMA.FTZ R133, R2, R12, -8 ;  /* 0xc100000002857423 */ /* 0x000fe4000001000c */
[----:B------:R-:W-:-:S01]  /*1de20*/  FADD.FTZ R149, -R149, R6 ;  /* 0x0000000695957221 */ /* 0x000fc20000010100 */
[----:B------:R-:W-:-:S02]  /*1de30*/  FSEL R190, R12, RZ, P0 ;  /* 0x000000ff0cbe7208 */ /* 0x000fc40000000000 */
[----:B------:R-:W-:Y:S01]  /*1de40*/  FSEL R133, R133, RZ, P0 ;  /* 0x000000ff85857208 */ /* 0x000fe20000000000 */
[----:B------:R-:W-:Y:S01]  /*1de50*/  FMUL.FTZ R6, R2, R149 ;  /* 0x0000009502067220 */ /* 0x000fe20000410000 */
[----:B------:R-:W-:Y:S01]  /*1de60*/  ISETP.NE.AND P0, PT, R204, RZ, PT ;  /* 0x000000ffcc00720c */ /* 0x000fe20003f05270 */
[----:B------:R-:W-:Y:S01]  /*1de70*/  FADD.FTZ R5, -R190, R5 ;  /* 0x00000005be057221 */ /* 0x000fe20000010100 */
[----:B0-----:R-:W-:Y:S01]  /*1de80*/  SHF.R.U32.HI R204, RZ, 0x7, R218 ;  /* 0x00000007ffcc7819 */ /* 0x001fe200000116da */
[C-C-:B------:R-:W-:Y:S01]  /*1de90*/  FFMA.FTZ R154, R2.reuse, R186, -R133.reuse ;  /* 0x000000ba029a7223 */ /* 0x140fe20000010885 */
[----:B------:R-:W-:-:S01]  /*1dea0*/  FFMA.FTZ R149, R2, R189, -R133 ;  /* 0x000000bd02957223 */ /* 0x000fc20000010885 */
[C---:B------:R-:W-:Y:S01]  /*1deb0*/  FMUL.FTZ R5, R2.reuse, R5 ;  /* 0x0000000502057220 */ /* 0x040fe20000410000 */
[----:B------:R-:W0:Y:S01]  /*1dec0*/  MUFU.EX2 R6, R6 ;  /* 0x0000000600067308 */ /* 0x000e220000000800 */
        /* <DEDUP_REMOVED lines=16> */
[----:B0-----:R-:W-:-:S01]  /*1dfd0*/  FFMA.FTZ R195, R6, R4, R15 ;  /* 0x0000000406c37223 */ /* 0x001fc2000001000f */
        /* <DEDUP_REMOVED lines=10> */
[----:B------:R-:W-:Y:S01]  /*1e080*/  FFMA.FTZ R167, R2, R167, -R133 ;  /* 0x000000a702a77223 */ /* 0x000fe20000010885 */
[----:B------:R-:W-:-:S01]  /*1e090*/  FADD.FTZ R196, R184, R195 ;  /* 0x000000c3b8c47221 */ /* 0x000fc20000010000 */
[C-C-:B------:R-:W-:Y:S01]  /*1e0a0*/  FFMA.FTZ R195, R2.reuse, R219, -R133.reuse ;  /* 0x000000db02c37223 */ /* 0x140fe20000010885 */
[----:B------:R-:W-:-:S01]  /*1e0b0*/  FFMA.FTZ R122, R2, R122, -R133 ;  /* 0x0000007a027a7223 */ /* 0x000fc20000010885 */
[----:B------:R-:W2:Y:S01]  /*1e0c0*/  MUFU.EX2 R158, R158 ;  /* 0x0000009e009e7308 */ /* 0x000ea20000000800 */
[----:B-1----:R-:W-:-:S01]  /*1e0d0*/  FFMA.FTZ R4, R5, R3, R154 ;  /* 0x0000000305047223 */ /* 0x002fc2000001009a */
[----:B------:R-:W-:Y:S01]  /*1e0e0*/  FADD.FTZ R197, R185, R196 ;  /* 0x000000c4b9c57221 */ /* 0x000fe20000010000 */
[----:B------:R-:W-:-:S01]  /*1e0f0*/  FFMA.FTZ R196, R2, R139, -R133 ;  /* 0x0000008b02c47223 */ /* 0x000fc20000010885 */
[C-C-:B------:R-:W-:Y:S01]  /*1e100*/  FFMA.FTZ R123, R2.reuse, R123, -R133.reuse ;  /* 0x0000007b027b7223 */ /* 0x140fe20000010885 */
[----:B------:R-:W-:-:S01]  /*1e110*/  FFMA.FTZ R126, R2, R126, -R133 ;  /* 0x0000007e027e7223 */ /* 0x000fc20000010885 */
[----:B------:R-:W-:Y:S01]  /*1e120*/  FADD.FTZ R197, R188, R197 ;  /* 0x000000c5bcc57221 */ /* 0x000fe20000010000 */
[----:B------:R-:W-:-:S01]  /*1e130*/  FFMA.FTZ R127, R2, R127, -R133 ;  /* 0x0000007f027f7223 */ /* 0x000fc20000010885 */
[----:B------:R-:W1:Y:S01]  /*1e140*/  MUFU.EX2 R189, R189 ;  /* 0x000000bd00bd7308 */ /* 0x000e620000000800 */
[----:B0-----:R-:W-:-:S01]  /*1e150*/  FADD.FTZ R3, R149, R4 ;  /* 0x0000000495037221 */ /* 0x001fc20000010000 */
[C-C-:B------:R-:W-:Y:S01]  /*1e160*/  FFMA.FTZ R130, R2.reuse, R130, -R133.reuse ;  /* 0x0000008202827223 */ /* 0x140fe20000010885 */
[----:B------:R-:W-:-:S01]  /*1e170*/  FFMA.FTZ R131, R2, R131, -R133 ;  /* 0x0000008302837223 */ /* 0x000fc20000010885 */
[----:B------:R-:W-:-:S04]  /*1e180*/  FFMA.FTZ R134, R2, R134, -R133 ;  /* 0x0000008602867223 */ /* 0x000fc80000010885 */
        /* <DEDUP_REMOVED lines=8> */
[----:B------:R-:W-:-:S06]  /*1e210*/  FADD.FTZ R4, R8, R197 ;  /* 0x000000c508047221 */ /* 0x000fcc0000010000 */
        /* <DEDUP_REMOVED lines=10> */
[C-C-:B------:R-:W-:Y:S01]  /*1e2c0*/  FFMA.FTZ R139, R2.reuse, R142, -R133.reuse ;  /* 0x0000008e028b7223 */ /* 0x140fe20000010885 */
[----:B------:R-:W-:-:S01]  /*1e2d0*/  FFMA.FTZ R142, R2, R143, -R133 ;  /* 0x0000008f028e7223 */ /* 0x000fc20000010885 */
[----:B------:R-:W-:-:S04]  /*1e2e0*/  FADD.FTZ R3, R173, R4 ;  /* 0x00000004ad037221 */ /* 0x000fc80000010000 */
        /* <DEDUP_REMOVED lines=14> */
[C-C-:B------:R-:W-:Y:S01]  /*1e3d0*/  FFMA.FTZ R143, R2.reuse, R146, -R133.reuse ;  /* 0x00000092028f7223 */ /* 0x140fe20000010885 */
[----:B------:R-:W-:-:S01]  /*1e3e0*/  FFMA.FTZ R146, R2, R147, -R133 ;  /* 0x0000009302927223 */ /* 0x000fc20000010885 */
[----:B------:R-:W-:-:S04]  /*1e3f0*/  FADD.FTZ R4, R156, R3 ;  /* 0x000000039c047221 */ /* 0x000fc80000010000 */
        /* <DEDUP_REMOVED lines=14> */
[C-C-:B------:R-:W-:Y:S01]  /*1e4e0*/  FFMA.FTZ R147, R2.reuse, R150, -R133.reuse ;  /* 0x0000009602937223 */ /* 0x140fe20000010885 */
[----:B------:R-:W-:-:S01]  /*1e4f0*/  FFMA.FTZ R150, R2, R151, -R133 ;  /* 0x0000009702967223 */ /* 0x000fc20000010885 */
[----:B------:R-:W-:Y:S01]  /*1e500*/  FADD.FTZ R4, R137, R4 ;  /* 0x0000000489047221 */ /* 0x000fe20000010000 */
[----:B------:R-:W-:-:S03]  /*1e510*/  FFMA.FTZ R133, R2, R138, -R133 ;  /* 0x0000008a02857223 */ /* 0x000fc60000010885 */
        /* <DEDUP_REMOVED lines=18> */
[----:B------:R-:W-:-:S04]  /*1e640*/  FADD.FTZ R3, R135, R4 ;  /* 0x0000000487037221 */ /* 0x000fc80000010000 */
[----:B------:R-:W-:Y:S01]  /*1e650*/  FADD.FTZ R4, R140, R3 ;  /* 0x000000038c047221 */ /* 0x000fe20000010000 */
[----:B------:R-:W-:Y:S01]  /*1e660*/  IADD3 R3, -R204, 0xb, RZ ;  /* 0x0000000bcc037810 */ /* 0x000fe20007ffe1ff */
[----:B------:R-:W0:Y:S01]  /*1e670*/  MUFU.EX2 R143, R143 ;  /* 0x0000008f008f7308 */ /* 0x000e220000000800 */
[----:B--2---:R-:W-:-:S01]  /*1e680*/  FADD.FTZ R151, R139, R198 ;  /* 0x000000c68b977221 */ /* 0x004fc20000010000 */
[----:B------:R-:W-:-:S06]  /*1e690*/  FADD.FTZ R197, R141, R4 ;  /* 0x000000048dc57221 */ /* 0x000fcc0000010000 */
[----:B------:R-:W2:Y:S01]  /*1e6a0*/  MUFU.EX2 R146, R146 ;  /* 0x0000009200927308 */ /* 0x000ea20000000800 */
[----:B-1----:R-:W-:-:S07]  /*1e6b0*/  FADD.FTZ R198, R142, R151 ;  /* 0x000000978ec67221 */ /* 0x002fce0000010000 */
[----:B------:R-:W1:Y:S01]  /*1e6c0*/  MUFU.EX2 R147, R147 ;  /* 0x0000009300937308 */ /* 0x000e620000000800 */
[----:B0-----:R-:W-:-:S01]  /*1e6d0*/  FADD.FTZ R151, R143, R198 ;  /* 0x000000c68f977221 */ /* 0x001fc20000010000 */
[----:B------:R-:W-:-:S06]  /*1e6e0*/  FADD.FTZ R198, R144, R197 ;  /* 0x000000c590c67221 */ /* 0x000fcc0000010000 */
[----:B------:R-:W0:Y:S01]  /*1e6f0*/  MUFU.EX2 R150, R150 ;  /* 0x0000009600967308 */ /* 0x000e220000000800 */
[----:B--2---:R-:W-:-:S01]  /*1e700*/  FADD.FTZ R4, R146, R151 ;  /* 0x0000009792047221 */ /* 0x004fc20000010000 */
[----:B------:R-:W-:-:S04]  /*1e710*/  FADD.FTZ R151, R145, R198 ;  /* 0x000000c691977221 */ /* 0x000fc80000010000 */
[----:B------:R-:W-:Y:S02]  /*1e720*/  FADD.FTZ R151, R148, R151 ;  /* 0x0000009794977221 */ /* 0x000fe40000010000 */
[----:B------:R-:W2:Y:S01]  /*1e730*/  MUFU.EX2 R122, R122 ;  /* 0x0000007a007a7308 */ /* 0x000ea20000000800 */
[----:B-1----:R-:W-:-:S01]  /*1e740*/  FADD.FTZ R197, R147, R4 ;  /* 0x0000000493c57221 */ /* 0x002fc20000010000 */
[----:B------:R-:W-:Y:S01]  /*1e750*/  FADD.FTZ R198, R120, R151 ;  /* 0x0000009778c67221 */ /* 0x000fe20000010000 */
[----:B------:R-:W-:-:S03]  /*1e760*/  @!P0 IMAD R4, R10, 0x8, R16 ;  /* 0x000000080a048824 */ /* 0x000fc600078e0210 */
[----:B------:R-:W-:Y:S01]  /*1e770*/  FADD.FTZ R151, R121, R198 ;  /* 0x000000c679977221 */ /* 0x000fe20000010000 */
[----:B------:R-:W-:Y:S01]  /*1e780*/  @!P0 VIADD R4, R4, 0x33440 ;  /* 0x0003344004048836 */ /* 0x000fe20000000000 */
[----:B------:R-:W1:Y:S01]  /*1e790*/  MUFU.EX2 R123, R123 ;  /* 0x0000007b007b7308 */ /* 0x000e620000000800 */
[----:B0-----:R-:W-:-:S01]  /*1e7a0*/  FADD.FTZ R197, R150, R197 ;  /* 0x000000c596c57221 */ /* 0x001fc20000010000 */
[----:B------:R-:W-:Y:S02]  /*1e7b0*/  FADD.FTZ R138, R124, R151 ;  /* 0x000000977c8a7221 */ /* 0x000fe40000010000 */
[----:B------:R-:W-:Y:S01]  /*1e7c0*/  @!P0 PRMT R4, RZ, 0x654, R4 ;  /* 0x00000654ff048816 */ /* 0x000fe20000000004 */
[----:B------:R1:W-:Y:S06]  /*1e7d0*/  BAR.ARV R3, 0x100 ;  /* 0x000400030000751d */ /* 0x0003ec0000002000 */
[----:B------:R-:W0:Y:S01]  /*1e7e0*/  MUFU.EX2 R126, R126 ;  /* 0x0000007e007e7308 */ /* 0x000e220000000800 */
[----:B--2---:R-:W-:-:S01]  /*1e7f0*/  FADD.FTZ R200, R122, R197 ;  /* 0x000000c57ac87221 */ /* 0x004fc20000010000 */
[----:B------:R2:W-:Y:S03]  /*1e800*/  @!P0 SYNCS.ARRIVE.TRANS64.RED.A1T0 RZ, [R4+URZ], RZ ;  /* 0x000000ff04ff89a7 */ /* 0x0005e6000810043f */
[----:B-1----:R-:W-:-:S03]  /*1e810*/  FADD.FTZ R3, R123, R200 ;  /* 0x000000c87b037221 */ /* 0x002fc60000010000 */
[----:B------:R-:W1:Y:S08]  /*1e820*/  MUFU.EX2 R127, R127 ;  /* 0x0000007f007f7308 */ /* 0x000e700000000800 */
[----:B------:R-:W3:Y:S01]  /*1e830*/  MUFU.EX2 R130, R130 ;  /* 0x0000008200827308 */ /* 0x000ee20000000800 */
[----:B0-----:R-:W-:-:S01]  /*1e840*/  FADD.FTZ R198, R126, R3 ;  /* 0x000000037ec67221 */ /* 0x001fc20000010000 */
[----:B------:R-:W-:-:S04]  /*1e850*/  FADD.FTZ R3, R125, R138 ;  /* 0x0000008a7d037221 */ /* 0x000fc80000010000 */
[----:B--2---:R-:W-:Y:S02]  /*1e860*/  FADD.FTZ R4, R128, R3 ;  /* 0x0000000380047221 */ /* 0x004fe40000010000 */
[----:B------:R-:W0:Y:S01]  /*1e870*/  MUFU.EX2 R131, R131 ;  /* 0x0000008300837308 */ /* 0x000e220000000800 */
[----:B-1----:R-:W-:-:S01]  /*1e880*/  FADD.FTZ R151, R127, R198 ;  /* 0x000000c67f977221 */ /* 0x002fc20000010000 */
[----:B------:R-:W-:-:S04]  /*1e890*/  FADD.FTZ R3, R129, R4 ;  /* 0x0000000481037221 */ /* 0x000fc80000010000 */
[----:B------:R-:W-:Y:S02]  /*1e8a0*/  FADD.FTZ R4, R132, R3 ;  /* 0x0000000384047221 */ /* 0x000fe40000010000 */
[----:B------:R-:W1:Y:S01]  /*1e8b0*/  MUFU.EX2 R134, R134 ;  /* 0x0000008600867308 */ /* 0x000e620000000800 */
[----:B---3--:R-:W-:-:S01]  /*1e8c0*/  FADD.FTZ R138, R130, R151 ;  /* 0x00000097828a7221 */ /* 0x008fc20000010000 */
[----:B------:R-:W-:-:S06]  /*1e8d0*/  FADD.FTZ R4, R13, R4 ;  /* 0x000000040d047221 */ /* 0x000fcc0000010000 */
[----:B------:R-:W2:Y:S01]  /*1e8e0*/  MUFU.EX2 R133, R133 ;  /* 0x0000008500857308 */ /* 0x000ea20000000800 */
[----:B0-----:R-:W-:-:S04]  /*1e8f0*/  FADD.FTZ R151, R131, R138 ;  /* 0x0000008a83977221 */ /* 0x001fc80000010000 */
[----:B-1----:R-:W-:-:S04]  /*1e900*/  FADD.FTZ R138, R134, R151 ;  /* 0x00000097868a7221 */ /* 0x002fc80000010000 */
[----:B--2---:R-:W-:Y:S01]  /*1e910*/  FADD.FTZ R3, R133, R138 ;  /* 0x0000008a85037221 */ /* 0x004fe20000010000 */
[----:B------:R-:W-:Y:S06]  /*1e920*/  @!P1 BRA `(.L_x_2379) ;  /* 0x0000000000049947 */ /* 0x000fec0003800000 */
[----:B------:R-:W-:Y:S01]  /*1e930*/  BPT.TRAP 0x1 ;  /* 0x000000040000795c */ /* 0x000fe20000300000 */
.L_x_2379:
[----:B------:R-:W-:Y:S01]  /*1e940*/  F2FP.SATFINITE.E4M3.F32.PACK_AB_MERGE_C R8, R187, R8, RZ ;  /* 0x00000008bb08723e */ /* 0x000fe200048070ff */
[----:B------:R-:W-:Y:S01]  /*1e950*/  FMUL.FTZ R24, R24, R6 ;  /* 0x0000000618187220 */ /* 0x000fe20000410000 */
[----:B------:R-:W-:Y:S01]  /*1e960*/  ISETP.GT.AND P0, PT, R7, R20, PT ;  /* 0x000000140700720c */ /* 0x000fe20003f04270 */
[----:B------:R-:W-:Y:S01]  /*1e970*/  FMUL.FTZ R25, R25, R6 ;  /* 0x0000000619197220 */ /* 0x000fe20000410000 */
[----:B------:R-:W-:Y:S01]  /*1e980*/  F2FP.SATFINITE.E4M3.F32.PACK_AB_MERGE_C R218, R188, R185, R8 ;  /* 0x000000b9bcda723e */ /* 0x000fe20004807008 */
[----:B------:R-:W-:Y:S01]  /*1e990*/  IMAD R8, R9, 0x8, R16 ;  /* 0x0000000809087824 */ /* 0x000fe200078e0210 */
[----:B------:R-:W-:Y:S01]  /*1e9a0*/  F2FP.SATFINITE.E4M3.F32.PACK_AB_MERGE_C R21, R184, R21, RZ ;  /* 0x00000015b815723e */ /* 0x000fe200048070ff */
[----:B------:R-:W-:Y:S01]  /*1e9b0*/  IMAD.U32 R9, RZ, RZ, UR42 ;  /* 0x0000002aff097e24 */ /* 0x000fe2000f8e00ff */
[----:B------:R-:W-:Y:S01]  /*1e9c0*/  F2FP.SATFINITE.E4M3.F32.PACK_AB_MERGE_C R158, R189, R158, RZ ;  /* 0x0000009ebd9e723e */ /* 0x000fe200048070ff */
[----:B------:R-:W-:Y:S01]  /*1e9d0*/  VIADD R8, R8, 0x33460 ;  /* 0x0003346008087836 */ /* 0x000fe20000000000 */
[----:B------:R-:W-:Y:S01]  /*1e9e0*/  F2FP.SATFINITE.E4M3.F32.PACK_AB_MERGE_C R166, R193, R166, RZ ;  /* 0x000000a6c1a6723e */ /* 0x000fe200048070ff */
[----:B------:R-:W-:Y:S01]  /*1e9f0*/  FMUL.FTZ R28, R28, R6 ;  /* 0x000000061c1c7220 */ /* 0x000fe20000410000 */
[----:B------:R-:W-:Y:S01]  /*1ea00*/  F2FP.SATFINITE.E4M3.F32.PACK_AB_MERGE_C R172, R173, R172, RZ ;  /* 0x000000acadac723e */ /* 0x000fe200048070ff */
[-C--:B------:R-:W-:Y:S01]  /*1ea10*/  FMUL.FTZ R29, R29, R6.reuse ;  /* 0x000000061d1d7220 */ /* 0x080fe20000410000 */
[----:B------:R-:W-:Y:S01]  /*1ea20*/  PRMT R8, R9, 0x654, R8 ;  /* 0x0000065409087816 */ /* 0x000fe20000000008 */
[----:B------:R-:W-:Y:S01]  /*1ea30*/  FMUL.FTZ R32, R32, R6 ;  /* 0x0000000620207220 */ /* 0x000fe20000410000 */
[----:B------:R-:W-:Y:S01]  /*1ea40*/  F2FP.SATFINITE.E4M3.F32.PACK_AB_MERGE_C R174, R175, R174, RZ ;  /* 0x000000aeafae723e */ /* 0x000fe200048070ff */
[----:B------:R-:W-:Y:S01]  /*1ea50*/  FMUL.FTZ R33, R33, R6 ;  /* 0x0000000621217220 */ /* 0x000fe20000410000 */
[----:B------:R-:W-:Y:S01]  /*1ea60*/  F2FP.SATFINITE.E4M3.F32.PACK_AB_MERGE_C R180, R181, R180, RZ ;  /* 0x000000b4b5b4723e */ /* 0x000fe200048070ff */
[----:B------:R0:W-:Y:S01]  /*1ea70*/  SYNCS.ARRIVE.TRANS64.RED.A1T0 RZ, [R8+URZ], RZ ;  /* 0x000000ff08ff79a7 */ /* 0x0001e2000810043f */
        /* <DEDUP_REMOVED lines=108> */
[----:B0-----:R-:W-:Y:S01]  /*1f140*/  IMAD.MOV.U32 R8, RZ, RZ, R220 ;  /* 0x000000ffff087224 */ /* 0x001fe200078e00dc */
        /* <DEDUP_REMOVED lines=20> */
.L_x_2369:
[----:B------:R-:W-:-:S13]  /*1f290*/  ISETP.GE.AND P0, PT, R7, RZ, PT ;  /* 0x000000ff0700720c */ /* 0x000fda0003f06270 */
[----:B------:R-:W-:Y:S05]  /*1f2a0*/  @!P0 BRA `(.L_x_2381) ;  /* 0x0000003400188947 */ /* 0x000fea0003800000 */
[----:B------:R-:W-:Y:S01]  /*1f2b0*/  IMAD.MOV.U32 R5, RZ, RZ, R12 ;  /* 0x000000ffff057224 */ /* 0x000fe200078e000c */
[----:B------:R-:W-:Y:S01]  /*1f2c0*/  MOV R8, R220 ;  /* 0x000000dc00087202 */ /* 0x000fe20000000f00 */
[----:B------:R-:W-:Y:S02]  /*1f2d0*/  IMAD.MOV.U32 R6, RZ, RZ, R0 ;  /* 0x000000ffff067224 */ /* 0x000fe400078e0000 */
[----:B------:R-:W-:-:S07]  /*1f2e0*/  IMAD.MOV.U32 R9, RZ, RZ, R146 ;  /* 0x000000ffff097224 */ /* 0x000fce00078e0092 */
.L_x_2392:
        /* <DEDUP_REMOVED lines=8> */
.L_x_2383:
        /* <DEDUP_REMOVED lines=8> */
.L_x_2384:
[----:B------:R-:W-:Y:S04]  /*1f3f0*/  BSSY B0, `(.L_x_2382) ;  /* 0x0000004000007945 */ /* 0x000fe80003800000 */
[----:B-1----:R-:W-:Y:S05]  /*1f400*/  @P2 BRA `(.L_x_2385) ;  /* 0x0000000000082947 */ /* 0x002fea0003800000 */
[----:B------:R-:W1:Y:S02]  /*1f410*/  SYNCS.PHASECHK.TRANS64.TRYWAIT P2, [R13+URZ+0x33430], R0 ;  /* 0x033430000d0075a7 */ /* 0x000e64000804017f */
[----:B-1----:R-:W-:Y:S05]  /*1f420*/  @!P2 BRA `(.L_x_2386) ;  /* 0x000000e40094a947 */ /* 0x002fea0003800000 */
.L_x_2385:
[----:B------:R-:W-:Y:S05]  /*1f430*/  BSYNC B0 ;  /* 0x0000000000007941 */ /* 0x000fea0003800000 */
.L_x_2382:
        /* <DEDUP_REMOVED lines=13> */
[C---:B------:R-:W-:Y:S01]  /*1f510*/  R2UR UR47, R15.reuse ;  /* 0x000000000f2f72ca */ /* 0x040fe200000e0000 */
[----:B------:R-:W-:Y:S01]  /*1f520*/  IMAD.MOV.U32 R21, RZ, RZ, -0x7fffffe0 ;  /* 0x80000020ff157424 */ /* 0x000fe200078e00ff */
[----:B------:R-:W-:Y:S01]  /*1f530*/  R2UR UR31, R15 ;  /* 0x000000000f1f72ca */ /* 0x000fe200000e0000 */
[C---:B------:R-:W-:Y:S01]  /*1f540*/  VIADD R14, R12.reuse, 0x80 ;  /* 0x000000800c0e7836 */ /* 0x040fe20000000000 */
[C---:B------:R-:W-:Y:S01]  /*1f550*/  R2UR UR50, R12.reuse ;  /* 0x000000000c3272ca */ /* 0x040fe200000e0000 */
[----:B------:R-:W-:Y:S01]  /*1f560*/  VIADD R20, R12, 0x100 ;  /* 0x000001000c147836 */ /* 0x000fe20000000000 */
[----:B------:R-:W-:Y:S01]  /*1f570*/  R2UR UR27, R21 ;  /* 0x00000000151b72ca */ /* 0x000fe200000e0000 */
[----:B------:R-:W-:Y:S01]  /*1f580*/  UMOV UR28, UR24 ;  /* 0x00000018001c7c82 */ /* 0x000fe20008000000 */
[----:B------:R-:W-:Y:S01]  /*1f590*/  R2UR UR46, R14 ;  /* 0x000000000e2e72ca */ /* 0x000fe200000e0000 */
[----:B------:R-:W-:Y:S01]  /*1f5a0*/  VIADD R14, R12, 0x180 ;  /* 0x000001800c0e7836 */ /* 0x000fe20000000000 */
[----:B------:R-:W-:Y:S01]  /*1f5b0*/  R2UR UR26, R20 ;  /* 0x00000000141a72ca */ /* 0x000fe200000e0000 */
[----:B------:R-:W-:Y:S01]  /*1f5c0*/  UMOV UR29, UR25 ;  /* 0x00000019001d7c82 */ /* 0x000fe20008000000 */
[----:B------:R-:W-:Y:S01]  /*1f5d0*/  VIADD R120, R12, 0x200 ;  /* 0x000002000c787836 */ /* 0x000fe20000000000 */
[----:B------:R-:W-:Y:S01]  /*1f5e0*/  MOV R121, 0x80000020 ;  /* 0x8000002000797802 */ /* 0x000fe20000000f00 */
        /* <DEDUP_REMOVED lines=8> */
[----:B------:R-:W-:Y:S01]  /*1f670*/  VIADD R14, R12, 0x102 ;  /* 0x000001020c0e7836 */ /* 0x000fe20000000000 */
[----:B------:R-:W-:Y:S01]  /*1f680*/  R2UR UR6, R20 ;  /* 0x00000000140672ca */ /* 0x000fe200000e0000 */
[----:B------:R-:W-:Y:S01]  /*1f690*/  VIADD R20, R12, 0x82 ;  /* 0x000000820c147836 */ /* 0x000fe20000000000 */
[----:B------:R0:W-:Y:S01]  /*1f6a0*/  BAR.SYNC.DEFER_BLOCKING R0, 0x100 ;  /* 0x000400000000751d */ /* 0x0001e20000010000 */
[----:B------:R-:W-:Y:S01]  /*1f6b0*/  R2UR UR7, R21 ;  /* 0x00000000150772ca */ /* 0x000fe200000e0000 */
[----:B------:R-:W-:-:S02]  /*1f6c0*/  IMAD.MOV.U32 R21, RZ, RZ, -0x7fffffe0 ;  /* 0x80000020ff157424 */ /* 0x000fc400078e00ff */
[----:B------:R-:W-:Y:S02]  /*1f6d0*/  IMAD.MOV.U32 R15, RZ, RZ, -0x7fffffe0 ;  /* 0x80000020ff0f7424 */ /* 0x000fe400078e00ff */
[----:B------:R-:W-:Y:S01]  /*1f6e0*/  IMAD.MOV.U32 R13, RZ, RZ, -0x7fffffe0 ;  /* 0x80000020ff0d7424 */ /* 0x000fe200078e00ff */
        /* <DEDUP_REMOVED lines=224> */
.L_x_2388:
[----:B------:R-:W-:Y:S02]  /*204f0*/  SHF.L.U32 R0, R8, 0x1f, RZ ;  /* 0x0000001f08007819 */ /* 0x000fe400000006ff */
[----:B------:R-:W-:-:S04]  /*20500*/  LEA R8, R9, R16, 0x3 ;  /* 0x0000001009087211 */ /* 0x000fc800078e18ff */
[----:B------:R0:W1:Y:S01]  /*20510*/  SYNCS.PHASECHK.TRANS64.TRYWAIT P0, [R8+URZ+0x33450], R0 ;  /* 0x03345000080075a7 */ /* 0x000062000800017f */
[----:B------:R-:W-:Y:S05]  /*20520*/  @!P1 BRA `(.L_x_2389) ;  /* 0x0000000000049947 */ /* 0x000fea0003800000 */
[----:B------:R-:W-:Y:S01]  /*20530*/  BPT.TRAP 0x1 ;  /* 0x000000040000795c */ /* 0x000fe20000300000 */
.L_x_2389:
[----:B-1----:R-:W-:Y:S05]  /*20540*/  @P0 BRA `(.L_x_2387) ;  /* 0x0000000000080947 */ /* 0x002fea0003800000 */
[----:B------:R-:W1:Y:S02]  /*20550*/  SYNCS.PHASECHK.TRANS64.TRYWAIT P0, [R8+URZ+0x33450], R0 ;  /* 0x03345000080075a7 */ /* 0x000e64000800017f */
[----:B-1----:R-:W-:Y:S05]  /*20560*/  @!P0 BRA `(.L_x_2390) ;  /* 0x000000d400588947 */ /* 0x002fea0003800000 */
.L_x_2387:
[----:B01----:R-:W-:Y:S01]  /*20570*/  VIADD R0, R16, 0x200 ;  /* 0x0000020010007836 */ /* 0x003fe20000000000 */
[----:B------:R-:W-:Y:S05]  /*20580*/  WARPSYNC.ALL ;  /* 0x0000000000007948 */ /* 0x000fea0003800000 */
[----:B------:R-:W-:Y:S01]  /*20590*/  SHF.R.U32.HI R0, RZ, 0x4, R0 ;  /* 0x00000004ff007819 */ /* 0x000fe20000011600 */
[----:B------:R-:W-:Y:S01]  /*205a0*/  IMAD.MOV.U32 R13, RZ, RZ, -0x3ffffff0 ;  /* 0xc0000010ff0d7424 */ /* 0x000fe200078e00ff */
[----:B------:R-:W-:Y:S01]  /*205b0*/  WARPGROUP.ARRIVE ;  /* 0x00000000000079c5 */ /* 0x000fe20000000000 */
[----:B------:R-:W-:Y:S01]  /*205c0*/  IMAD.MOV.U32 R15, RZ, RZ, -0x3ffffff0 ;  /* 0xc0000010ff0f7424 */ /* 0x000fe200078e00ff */
[----:B------:R-:W-:-:S04]  /*205d0*/  LOP3.LUT R0, R0, 0x3fff, RZ, 0xc0, !PT ;  /* 0x00003fff00007812 */ /* 0x000fc800078ec0ff */
[----:B------:R-:W0:Y:S01]  /*205e0*/  S2R R225, SR_TID.X ;  /* 0x0000000000e17919 */ /* 0x000e220000002100 */
[----:B------:R-:W-:Y:S02]  /*205f0*/  R2UR UR7, R13 ;  /* 0x000000000d0772ca */ /* 0x000fe400000e0000 */
[----:B------:R-:W-:-:S05]  /*20600*/  LOP3.LUT R0, R0, 0x10000, RZ, 0xfc, !PT ;  /* 0x0001000000007812 */ /* 0x000fca00078efcff */
[----:B------:R-:W-:Y:S01]  /*20610*/  IMAD R12, R9, 0x780, R0 ;  /* 0x00000780090c7824 */ /* 0x000fe200078e0200 */
[----:B------:R-:W-:-:S03]  /*20620*/  FMNMX.FTZ R0, R184, R6, !PT ;  /* 0x00000006b8007209 */ /* 0x000fc60007810000 */
[C---:B------:R-:W-:Y:S01]  /*20630*/  VIADD R14, R12.reuse, 0x180 ;  /* 0x000001800c0e7836 */ /* 0x040fe20000000000 */
[----:B------:R-:W-:Y:S02]  /*20640*/  R2UR UR6, R12 ;  /* 0x000000000c0672ca */ /* 0x000fe400000e0000 */
[----:B------:R-:W-:Y:S02]  /*20650*/  FMNMX.FTZ R13, R185, R0, !PT ;  /* 0x00000000b90d7209 */ /* 0x000fe40007810000 */
[----:B------:R-:W-:-:S09]  /*20660*/  FMNMX.FTZ R0, R186, R5, !PT ;  /* 0x00000005ba007209 */ /* 0x000fd20007810000 */
[----:B------:R-:W-:Y:S01]  /*20670*/  QGMMA.64x192x32.F32.E4M3.E4M3 R24, R216, gdesc[UR4], R24, gsb0 ;  /* 0x02e00004d8187df3 */ /* 0x000fe20008000818 */
[----:B------:R-:W-:Y:S01]  /*20680*/  R2UR UR6, R14 ;  /* 0x000000000e0672ca */ /* 0x000fe200000e0000 */
[----:B------:R-:W-:Y:S01]  /*20690*/  VIADD R14, R12, 0x300 ;  /* 0x000003000c0e7836 */ /* 0x000fe20000000000 */
[----:B------:R-:W-:Y:S01]  /*206a0*/  R2UR UR7, R15 ;  /* 0x000000000f0772ca */ /* 0x000fe200000e0000 */
[----:B------:R-:W-:Y:S01]  /*206b0*/  IMAD.MOV.U32 R15, RZ, RZ, -0x3ffffff0 ;  /* 0xc0000010ff0f7424 */ /* 0x000fe200078e00ff */
[----:B0-----:R-:W-:Y:S02]  /*206c0*/  LOP3.LUT R227, R225, 0x7f, RZ, 0xc0, !PT ;  /* 0x0000007fe1e37812 */ /* 0x001fe400078ec0ff */
[----:B------:R-:W0:Y:S02]  /*206d0*/  S2R R225, SR_TID.X ;  /* 0x0000000000e17919 */ /* 0x000e240000002100 */
[----:B------:R-:W-:Y:S02]  /*206e0*/  ISETP.NE.AND P0, PT, R227, RZ, PT ;  /* 0x000000ffe300720c */ /* 0x000fe40003f05270 */
[----:B0-----:R-:W-:Y:S01]  /*206f0*/  SHF.R.U32.HI R225, RZ, 0x7, R225 ;  /* 0x00000007ffe17819 */ /* 0x001fe200000116e1 */
[----:B------:R-:W-:-:S02]  /*20700*/  WARPGROUP.DEPBAR.LE gsb0, 0x0 ;  /* 0x00008000000079c5 */ /* 0x000fc40000010000 */
[----:B------:R-:W-:-:S06]  /*20710*/  WARPGROUP.ARRIVE ;  /* 0x00000000000079c5 */ /* 0x000fcc0000000000 */
[----:B------:R-:W-:Y:S01]  /*20720*/  QGMMA.64x192x32.F32.E4M3.E4M3 R24, R212, gdesc[UR4], R24, gsb0 ;  /* 0x02e00004d4187df3 */ /* 0x000fe20008000818 */
[----:B------:R-:W-:Y:S02]  /*20730*/  R2UR UR6, R14 ;  /* 0x000000000e0672ca */ /* 0x000fe400000e0000 */
[----:B------:R-:W-:Y:S01]  /*20740*/  R2UR UR7, R15 ;  /* 0x000000000f0772ca */ /* 0x000fe200000e0000 */
[----:B------:R-:W-:Y:S01]  /*20750*/  IMAD.MOV.U32 R15, RZ, RZ, -0x3ffffff0 ;  /* 0xc0000010ff0f7424 */ /* 0x000fe200078e00ff */
[C---:B------:R-:W-:Y:S01]  /*20760*/  IADD3 R14, R12.reuse, 0x480, RZ ;  /* 0x000004800c0e7810 */ /* 0x040fe20007ffe0ff */
[----:B------:R-:W-:Y:S01]  /*20770*/  VIADD R12, R12, 0x600 ;  /* 0x000006000c0c7836 */ /* 0x000fe20000000000 */
[----:B------:R-:W-:Y:S02]  /*20780*/  WARPGROUP.DEPBAR.LE gsb0, 0x0 ;  /* 0x00008000000079c5 */ /* 0x000fe40000010000 */
[----:B------:R-:W-:-:S11]  /*20790*/  WARPGROUP.ARRIVE ;  /* 0x00000000000079c5 */ /* 0x000fd60000000000 */
[----:B------:R-:W-:Y:S01]  /*207a0*/  QGMMA.64x192x32.F32.E4M3.E4M3 R24, R208, gdesc[UR4], R24, gsb0 ;  /* 0x02e00004d0187df3 */ /* 0x000fe20008000818 */
[----:B------:R-:W-:Y:S02]  /*207b0*/  R2UR UR7, R15 ;  /* 0x000000000f0772ca */ /* 0x000fe400000e0000 */
        /* <DEDUP_REMOVED lines=54> */
[----:B------:R-:W-:Y:S02]  /*20b20*/  R2UR UR6, R14 ;  /* 0x000000000e0672ca */ /* 0x000fe400000e0000 */
        /* <DEDUP_REMOVED lines=25> */
[----:B0-----:R-:W-:Y:S01]  /*20cc0*/  FMNMX.FTZ R15, R0, R13, !PT ;  /* 0x0000000d000f7209 */ /* 0x001fe20007810000 */
[----:B------:R-:W-:Y:S01]  /*20cd0*/  IMAD.MOV.U32 R13, RZ, RZ, -0x3ffffff0 ;  /* 0xc0000010ff0d7424 */ /* 0x000fe200078e00ff */
[----:B-1----:R-:W-:Y:S01]  /*20ce0*/  FMNMX.FTZ R14, R8, R14, !PT ;  /* 0x0000000e080e7209 */ /* 0x002fe20007810000 */
        /* <DEDUP_REMOVED lines=12> */
[----:B------:R0:W-:Y:S01]  /*20db0*/  MUFU.EX2 R5, R20 ;  /* 0x0000001400057308 */ /* 0x0001e20000000800 */
[C---:B------:R-:W-:Y:S01]  /*20dc0*/  FMUL.FTZ R6, R2.reuse, R13 ;  /* 0x0000000d02067220 */ /* 0x040fe20000410000 */
[----:B------:R-:W-:-:S04]  /*20dd0*/  FFMA.FTZ R13, R2, R0, -8 ;  /* 0xc1000000020d7423 */ /* 0x000fc80000010000 */
[C-C-:B------:R-:W-:Y:S01]  /*20de0*/  FFMA.FTZ R8, R2.reuse, R184, -R13.reuse ;  /* 0x000000b802087223 */ /* 0x140fe2000001080d */
[----:B------:R-:W-:-:S01]  /*20df0*/  FFMA.FTZ R15, R2, R185, -R13 ;  /* 0x000000b9020f7223 */ /* 0x000fc2000001080d */
[C-C-:B------:R-:W-:Y:S01]  /*20e00*/  FFMA.FTZ R21, R2.reuse, R189, -R13.reuse ;  /* 0x000000bd02157223 */ /* 0x140fe2000001080d */
[----:B------:R-:W-:-:S01]  /*20e10*/  FFMA.FTZ R14, R2, R188, -R13 ;  /* 0x000000bc020e7223 */ /* 0x000fc2000001080d */
[C-C-:B0-----:R-:W-:Y:S01]  /*20e20*/  FFMA.FTZ R20, R2.reuse, R192, -R13.reuse ;  /* 0x000000c002147223 */ /* 0x141fe2000001080d */
        /* <DEDUP_REMOVED lines=36> */
[----:B------:R-:W0:Y:S03]  /*21070*/  MUFU.EX2 R8, R8 ;  /* 0x0000000800087308 */ /* 0x000e260000000800 */
        /* <DEDUP_REMOVED lines=38> */
[----:B0-----:R-:W-:-:S01]  /*212e0*/  FADD.FTZ R197, R15, R4 ;  /* 0x000000040fc57221 */ /* 0x001fc20000010000 */
[C-C-:B------:R-:W-:Y:S01]  /*212f0*/  FFMA.FTZ R151, R2.reuse, R151, -R133.reuse ;  /* 0x0000009702977223 */ /* 0x140fe20000010885 */
[----:B------:R-:W-:-:S01]  /*21300*/  FFMA.FTZ R122, R2, R122, -R133 ;  /* 0x0000007a027a7223 */ /* 0x000fc20000010885 */
[C-C-:B------:R-:W-:Y:S01]  /*21310*/  FFMA.FTZ R123, R2.reuse, R123, -R133.reuse ;  /* 0x0000007b027b7223 */ /* 0x140fe20000010885 */
[----:B------:R-:W-:-:S01]  /*21320*/  FFMA.FTZ R126, R2, R126, -R133 ;  /* 0x0000007e027e7223 */ /* 0x000fc20000010885 */
[C-C-:B------:R-:W-:Y:S01]  /*21330*/  FFMA.FTZ R127, R2.reuse, R127, -R133.reuse ;  /* 0x0000007f027f7223 */ /* 0x140fe20000010885 */
[----:B------:R-:W-:-:S01]  /*21340*/  FFMA.FTZ R130, R2, R130, -R133 ;  /* 0x0000008202827223 */ /* 0x000fc20000010885 */
[----:B------:R-:W0:Y:S01]  /*21350*/  MUFU.EX2 R187, R187 ;  /* 0x000000bb00bb7308 */ /* 0x000e220000000800 */
[----:B--2---:R-:W-:-:S01]  /*21360*/  FADD.FTZ R4, R186, R3 ;  /* 0x00000003ba047221 */ /* 0x004fc20000010000 */
[C-C-:B------:R-:W-:Y:S01]  /*21370*/  FFMA.FTZ R131, R2.reuse, R131, -R133.reuse ;  /* 0x0000008302837223 */ /* 0x140fe20000010885 */
[----:B------:R-:W-:-:S01]  /*21380*/  FFMA.FTZ R134, R2, R134, -R133 ;  /* 0x0000008602867223 */ /* 0x000fc20000010885 */
[----:B------:R-:W-:-:S04]  /*21390*/  FFMA.FTZ R133, R2, R135, -R133 ;  /* 0x0000008702857223 */ /* 0x000fc80000010885 */
        /* <DEDUP_REMOVED lines=16> */
[----:B------:R-:W-:Y:S02]  /*214a0*/  WARPGROUP.DEPBAR.LE gsb0, 0x0 ;  /* 0x00008000000079c5 */ /* 0x000fe40000010000 */
[----:B------:R-:W-:-:S04]  /*214b0*/  WARPGROUP.ARRIVE ;  /* 0x00000000000079c5 */ /* 0x000fc80000000000 */
[----:B------:R-:W0:Y:S01]  /*214c0*/  MUFU.EX2 R189, R189 ;  /* 0x000000bd00bd7308 */ /* 0x000e220000000800 */
[----:B--2---:R-:W-:-:S01]  /*214d0*/  FADD.FTZ R4, R184, R3 ;  /* 0x00000003b8047221 */ /* 0x004fc20000010000 */
[----:B------:R-:W-:Y:S01]  /*214e0*/  QGMMA.64x192x32.F32.E4M3.E4M3 R24, R200, gdesc[UR4], R24, gsb0 ;  /* 0x02e00004c8187df3 */ /* 0x000fe20008000818 */
[----:B-1----:R-:W-:-:S05]  /*214f0*/  FADD.FTZ R194, R192, R197 ;  /* 0x000000c5c0c27221 */ /* 0x002fca0000010000 */
[----:B------:R-:W1:Y:S08]  /*21500*/  MUFU.EX2 R195, R195 ;  /* 0x000000c300c37308 */ /* 0x000e700000000800 */
        /* <DEDUP_REMOVED lines=50> */
[----:B------:R-:W-:-:S06]  /*21830*/  WARPGROUP.DEPBAR.LE gsb0, 0x0 ;  /* 0x00008000000079c5 */ /* 0x000fcc0000010000 */
        /* <DEDUP_REMOVED lines=49> */
[----:B------:R-:W-:-:S04]  /*21b50*/  @!P0 IMAD R4, R10, 0x8, R16 ;  /* 0x000000080a048824 */ /* 0x000fc800078e0210 */
[----:B------:R-:W-:Y:S02]  /*21b60*/  @!P0 VIADD R4, R4, 0x33440 ;  /* 0x0003344004048836 */ /* 0x000fe40000000000 */
[----:B------:R-:W0:Y:S01]  /*21b70*/  MUFU.EX2 R122, R122 ;  /* 0x0000007a007a7308 */ /* 0x000e220000000800 */
[----:B-1----:R-:W-:-:S02]  /*21b80*/  FADD.FTZ R199, R151, R194 ;  /* 0x000000c297c77221 */ /* 0x002fc40000010000 */
[----:B------:R-:W-:Y:S01]  /*21b90*/  @!P0 PRMT R4, RZ, 0x654, R4 ;  /* 0x00000654ff048816 */ /* 0x000fe20000000004 */
[----:B------:R1:W-:Y:S06]  /*21ba0*/  BAR.ARV R3, 0x100 ;  /* 0x000400030000751d */ /* 0x0003ec0000002000 */
[----:B------:R-:W3:Y:S01]  /*21bb0*/  MUFU.EX2 R121, R121 ;  /* 0x0000007900797308 */ /* 0x000ee20000000800 */
[----:B--2---:R-:W-:-:S01]  /*21bc0*/  FADD.FTZ R194, R120, R197 ;  /* 0x000000c578c27221 */ /* 0x004fc20000010000 */
[----:B------:R2:W-:Y:S01]  /*21bd0*/  @!P0 SYNCS.ARRIVE.TRANS64.RED.A1T0 RZ, [R4+URZ], RZ ;  /* 0x000000ff04ff89a7 */ /* 0x0005e2000810043f */
[----:B0-----:R-:W-:-:S05]  /*21be0*/  FADD.FTZ R196, R122, R199 ;  /* 0x000000c77ac47221 */ /* 0x001fca0000010000 */
[----:B------:R-:W1:Y:S08]  /*21bf0*/  MUFU.EX2 R123, R123 ;  /* 0x0000007b007b7308 */ /* 0x000e700000000800 */
[----:B------:R-:W0:Y:S01]  /*21c00*/  MUFU.EX2 R124, R124 ;  /* 0x0000007c007c7308 */ /* 0x000e220000000800 */
[----:B---3--:R-:W-:-:S07]  /*21c10*/  FADD.FTZ R197, R121, R194 ;  /* 0x000000c279c57221 */ /* 0x008fce0000010000 */
[----:B------:R-:W3:Y:S01]  /*21c20*/  MUFU.EX2 R126, R126 ;  /* 0x0000007e007e7308 */ /* 0x000ee20000000800 */
[----:B-1----:R-:W-:-:S07]  /*21c30*/  FADD.FTZ R3, R123, R196 ;  /* 0x000000c47b037221 */ /* 0x002fce0000010000 */
        /* <DEDUP_REMOVED lines=20> */
[----:B--2---:R-:W-:-:S03]  /*21d80*/  FADD.FTZ R4, R13, R4 ;  /* 0x000000040d047221 */ /* 0x004fc60000010000 */
[----:B-1----:R-:W-:Y:S01]  /*21d90*/  FADD.FTZ R3, R133, R194 ;  /* 0x000000c285037221 */ /* 0x002fe20000010000 */
[----:B------:R-:W-:Y:S06]  /*21da0*/  @!P1 BRA `(.L_x_2391) ;  /* 0x0000000000049947 */ /* 0x000fec0003800000 */
[----:B------:R-:W-:Y:S01]  /*21db0*/  BPT.TRAP 0x1 ;  /* 0x000000040000795c */ /* 0x000fe20000300000 */
.L_x_2391:
        /* <DEDUP_REMOVED lines=11> */
[-C--:B------:R-:W-:Y:S01]  /*21e70*/  FMUL.FTZ R29, R29, R5.reuse ;  /* 0x000000051d1d7220 */ /* 0x080fe20000410000 */
        /* <DEDUP_REMOVED lines=135> */
[----:B------:R-:W-:Y:S06]  /*226f0*/  @P0 BRA `(.L_x_2392) ;  /* 0xffffffc800fc0947 */ /* 0x000fec000383ffff */
[----:B------:R-:W-:-:S07]  /*22700*/  MOV R146, R10 ;  /* 0x0000000a00927202 */ /* 0x000fce0000000f00 */
.L_x_2381:
[----:B------:R-:W-:Y:S05]  /*22710*/  WARPSYNC.ALL ;  /* 0x0000000000007948 */ /* 0x000fea0003800000 */
[----:B------:R-:W-:Y:S06]  /*22720*/  BAR.ARV 0x8, 0x120 ;  /* 0x0204800000007b1d */ /* 0x000fec0000002000 */
[----:B------:R-:W-:Y:S05]  /*22730*/  @!P1 BRA `(.L_x_2393) ;  /* 0x0000000000049947 */ /* 0x000fea0003800000 */
[----:B------:R-:W-:Y:S01]  /*22740*/  BPT.TRAP 0x1 ;  /* 0x000000040000795c */ /* 0x000fe20000300000 */
.L_x_2393:
[----:B------:R-:W-:Y:S01]  /*22750*/  IMAD R20, R146, 0x8, R16 ;  /* 0x0000000892147824 */ /* 0x000fe200078e0210 */
[----:B------:R-:W-:-:S04]  /*22760*/  SHF.L.U32 R5, R220, 0x1f, RZ ;  /* 0x0000001fdc057819 */ /* 0x000fc800000006ff */
[----:B------:R0:W1:Y:S01]  /*22770*/  SYNCS.PHASECHK.TRANS64.TRYWAIT P0, [R20+URZ+0x33450], R5 ;  /* 0x03345005140075a7 */ /* 0x000062000800017f */
[----:B------:R-:W-:Y:S05]  /*22780*/  @!P1 BRA `(.L_x_2394) ;  /* 0x0000000000049947 */ /* 0x000fea0003800000 */
[----:B------:R-:W-:Y:S01]  /*22790*/  BPT.TRAP 0x1 ;  /* 0x000000040000795c */ /* 0x000fe20000300000 */
.L_x_2394:
[----:B------:R-:W-:-:S05]  /*227a0*/  VIADD R16, R16, 0x200 ;  /* 0x0000020010107836 */ /* 0x000fca0000000000 */
[----:B------:R-:W-:-:S04]  /*227b0*/  SHF.R.U32.HI R16, RZ, 0x4, R16 ;  /* 0x00000004ff107819 */ /* 0x000fc80000011610 */
[----:B------:R-:W-:-:S04]  /*227c0*/  LOP3.LUT R16, R16, 0x3fff, RZ, 0xc0, !PT ;  /* 0x00003fff10107812 */ /* 0x000fc800078ec0ff */
[----:B------:R-:W-:Y:S01]  /*227d0*/  LOP3.LUT R7, R16, 0x10000, RZ, 0xfc, !PT ;  /* 0x0001000010077812 */ /* 0x000fe200078efcff */
[----:B-1----:R-:W-:Y:S06]  /*227e0*/  @P0 BRA `(.L_x_2395) ;  /* 0x0000000000080947 */ /* 0x002fec0003800000 */
[----:B------:R-:W1:Y:S02]  /*227f0*/  SYNCS.PHASECHK.TRANS64.TRYWAIT P0, [R20+URZ+0x33450], R5 ;  /* 0x03345005140075a7 */ /* 0x000e64000800017f */
[----:B-1----:R-:W-:Y:S05]  /*22800*/  @!P0 BRA `(.L_x_2396) ;  /* 0x000000b000c48947 */ /* 0x002fea0003800000 */
.L_x_2395:
[----:B------:R-:W-:Y:S01]  /*22810*/  IMAD R6, R146, 0x780, R7 ;  /* 0x0000078092067824 */ /* 0x000fe200078e0207 */
[----:B------:R-:W2:Y:S01]  /*22820*/  LDL R16, [R1+0x1c] ;  /* 0x00001c0001107983 */ /* 0x000ea20000100800 */
[----:B------:R-:W-:Y:S01]  /*22830*/  IMAD.MOV.U32 R7, RZ, RZ, -0x3ffffff0 ;  /* 0xc0000010ff077424 */ /* 0x000fe200078e00ff */
[----:B------:R-:W-:Y:S05]  /*22840*/  WARPSYNC.ALL ;  /* 0x0000000000007948 */ /* 0x000fea0003800000 */
[C---:B------:R-:W-:Y:S01]  /*22850*/  R2UR UR6, R6.reuse ;  /* 0x00000000060672ca */ /* 0x040fe200000e0000 */
[----:B------:R-:W3:Y:S01]  /*22860*/  LDL R13, [R1+0xc] ;  /* 0x00000c00010d7983 */ /* 0x000ee20000100800 */
[----:B------:R-:W-:Y:S01]  /*22870*/  R2UR UR7, R7 ;  /* 0x00000000070772ca */ /* 0x000fe200000e0000 */
[----:B------:R-:W-:Y:S01]  /*22880*/  WARPGROUP.ARRIVE ;  /* 0x00000000000079c5 */ /* 0x000fe20000000000 */
[----:B------:R-:W-:Y:S01]  /*22890*/  VIADD R8, R6, 0x180 ;  /* 0x0000018006087836 */ /* 0x000fe20000000000 */
[----:B------:R-:W-:Y:S01]  /*228a0*/  ULDC.64 UR4, c[0x0][0x9a0] ;  /* 0x0002680000047ab9 */ /* 0x000fe20000000a00 */
[----:B------:R-:W-:Y:S01]  /*228b0*/  IMAD.MOV.U32 R9, RZ, RZ, -0x3ffffff0 ;  /* 0xc0000010ff097424 */ /* 0x000fe200078e00ff */
[----:B------:R-:W-:-:S04]  /*228c0*/  ISETP.NE.U32.AND P0, PT, RZ, UR4, PT ;  /* 0x00000004ff007c0c */ /* 0x000fc8000bf05070 */
[----:B------:R-:W-:-:S04]  /*228d0*/  ISETP.NE.AND.EX P0, PT, RZ, UR5, PT, P0 ;  /* 0x00000005ff007c0c */ /* 0x000fc8000bf05300 */
[----:B------:R-:W-:Y:S01]  /*228e0*/  QGMMA.64x192x32.F32.E4M3.E4M3 R24, R216, gdesc[UR4], R24, gsb0 ;  /* 0x02e00004d8187df3 */ /* 0x000fe20008000818 */
[----:B------:R-:W-:Y:S01]  /*228f0*/  R2UR UR6, R8 ;  /* 0x00000000080672ca */ /* 0x000fe200000e0000 */
[----:B------:R-:W-:Y:S01]  /*22900*/  VIADD R8, R6, 0x300 ;  /* 0x0000030006087836 */ /* 0x000fe20000000000 */
[----:B------:R-:W-:Y:S02]  /*22910*/  R2UR UR7, R9 ;  /* 0x00000000090772ca */ /* 0x000fe400000e0000 */
[----:B------:R-:W-:-:S04]  /*22920*/  MOV R9, 0xc0000010 ;  /* 0xc000001000097802 */ /* 0x000fc80000000f00 */
[----:B------:R-:W2:Y:S01]  /*22930*/  @P0 LDC.64 R10, c[0x0][0x9c8] ;  /* 0x00027200ff0a0b82 */ /* 0x000ea20000000a00 */
[----:B01----:R-:W-:-:S07]  /*22940*/  @P0 SHF.R.S32.HI R5, RZ, 0x1f, R226 ;  /* 0x0000001fff050819 */ /* 0x003fce00000114e2 */
[----:B------:R-:W0:Y:S02]  /*22950*/  @P0 LDC.64 R14, c[0x0][0x9d0] ;  /* 0x00027400ff0e0b82 */ /* 0x000e240000000a00 */
[----:B0-----:R-:W-:-:S04]  /*22960*/  @P0 IMAD R5, R5, R14, RZ ;  /* 0x0000000e05050224 */ /* 0x001fc800078e02ff */
[----:B------:R-:W-:Y:S01]  /*22970*/  @P0 IMAD R5, R226, R15, R5 ;  /* 0x0000000fe2050224 */ /* 0x000fe200078e0205 */
[----:B------:R-:W-:Y:S02]  /*22980*/  WARPGROUP.DEPBAR.LE gsb0, 0x0 ;  /* 0x00008000000079c5 */ /* 0x000fe40000010000 */
[----:B------:R-:W-:-:S06]  /*22990*/  WARPGROUP.ARRIVE ;  /* 0x00000000000079c5 */ /* 0x000fcc0000000000 */
[----:B------:R-:W-:Y:S01]  /*229a0*/  QGMMA.64x192x32.F32.E4M3.E4M3 R24, R212, gdesc[UR4], R24, gsb0 ;  /* 0x02e00004d4187df3 */ /* 0x000fe20008000818 */
[----:B------:R-:W-:Y:S02]  /*229b0*/  R2UR UR6, R8 ;  /* 0x00000000080672ca */ /* 0x000fe400000e0000 */
[----:B------:R-:W-:Y:S01]  /*229c0*/  R2UR UR7, R9 ;  /* 0x00000000090772ca */ /* 0x000fe200000e0000 */
[----:B--2---:R-:W-:-:S04]  /*229d0*/  @P0 IMAD R8, R16, R10, RZ ;  /* 0x0000000a10080224 */ /* 0x004fc800078e02ff */
[C---:B---3--:R-:W-:Y:S02]  /*229e0*/  @P0 IMAD R7, R13.reuse, R11, R8 ;  /* 0x0000000b0d070224 */ /* 0x048fe400078e0208 */
[----:B------:R-:W-:-:S04]  /*229f0*/  @P0 IMAD.WIDE.U32 R8, R13, R10, RZ ;  /* 0x0000000a0d080225 */ /* 0x000fc800078e00ff */
[----:B------:R-:W-:Y:S02]  /*22a00*/  @P0 IMAD.IADD R9, R9, 0x1, R7 ;  /* 0x0000000109090824 */ /* 0x000fe400078e0207 */
[----:B------:R-:W-:-:S04]  /*22a10*/  @P0 IMAD.WIDE.U32 R226, R226, R14, R8 ;  /* 0x0000000ee2e20225 */ /* 0x000fc800078e0008 */
[----:B------:R-:W-:Y:S01]  /*22a20*/  @P0 IMAD.IADD R5, R227, 0x1, R5 ;  /* 0x00000001e3050824 */ /* 0x000fe200078e0205 */
[----:B------:R-:W-:-:S04]  /*22a30*/  @P0 LEA R10, P2, R226, UR4, 0x2 ;  /* 0x00000004e20a0c11 */ /* 0x000fc8000f8410ff */
[----:B------:R-:W-:Y:S01]  /*22a40*/  @P0 LEA.HI.X R11, R226, UR5, R5, 0x2, P2 ;  /* 0x00000005e20b0c11 */ /* 0x000fe200090f1405 */
[----:B------:R-:W-:-:S06]  /*22a50*/  IMAD.MOV.U32 R5, RZ, RZ, 0x3f800000 ;  /* 0x3f800000ff057424 */ /* 0x000fcc00078e00ff */
[----:B------:R0:W2:Y:S01]  /*22a60*/  @P0 LDG.E R5, desc[UR54][R10.64] ;  /* 0x000000360a050981 */ /* 0x0000a2000c1e1900 */
[----:B------:R-:W-:Y:S02]  /*22a70*/  WARPGROUP.DEPBAR.LE gsb0, 0x0 ;  /* 0x00008000000079c5 */ /* 0x000fe40000010000 */
[----:B------:R-:W-:-:S06]  /*22a80*/  WARPGROUP.ARRIVE ;  /* 0x00000000000079c5 */ /* 0x000fcc0000000000 */
[----:B------:R-:W-:Y:S01]  /*22a90*/  QGMMA.64x192x32.F32.E4M3.E4M3 R24, R208, gdesc[UR4], R24, gsb0 ;  /* 0x02e00004d0187df3 */ /* 0x000fe20008000818 */
[----:B------:R-:W-:Y:S02]  /*22aa0*/  VIADD R8, R6, 0x480 ;  /* 0x0000048006087836 */ /* 0x000fe40000000000 */
[----:B------:R-:W-:-:S03]  /*22ab0*/  IMAD.MOV.U32 R9, RZ, RZ, -0x3ffffff0 ;  /* 0xc0000010ff097424 */ /* 0x000fc600078e00ff */
[----:B------:R-:W-:Y:S02]  /*22ac0*/  R2UR UR6, R8 ;  /* 0x00000000080672ca */ /* 0x000fe400000e0000 */
[----:B------:R-:W-:Y:S01]  /*22ad0*/  R2UR UR7, R9 ;  /* 0x00000000090772ca */ /* 0x000fe200000e0000 */
[----:B------:R-:W-:Y:S01]  /*22ae0*/  VIADD R6, R6, 0x600 ;  /* 0x0000060006067836 */ /* 0x000fe20000000000 */
[----:B------:R-:W-:Y:S01]  /*22af0*/  MOV R7, 0xc0000010 ;  /* 0xc000001000077802 */ /* 0x000fe20000000f00 */
[----:B------:R-:W1:Y:S01]  /*22b00*/  SHFL.BFLY PT, R8, R3, 0x2, 0x1f ;  /* 0x0c401f0003087f89 */ /* 0x000e6200000e0000 */
[----:B------:R-:W-:Y:S02]  /*22b10*/  WARPGROUP.DEPBAR.LE gsb0, 0x0 ;  /* 0x00008000000079c5 */ /* 0x000fe40000010000 */
[----:B------:R-:W-:-:S07]  /*22b20*/  WARPGROUP.ARRIVE ;  /* 0x00000000000079c5 */ /* 0x000fce0000000000 */
[----:B------:R-:W-:Y:S01]  /*22b30*/  QGMMA.64x192x32.F32.E4M3.E4M3 R24, R204, gdesc[UR4], R24, gsb0 ;  /* 0x02e00004cc187df3 */ /* 0x000fe20008000818 */
[----:B------:R-:W-:Y:S02]  /*22b40*/  R2UR UR6, R6 ;  /* 0x00000000060672ca */ /* 0x000fe400000e0000 */
[----:B------:R-:W-:Y:S02]  /*22b50*/  R2UR UR7, R7 ;  /* 0x00000000070772ca */ /* 0x000fe400000e0000 */
[----:B------:R-:W3:Y:S01]  /*22b60*/  SHFL.BFLY PT, R7, R4, 0x2, 0x1f ;  /* 0x0c401f0004077f89 */ /* 0x000ee200000e0000 */
[----:B-1----:R-:W-:-:S05]  /*22b70*/  FADD.FTZ R8, R8, R3 ;  /* 0x0000000308087221 */ /* 0x002fca0000010000 */
[----:B------:R-:W1:Y:S01]  /*22b80*/  SHFL.BFLY PT, R9, R8, 0x1, 0x1f ;  /* 0x0c201f0008097f89 */ /* 0x000e6200000e0000 */
[----:B---3--:R-:W-:-:S05]  /*22b90*/  FADD.FTZ R7, R7, R4 ;  /* 0x0000000407077221 */ /* 0x008fca0000010000 */
[----:B------:R-:W0:Y:S01]  /*22ba0*/  SHFL.BFLY PT, R6, R7, 0x1, 0x1f ;  /* 0x0c201f0007067f89 */ /* 0x000e2200000e0000 */
[----:B-1----:R-:W-:-:S01]  /*22bb0*/  FADD.FTZ R9, R8, R9 ;  /* 0x0000000908097221 */ /* 0x002fc20000010000 */
[----:B------:R-:W-:-:S03]  /*22bc0*/  IMAD.MOV.U32 R4, RZ, RZ, RZ ;  /* 0x000000ffff047224 */ /* 0x000fc600078e00ff */
[----:B------:R-:W-:Y:S01]  /*22bd0*/  FMUL.FTZ R13, R9, 0.00390625 ;  /* 0x3b800000090d7820 */ /* 0x000fe20000410000 */
[----:B0-----:R-:W-:-:S05]  /*22be0*/  FADD.FTZ R10, R7, R6 ;  /* 0x00000006070a7221 */ /* 0x001fca0000010000 */
        /* <DEDUP_REMOVED lines=16> */
[----:B------:R-:W-:-:S02]  /*22cf0*/  IMAD.MOV.U32 R120, RZ, RZ, -0x800000 ;  /* 0xff800000ff787424 */ /* 0x000fc400078e00ff */
[----:B------:R-:W-:Y:S02]  /*22d00*/  IMAD.MOV.U32 R121, RZ, RZ, -0x800000 ;  /* 0xff800000ff797424 */ /* 0x000fe400078e00ff */
[----:B-1----:R-:W-:Y:S01]  /*22d10*/  @P3 FMUL.FTZ R7, R7, 0.69314718246459960938 ;  /* 0x3f31721807073820 */ /* 0x002fe20000410000 */
[----:B------:R-:W-:-:S01]  /*22d20*/  @P2 FFMA.FTZ R120, R3, R0, R6 ;  /* 0x0000000003782223 */ /* 0x000fc20000010006 */
[----:B--2---:R-:W-:Y:S02]  /*22d30*/  FMUL.FTZ R3, R4, R5 ;  /* 0x0000000504037220 */ /* 0x004fe40000410000 */
[----:B------:R-:W-:-:S01]  /*22d40*/  @P3 FFMA.FTZ R121, R2, R12, R7 ;  /* 0x0000000c02793223 */ /* 0x000fc20000010007 */
[----:B---3--:R-:W-:Y:S01]  /*22d50*/  FMUL.FTZ R0, R8, R5 ;  /* 0x0000000508007220 */ /* 0x008fe20000410000 */
[----:B------:R-:W-:Y:S02]  /*22d60*/  WARPGROUP.DEPBAR.LE gsb0, 0x0 ;  /* 0x00008000000079c5 */ /* 0x000fe40000010000 */
[----:B------:R-:W-:Y:S05]  /*22d70*/  @!P1 BRA `(.L_x_2397) ;  /* 0x0000000000049947 */ /* 0x000fea0003800000 */
[----:B------:R-:W-:Y:S01]  /*22d80*/  BPT.TRAP 0x1 ;  /* 0x000000040000795c */ /* 0x000fe20000300000 */
.L_x_2397:
[----:B------:R-:W-:Y:S01]  /*22d90*/  VIADD R2, R20, 0x33460 ;  /* 0x0003346014027836 */ /* 0x000fe20000000000 */
[----:B------:R-:W-:Y:S01]  /*22da0*/  IADD3 R146, R146, 0x1, RZ ;  /* 0x0000000192927810 */ /* 0x000fe20007ffe0ff */
[----:B------:R-:W-:Y:S02]  /*22db0*/  IMAD.U32 R7, RZ, RZ, UR42 ;  /* 0x0000002aff077e24 */ /* 0x000fe4000f8e00ff */
[-C--:B------:R-:W-:Y:S01]  /*22dc0*/  FMUL.FTZ R10, R33, R3.reuse ;  /* 0x00000003210a7220 */ /* 0x080fe20000410000 */
[-C--:B------:R-:W-:Y:S01]  /*22dd0*/  FMUL.FTZ R4, R25, R3.reuse ;  /* 0x0000000319047220 */ /* 0x080fe20000410000 */
[-C--:B------:R-:W-:Y:S01]  /*22de0*/  FMUL.FTZ R122, R36, R3.reuse ;  /* 0x00000003247a7220 */ /* 0x080fe20000410000 */
[-C--:B------:R-:W-:Y:S01]  /*22df0*/  FMUL.FTZ R33, R37, R3.reuse ;  /* 0x0000000325217220 */ /* 0x080fe20000410000 */
[----:B------:R-:W-:Y:S01]  /*22e00*/  PRMT R2, R7, 0x654, R2 ;  /* 0x0000065407027816 */ /* 0x000fe20000000002 */
[-C--:B------:R-:W-:Y:S01]  /*22e10*/  FMUL.FTZ R14, R40, R3.reuse ;  /* 0x00000003280e7220 */ /* 0x080fe20000410000 */
[-C--:B------:R-:W-:Y:S01]  /*22e20*/  FMUL.FTZ R9, R41, R3.reuse ;  /* 0x0000000329097220 */ /* 0x080fe20000410000 */
[----:B------:R-:W-:Y:S01]  /*22e30*/  ISETP.NE.AND P1, PT, R146, 0x2, PT ;  /* 0x000000029200780c */ /* 0x000fe20003f25270 */
        /* <DEDUP_REMOVED lines=43> */
[----:B------:R-:W-:Y:S01]  /*230f0*/  SEL R3, RZ, 0x1, P1 ;  /* 0x00000001ff037807 */ /* 0x000fe20000800000 */
        /* <DEDUP_REMOVED lines=51> */
[----:B0-----:R-:W-:-:S11]  /*23430*/  SEL R146, R146, RZ, P1 ;  /* 0x000000ff92927207 */ /* 0x001fd60000800000 */
.L_x_2323:
[----:B------:R-:W2:Y:S04]  /*23440*/  LDL R98, [R1+0xc] ;  /* 0x00000c0001627983 */ /* 0x000ea80000100800 */
[----:B------:R-:W2:Y:S01]  /*23450*/  LDL R94, [R1+0x1c] ;  /* 0x00001c00015e7983 */ /* 0x000ea20000100800 */
[----:B------:R-:W-:Y:S05]  /*23460*/  WARPSYNC.ALL ;  /* 0x0000000000007948 */ /* 0x000fea0003800000 */
[----:B--2---:R-:W-:Y:S01]  /*23470*/  SHF.L.U64.HI R87, R98, 0x2, R94 ;  /* 0x0000000262577819 */ /* 0x004fe2000001025e */
        /* <DEDUP_REMOVED lines=9> */
[----:B------:R-:W2:Y:S01]  /*23510*/  S2R R83, SR_TID.X ;  /* 0x0000000000537919 */ /* 0x000ea20000002100 */
[----:B------:R-:W-:Y:S01]  /*23520*/  ULDC.64 UR4, c[0x4][0x38] ;  /* 0x01000e0000047ab9 */ /* 0x000fe20000000a00 */
[----:B------:R-:W3:Y:S01]  /*23530*/  LDL R86, [R1+0x44] ;  /* 0x0000440001567983 */ /* 0x000ee20000100800 */
[----:B--2---:R-:W-:-:S05]  /*23540*/  IMAD.SHL.U32 R0, R83, 0x4, RZ ;  /* 0x0000000453007824 */ /* 0x004fca00078e00ff */
        /* <DEDUP_REMOVED lines=10> */
[----:B--2---:R-:W2:Y:S01]  /*235f0*/  S2R R3, SR_SWINHI ;  /* 0x0000000000037919 */ /* 0x004ea20000002f00 */
        /* <DEDUP_REMOVED lines=16> */
[----:B------:R-:W-:Y:S02]  /*23700*/  MOV R54, R16 ;  /* 0x0000001000367202 */ /* 0x000fe40000000f00 */
[----:B--2---:R-:W-:Y:S02]  /*23710*/  MOV R55, R3 ;  /* 0x0000000300377202 */ /* 0x004fe40000000f00 */
[----:B------:R-:W-:-:S02]  /*23720*/  F2FP.BF16.F32.PACK_AB R42, R36, R9 ;  /* 0x00000009242a723e */ /* 0x000fc400000010ff */
[----:B------:R-:W-:Y:S02]  /*23730*/  F2FP.BF16.F32.PACK_AB R119, R119, R30 ;  /* 0x0000001e7777723e */ /* 0x000fe400000010ff */
[----:B------:R-:W-:Y:S02]  /*23740*/  F2FP.BF16.F32.PACK_AB R45, R45, R28 ;  /* 0x0000001c2d2d723e */ /* 0x000fe400000010ff */
[----:B------:R-:W-:Y:S02]  /*23750*/  LOP3.LUT P0, R2, R83, 0x3, RZ, 0xc0, !PT ;  /* 0x0000000353027812 */ /* 0x000fe4000780c0ff */
[----:B------:R-:W-:Y:S02]  /*23760*/  F2FP.BF16.F32.PACK_AB R20, R20, R5 ;  /* 0x000000051414723e */ /* 0x000fe400000010ff */
[----:B------:R-:W-:Y:S02]  /*23770*/  F2FP.BF16.F32.PACK_AB R21, R21, R4 ;  /* 0x000000041515723e */ /* 0x000fe400000010ff */
[----:B------:R-:W-:-:S02]  /*23780*/  ISETP.EQ.OR P0, PT, R2, 0x3, !P0 ;  /* 0x000000030200780c */ /* 0x000fc40004702670 */
        /* <DEDUP_REMOVED lines=24> */
[----:B---3--:R-:W-:-:S03]  /*23910*/  IMAD.WIDE R24, R86, 0x2, R54 ;  /* 0x0000000256187825 */ /* 0x008fc600078e0236 */
        /* <DEDUP_REMOVED lines=20> */
[----:B------:R-:W-:Y:S02]  /*23a60*/  LOP3.LUT R32, R32, R33, RZ, 0x3c, !PT ;  /* 0x0000002120207212 */ /* 0x000fe400078e3cff */
[----:B------:R-:W-:Y:S01]  /*23a70*/  LOP3.LUT R36, R36, R37, RZ, 0x3c, !PT ;  /* 0x0000002524247212 */ /* 0x000fe200078e3cff */
[--C-:B------:R-:W-:Y:S01]  /*23a80*/  IMAD.X R37, RZ, RZ, R25.reuse, P2 ;  /* 0x000000ffff257224 */ /* 0x100fe200010e0619 */
[----:B------:R-:W-:Y:S01]  /*23a90*/  LOP3.LUT R34, R34, R35, RZ, 0x3c, !PT ;  /* 0x0000002322227212 */ /* 0x000fe200078e3cff */
[--C-:B------:R-:W-:Y:S01]  /*23aa0*/  IMAD.X R35, RZ, RZ, R25.reuse, P1 ;  /* 0x000000ffff237224 */ /* 0x100fe200008e0619 */
[----:B------:R-:W-:Y:S01]  /*23ab0*/  LOP3.LUT R30, R30, R31, RZ, 0x3c, !PT ;  /* 0x0000001f1e1e7212 */ /* 0x000fe200078e3cff */
[----:B------:R-:W-:Y:S01]  /*23ac0*/  IMAD.X R31, RZ, RZ, R25, P4 ;  /* 0x000000ffff1f7224 */ /* 0x000fe200020e0619 */
[----:B------:R-:W-:-:S02]  /*23ad0*/  IADD3.X R33, RZ, R25, RZ, P5, !PT ;  /* 0x00000019ff217210 */ /* 0x000fc40002ffe4ff */
[----:B------:R-:W-:Y:S01]  /*23ae0*/  LOP3.LUT R28, R28, R29, RZ, 0x3c, !PT ;  /* 0x0000001d1c1c7212 */ /* 0x000fe200078e3cff */
[----:B------:R-:W-:Y:S01]  /*23af0*/  IMAD.X R29, RZ, RZ, R25, P3 ;  /* 0x000000ffff1d7224 */ /* 0x000fe200018e0619 */
[C---:B------:R-:W-:Y:S02]  /*23b00*/  IADD3 R85, P5, R24.reuse, 0x60, RZ ;  /* 0x0000006018557810 */ /* 0x040fe40007fbe0ff */
        /* <DEDUP_REMOVED lines=80> */
[----:B------:R-:W2:Y:S01]  /*24010*/  SHFL.IDX PT, R7, R8, R3, 0x1c1f ;  /* 0x001c1f0308077589 */ /* 0x000ea200000e0000 */
        /* <DEDUP_REMOVED lines=17> */
[----:B------:R-:W3:Y:S01]  /*24130*/  SHFL.IDX PT, R5, R2, R3, 0x1c1f ;  /* 0x001c1f0302057589 */ /* 0x000ee200000e0000 */
[----:B------:R-:W-:Y:S02]  /*24140*/  SEL R53, R40, R93, P0 ;  /* 0x0000005d28357207 */ /* 0x000fe40000000000 */
[----:B------:R-:W-:Y:S01]  /*24150*/  SEL R72, R93, R40, P0 ;  /* 0x000000285d487207 */ /* 0x000fe20000000000 */
[----:B------:R-:W-:Y:S01]  /*24160*/  SHFL.IDX PT, R42, R42, R3, 0x1c1f ;  /* 0x001c1f032a2a7589 */ /* 0x000fe200000e0000 */
[----:B------:R-:W-:-:S02]  /*24170*/  SEL R78, R65, R78, P0 ;  /* 0x0000004e414e7207 */ /* 0x000fc40000000000 */
[----:B------:R-:W-:Y:S01]  /*24180*/  SEL R63, R62, R101, P0 ;  /* 0x000000653e3f7207 */ /* 0x000fe20000000000 */
[----:B------:R4:W0:Y:S01]  /*24190*/  SHFL.IDX PT, R40, R36, R3, 0x1c1f ;  /* 0x001c1f0324287589 */ /* 0x00082200000e0000 */
[----:B------:R-:W-:Y:S02]  /*241a0*/  SEL R80, R101, R62, P0 ;  /* 0x0000003e65507207 */ /* 0x000fe40000000000 */
[----:B------:R-:W-:Y:S01]  /*241b0*/  SEL R65, R82, R119, P0 ;  /* 0x0000007752417207 */ /* 0x000fe20000000000 */
[----:B------:R1:W-:Y:S01]  /*241c0*/  SHFL.IDX PT, R62, R50, R3, 0x1c1f ;  /* 0x001c1f03323e7589 */ /* 0x0003e200000e0000 */
[----:B------:R-:W-:Y:S02]  /*241d0*/  SEL R82, R119, R82, P0 ;  /* 0x0000005277527207 */ /* 0x000fe40000000000 */
[----:B--2---:R-:W-:Y:S01]  /*241e0*/  SEL R8, R10, R7, P0 ;  /* 0x000000070a087207 */ /* 0x004fe20000000000 */
[----:B------:R2:W0:Y:S01]  /*241f0*/  SHFL.IDX PT, R52, R48, R3, 0x1c1f ;  /* 0x001c1f0330347589 */ /* 0x00042200000e0000 */
[----:B------:R-:W-:-:S02]  /*24200*/  SEL R10, R7, R10, P0 ;  /* 0x0000000a070a7207 */ /* 0x000fc40000000000 */
[----:B------:R-:W-:Y:S01]  /*24210*/  SEL R32, R34, R25, P0 ;  /* 0x0000001922207207 */ /* 0x000fe20000000000 */
[----:B------:R-:W-:Y:S01]  /*24220*/  SHFL.IDX PT, R41, R41, R0, 0x1c1f ;  /* 0x001c1f0029297589 */ /* 0x000fe200000e0000 */
[----:B----4-:R-:W-:Y:S02]  /*24230*/  SEL R36, R38, R27, P0 ;  /* 0x0000001b26247207 */ /* 0x010fe40000000000 */
[----:B-1----:R-:W-:Y:S01]  /*24240*/  SEL R50, R44, R33, P0 ;  /* 0x000000212c327207 */ /* 0x002fe20000000000 */
[----:B------:R-:W-:Y:S01]  /*24250*/  SHFL.IDX PT, R43, R43, R0, 0x1c1f ;  /* 0x001c1f002b2b7589 */ /* 0x000fe200000e0000 */
[----:B---3--:R-:W-:Y:S02]  /*24260*/  SEL R4, R6, R5, P0 ;  /* 0x0000000506047207 */ /* 0x008fe40000000000 */
[----:B--2---:R-:W-:Y:S01]  /*24270*/  SEL R48, R33, R44, P0 ;  /* 0x0000002c21307207 */ /* 0x004fe20000000000 */
[----:B------:R-:W-:Y:S01]  /*24280*/  SHFL.IDX PT, R49, R49, R0, 0x1c1f ;  /* 0x001c1f0031317589 */ /* 0x000fe200000e0000 */
[----:B------:R-:W-:-:S02]  /*24290*/  SEL R44, R35, R46, P0 ;  /* 0x0000002e232c7207 */ /* 0x000fc40000000000 */
[----:B------:R-:W-:Y:S01]  /*242a0*/  SEL R6, R5, R6, P0 ;  /* 0x0000000605067207 */ /* 0x000fe20000000000 */
[----:B------:R-:W-:Y:S01]  /*242b0*/  SHFL.IDX PT, R51, R51, R0, 0x1c1f ;  /* 0x001c1f0033337589 */ /* 0x000fe200000e0000 */
[----:B0-----:R-:W-:Y:S02]  /*242c0*/  SEL R12, R29, R40, P0 ;  /* 0x000000281d0c7207 */ /* 0x001fe40000000000 */
[----:B------:R-:W-:Y:S01]  /*242d0*/  SEL R14, R40, R29, P0 ;  /* 0x0000001d280e7207 */ /* 0x000fe20000000000 */
[----:B------:R0:W1:Y:S01]  /*242e0*/  SHFL.IDX PT, R2, R56, R3, 0x1c1f ;  /* 0x001c1f0338027589 */ /* 0x00006200000e0000 */
[----:B------:R-:W-:Y:S02]  /*242f0*/  SEL R40, R31, R42, P0 ;  /* 0x0000002a1f287207 */ /* 0x000fe40000000000 */
[----:B------:R-:W-:Y:S01]  /*24300*/  SEL R46, R46, R35, P0 ;  /* 0x000000232e2e7207 */ /* 0x000fe20000000000 */
[----:B------:R2:W3:Y:S01]  /*24310*/  SHFL.IDX PT, R20, R58, R3, 0x1c1f ;  /* 0x001c1f033a147589 */ /* 0x0004e200000e0000 */
[----:B------:R-:W-:-:S02]  /*24320*/  SEL R34, R25, R34, P0 ;  /* 0x0000002219227207 */ /* 0x000fc40000000000 */
[----:B------:R-:W-:Y:S01]  /*24330*/  SEL R38, R27, R38, P0 ;  /* 0x000000261b267207 */ /* 0x000fe20000000000 */
[----:B------:R-:W4:Y:S01]  /*24340*/  SHFL.IDX PT, R68, R68, R3, 0x1c1f ;  /* 0x001c1f0344447589 */ /* 0x000f2200000e0000 */
[----:B------:R-:W-:Y:S02]  /*24350*/  SEL R42, R42, R31, P0 ;  /* 0x0000001f2a2a7207 */ /* 0x000fe40000000000 */
[----:B0-----:R-:W-:Y:S01]  /*24360*/  SEL R56, R37, R52, P0 ;  /* 0x0000003425387207 */ /* 0x001fe20000000000 */
[----:B------:R-:W0:Y:S01]  /*24370*/  SHFL.IDX PT, R70, R70, R3, 0x1c1f ;  /* 0x001c1f0346467589 */ /* 0x000e2200000e0000 */
[----:B--2---:R-:W-:-:S03]  /*24380*/  SEL R58, R52, R37, P0 ;  /* 0x00000025343a7207 */ /* 0x004fc60000000000 */
[----:B------:R-:W-:Y:S04]  /*24390*/  SHFL.IDX PT, R45, R45, R0, 0x1c1f ;  /* 0x001c1f002d2d7589 */ /* 0x000fe800000e0000 */
[----:B------:R-:W-:Y:S04]  /*243a0*/  SHFL.IDX PT, R47, R47, R0, 0x1c1f ;  /* 0x001c1f002f2f7589 */ /* 0x000fe800000e0000 */
[----:B------:R-:W-:Y:S01]  /*243b0*/  SHFL.IDX PT, R57, R57, R0, 0x1c1f ;  /* 0x001c1f0039397589 */ /* 0x000fe200000e0000 */
[----:B-1----:R-:W-:Y:S02]  /*243c0*/  SEL R5, R41, R2, P0 ;  /* 0x0000000229057207 */ /* 0x002fe40000000000 */
[----:B------:R-:W-:Y:S01]  /*243d0*/  SEL R7, R2, R41, P0 ;  /* 0x0000002902077207 */ /* 0x000fe20000000000 */
[----:B------:R-:W-:Y:S01]  /*243e0*/  SHFL.IDX PT, R59, R59, R0, 0x1c1f ;  /* 0x001c1f003b3b7589 */ /* 0x000fe200000e0000 */
[----:B---3--:R-:W-:-:S03]  /*243f0*/  SEL R11, R20, R43, P0 ;  /* 0x0000002b140b7207 */ /* 0x008fc60000000000 */
[----:B------:R1:W2:Y:S01]  /*24400*/  SHFL.IDX PT, R21, R24, R3, 0x1c1f ;  /* 0x001c1f0318157589 */ /* 0x0002a200000e0000 */
[----:B----4-:R-:W-:Y:S02]  /*24410*/  SEL R33, R49, R68, P0 ;  /* 0x0000004431217207 */ /* 0x010fe40000000000 */
[----:B------:R-:W-:Y:S01]  /*24420*/  SEL R35, R68, R49, P0 ;  /* 0x0000003144237207 */ /* 0x000fe20000000000 */
[----:B------:R3:W4:Y:S01]  /*24430*/  SHFL.IDX PT, R64, R60, R3, 0x1c1f ;  /* 0x001c1f033c407589 */ /* 0x00072200000e0000 */
[----:B0-----:R-:W-:-:S03]  /*24440*/  SEL R37, R51, R70, P0 ;  /* 0x0000004633257207 */ /* 0x001fc60000000000 */
[----:B------:R-:W0:Y:S01]  /*24450*/  SHFL.IDX PT, R66, R66, R3, 0x1c1f ;  /* 0x001c1f0342427589 */ /* 0x000e2200000e0000 */
[----:B-1----:R-:W-:-:S03]  /*24460*/  SEL R24, R26, R9, P0 ;  /* 0x000000091a187207 */ /* 0x002fc60000000000 */
[----:B------:R-:W1:Y:S01]  /*24470*/  SHFL.IDX PT, R74, R74, R3, 0x1c1f ;  /* 0x001c1f034a4a7589 */ /* 0x000e6200000e0000 */
[----:B------:R-:W-:Y:S02]  /*24480*/  SEL R26, R9, R26, P0 ;  /* 0x0000001a091a7207 */ /* 0x000fe40000000000 */
[----:B---3--:R-:W-:Y:S01]  /*24490*/  SEL R60, R39, R62, P0 ;  /* 0x0000003e273c7207 */ /* 0x008fe20000000000 */
[----:B------:R-:W3:Y:S01]  /*244a0*/  SHFL.IDX PT, R76, R76, R3, 0x1c1f ;  /* 0x001c1f034c4c7589 */ /* 0x000ee200000e0000 */
[----:B------:R-:W-:Y:S02]  /*244b0*/  SEL R62, R62, R39, P0 ;  /* 0x000000273e3e7207 */ /* 0x000fe40000000000 */
[----:B------:R-:W-:Y:S01]  /*244c0*/  SEL R9, R43, R20, P0 ;  /* 0x000000142b097207 */ /* 0x000fe20000000000 */
[----:B------:R-:W-:Y:S01]  /*244d0*/  SHFL.IDX PT, R53, R53, R0, 0x1c1f ;  /* 0x001c1f0035357589 */ /* 0x000fe200000e0000 */
[----:B------:R-:W-:-:S03]  /*244e0*/  SEL R39, R70, R51, P0 ;  /* 0x0000003346277207 */ /* 0x000fc60000000000 */
[----:B------:R-:W-:Y:S01]  /*244f0*/  SHFL.IDX PT, R61, R61, R0, 0x1c1f ;  /* 0x001c1f003d3d7589 */ /* 0x000fe200000e0000 */
[----:B--2---:R-:W-:Y:S02]  /*24500*/  SEL R28, R30, R21, P0 ;  /* 0x000000151e1c7207 */ /* 0x004fe40000000000 */
[----:B------:R-:W-:Y:S01]  /*24510*/  SEL R30, R21, R30, P0 ;  /* 0x0000001e151e7207 */ /* 0x000fe20000000000 */
[----:B------:R-:W-:Y:S01]  /*24520*/  SHFL.IDX PT, R63, R63, R0, 0x1c1f ;  /* 0x001c1f003f3f7589 */ /* 0x000fe200000e0000 */
[----:B----4-:R-:W-:Y:S02]  /*24530*/  SEL R25, R45, R64, P0 ;  /* 0x000000402d197207 */ /* 0x010fe40000000000 */
[----:B------:R-:W-:Y:S01]  /*24540*/  SEL R27, R64, R45, P0 ;  /* 0x0000002d401b7207 */ /* 0x000fe20000000000 */
[----:B------:R-:W2:Y:S01]  /*24550*/  SHFL.IDX PT, R72, R72, R3, 0x1c1f ;  /* 0x001c1f0348487589 */ /* 0x000ea200000e0000 */
[----:B0-----:R-:W-:Y:S02]  /*24560*/  SEL R29, R47, R66, P0 ;  /* 0x000000422f1d7207 */ /* 0x001fe40000000000 */
[----:B------:R-:W-:Y:S01]  /*24570*/  SEL R31, R66, R47, P0 ;  /* 0x0000002f421f7207 */ /* 0x000fe20000000000 */
[----:B------:R-:W0:Y:S01]  /*24580*/  SHFL.IDX PT, R78, R78, R3, 0x1c1f ;  /* 0x001c1f034e4e7589 */ /* 0x000e2200000e0000 */
[----:B-1----:R-:W-:-:S02]  /*24590*/  SEL R41, R57, R74, P0 ;  /* 0x0000004a39297207 */ /* 0x002fc40000000000 */
[----:B------:R-:W-:Y:S01]  /*245a0*/  SEL R43, R74, R57, P0 ;  /* 0x000000394a2b7207 */ /* 0x000fe20000000000 */
[----:B------:R-:W1:Y:S01]  /*245b0*/  SHFL.IDX PT, R80, R80, R3, 0x1c1f ;  /* 0x001c1f0350507589 */ /* 0x000e6200000e0000 */
[----:B---3--:R-:W-:Y:S02]  /*245c0*/  SEL R49, R59, R76, P0 ;  /* 0x0000004c3b317207 */ /* 0x008fe40000000000 */
[----:B------:R-:W-:Y:S01]  /*245d0*/  SEL R51, R76, R59, P0 ;  /* 0x0000003b4c337207 */ /* 0x000fe20000000000 */
[----:B------:R-:W3:Y:S04]  /*245e0*/  SHFL.IDX PT, R82, R82, R3, 0x1c1f ;  /* 0x001c1f0352527589 */ /* 0x000ee800000e0000 */
[----:B------:R4:W3:Y:S01]  /*245f0*/  SHFL.IDX PT, R65, R65, R0, 0x1c1f ;  /* 0x001c1f0041417589 */ /* 0x0008e200000e0000 */
[----:B--2---:R-:W-:-:S02]  /*24600*/  SEL R13, R53, R72, P0 ;  /* 0x00000048350d7207 */ /* 0x004fc40000000000 */
[----:B------:R-:W-:Y:S01]  /*24610*/  SEL R15, R72, R53, P0 ;  /* 0x00000035480f7207 */ /* 0x000fe20000000000 */
[----:B----4-:R-:W-:Y:S01]  /*24620*/  IMAD.MOV.U32 R0, RZ, RZ, RZ ;  /* 0x000000ffff007224 */ /* 0x010fe200078e00ff */
[----:B0-----:R-:W-:Y:S02]  /*24630*/  SEL R45, R61, R78, P0 ;  /* 0x0000004e3d2d7207 */ /* 0x001fe40000000000 */
[----:B------:R-:W-:Y:S02]  /*24640*/  SEL R47, R78, R61, P0 ;  /* 0x0000003d4e2f7207 */ /* 0x000fe40000000000 */
[----:B-1----:R-:W-:Y:S02]  /*24650*/  SEL R57, R63, R80, P0 ;  /* 0x000000503f397207 */ /* 0x002fe40000000000 */
[----:B------:R-:W-:-:S07]  /*24660*/  SEL R59, R80, R63, P0 ;  /* 0x0000003f503b7207 */ /* 0x000fce0000000000 */
.L_x_2635:
[----:B------:R-:W2:Y:S01]  /*24670*/  LDL.LU R2, [R1+0x18] ;  /* 0x0000180001027983 */ /* 0x000ea20000300800 */
[----:B------:R-:W-:Y:S05]  /*24680*/  WARPSYNC.ALL ;  /* 0x0000000000007948 */ /* 0x000fea0003800000 */
[----:B------:R-:W-:Y:S01]  /*24690*/  BAR.SYNC.DEFER_BLOCKING 0x1, 0x100 ;  /* 0x0044000000007b1d */ /* 0x000fe20000010000 */
[----:B---3--:R-:W-:Y:S02]  /*246a0*/  SEL R61, R65, R82, P0 ;  /* 0x00000052413d7207 */ /* 0x008fe40000000000 */
        /* <DEDUP_REMOVED lines=19> */
[----:B--2---:R-:W-:-:S04]  /*247e0*/  IADD3 R20, P2, R2, UR4, RZ ;  /* 0x0000000402147c10 */ /* 0x004fc8000ff5e0ff */
[----:B------:R-:W-:Y:S01]  /*247f0*/  IADD3.X R21, R87, UR5, RZ, P2, !PT ;  /* 0x0000000557157c10 */ /* 0x000fe200097fe4ff */
        /* <DEDUP_REMOVED lines=15> */
.L_x_2401:
[----:B------:R-:W3:Y:S01]  /*248f0*/  LDL R6, [R1+0x4] ;  /* 0x0000040001067983 */ /* 0x000ee20000100800 */
[----:B------:R-:W-:-:S03]  /*24900*/  ULDC.64 UR4, c[0x0][0xb70] ;  /* 0x0002dc0000047ab9 */ /* 0x000fc60000000a00 */
[----:B------:R-:W4:Y:S04]  /*24910*/  LDL.LU R66, [R1+0x14] ;  /* 0x0000140001427983 */ /* 0x000f280000300800 */
[----:B------:R-:W3:Y:S01]  /*24920*/  LDL.LU R64, [R1+0x28] ;  /* 0x0000280001407983 */ /* 0x000ee20000300800 */
[--C-:B--2--5:R-:W-:Y:S01]  /*24930*/  SHF.R.S32.HI R3, RZ, 0x1f, R0.reuse ;  /* 0x0000001fff037819 */ /* 0x124fe20000011400 */
[----:B------:R-:W-:Y:S01]  /*24940*/  IMAD.MOV.U32 R2, RZ, RZ, R0 ;  /* 0x000000ffff027224 */ /* 0x000fe200078e0000 */
[----:B------:R-:W-:Y:S01]  /*24950*/  SEL R63, R94, RZ, !P1 ;  /* 0x000000ff5e3f7207 */ /* 0x000fe20004800000 */
[----:B------:R-:W2:Y:S01]  /*24960*/  LDL R10, [R1+0x30] ;  /* 0x00003000010a7983 */ /* 0x000ea20000100800 */
[----:B------:R-:W-:Y:S02]  /*24970*/  SEL R65, R98, RZ, !P1 ;  /* 0x000000ff62417207 */ /* 0x000fe40004800000 */
[----:B------:R-:W-:-:S02]  /*24980*/  LOP3.LUT R8, R9, 0x380, RZ, 0xc0, !PT ;  /* 0x0000038009087812 */ /* 0x000fc400078ec0ff */
[----:B------:R-:W-:Y:S02]  /*24990*/  IADD3 R13, P3, R54, 0x2000, RZ ;  /* 0x00002000360d7810 */ /* 0x000fe40007f7e0ff */
[----:B------:R-:W-:Y:S02]  /*249a0*/  SHF.R.U64 R8, R8, 0x3, RZ ;  /* 0x0000000308087819 */ /* 0x000fe400000012ff */
[----:B------:R-:W-:Y:S02]  /*249b0*/  IADD3 R33, P0, R54, 0x5000, RZ ;  /* 0x0000500036217810 */ /* 0x000fe40007f1e0ff */
[----:B------:R-:W-:Y:S01]  /*249c0*/  LOP3.LUT R8, R8, R9, RZ, 0x3c, !PT ;  /* 0x0000000908087212 */ /* 0x000fe200078e3cff */
[----:B------:R-:W-:Y:S01]  /*249d0*/  IMAD.X R9, RZ, RZ, R55, P2 ;  /* 0x000000ffff097224 */ /* 0x000fe200010e0637 */
[C---:B------:R-:W-:Y:S02]  /*249e0*/  IADD3 R25, P4, R54.reuse, 0x3000, RZ ;  /* 0x0000300036197810 */ /* 0x040fe40007f9e0ff */
[----:B------:R-:W-:-:S02]  /*249f0*/  IADD3 R29, P5, R54, 0x4000, RZ ;  /* 0x00004000361d7810 */ /* 0x000fc40007fbe0ff */
[----:B------:R-:W-:Y:S02]  /*24a00*/  IADD3 R41, P2, R54, 0x7000, RZ ;  /* 0x0000700036297810 */ /* 0x000fe40007f5e0ff */
        /* <DEDUP_REMOVED lines=22> */
[----:B------:R-:W-:Y:S02]  /*24b70*/  IADD3 R53, P5, R54, 0xa000, RZ ;  /* 0x0000a00036357810 */ /* 0x000fe40007fbe0ff */
[----:B------:R-:W-:Y:S02]  /*24b80*/  LOP3.LUT R44, R45, 0x380, RZ, 0xc0, !PT ;  /* 0x000003802d2c7812 */ /* 0x000fe400078ec0ff */
[----:B------:R-:W-:Y:S02]  /*24b90*/  LOP3.LUT R48, R49, 0x380, RZ, 0xc0, !PT ;  /* 0x0000038031307812 */ /* 0x000fe400078ec0ff */
[----:B------:R-:W-:Y:S02]  /*24ba0*/  LOP3.LUT R52, R53, 0x380, RZ, 0xc0, !PT ;  /* 0x0000038035347812 */ /* 0x000fe400078ec0ff */
[----:B------:R-:W-:-:S02]  /*24bb0*/  SHF.R.U64 R44, R44, 0x3, RZ ;  /* 0x000000032c2c7819 */ /* 0x000fc400000012ff */
        /* <DEDUP_REMOVED lines=8> */
[----:B------:R-:W-:Y:S01]  /*24c40*/  SHF.R.S32.HI R237, RZ, 0x1f, R236 ;  /* 0x0000001fffed7819 */ /* 0x000fe200000114ec */
[----:B------:R-:W-:Y:S01]  /*24c50*/  BSSY B1, `(.L_x_2402) ;  /* 0x0000068000017945 */ /* 0x000fe20003800000 */
[----:B----4-:R-:W-:-:S02]  /*24c60*/  SHF.R.S32.HI R62, RZ, 0x1f, R66 ;  /* 0x0000001fff3e7819 */ /* 0x010fc40000011442 */
[----:B---3--:R-:W-:-:S03]  /*24c70*/  LEA R11, R64, R6, 0x7 ;  /* 0x00000006400b7211 */ /* 0x008fc600078e38ff */
[----:B------:R-:W-:-:S04]  /*24c80*/  IMAD R4, R62, UR4, RZ ;  /* 0x000000043e047c24 */ /* 0x000fc8000f8e02ff */
[C---:B------:R-:W-:Y:S02]  /*24c90*/  IMAD R7, R66.reuse, UR5, R4 ;  /* 0x0000000542077c24 */ /* 0x040fe4000f8e0204 */
[----:B------:R-:W-:Y:S01]  /*24ca0*/  IMAD.WIDE.U32 R4, R66, UR4, R2 ;  /* 0x0000000442047c25 */ /* 0x000fe2000f8e0002 */
[----:B------:R-:W-:-:S03]  /*24cb0*/  ULDC.64 UR4, c[0x0][0xb78] ;  /* 0x0002de0000047ab9 */ /* 0x000fc60000000a00 */
[----:B------:R-:W-:Y:S02]  /*24cc0*/  IMAD.IADD R5, R5, 0x1, R7 ;  /* 0x0000000105057824 */ /* 0x000fe400078e0207 */
[----:B------:R-:W-:Y:S02]  /*24cd0*/  IMAD R2, R63, UR4, RZ ;  /* 0x000000043f027c24 */ /* 0x000fe4000f8e02ff */
[----:B------:R-:W-:Y:S01]  /*24ce0*/  IMAD.WIDE.U32 R4, R65, UR4, R4 ;  /* 0x0000000441047c25 */ /* 0x000fe2000f8e0004 */
[----:B------:R-:W-:-:S03]  /*24cf0*/  SHF.R.S32.HI R7, RZ, 0x1f, R11 ;  /* 0x0000001fff077819 */ /* 0x000fc6000001140b */
[----:B------:R-:W-:Y:S01]  /*24d00*/  IMAD R6, R65, UR5, R2 ;  /* 0x0000000541067c24 */ /* 0x000fe2000f8e0202 */
[----:B------:R-:W-:Y:S01]  /*24d10*/  IADD3 R2, P1, R11, R4, RZ ;  /* 0x000000040b027210 */ /* 0x000fe20007f3e0ff */
[----:B------:R-:W-:-:S03]  /*24d20*/  ULDC.64 UR4, c[0x0][0xb40] ;  /* 0x0002d00000047ab9 */ /* 0x000fc60000000a00 */
[----:B------:R-:W-:Y:S02]  /*24d30*/  IADD3.X R7, R7, R5, R6, P1, !PT ;  /* 0x0000000507077210 */ /* 0x000fe40000ffe406 */
[----:B------:R-:W-:-:S04]  /*24d40*/  LEA R20, P1, R2, UR4, 0x2 ;  /* 0x0000000402147c11 */ /* 0x000fc8000f8210ff */
[----:B------:R-:W-:Y:S01]  /*24d50*/  LEA.HI.X R21, R2, UR5, R7, 0x2, P1 ;  /* 0x0000000502157c11 */ /* 0x000fe200088f1407 */
[----:B------:R-:W-:Y:S01]  /*24d60*/  ULDC.64 UR4, c[0x0][0xaa0] ;  /* 0x0002a80000047ab9 */ /* 0x000fe20000000a00 */
[----:B------:R-:W-:-:S04]  /*24d70*/  IADD3 R37, P1, R54, 0x6000, RZ ;  /* 0x0000600036257810 */ /* 0x000fc80007f3e0ff */
[----:B------:R-:W-:Y:S02]  /*24d80*/  LOP3.LUT R36, R37, 0x380, RZ, 0xc0, !PT ;  /* 0x0000038025247812 */ /* 0x000fe400078ec0ff */
[----:B--2---:R-:W-:Y:S02]  /*24d90*/  LOP3.LUT P0, RZ, R10, 0x3, RZ, 0xc0, !PT ;  /* 0x000000030aff7812 */ /* 0x004fe4000780c0ff */
[----:B------:R-:W-:Y:S02]  /*24da0*/  SHF.R.U64 R36, R36, 0x3, RZ ;  /* 0x0000000324247819 */ /* 0x000fe400000012ff */
[----:B------:R-:W-:Y:S02]  /*24db0*/  IADD3 R5, R11, 0x8, RZ ;  /* 0x000000080b057810 */ /* 0x000fe40007ffe0ff */
[----:B------:R-:W-:Y:S01]  /*24dc0*/  LOP3.LUT R36, R36, R37, RZ, 0x3c, !PT ;  /* 0x0000002524247212 */ /* 0x000fe200078e3cff */
[----:B------:R-:W-:Y:S01]  /*24dd0*/  IMAD.X R37, RZ, RZ, R55, P1 ;  /* 0x000000ffff257224 */ /* 0x000fe200008e0637 */
[----:B------:R-:W-:-:S02]  /*24de0*/  LOP3.LUT R2, R54, 0x380, RZ, 0xc0, !PT ;  /* 0x0000038036027812 */ /* 0x000fc400078ec0ff */
[----:B------:R-:W-:Y:S02]  /*24df0*/  IADD3 R7, P2, R54, 0xb000, RZ ;  /* 0x0000b00036077810 */ /* 0x000fe40007f5e0ff */
[-C--:B------:R-:W-:Y:S02]  /*24e00*/  ISETP.GE.OR P1, PT, R11, R60.reuse, P0 ;  /* 0x0000003c0b00720c */ /* 0x080fe40000726670 */
[----:B------:R-:W-:Y:S02]  /*24e10*/  ISETP.GE.OR P0, PT, R5, R60, P0 ;  /* 0x0000003c0500720c */ /* 0x000fe40000706670 */
[----:B------:R-:W-:Y:S02]  /*24e20*/  SHF.R.U64 R5, R2, 0x3, RZ ;  /* 0x0000000302057819 */ /* 0x000fe400000012ff */
[----:B------:R-:W-:-:S04]  /*24e30*/  LOP3.LUT R2, R7, 0x380, RZ, 0xc0, !PT ;  /* 0x0000038007027812 */ /* 0x000fc800078ec0ff */
[----:B------:R-:W-:Y:S01]  /*24e40*/  SHF.R.U64 R2, R2, 0x3, RZ ;  /* 0x0000000302027819 */ /* 0x000fe200000012ff */
[--C-:B------:R-:W-:Y:S01]  /*24e50*/  IMAD.X R57, RZ, RZ, R55.reuse, P2 ;  /* 0x000000ffff397224 */ /* 0x100fe200010e0637 */
[----:B------:R-:W-:Y:S01]  /*24e60*/  LOP3.LUT R4, R5, R54, RZ, 0x3c, !PT ;  /* 0x0000003605047212 */ /* 0x000fe200078e3cff */
[----:B------:R-:W-:Y:S01]  /*24e70*/  IMAD.MOV.U32 R5, RZ, RZ, R55 ;  /* 0x000000ffff057224 */ /* 0x000fe200078e0037 */
[----:B------:R-:W-:Y:S01]  /*24e80*/  LOP3.LUT R56, R2, R7, RZ, 0x3c, !PT ;  /* 0x0000000702387212 */ /* 0x000fe200078e3cff */
[----:B------:R-:W-:Y:S01]  /*24e90*/  @!P1 STG.E desc[UR54][R20.64], R120 ;  /* 0x0000007814009986 */ /* 0x000fe2000c101936 */
[----:B------:R-:W-:-:S03]  /*24ea0*/  IMAD R61, R3, UR4, RZ ;  /* 0x00000004033d7c24 */ /* 0x000fc6000f8e02ff */
[----:B------:R0:W-:Y:S04]  /*24eb0*/  @!P0 STG.E desc[UR54][R20.64+0x20], R121 ;  /* 0x0000207914008986 */ /* 0x0001e8000c101936 */
[----:B------:R-:W5:Y:S04]  /*24ec0*/  LD.E.128 R4, desc[UR54][R4.64] ;  /* 0x0000003604047980 */ /* 0x000f68000c101d00 */
[----:B------:R-:W5:Y:S04]  /*24ed0*/  LD.E.128 R8, desc[UR54][R8.64] ;  /* 0x0000003608087980 */ /* 0x000f68000c101d00 */
[----:B------:R-:W5:Y:S01]  /*24ee0*/  LD.E.128 R12, desc[UR54][R12.64] ;  /* 0x000000360c0c7980 */ /* 0x000f62000c101d00 */
[----:B0-----:R-:W-:-:S02]  /*24ef0*/  SHF.R.S32.HI R21, RZ, 0x1f, R233 ;  /* 0x0000001fff157819 */ /* 0x001fc400000114e9 */
[----:B------:R-:W-:Y:S01]  /*24f00*/  MOV R20, R233 ;  /* 0x000000e900147202 */ /* 0x000fe20000000f00 */
        /* <DEDUP_REMOVED lines=15> */
[----:B------:R-:W-:-:S04]  /*25000*/  IMAD.WIDE.U32 R2, R0, UR4, R20 ;  /* 0x0000000400027c25 */ /* 0x000fc8000f8e0014 */
[----:B------:R-:W-:Y:S01]  /*25010*/  IMAD R61, R0, UR5, R61 ;  /* 0x00000005003d7c24 */ /* 0x000fe2000f8e023d */
[----:B------:R-:W-:Y:S01]  /*25020*/  ULDC.64 UR4, c[0x0][0xae0] ;  /* 0x0002b80000047ab9 */ /* 0x000fe20000000a00 */
[----:B------:R-:W-:Y:S02]  /*25030*/  IMAD R67, R64, -0x80, R60 ;  /* 0xffffff8040437824 */ /* 0x000fe400078e023c */
[----:B------:R-:W-:Y:S02]  /*25040*/  IMAD.IADD R3, R3, 0x1, R61 ;  /* 0x0000000103037824 */ /* 0x000fe400078e023d */
[----:B------:R-:W-:Y:S02]  /*25050*/  VIADD R0, R236, 0x20 ;  /* 0x00000020ec007836 */ /* 0x000fe40000000000 */
[----:B------:R-:W-:Y:S01]  /*25060*/  IMAD R61, R62, UR4, RZ ;  /* 0x000000043e3d7c24 */ /* 0x000fe2000f8e02ff */
[CC--:B------:R-:W-:Y:S01]  /*25070*/  ISETP.GE.AND P3, PT, R236.reuse, R67.reuse, PT ;  /* 0x00000043ec00720c */ /* 0x0c0fe20003f66270 */
[----:B------:R-:W-:Y:S01]  /*25080*/  VIADD R20, R236, 0x40 ;  /* 0x00000040ec147836 */ /* 0x000fe20000000000 */
[----:B------:R-:W-:Y:S01]  /*25090*/  ISETP.GE.AND P0, PT, R0, R67, PT ;  /* 0x000000430000720c */ /* 0x000fe20003f06270 */
[----:B------:R-:W-:-:S02]  /*250a0*/  IMAD R61, R66, UR5, R61 ;  /* 0x00000005423d7c24 */ /* 0x000fc4000f8e023d */
[----:B------:R-:W-:Y:S01]  /*250b0*/  IMAD.WIDE.U32 R2, R66, UR4, R2 ;  /* 0x0000000442027c25 */ /* 0x000fe2000f8e0002 */
[----:B------:R-:W-:Y:S01]  /*250c0*/  ULDC.64 UR4, c[0x0][0xae8] ;  /* 0x0002ba0000047ab9 */ /* 0x000fe20000000a00 */
[----:B------:R-:W-:Y:S02]  /*250d0*/  ISETP.GE.AND P1, PT, R20, R67, PT ;  /* 0x000000431400720c */ /* 0x000fe40003f26270 */
[----:B------:R-:W-:Y:S02]  /*250e0*/  VIADD R0, R16, 0x33420 ;  /* 0x0003342010007836 */ /* 0x000fe40000000000 */
[----:B------:R-:W-:Y:S02]  /*250f0*/  IMAD.IADD R3, R3, 0x1, R61 ;  /* 0x0000000103037824 */ /* 0x000fe400078e023d */
[----:B------:R-:W-:Y:S01]  /*25100*/  IMAD R20, R63, UR4, RZ ;  /* 0x000000043f147c24 */ /* 0x000fe2000f8e02ff */
[----:B------:R-:W-:Y:S01]  /*25110*/  PRMT R0, RZ, 0x654, R0 ;  /* 0x00000654ff007816 */ /* 0x000fe20000000000 */
[----:B------:R-:W-:-:S02]  /*25120*/  VIADD R21, R236, 0x60 ;  /* 0x00000060ec157836 */ /* 0x000fc40000000000 */
[C---:B------:R-:W-:Y:S01]  /*25130*/  IMAD R63, R65.reuse, UR5, R20 ;  /* 0x00000005413f7c24 */ /* 0x040fe2000f8e0214 */
[----:B0-----:R0:W-:Y:S01]  /*25140*/  SYNCS.ARRIVE.TRANS64.RED.A1T0 RZ, [R0+URZ], RZ ;  /* 0x000000ff00ff79a7 */ /* 0x0011e2000810043f */
[----:B------:R-:W-:Y:S01]  /*25150*/  IMAD.WIDE.U32 R60, R65, UR4, R2 ;  /* 0x00000004413c7c25 */ /* 0x000fe2000f8e0002 */
[----:B------:R-:W-:-:S03]  /*25160*/  ISETP.GE.AND P2, PT, R21, R67, PT ;  /* 0x000000431500720c */ /* 0x000fc60003f46270 */
[----:B------:R-:W-:Y:S01]  /*25170*/  IMAD.WIDE R20, R64, 0x80, R236 ;  /* 0x0000008040147825 */ /* 0x000fe200078e02ec */
[----:B------:R-:W-:Y:S01]  /*25180*/  IADD3 R65, R61, R63, RZ ;  /* 0x0000003f3d417210 */ /* 0x000fe20007ffe0ff */
[----:B------:R-:W-:Y:S08]  /*25190*/  @P3 BRA `(.L_x_2403) ;  /* 0x00000000004c3947 */ /* 0x000ff00003800000 */
        /* <DEDUP_REMOVED lines=10> */
[C---:B------:R-:W-:Y:S01]  /*25240*/  LEA R62, P5, R2.reuse, UR6, 0x1 ;  /* 0x00000006023e7c11 */ /* 0x040fe2000f8a08ff */
[C---:B0-----:R-:W-:Y:S02]  /*25250*/  VIADD R0, R233.reuse, 0x40 ;  /* 0x00000040e9007836 */ /* 0x041fe40000000000 */
[----:B------:R-:W-:Y:S01]  /*25260*/  VIADD R64, R233, 0x80 ;  /* 0x00000080e9407836 */ /* 0x000fe20000000000 */
[----:B------:R-:W-:Y:S02]  /*25270*/  LEA.HI.X R63, R2, UR7, R3, 0x1, P5 ;  /* 0x00000007023f7c11 */ /* 0x000fe4000a8f0c03 */
[----:B------:R-:W-:Y:S02]  /*25280*/  ISETP.GE.AND P3, PT, R0, UR4, PT ;  /* 0x0000000400007c0c */ /* 0x000fe4000bf66270 */
[----:B------:R-:W-:-:S03]  /*25290*/  ISETP.GE.AND P5, PT, R64, UR4, PT ;  /* 0x0000000440007c0c */ /* 0x000fc6000bfa6270 */
[----:B-----5:R1:W-:Y:S08]  /*252a0*/  @!P4 STG.E.128 desc[UR54][R62.64], R4 ;  /* 0x000000043e00c986 */ /* 0x0203f0000c101d36 */
[----:B------:R1:W-:Y:S04]  /*252b0*/  @!P3 STG.E.128 desc[UR54][R62.64+0x80], R28 ;  /* 0x0000801c3e00b986 */ /* 0x0003e8000c101d36 */
[----:B------:R1:W-:Y:S02]  /*252c0*/  @!P5 STG.E.128 desc[UR54][R62.64+0x100], R44 ;  /* 0x0001002c3e00d986 */ /* 0x0003e4000c101d36 */
.L_x_2403:
[----:B------:R-:W-:Y:S05]  /*252d0*/  BSYNC B1 ;  /* 0x0000000000017941 */ /* 0x000fea0003800000 */
.L_x_2402:
[----:B------:R-:W-:Y:S04]  /*252e0*/  BSSY B1, `(.L_x_2404) ;  /* 0x0000017000017945 */ /* 0x000fe80003800000 */
[----:B------:R-:W-:Y:S05]  /*252f0*/  @P0 BRA `(.L_x_2405) ;  /* 0x0000000000540947 */ /* 0x000fea0003800000 */
[----:B-1---5:R-:W-:Y:S01]  /*25300*/  IADD3 R5, P0, R20, 0x20, RZ ;  /* 0x0000002014057810 */ /* 0x022fe20007f1e0ff */
[----:B------:R-:W-:Y:S01]  /*25310*/  ULDC UR4, c[0x0][0xa8c] ;  /* 0x0002a30000047ab9 */ /* 0x000fe20000000800 */
[C---:B------:R-:W-:Y:S01]  /*25320*/  IADD3 R2, R233.reuse, 0x40, RZ ;  /* 0x00000040e9027810 */ /* 0x040fe20007ffe0ff */
[----:B------:R-:W-:Y:S01]  /*25330*/  ULDC.64 UR6, c[0x0][0xad8] ;  /* 0x0002b60000067ab9 */ /* 0x000fe20000000a00 */
[----:B------:R-:W-:Y:S01]  /*25340*/  IMAD.MOV.U32 R3, RZ, RZ, R65 ;  /* 0x000000ffff037224 */ /* 0x000fe200078e0041 */
[C---:B------:R-:W-:Y:S01]  /*25350*/  ISETP.GE.AND P3, PT, R233.reuse, UR4, PT ;  /* 0x00000004e9007c0c */ /* 0x040fe2000bf66270 */
        /* <DEDUP_REMOVED lines=15> */
.L_x_2405:
[----:B------:R-:W-:Y:S05]  /*25450*/  BSYNC B1 ;  /* 0x0000000000017941 */ /* 0x000fea0003800000 */
.L_x_2404:
[----:B------:R-:W-:Y:S04]  /*25460*/  BSSY B1, `(.L_x_2406) ;  /* 0x0000017000017945 */ /* 0x000fe80003800000 */
[----:B------:R-:W-:Y:S05]  /*25470*/  @P1 BRA `(.L_x_2407) ;  /* 0x0000000000541947 */ /* 0x000fea0003800000 */
[----:B-12--5:R-:W-:Y:S01]  /*25480*/  IADD3 R5, P0, R20, 0x40, RZ ;  /* 0x0000004014057810 */ /* 0x026fe20007f1e0ff */
[C---:B------:R-:W-:Y:S01]  /*25490*/  VIADD R2, R233.reuse, 0x40 ;  /* 0x00000040e9027836 */ /* 0x040fe20000000000 */
[----:B------:R-:W-:Y:S01]  /*254a0*/  ULDC UR4, c[0x0][0xa8c] ;  /* 0x0002a30000047ab9 */ /* 0x000fe20000000800 */
[----:B------:R-:W-:Y:S01]  /*254b0*/  ULDC.64 UR6, c[0x0][0xad8] ;  /* 0x0002b60000067ab9 */ /* 0x000fe20000000a00 */
[----:B------:R-:W-:Y:S01]  /*254c0*/  IMAD.MOV.U32 R3, RZ, RZ, R65 ;  /* 0x000000ffff037224 */ /* 0x000fe200078e0041 */
[C---:B------:R-:W-:Y:S01]  /*254d0*/  IADD3 R4, R233.reuse, 0x80, RZ ;  /* 0x00000080e9047810 */ /* 0x040fe20007ffe0ff */
[----:B0-----:R-:W-:Y:S01]  /*254e0*/  IMAD.X R0, RZ, RZ, R21, P0 ;  /* 0x000000ffff007224 */ /* 0x001fe200000e0615 */
[----:B------:R-:W-:Y:S01]  /*254f0*/  ISETP.GE.AND P3, PT, R2, UR4, PT ;  /* 0x0000000402007c0c */ /* 0x000fe2000bf66270 */
[----:B------:R-:W-:Y:S01]  /*25500*/  IMAD.MOV.U32 R2, RZ, RZ, R60 ;  /* 0x000000ffff027224 */ /* 0x000fe200078e003c */
[----:B------:R-:W-:Y:S01]  /*25510*/  ISETP.GE.AND P1, PT, R233, UR4, PT ;  /* 0x00000004e9007c0c */ /* 0x000fe2000bf26270 */
[----:B------:R-:W-:Y:S01]  /*25520*/  IMAD R0, R0, UR6, RZ ;  /* 0x0000000600007c24 */ /* 0x000fe2000f8e02ff */
[----:B------:R-:W-:Y:S01]  /*25530*/  ISETP.GE.AND P4, PT, R4, UR4, PT ;  /* 0x0000000404007c0c */ /* 0x000fe2000bf86270 */
[----:B------:R-:W-:-:S04]  /*25540*/  IMAD.WIDE.U32 R2, R5, UR6, R2 ;  /* 0x0000000605027c25 */ /* 0x000fc8000f8e0002 */
        /* <DEDUP_REMOVED lines=8> */
.L_x_2407:
[----:B------:R-:W-:Y:S05]  /*255d0*/  BSYNC B1 ;  /* 0x0000000000017941 */ /* 0x000fea0003800000 */
.L_x_2406:
[----:B------:R-:W-:Y:S05]  /*255e0*/  @P2 BRA `(.L_x_2408) ;  /* 0x0000000c00182947 */ /* 0x000fea0003800000 */
[----:B-123-5:R-:W-:Y:S01]  /*255f0*/  IADD3 R5, P0, R20, 0x60, RZ ;  /* 0x0000006014057810 */ /* 0x02efe20007f1e0ff */
[----:B------:R-:W-:Y:S01]  /*25600*/  ULDC.64 UR4, c[0x0][0xad8] ;  /* 0x0002b60000047ab9 */ /* 0x000fe20000000a00 */
[----:B------:R-:W-:Y:S01]  /*25610*/  IMAD.MOV.U32 R2, RZ, RZ, R60 ;  /* 0x000000ffff027224 */ /* 0x000fe200078e003c */
[----:B0-----:R-:W-:Y:S01]  /*25620*/  IADD3 R0, R233, 0x40, RZ ;  /* 0x00000040e9007810 */ /* 0x001fe20007ffe0ff */
[----:B------:R-:W-:Y:S01]  /*25630*/  IMAD.MOV.U32 R3, RZ, RZ, R65 ;  /* 0x000000ffff037224 */ /* 0x000fe200078e0041 */
[----:B------:R-:W-:Y:S01]  /*25640*/  ULDC.64 UR6, c[0x0][0xa80] ;  /* 0x0002a00000067ab9 */ /* 0x000fe20000000a00 */
[----:B------:R-:W-:Y:S02]  /*25650*/  IMAD.X R20, RZ, RZ, R21, P0 ;  /* 0x000000ffff147224 */ /* 0x000fe400000e0615 */
[----:B------:R-:W-:-:S04]  /*25660*/  IMAD.WIDE.U32 R2, R5, UR4, R2 ;  /* 0x0000000405027c25 */ /* 0x000fc8000f8e0002 */
[----:B------:R-:W-:Y:S01]  /*25670*/  IMAD R20, R20, UR4, RZ ;  /* 0x0000000414147c24 */ /* 0x000fe2000f8e02ff */
[----:B------:R-:W-:Y:S01]  /*25680*/  ULDC UR4, c[0x0][0xa8c] ;  /* 0x0002a30000047ab9 */ /* 0x000fe20000000800 */
[----:B------:R-:W-:Y:S02]  /*25690*/  LEA R4, P0, R2, UR6, 0x1 ;  /* 0x0000000602047c11 */ /* 0x000fe4000f8008ff */
[----:B------:R-:W-:Y:S01]  /*256a0*/  IMAD R5, R5, UR5, R20 ;  /* 0x0000000505057c24 */ /* 0x000fe2000f8e0214 */
[----:B------:R-:W-:Y:S02]  /*256b0*/  ISETP.GE.AND P1, PT, R233, UR4, PT ;  /* 0x00000004e9007c0c */ /* 0x000fe4000bf26270 */
[----:B------:R-:W-:Y:S01]  /*256c0*/  ISETP.GE.AND P2, PT, R0, UR4, PT ;  /* 0x0000000400007c0c */ /* 0x000fe2000bf46270 */
[----:B------:R-:W-:Y:S02]  /*256d0*/  IMAD.IADD R3, R3, 0x1, R5 ;  /* 0x0000000103037824 */ /* 0x000fe400078e0205 */
[----:B------:R-:W-:-:S03]  /*256e0*/  VIADD R0, R233, 0x80 ;  /* 0x00000080e9007836 */ /* 0x000fc60000000000 */
[----:B------:R-:W-:Y:S02]  /*256f0*/  LEA.HI.X R5, R2, UR7, R3, 0x1, P0 ;  /* 0x0000000702057c11 */ /* 0x000fe400080f0c03 */
[----:B------:R-:W-:-:S03]  /*25700*/  ISETP.GE.AND P0, PT, R0, UR4, PT ;  /* 0x0000000400007c0c */ /* 0x000fc6000bf06270 */
[----:B------:R0:W-:Y:S04]  /*25710*/  @!P1 STG.E.128 desc[UR54][R4.64], R24 ;  /* 0x0000001804009986 */ /* 0x0001e8000c101d36 */
[----:B------:R0:W-:Y:S06]  /*25720*/  @!P2 STG.E.128 desc[UR54][R4.64+0x80], R40 ;  /* 0x000080280400a986 */ /* 0x0001ec000c101d36 */
[----:B------:R-:W-:Y:S05]  /*25730*/  @P0 BRA `(.L_x_2408) ;  /* 0x0000000800c40947 */ /* 0x000fea0003800000 */
[----:B------:R1:W-:Y:S01]  /*25740*/  STG.E.128 desc[UR54][R4.64+0x100], R56 ;  /* 0x0001003804007986 */ /* 0x0003e2000c101d36 */
[----:B------:R-:W-:Y:S05]  /*25750*/  BRA `(.L_x_2408) ;  /* 0x0000000800bc7947 */ /* 0x000fea0003800000 */
.L_x_2399:
[----:B------:R-:W2:Y:S01]  /*25760*/  LDL.LU R0, [R1+0x18] ;  /* 0x0000180001007983 */ /* 0x000ea20000300800 */
[----:B------:R-:W-:Y:S01]  /*25770*/  ULDC.64 UR4, c[0x0][0xbd8] ;  /* 0x0002f60000047ab9 */ /* 0x000fe20000000a00 */
[----:B------:R-:W-:Y:S01]  /*25780*/  IMAD.MOV.U32 R7, RZ, RZ, RZ ;  /* 0x000000ffff077224 */ /* 0x000fe200078e00ff */
[----:B------:R-:W-:-:S04]  /*25790*/  ISETP.NE.U32.AND P0, PT, RZ, UR4, PT ;  /* 0x00000004ff007c0c */ /* 0x000fc8000bf05070 */
[----:B------:R-:W-:Y:S01]  /*257a0*/  ISETP.NE.AND.EX P0, PT, RZ, UR5, PT, P0 ;  /* 0x00000005ff007c0c */ /* 0x000fe2000bf05300 */
[----:B------:R-:W3:Y:S01]  /*257b0*/  S2R R13, SR_TID.X ;  /* 0x00000000000d7919 */ /* 0x000ee20000002100 */
[----:B--2---:R-:W-:-:S04]  /*257c0*/  IADD3 R2, P1, R0, UR4, RZ ;  /* 0x0000000400027c10 */ /* 0x004fc8000ff3e0ff */
[----:B------:R-:W-:Y:S01]  /*257d0*/  IADD3.X R3, R87, UR5, RZ, P1, !PT ;  /* 0x0000000557037c10 */ /* 0x000fe20008ffe4ff */
[----:B------:R-:W-:Y:S02]  /*257e0*/  ULDC.64 UR4, c[0x0][0xbe0] ;  /* 0x0002f80000047ab9 */ /* 0x000fe40000000a00 */
[----:B------:R-:W-:-:S04]  /*257f0*/  ISETP.NE.U32.AND P1, PT, RZ, UR4, PT ;  /* 0x00000004ff007c0c */ /* 0x000fc8000bf25070 */
[----:B------:R2:W5:Y:S01]  /*25800*/  @P0 LDG.E R7, desc[UR54][R2.64] ;  /* 0x0000003602070981 */ /* 0x000562000c1e1900 */
[----:B------:R-:W-:-:S13]  /*25810*/  ISETP.NE.AND.EX P1, PT, RZ, UR5, PT, P1 ;  /* 0x00000005ff007c0c */ /* 0x000fda000bf25310 */
[----:B------:R-:W-:Y:S01]  /*25820*/  @P1 IADD3 R4, P2, R0, UR4, RZ ;  /* 0x0000000400041c10 */ /* 0x000fe2000ff5e0ff */
[----:B------:R-:W-:Y:S02]  /*25830*/  ULDC UR4, c[0x0][0xa88] ;  /* 0x0002a20000047ab9 */ /* 0x000fe40000000800 */
[----:B------:R-:W-:Y:S01]  /*25840*/  IMAD.U32 R0, RZ, RZ, UR4 ;  /* 0x00000004ff007e24 */ /* 0x000fe2000f8e00ff */
[----:B------:R-:W-:-:S05]  /*25850*/  @P1 IADD3.X R5, R87, UR5, RZ, P2, !PT ;  /* 0x0000000557051c10 */ /* 0x000fca00097fe4ff */
[----:B------:R2:W5:Y:S01]  /*25860*/  @P1 LDG.E R0, desc[UR54][R4.64] ;  /* 0x0000003604001981 */ /* 0x000562000c1e1900 */
[----:B---3--:R-:W-:-:S05]  /*25870*/  VIADD R6, R13, 0xffffff80 ;  /* 0xffffff800d067836 */ /* 0x008fca0000000000 */
[----:B------:R-:W-:Y:S01]  /*25880*/  ISETP.GT.AND P2, PT, R6, 0x7f, PT ;  /* 0x0000007f0600780c */ /* 0x000fe20003f44270 */
[----:B------:R-:W-:-:S12]  /*25890*/  @P1 BRA `(.L_x_2409) ;  /* 0x0000000000101947 */ /* 0x000fd80003800000 */
[----:B------:R-:W-:Y:S05]  /*258a0*/  @!P0 BRA `(.L_x_2409) ;  /* 0x00000000000c8947 */ /* 0x000fea0003800000 */
[----:B--2---:R-:W2:Y:S04]  /*258b0*/  LDG.E R5, desc[UR54][R2.64] ;  /* 0x0000003602057981 */ /* 0x004ea8000c1e1900 */
[----:B-----5:R-:W2:Y:S02]  /*258c0*/  LDG.E R0, desc[UR54][R2.64+0x4] ;  /* 0x0000043602007981 */ /* 0x020ea4000c1e1900 */
[----:B--2---:R-:W-:-:S07]  /*258d0*/  IMAD.IADD R0, R0, 0x1, -R5 ;  /* 0x0000000100007824 */ /* 0x004fce00078e0a05 */
.L_x_2409:
[----:B------:R-:W3:Y:S04]  /*258e0*/  LDL R14, [R1+0x14] ;  /* 0x00001400010e7983 */ /* 0x000ee80000100800 */
[----:B------:R4:W5:Y:S01]  /*258f0*/  LDL R12, [R1+0x28] ;  /* 0x00002800010c7983 */ /* 0x0009620000100800 */
[----:B------:R-:W-:Y:S01]  /*25900*/  BSSY B1, `(.L_x_2410) ;  /* 0x000001c000017945 */ /* 0x000fe20003800000 */
[----:B------:R-:W-:Y:S02]  /*25910*/  SHF.R.S32.HI R10, RZ, 0x1f, R233 ;  /* 0x0000001fff0a7819 */ /* 0x000fe400000114e9 */
[----:B------:R-:W-:Y:S02]  /*25920*/  SEL R11, R98, RZ, !P0 ;  /* 0x000000ff620b7207 */ /* 0x000fe40004000000 */
[----:B------:R-:W-:-:S02]  /*25930*/  SEL R9, R94, RZ, !P0 ;  /* 0x000000ff5e097207 */ /* 0x000fc40004000000 */
[----:B-----5:R-:W-:Y:S02]  /*25940*/  SHF.R.S32.HI R6, RZ, 0x1f, R7 ;  /* 0x0000001fff067819 */ /* 0x020fe40000011407 */
[----:B---3--:R-:W-:Y:S01]  /*25950*/  SHF.R.S32.HI R8, RZ, 0x1f, R14 ;  /* 0x0000001fff087819 */ /* 0x008fe2000001140e */
[----:B----4-:R-:W-:Y:S06]  /*25960*/  @P2 BRA `(.L_x_2411) ;  /* 0x0000000000542947 */ /* 0x010fec0003800000 */
[----:B--2---:R-:W-:-:S05]  /*25970*/  LEA R2, R12, R13, 0x7 ;  /* 0x0000000d0c027211 */ /* 0x004fca00078e38ff */
        /* <DEDUP_REMOVED lines=14> */
[----:B------:R-:W-:-:S03]  /*25a60*/  ULDC.64 UR4, c[0x0][0xb40] ;  /* 0x0002d00000047ab9 */ /* 0x000fc60000000a00 */
[----:B------:R-:W-:Y:S01]  /*25a70*/  IMAD.IADD R3, R3, 0x1, R5 ;  /* 0x0000000103037824 */ /* 0x000fe200078e0205 */
[----:B------:R-:W-:-:S04]  /*25a80*/  LEA R4, P0, R2, UR4, 0x2 ;  /* 0x0000000402047c11 */ /* 0x000fc8000f8010ff */
[----:B------:R-:W-:Y:S01]  /*25a90*/  LEA.HI.X R5, R2, UR5, R3, 0x2, P0 ;  /* 0x0000000502057c11 */ /* 0x000fe200080f1403 */
[----:B------:R-:W-:-:S05]  /*25aa0*/  IMAD.MOV.U32 R3, RZ, RZ, -0x800000 ;  /* 0xff800000ff037424 */ /* 0x000fca00078e00ff */
[----:B------:R3:W-:Y:S03]  /*25ab0*/  STG.E desc[UR54][R4.64], R3 ;  /* 0x0000000304007986 */ /* 0x0007e6000c101936 */
.L_x_2411:
[----:B------:R-:W-:Y:S05]  /*25ac0*/  BSYNC B1 ;  /* 0x0000000000017941 */ /* 0x000fea0003800000 */
.L_x_2410:
[----:B------:R-:W-:Y:S01]  /*25ad0*/  ULDC.64 UR4, c[0x0][0xaa0] ;  /* 0x0002a80000047ab9 */ /* 0x000fe20000000a00 */
[----:B--2---:R-:W-:Y:S01]  /*25ae0*/  IMAD.MOV.U32 R2, RZ, RZ, R233 ;  /* 0x000000ffff027224 */ /* 0x004fe200078e00e9 */
[----:B------:R-:W-:Y:S01]  /*25af0*/  BSSY B1, `(.L_x_2412) ;  /* 0x000002e000017945 */ /* 0x000fe20003800000 */
[----:B---3--:R-:W-:Y:S02]  /*25b00*/  IMAD.MOV.U32 R3, RZ, RZ, R10 ;  /* 0x000000ffff037224 */ /* 0x008fe400078e000a */
[----:B------:R-:W-:Y:S02]  /*25b10*/  IMAD R4, R6, UR4, RZ ;  /* 0x0000000406047c24 */ /* 0x000fe4000f8e02ff */
[----:B------:R-:W-:-:S04]  /*25b20*/  IMAD.WIDE.U32 R2, R7, UR4, R2 ;  /* 0x0000000407027c25 */ /* 0x000fc8000f8e0002 */
[----:B------:R-:W-:Y:S01]  /*25b30*/  IMAD R7, R7, UR5, R4 ;  /* 0x0000000507077c24 */ /* 0x000fe2000f8e0204 */
[----:B------:R-:W-:Y:S01]  /*25b40*/  ULDC.64 UR4, c[0x0][0xae0] ;  /* 0x0002b80000047ab9 */ /* 0x000fe20000000a00 */
[----:B------:R-:W-:Y:S02]  /*25b50*/  IMAD R13, R12, -0x80, R0 ;  /* 0xffffff800c0d7824 */ /* 0x000fe400078e0200 */
[----:B------:R-:W-:Y:S01]  /*25b60*/  IMAD R4, R8, UR4, RZ ;  /* 0x0000000408047c24 */ /* 0x000fe2000f8e02ff */
[----:B------:R-:W-:Y:S01]  /*25b70*/  IADD3 R3, R3, R7, RZ ;  /* 0x0000000703037210 */ /* 0x000fe20007ffe0ff */
[C---:B------:R-:W-:Y:S01]  /*25b80*/  VIADD R0, R236.reuse, 0x40 ;  /* 0x00000040ec007836 */ /* 0x040fe20000000000 */
[-C--:B------:R-:W-:Y:S01]  /*25b90*/  ISETP.GE.AND P1, PT, R236, R13.reuse, PT ;  /* 0x0000000dec00720c */ /* 0x080fe20003f26270 */
[C---:B------:R-:W-:Y:S01]  /*25ba0*/  IMAD R5, R14.reuse, UR5, R4 ;  /* 0x000000050e057c24 */ /* 0x040fe2000f8e0204 */
[----:B------:R-:W-:Y:S01]  /*25bb0*/  SHF.R.S32.HI R7, RZ, 0x1f, R236 ;  /* 0x0000001fff077819 */ /* 0x000fe200000114ec */
[----:B------:R-:W-:Y:S01]  /*25bc0*/  IMAD.WIDE.U32 R2, R14, UR4, R2 ;  /* 0x000000040e027c25 */ /* 0x000fe2000f8e0002 */
[----:B------:R-:W-:Y:S01]  /*25bd0*/  ULDC.64 UR4, c[0x0][0xae8] ;  /* 0x0002ba0000047ab9 */ /* 0x000fe20000000a00 */
[----:B------:R-:W-:-:S02]  /*25be0*/  ISETP.GE.AND P0, PT, R0, R13, PT ;  /* 0x0000000d0000720c */ /* 0x000fc40003f06270 */
[----:B------:R-:W-:Y:S02]  /*25bf0*/  VIADD R6, R236, 0x20 ;  /* 0x00000020ec067836 */ /* 0x000fe40000000000 */
[----:B------:R-:W-:Y:S02]  /*25c00*/  IMAD.IADD R3, R3, 0x1, R5 ;  /* 0x0000000103037824 */ /* 0x000fe400078e0205 */
[----:B------:R-:W-:Y:S01]  /*25c10*/  IMAD R0, R9, UR4, RZ ;  /* 0x0000000409007c24 */ /* 0x000fe2000f8e02ff */
[----:B------:R-:W-:Y:S01]  /*25c20*/  ISETP.GE.AND P2, PT, R6, R13, PT ;  /* 0x0000000d0600720c */ /* 0x000fe20003f46270 */
[----:B------:R-:W-:-:S04]  /*25c30*/  IMAD.WIDE.U32 R4, R11, UR4, R2 ;  /* 0x000000040b047c25 */ /* 0x000fc8000f8e0002 */
[----:B------:R-:W-:Y:S02]  /*25c40*/  IMAD R9, R11, UR5, R0 ;  /* 0x000000050b097c24 */ /* 0x000fe4000f8e0200 */
[----:B------:R-:W-:Y:S02]  /*25c50*/  IMAD.MOV.U32 R6, RZ, RZ, R236 ;  /* 0x000000ffff067224 */ /* 0x000fe400078e00ec */
[----:B------:R-:W-:Y:S02]  /*25c60*/  VIADD R0, R236, 0x60 ;  /* 0x00000060ec007836 */ /* 0x000fe40000000000 */
[----:B------:R-:W-:-:S04]  /*25c70*/  IMAD.WIDE R6, R12, 0x80, R6 ;  /* 0x000000800c067825 */ /* 0x000fc800078e0206 */
[----:B------:R-:W-:Y:S01]  /*25c80*/  IMAD.IADD R11, R5, 0x1, R9 ;  /* 0x00000001050b7824 */ /* 0x000fe200078e0209 */
[----:B------:R-:W-:Y:S06]  /*25c90*/  @P1 BRA `(.L_x_2413) ;  /* 0x00000000004c1947 */ /* 0x000fec0003800000 */
[C---:B------:R-:W-:Y:S01]  /*25ca0*/  IADD3 R2, R233.reuse, 0x40, RZ ;  /* 0x00000040e9027810 */ /* 0x040fe20007ffe0ff */
[----:B------:R-:W-:Y:S01]  /*25cb0*/  ULDC UR4, c[0x0][0xa8c] ;  /* 0x0002a30000047ab9 */ /* 0x000fe20000000800 */
[----:B------:R-:W-:Y:S01]  /*25cc0*/  ULDC.64 UR6, c[0x0][0xad8] ;  /* 0x0002b60000067ab9 */ /* 0x000fe20000000a00 */
[----:B------:R-:W-:Y:S01]  /*25cd0*/  VIADD R8, R233, 0x80 ;  /* 0x00000080e9087836 */ /* 0x000fe20000000000 */
        /* <DEDUP_REMOVED lines=15> */
.L_x_2413:
[----:B------:R-:W-:Y:S05]  /*25dd0*/  BSYNC B1 ;  /* 0x0000000000017941 */ /* 0x000fea0003800000 */
.L_x_2412:
[----:B------:R-:W-:Y:S01]  /*25de0*/  BSSY B1, `(.L_x_2414) ;  /* 0x0000018000017945 */ /* 0x000fe20003800000 */
[----:B------:R-:W-:-:S03]  /*25df0*/  ISETP.GE.AND P1, PT, R0, R13, PT ;  /* 0x0000000d0000720c */ /* 0x000fc60003f26270 */
[----:B------:R-:W-:Y:S10]  /*25e00*/  @P2 BRA `(.L_x_2415) ;  /* 0x0000000000542947 */ /* 0x000ff40003800000 */
[----:B--2---:R-:W-:Y:S01]  /*25e10*/  IADD3 R9, P2, R6, 0x20, RZ ;  /* 0x0000002006097810 */ /* 0x004fe20007f5e0ff */
[C---:B------:R-:W-:Y:S01]  /*25e20*/  VIADD R2, R233.reuse, 0x40 ;  /* 0x00000040e9027836 */ /* 0x040fe20000000000 */
[----:B------:R-:W-:Y:S01]  /*25e30*/  ULDC UR4, c[0x0][0xa8c] ;  /* 0x0002a30000047ab9 */ /* 0x000fe20000000800 */
[----:B------:R-:W-:Y:S01]  /*25e40*/  ULDC.64 UR6, c[0x0][0xad8] ;  /* 0x0002b60000067ab9 */ /* 0x000fe20000000a00 */
[----:B------:R-:W-:Y:S01]  /*25e50*/  IMAD.MOV.U32 R3, RZ, RZ, R11 ;  /* 0x000000ffff037224 */ /* 0x000fe200078e000b */
[C---:B------:R-:W-:Y:S01]  /*25e60*/  IADD3 R8, R233.reuse, 0x80, RZ ;  /* 0x00000080e9087810 */ /* 0x040fe20007ffe0ff */
[----:B------:R-:W-:Y:S01]  /*25e70*/  IMAD.X R0, RZ, RZ, R7, P2 ;  /* 0x000000ffff007224 */ /* 0x000fe200010e0607 */
        /* <DEDUP_REMOVED lines=14> */
.L_x_2415:
[----:B------:R-:W-:Y:S05]  /*25f60*/  BSYNC B1 ;  /* 0x0000000000017941 */ /* 0x000fea0003800000 */
.L_x_2414:
[----:B------:R-:W-:Y:S04]  /*25f70*/  BSSY B1, `(.L_x_2416) ;  /* 0x0000017000017945 */ /* 0x000fe80003800000 */
[----:B------:R-:W-:Y:S05]  /*25f80*/  @P0 BRA `(.L_x_2417) ;  /* 0x0000000000540947 */ /* 0x000fea0003800000 */
[----:B--23--:R-:W-:Y:S01]  /*25f90*/  IADD3 R9, P0, R6, 0x40, RZ ;  /* 0x0000004006097810 */ /* 0x00cfe20007f1e0ff */
[C---:B------:R-:W-:Y:S01]  /*25fa0*/  VIADD R2, R233.reuse, 0x40 ;  /* 0x00000040e9027836 */ /* 0x040fe20000000000 */
[----:B------:R-:W-:Y:S01]  /*25fb0*/  ULDC UR4, c[0x0][0xa8c] ;  /* 0x0002a30000047ab9 */ /* 0x000fe20000000800 */
[----:B------:R-:W-:Y:S01]  /*25fc0*/  ULDC.64 UR6, c[0x0][0xad8] ;  /* 0x0002b60000067ab9 */ /* 0x000fe20000000a00 */
[----:B------:R-:W-:Y:S01]  /*25fd0*/  IMAD.MOV.U32 R3, RZ, RZ, R11 ;  /* 0x000000ffff037224 */ /* 0x000fe200078e000b */
[C---:B------:R-:W-:Y:S01]  /*25fe0*/  ISETP.GE.AND P2, PT, R233.reuse, UR4, PT ;  /* 0x00000004e9007c0c */ /* 0x040fe2000bf46270 */
[----:B------:R-:W-:Y:S01]  /*25ff0*/  IMAD.X R0, RZ, RZ, R7, P0 ;  /* 0x000000ffff007224 */ /* 0x000fe200000e0607 */
[----:B------:R-:W-:Y:S01]  /*26000*/  ISETP.GE.AND P3, PT, R2, UR4, PT ;  /* 0x0000000402007c0c */ /* 0x000fe2000bf66270 */
[----:B------:R-:W-:Y:S01]  /*26010*/  VIADD R8, R233, 0x80 ;  /* 0x00000080e9087836 */ /* 0x000fe20000000000 */
[----:B------:R-:W-:Y:S01]  /*26020*/  MOV R2, R4 ;  /* 0x0000000400027202 */ /* 0x000fe20000000f00 */
[----:B------:R-:W-:-:S03]  /*26030*/  IMAD R0, R0, UR6, RZ ;  /* 0x0000000600007c24 */ /* 0x000fc6000f8e02ff */
        /* <DEDUP_REMOVED lines=10> */
.L_x_2417:
[----:B------:R-:W-:Y:S05]  /*260e0*/  BSYNC B1 ;  /* 0x0000000000017941 */ /* 0x000fea0003800000 */
.L_x_2416:
[----:B------:R-:W-:Y:S05]  /*260f0*/  @P1 BRA `(.L_x_2408) ;  /* 0x0000000000541947 */ /* 0x000fea0003800000 */
[----:B------:R-:W-:Y:S01]  /*26100*/  IADD3 R5, P0, R6, 0x60, RZ ;  /* 0x0000006006057810 */ /* 0x000fe20007f1e0ff */
[C---:B------:R-:W-:Y:S01]  /*26110*/  VIADD R0, R233.reuse, 0x40 ;  /* 0x00000040e9007836 */ /* 0x040fe20000000000 */
[----:B------:R-:W-:Y:S01]  /*26120*/  ULDC.64 UR6, c[0x0][0xad8] ;  /* 0x0002b60000067ab9 */ /* 0x000fe20000000a00 */
[----:B------:R-:W-:Y:S01]  /*26130*/  ULDC UR4, c[0x0][0xa8c] ;  /* 0x0002a30000047ab9 */ /* 0x000fe20000000800 */
[----:B------:R-:W-:Y:S01]  /*26140*/  IMAD.MOV.U32 R2, RZ, RZ, R4 ;  /* 0x000000ffff027224 */ /* 0x000fe200078e0004 */
[C---:B------:R-:W-:Y:S01]  /*26150*/  ISETP.GE.AND P1, PT, R233.reuse, UR4, PT ;  /* 0x00000004e9007c0c */ /* 0x040fe2000bf26270 */
        /* <DEDUP_REMOVED lines=15> */
.L_x_2408:
[----:B------:R-:W-:Y:S05]  /*26250*/  BSYNC B0 ;  /* 0x0000000000007941 */ /* 0x000fea0003800000 */
.L_x_2398:
[----:B------:R-:W-:Y:S02]  /*26260*/  ULDC UR4, c[0x0][0xc14] ;  /* 0x0003050000047ab9 */ /* 0x000fe40000000800 */
[----:B-1----:R-:W-:-:S13]  /*26270*/  ISETP.GE.AND P0, PT, R227, UR4, PT ;  /* 0x00000004e3007c0c */ /* 0x002fda000bf06270 */
[----:B------:R-:W-:Y:S05]  /*26280*/  @!P0 BRA `(.L_x_2418) ;  /* 0xfffffdb0000c8947 */ /* 0x000fea000383ffff */
[----:B------:R-:W-:Y:S05]  /*26290*/  BRA `(.L_x_2213) ;  /* 0x0000006c00c07947 */ /* 0x000fea0003800000 */
.L_x_2211:
[----:B------:R-:W-:-:S08]  /*262a0*/  NOP ;  /* 0x0000000000007918 */ /* 0x000fd00000000000 */
[----:B------:R-:W0:-:S00]  /*262b0*/  USETMAXREG.DEALLOC.CTAPOOL 0x18 ;  /* 0x00000018000079c8 */ /* 0x000e0000080e0500 */
[----:B0-----:R-:W2:Y:S01]  /*262c0*/  LDL.LU R2, [R1+0x10] ;  /* 0x0000100001027983 */ /* 0x001ea20000300800 */
[----:B------:R-:W-:Y:S01]  /*262d0*/  LOP3.LUT R0, R0, 0x3, RZ, 0xc0, !PT ;  /* 0x0000000300007812 */ /* 0x000fe200078ec0ff */
[----:B------:R-:W-:-:S05]  /*262e0*/  IMAD.MOV.U32 R4, RZ, RZ, RZ ;  /* 0x000000ffff047224 */ /* 0x000fca00078e00ff */
[----:B------:R-:W0:Y:S02]  /*262f0*/  SHFL.IDX PT, R0, R0, RZ, 0x1f ;  /* 0x00001fff00007589 */ /* 0x000e2400000e0000 */
[----:B0-----:R-:W-:Y:S02]  /*26300*/  ISETP.NE.AND P0, PT, R0, RZ, PT ;  /* 0x000000ff0000720c */ /* 0x001fe40003f05270 */
        /* <DEDUP_REMOVED lines=11> */
.L_x_2419:
[----:B------:R-:W1:Y:S01]  /*263c0*/  S2R R0, SR_TID.X ;  /* 0x0000000000007919 */ /* 0x000e620000002100 */
[----:B------:R-:W-:Y:S01]  /*263d0*/  ULDC UR4, c[0x0][0xc14] ;  /* 0x0003050000047ab9 */ /* 0x000fe20000000800 */
[----:B------:R-:W2:Y:S01]  /*263e0*/  S2UR UR6, SR_CTAID.X ;  /* 0x00000000000679c3 */ /* 0x000ea20000002500 */
[----:B------:R-:W-:Y:S01]  /*263f0*/  ULDC UR5, c[0x0][0xc10] ;  /* 0x0003040000057ab9 */ /* 0x000fe20000000800 */
[----:B-1----:R-:W-:-:S04]  /*26400*/  LOP3.LUT R0, R0, 0x1f, RZ, 0xc0, !PT ;  /* 0x0000001f00007812 */ /* 0x002fc800078ec0ff */
[----:B------:R-:W-:-:S04]  /*26410*/  ISETP.NE.AND P0, PT, R0, 0x1f, PT ;  /* 0x0000001f0000780c */ /* 0x000fc80003f05270 */
[----:B------:R-:W-:-:S13]  /*26420*/  ISETP.GE.OR P1, PT, R0, UR4, !P0 ;  /* 0x0000000400007c0c */ /* 0x000fda000c726670 */
[----:B0-----:R-:W0:Y:S02]  /*26430*/  @!P1 LDC.64 R2, c[0x0][0xc58] ;  /* 0x00031600ff029b82 */ /* 0x001e240000000a00 */
[----:B0-----:R-:W-:-:S05]  /*26440*/  @!P1 IMAD.WIDE.U32 R2, R0, 0x4, R2 ;  /* 0x0000000400029825 */ /* 0x001fca00078e0002 */
[----:B------:R-:W3:Y:S01]  /*26450*/  @!P1 LDG.E R4, desc[UR54][R2.64] ;  /* 0x0000003602049981 */ /* 0x000ee2000c1e1900 */
[C---:B------:R-:W-:Y:S01]  /*26460*/  ISETP.NE.AND P1, PT, R0.reuse, RZ, PT ;  /* 0x000000ff0000720c */ /* 0x040fe20003f25270 */
[----:B------:R-:W-:Y:S01]  /*26470*/  UMOV UR4, URZ ;  /* 0x0000003f00047c82 */ /* 0x000fe20008000000 */
[C---:B------:R-:W-:Y:S01]  /*26480*/  ISETP.GE.U32.AND P2, PT, R0.reuse, 0x2, PT ;  /* 0x000000020000780c */ /* 0x040fe20003f46070 */
[----:B------:R-:W-:Y:S01]  /*26490*/  IMAD.MOV.U32 R16, RZ, RZ, RZ ;  /* 0x000000ffff107224 */ /* 0x000fe200078e00ff */
[C---:B------:R-:W-:Y:S02]  /*264a0*/  ISETP.GE.U32.AND P3, PT, R0.reuse, 0x4, PT ;  /* 0x000000040000780c */ /* 0x040fe40003f66070 */
[C---:B------:R-:W-:Y:S02]  /*264b0*/  ISETP.GE.U32.AND P4, PT, R0.reuse, 0x8, PT ;  /* 0x000000080000780c */ /* 0x040fe40003f86070 */
[----:B------:R-:W-:Y:S01]  /*264c0*/  ISETP.GE.U32.AND P5, PT, R0, 0x10, PT ;  /* 0x000000100000780c */ /* 0x000fe20003fa6070 */
        /* <DEDUP_REMOVED lines=17> */
[----:B------:R-:W-:Y:S01]  /*265e0*/  IMAD.MOV.U32 R3, RZ, RZ, R6 ;  /* 0x000000ffff037224 */ /* 0x000fe200078e0006 */
[----:B--2---:R-:W-:-:S13]  /*265f0*/  ISETP.GT.AND P6, PT, R6, UR6, PT ;  /* 0x0000000606007c0c */ /* 0x004fda000bfc4270 */
[----:B------:R-:W-:Y:S05]  /*26600*/  @P6 BRA `(.L_x_2421) ;  /* 0x00000000009c6947 */ /* 0x000fea0003800000 */
[----:B------:R-:W0:Y:S01]  /*26610*/  LDC R5, c[0x0][0xc14] ;  /* 0x00030500ff057b82 */ /* 0x000e220000000800 */
[----:B------:R-:W-:Y:S01]  /*26620*/  IMAD.MOV.U32 R6, RZ, RZ, R3 ;  /* 0x000000ffff067224 */ /* 0x000fe200078e0003 */
[----:B------:R-:W-:Y:S01]  /*26630*/  UMOV UR4, URZ ;  /* 0x0000003f00047c82 */ /* 0x000fe20008000000 */
[----:B------:R-:W-:Y:S01]  /*26640*/  ULDC UR7, c[0x0][0xc14] ;  /* 0x0003050000077ab9 */ /* 0x000fe20000000800 */
[----:B------:R-:W-:-:S05]  /*26650*/  ULDC UR5, c[0x0][0xc10] ;  /* 0x0003040000057ab9 */ /* 0x000fca0000000800 */
.L_x_2425:
[----:B------:R-:W-:Y:S01]  /*26660*/  UIADD3 UR4, UR4, 0x1f, URZ ;  /* 0x0000001f04047890 */ /* 0x000fe2000fffe03f */
[----:B------:R-:W-:-:S05]  /*26670*/  IMAD.U32 R19, RZ, RZ, UR7 ;  /* 0x00000007ff137e24 */ /* 0x000fca000f8e00ff */
[----:B0-----:R-:W-:-:S13]  /*26680*/  ISETP.LE.AND P6, PT, R5, UR4, PT ;  /* 0x0000000405007c0c */ /* 0x001fda000bfc3270 */
[----:B------:R-:W-:Y:S05]  /*26690*/  @P6 BRA `(.L_x_2422) ;  /* 0x0000000400a86947 */ /* 0x000fea0003800000 */
        /* <DEDUP_REMOVED lines=8> */
.L_x_2424:
[----:B------:R-:W-:Y:S05]  /*26720*/  BSYNC B0 ;  /* 0x0000000000007941 */ /* 0x000fea0003800000 */
.L_x_2423:
[----:B0----5:R-:W0:Y:S02]  /*26730*/  SHFL.UP PT, R2, R4, 0x1, RZ ;  /* 0x0420000004027989 */ /* 0x021e2400000e00ff */
        /* <DEDUP_REMOVED lines=20> */
.L_x_2421:
[----:B------:R-:W-:-:S05]  /*26880*/  IADD3 R6, -R3, R6, RZ ;  /* 0x0000000603067210 */ /* 0x000fca0007ffe1ff */
[----:B------:R-:W-:-:S05]  /*26890*/  IMAD R2, R5, UR5, R6 ;  /* 0x0000000505027c24 */ /* 0x000fca000f8e0206 */
[----:B------:R-:W-:Y:S02]  /*268a0*/  ISETP.GT.AND P0, PT, R2, UR6, PT ;  /* 0x0000000602007c0c */ /* 0x000fe4000bf04270 */
[----:B------:R-:W0:Y:S11]  /*268b0*/  LDC.64 R2, c[0x0][0xc68] ;  /* 0x00031a00ff027b82 */ /* 0x000e360000000a00 */
[----:B------:R-:W-:-:S04]  /*268c0*/  VOTE.ANY R11, PT, !P0 ;  /* 0x00000000000b7806 */ /* 0x000fc800040e0100 */
[----:B------:R-:W1:Y:S02]  /*268d0*/  POPC R7, R11 ;  /* 0x0000000b00077309 */ /* 0x000e640000000000 */
[----:B-1----:R-:W-:-:S04]  /*268e0*/  VIADD R19, R7, UR4 ;  /* 0x0000000407137c36 */ /* 0x002fc80008000000 */
[----:B0-----:R-:W-:-:S05]  /*268f0*/  IMAD.WIDE R2, R19, 0x4, R2 ;  /* 0x0000000413027825 */ /* 0x001fca00078e0202 */
[----:B------:R-:W2:Y:S01]  /*26900*/  LDG.E R9, desc[UR54][R2.64] ;  /* 0x0000003602097981 */ /* 0x000ea2000c1e1900 */
[----:B------:R-:W-:-:S03]  /*26910*/  ISETP.NE.AND P0, PT, R11, RZ, PT ;  /* 0x000000ff0b00720c */ /* 0x000fc60003f05270 */
[----:B------:R-:W2:Y:S02]  /*26920*/  SHFL.IDX PT, R4, R4, R7, 0x1f ;  /* 0x00001f0704047589 */ /* 0x000ea400000e0000 */
[----:B--2---:R-:W-:-:S05]  /*26930*/  IMAD R8, R4, R9, RZ ;  /* 0x0000000904087224 */ /* 0x004fca00078e02ff */
[----:B------:R-:W-:-:S04]  /*26940*/  IABS R10, R8 ;  /* 0x00000008000a7213 */ /* 0x000fc80000000000 */
[----:B------:R-:W0:Y:S08]  /*26950*/  I2F.RP R12, R10 ;  /* 0x0000000a000c7306 */ /* 0x000e300000209400 */
[----:B0-----:R-:W0:Y:S02]  /*26960*/  MUFU.RCP R12, R12 ;  /* 0x0000000c000c7308 */ /* 0x001e240000001000 */
[----:B0-----:R-:W-:-:S06]  /*26970*/  VIADD R13, R12, 0xffffffe ;  /* 0x0ffffffe0c0d7836 */ /* 0x001fcc0000000000 */
[----:B------:R0:W1:Y:S01]  /*26980*/  F2I.FTZ.U32.TRUNC.NTZ R3, R13 ;  /* 0x0000000d00037305 */ /* 0x000062000021f000 */
[----:B------:R-:W-:Y:S05]  /*26990*/  @!P0 BRA `(.L_x_2426) ;  /* 0x0000000000088947 */ /* 0x000fea0003800000 */
[----:B------:R-:W-:-:S06]  /*269a0*/  VIADD R16, R7, 0xffffffff ;  /* 0xffffffff07107836 */ /* 0x000fcc0000000000 */
[----:B------:R2:W3:Y:S02]  /*269b0*/  SHFL.IDX PT, R16, R5, R16, 0x1f ;  /* 0x00001f1005107589 */ /* 0x0004e400000e0000 */
.L_x_2426:
[--C-:B-12---:R-:W-:Y:S02]  /*269c0*/  IMAD.MOV R5, RZ, RZ, -R3.reuse ;  /* 0x000000ffff057224 */ /* 0x106fe400078e0a03 */
[----:B---3--:R-:W-:Y:S01]  /*269d0*/  IMAD R16, R16, UR5, R6 ;  /* 0x0000000510107c24 */ /* 0x008fe2000f8e0206 */
[----:B------:R-:W-:Y:S01]  /*269e0*/  IABS R6, R8 ;  /* 0x0000000800067213 */ /* 0x000fe20000000000 */
[----:B------:R-:W-:Y:S02]  /*269f0*/  IMAD R5, R5, R10, RZ ;  /* 0x0000000a05057224 */ /* 0x000fe400078e02ff */
[----:B------:R-:W-:Y:S02]  /*26a00*/  IMAD.MOV.U32 R2, RZ, RZ, RZ ;  /* 0x000000ffff027224 */ /* 0x000fe400078e00ff */
[----:B------:R-:W-:Y:S02]  /*26a10*/  IMAD.MOV R6, RZ, RZ, -R6 ;  /* 0x000000ffff067224 */ /* 0x000fe400078e0a06 */
[----:B------:R-:W-:Y:S01]  /*26a20*/  IMAD.HI.U32 R2, R3, R5, R2 ;  /* 0x0000000503027227 */ /* 0x000fe200078e0002 */
[----:B------:R-:W-:-:S04]  /*26a30*/  IADD3 R5, -R16, UR6, RZ ;  /* 0x0000000610057c10 */ /* 0x000fc8000fffe1ff */
[----:B------:R-:W-:-:S05]  /*26a40*/  IABS R3, R5 ;  /* 0x0000000500037213 */ /* 0x000fca0000000000 */
[----:B------:R-:W-:-:S04]  /*26a50*/  IMAD.HI.U32 R2, R2, R3, RZ ;  /* 0x0000000302027227 */ /* 0x000fc800078e00ff */
[----:B------:R-:W-:-:S05]  /*26a60*/  IMAD R3, R2, R6, R3 ;  /* 0x0000000602037224 */ /* 0x000fca00078e0203 */
[----:B------:R-:W-:-:S13]  /*26a70*/  ISETP.GT.U32.AND P1, PT, R10, R3, PT ;  /* 0x000000030a00720c */ /* 0x000fda0003f24070 */
[-C--:B------:R-:W-:Y:S01]  /*26a80*/  @!P1 IADD3 R3, R3, -R10.reuse, RZ ;  /* 0x8000000a03039210 */ /* 0x080fe20007ffe0ff */
        /* <DEDUP_REMOVED lines=12> */
[----:B------:R-:W-:-:S04]  /*26b50*/  VIADDMNMX R9, R10, UR5, R9, PT ;  /* 0x000000050a097c46 */ /* 0x000fc8000b800109 */
[-C--:B------:R-:W-:Y:S02]  /*26b60*/  IABS R7, R9.reuse ;  /* 0x0000000900077213 */ /* 0x080fe40000000000 */
[----:B------:R-:W-:Y:S02]  /*26b70*/  IABS R8, R9 ;  /* 0x0000000900087213 */ /* 0x000fe40000000000 */
[----:B------:R-:W1:Y:S03]  /*26b80*/  I2F.RP R10, R7 ;  /* 0x00000007000a7306 */ /* 0x000e660000209400 */
[----:B------:R-:W-:-:S05]  /*26b90*/  IMAD.MOV R8, RZ, RZ, -R8 ;  /* 0x000000ffff087224 */ /* 0x000fca00078e0a08 */
[----:B-1----:R-:W1:Y:S02]  /*26ba0*/  MUFU.RCP R10, R10 ;  /* 0x0000000a000a7308 */ /* 0x002e640000001000 */
[----:B-1----:R-:W-:-:S06]  /*26bb0*/  VIADD R3, R10, 0xffffffe ;  /* 0x0ffffffe0a037836 */ /* 0x002fcc0000000000 */
[----:B------:R-:W1:Y:S02]  /*26bc0*/  F2I.FTZ.U32.TRUNC.NTZ R3, R3 ;  /* 0x0000000300037305 */ /* 0x000e64000021f000 */
[----:B-1----:R-:W-:-:S05]  /*26bd0*/  IADD3 R2, RZ, -R3, RZ ;  /* 0x80000003ff027210 */ /* 0x002fca0007ffe0ff */
[----:B------:R-:W-:Y:S02]  /*26be0*/  IMAD R11, R2, R7, RZ ;  /* 0x00000007020b7224 */ /* 0x000fe400078e02ff */
[----:B------:R-:W-:-:S04]  /*26bf0*/  IMAD.MOV.U32 R2, RZ, RZ, RZ ;  /* 0x000000ffff027224 */ /* 0x000fc800078e00ff */
[----:B------:R-:W-:Y:S01]  /*26c00*/  IMAD.HI.U32 R2, R3, R11, R2 ;  /* 0x0000000b03027227 */ /* 0x000fe200078e0002 */
[----:B------:R-:W-:Y:S02]  /*26c10*/  IABS R11, R5 ;  /* 0x00000005000b7213 */ /* 0x000fe40000000000 */
[C---:B------:R-:W-:Y:S02]  /*26c20*/  LOP3.LUT R3, R5.reuse, R9, RZ, 0x3c, !PT ;  /* 0x0000000905037212 */ /* 0x040fe400078e3cff */
[----:B------:R-:W-:Y:S01]  /*26c30*/  IADD3 R5, R5, R6, RZ ;  /* 0x0000000605057210 */ /* 0x000fe20007ffe0ff */
[----:B------:R-:W-:Y:S01]  /*26c40*/  IMAD.HI.U32 R2, R2, R11, RZ ;  /* 0x0000000b02027227 */ /* 0x000fe200078e00ff */
[----:B------:R-:W-:-:S03]  /*26c50*/  ISETP.GE.AND P2, PT, R3, RZ, PT ;  /* 0x000000ff0300720c */ /* 0x000fc60003f46270 */
[----:B------:R-:W-:-:S05]  /*26c60*/  IMAD R8, R2, R8, R11 ;  /* 0x0000000802087224 */ /* 0x000fca00078e020b */
        /* <DEDUP_REMOVED lines=8> */
[----:B------:R-:W-:-:S03]  /*26cf0*/  IMAD.MOV R9, RZ, RZ, -R9 ;  /* 0x000000ffff097224 */ /* 0x000fc600078e0a09 */
[----:B------:R-:W-:Y:S01]  /*26d00*/  LOP3.LUT R17, RZ, R2, RZ, 0x33, !PT ;  /* 0x00000002ff117212 */ /* 0x000fe200078e33ff */
[----:B------:R-:W-:-:S04]  /*26d10*/  IMAD R18, R2, R9, R5 ;  /* 0x0000000902127224 */ /* 0x000fc800078e0205 */
[----:B------:R-:W-:Y:S01]  /*26d20*/  IMAD.IADD R17, R4, 0x1, R17 ;  /* 0x0000000104117824 */ /* 0x000fe200078e0211 */
[----:B------:R-:W-:Y:S06]  /*26d30*/  BRA `(.L_x_2427) ;  /* 0x00000000000c7947 */ /* 0x000fec0003800000 */
.L_x_2422:
[----:B------:R-:W-:Y:S02]  /*26d40*/  IMAD.MOV.U32 R17, RZ, RZ, RZ ;  /* 0x000000ffff117224 */ /* 0x000fe400078e00ff */
[----:B------:R-:W-:Y:S02]  /*26d50*/  IMAD.U32 R16, RZ, RZ, UR6 ;  /* 0x00000006ff107e24 */ /* 0x000fe4000f8e00ff */
[----:B------:R-:W-:-:S07]  /*26d60*/  IMAD.MOV.U32 R18, RZ, RZ, RZ ;  /* 0x000000ffff127224 */ /* 0x000fce00078e00ff */
.L_x_2427:
[----:B------:R-:W-:-:S13]  /*26d70*/  ISETP.NE.AND P0, PT, R0, RZ, PT ;  /* 0x000000ff0000720c */ /* 0x000fda0003f05270 */
[----:B------:R-:W1:Y:S01]  /*26d80*/  @!P0 S2R R3, SR_CgaCtaId ;  /* 0x0000000000038919 */ /* 0x000e620000008800 */
[----:B------:R-:W-:-:S04]  /*26d90*/  @!P0 MOV R0, 0x400 ;  /* 0x0000040000008802 */ /* 0x000fc80000000f00 */
[----:B-1----:R-:W-:-:S05]  /*26da0*/  @!P0 LEA R0, R3, R0, 0x18 ;  /* 0x0000000003008211 */ /* 0x002fca00078ec0ff */
[----:B------:R2:W-:Y:S01]  /*26db0*/  @!P0 STS.128 [R0+0x334d0], R16 ;  /* 0x0334d01000008388 */ /* 0x0005e20000000c00 */
[----:B------:R-:W-:Y:S06]  /*26dc0*/  BAR.ARV 0x5, 0x180 ;  /* 0x0146000000007b1d */ /* 0x000fec0000002000 */
.L_x_2420:
[----:B--2---:R-:W-:Y:S01]  /*26dd0*/  IMAD.MOV.U32 R0, RZ, RZ, 0x1 ;  /* 0x00000001ff007424 */ /* 0x004fe200078e00ff */
[----:B------:R2:W-:Y:S01]  /*26de0*/  STL [R1], RZ ;  /* 0x000000ff01007387 */ /* 0x0005e20000100800 */
[----:B------:R-:W-:Y:S02]  /*26df0*/  ULDC UR4, c[0x0][0xc14] ;  /* 0x0003050000047ab9 */ /* 0x000fe40000000800 */
[----:B-1----:R-:W-:Y:S01]  /*26e00*/  ISETP.GE.AND P0, PT, R19, UR4, PT ;  /* 0x0000000413007c0c */ /* 0x002fe2000bf06270 */
[----:B------:R2:W-:Y:S04]  /*26e10*/  STL [R1+0x8], R0 ;  /* 0x0000080001007387 */ /* 0x0005e80000100800 */
[----:B------:R2:W-:Y:S08]  /*26e20*/  STL [R1+0x3c], RZ ;  /* 0x00003cff01007387 */ /* 0x0005f00000100800 */
[----:B--2---:R-:W-:Y:S05]  /*26e30*/  @P0 BRA `(.L_x_2428) ;  /* 0x0000005c00d40947 */ /* 0x004fea0003800000 */
[----:B------:R-:W1:Y:S01]  /*26e40*/  S2R R0, SR_TID.X ;  /* 0x0000000000007919 */ /* 0x000e620000002100 */
[----:B------:R-:W-:Y:S01]  /*26e50*/  BSSY B7, `(.L_x_2428) ;  /* 0x00005f3000077945 */ /* 0x000fe20003800000 */
[----:B------:R-:W-:Y:S01]  /*26e60*/  ULDC UR38, c[0x0][0xc] ;  /* 0x0000030000267ab9 */ /* 0x000fe20000000800 */
[----:B------:R-:W-:Y:S01]  /*26e70*/  ULOP3.LUT UR37, UR36, 0x1, URZ, 0xfc, !UPT ;  /* 0x0000000124257892 */ /* 0x000fe2000f8efc3f */
[----:B------:R-:W2:Y:S01]  /*26e80*/  S2R R6, SR_TID.X ;  /* 0x0000000000067919 */ /* 0x000ea20000002100 */
[----:B------:R-:W-:Y:S01]  /*26e90*/  ULOP3.LUT UR39, UR36, 0x2, URZ, 0xfc, !UPT ;  /* 0x0000000224277892 */ /* 0x000fe2000f8efc3f */
[----:B------:R-:W-:Y:S01]  /*26ea0*/  ULDC.64 UR40, c[0x0][0x198] ;  /* 0x0000660000287ab9 */ /* 0x000fe20000000a00 */
[----:B-1----:R-:W-:-:S04]  /*26eb0*/  LOP3.LUT R0, R0, 0x7f, RZ, 0xc0, !PT ;  /* 0x0000007f00007812 */ /* 0x002fc800078ec0ff */
[----:B------:R-:W-:Y:S01]  /*26ec0*/  SHF.L.U32 R0, R0, 0x4, RZ ;  /* 0x0000000400007819 */ /* 0x000fe200000006ff */
[C---:B--2---:R-:W-:Y:S02]  /*26ed0*/  IMAD.SHL.U32 R4, R6.reuse, 0x20, RZ ;  /* 0x0000002006047824 */ /* 0x044fe400078e00ff */
[----:B------:R-:W-:Y:S01]  /*26ee0*/  IMAD.SHL.U32 R7, R6, 0x4, RZ ;  /* 0x0000000406077824 */ /* 0x000fe200078e00ff */
        /* <DEDUP_REMOVED lines=20> */
[----:B------:R1:W-:Y:S04]  /*27030*/  STL [R1], RZ ;  /* 0x000000ff01007387 */ /* 0x0003e80000100800 */
[----:B------:R1:W-:Y:S02]  /*27040*/  STL [R1+0x8], R0 ;  /* 0x0000080001007387 */ /* 0x0003e40000100800 */
.L_x_2539:
[----:B------:R-:W0:Y:S02]  /*27050*/  LDC.64 R2, c[0x0][0xc60] ;  /* 0x00031800ff027b82 */ /* 0x000e240000000a00 */
[----:B0-----:R-:W-:-:S05]  /*27060*/  IMAD.WIDE R2, R19, 0x4, R2 ;  /* 0x0000000413027825 */ /* 0x001fca00078e0202 */
[----:B-1----:R-:W1:Y:S01]  /*27070*/  LDG.E R14, desc[UR54][R2.64] ;  /* 0x00000036020e7981 */ /* 0x002e62000c1e1900 */
[----:B------:R-:W-:Y:S05]  /*27080*/  YIELD ;  /* 0x0000000000007946 */ /* 0x000fea0003800000 */
[----:B------:R-:W-:Y:S01]  /*27090*/  ULDC.64 UR4, c[0x0][0xa28] ;  /* 0x00028a0000047ab9 */ /* 0x000fe20000000a00 */
[----:B------:R-:W-:Y:S01]  /*270a0*/  IMAD.MOV.U32 R8, RZ, RZ, RZ ;  /* 0x000000ffff087224 */ /* 0x000fe200078e00ff */
[----:B------:R-:W-:Y:S02]  /*270b0*/  ISETP.NE.U32.AND P0, PT, RZ, UR4, PT ;  /* 0x00000004ff007c0c */ /* 0x000fe4000bf05070 */
[----:B------:R-:W-:Y:S01]  /*270c0*/  CS2R R10, SRZ ;  /* 0x00000000000a7805 */ /* 0x000fe2000001ff00 */
[----:B------:R-:W-:Y:S01]  /*270d0*/  ULDC.64 UR10, c[0x0][0xa18] ;  /* 0x00028600000a7ab9 */ /* 0x000fe20000000a00 */
[----:B------:R-:W-:Y:S01]  /*270e0*/  ULDC.64 UR6, c[0x0][0xa08] ;  /* 0x0002820000067ab9 */ /* 0x000fe20000000a00 */
[----:B------:R-:W-:Y:S01]  /*270f0*/  ISETP.NE.AND.EX P0, PT, RZ, UR5, PT, P0 ;  /* 0x00000005ff007c0c */ /* 0x000fe2000bf05300 */
[----:B------:R-:W-:Y:S01]  /*27100*/  ULDC.64 UR8, c[0x0][0xa10] ;  /* 0x0002840000087ab9 */ /* 0x000fe20000000a00 */
[----:B-12---:R-:W-:Y:S01]  /*27110*/  SHF.R.S32.HI R0, RZ, 0x1f, R14 ;  /* 0x0000001fff007819 */ /* 0x006fe2000001140e */
[----:B------:R-:W-:Y:S10]  /*27120*/  STL [R1+0x18], R14 ;  /* 0x0000180e01007387 */ /* 0x000ff40000100800 */
[----:B------:R-:W-:-:S04]  /*27130*/  @P0 LEA R2, P1, R14, UR4, 0x2 ;  /* 0x000000040e020c11 */ /* 0x000fc8000f8210ff */
[C-C-:B------:R-:W-:Y:S01]  /*27140*/  @P0 LEA.HI.X R3, R14.reuse, UR5, R0.reuse, 0x2, P1 ;  /* 0x000000050e030c11 */ /* 0x140fe200088f1400 */
[----:B------:R-:W-:Y:S02]  /*27150*/  ULDC.64 UR4, c[0x0][0xa00] ;  /* 0x0002800000047ab9 */ /* 0x000fe40000000a00 */
[----:B------:R-:W-:Y:S02]  /*27160*/  ISETP.NE.U32.AND P2, PT, RZ, UR4, PT ;  /* 0x00000004ff007c0c */ /* 0x000fe4000bf45070 */
[C---:B------:R-:W-:Y:S01]  /*27170*/  SHF.L.U32 R9, R14.reuse, 0x2, RZ ;  /* 0x000000020e097819 */ /* 0x040fe200000006ff */
[----:B------:R0:W5:Y:S01]  /*27180*/  @P0 LDG.E R8, desc[UR54][R2.64] ;  /* 0x0000003602080981 */ /* 0x000162000c1e1900 */
[----:B------:R-:W-:Y:S01]  /*27190*/  ISETP.NE.AND.EX P2, PT, RZ, UR5, PT, P2 ;  /* 0x00000005ff007c0c */ /* 0x000fe2000bf45320 */
[----:B------:R-:W-:Y:S01]  /*271a0*/  IMAD.MOV.U32 R20, RZ, RZ, RZ ;  /* 0x000000ffff147224 */ /* 0x000fe200078e00ff */
[----:B------:R-:W-:Y:S01]  /*271b0*/  SHF.L.U64.HI R15, R14, 0x2, R0 ;  /* 0x000000020e0f7819 */ /* 0x000fe20000010200 */
[----:B------:R-:W-:Y:S01]  /*271c0*/  STL [R1+0x28], R9 ;  /* 0x0000280901007387 */ /* 0x000fe20000100800 */
[----:B------:R-:W-:-:S02]  /*271d0*/  ISETP.NE.U32.AND P3, PT, RZ, UR10, PT ;  /* 0x0000000aff007c0c */ /* 0x000fc4000bf65070 */
[----:B------:R-:W-:Y:S01]  /*271e0*/  ISETP.NE.U32.AND P0, PT, RZ, UR6, PT ;  /* 0x00000006ff007c0c */ /* 0x000fe2000bf05070 */
[----:B------:R-:W-:Y:S01]  /*271f0*/  STL [R1+0x2c], R15 ;  /* 0x00002c0f01007387 */ /* 0x000fe20000100800 */
[----:B------:R-:W-:Y:S02]  /*27200*/  ISETP.NE.AND.EX P3, PT, RZ, UR11, PT, P3 ;  /* 0x0000000bff007c0c */ /* 0x000fe4000bf65330 */
[----:B0-----:R-:W-:Y:S02]  /*27210*/  IADD3 R2, P4, R9, UR4, RZ ;  /* 0x0000000409027c10 */ /* 0x001fe4000ff9e0ff */
[----:B------:R-:W-:Y:S02]  /*27220*/  ISETP.NE.U32.AND P1, PT, RZ, UR8, PT ;  /* 0x00000008ff007c0c */ /* 0x000fe4000bf25070 */
[----:B------:R-:W-:Y:S02]  /*27230*/  IADD3.X R3, R15, UR5, RZ, P4, !PT ;  /* 0x000000050f037c10 */ /* 0x000fe4000a7fe4ff */
[----:B------:R-:W-:-:S02]  /*27240*/  IADD3 R4, P4, R9, UR8, RZ ;  /* 0x0000000809047c10 */ /* 0x000fc4000ff9e0ff */
[----:B------:R-:W-:Y:S01]  /*27250*/  ISETP.NE.AND.EX P0, PT, RZ, UR7, PT, P0 ;  /* 0x00000007ff007c0c */ /* 0x000fe2000bf05300 */
[----:B------:R-:W2:Y:S01]  /*27260*/  @P2 LDG.E R10, desc[UR54][R2.64] ;  /* 0x00000036020a2981 */ /* 0x000ea2000c1e1900 */
[----:B------:R-:W-:Y:S02]  /*27270*/  ISETP.NE.AND.EX P1, PT, RZ, UR9, PT, P1 ;  /* 0x00000009ff007c0c */ /* 0x000fe4000bf25310 */
[----:B------:R-:W-:Y:S01]  /*27280*/  IADD3.X R5, R15, UR9, RZ, P4, !PT ;  /* 0x000000090f057c10 */ /* 0x000fe2000a7fe4ff */
[----:B------:R-:W-:Y:S01]  /*27290*/  ULDC UR4, c[0x0][0x288] ;  /* 0x0000a20000047ab9 */ /* 0x000fe20000000800 */
[C---:B------:R-:W-:Y:S02]  /*272a0*/  IADD3 R6, P5, R9.reuse, UR6, RZ ;  /* 0x0000000609067c10 */ /* 0x040fe4000ffbe0ff */
[----:B------:R-:W-:Y:S02]  /*272b0*/  @P3 IADD3 R12, P4, R9, UR10, RZ ;  /* 0x0000000a090c3c10 */ /* 0x000fe4000ff9e0ff */
[----:B------:R-:W-:-:S02]  /*272c0*/  IADD3.X R7, R15, UR7, RZ, P5, !PT ;  /* 0x000000070f077c10 */ /* 0x000fc4000affe4ff */
[----:B------:R-:W-:-:S03]  /*272d0*/  @P3 IADD3.X R13, R15, UR11, RZ, P4, !PT ;  /* 0x0000000b0f0d3c10 */ /* 0x000fc6000a7fe4ff */
[----:B------:R0:W5:Y:S04]  /*272e0*/  @P0 LDG.E R11, desc[UR54][R6.64] ;  /* 0x00000036060b0981 */ /* 0x000168000c1e1900 */
[----:B------:R0:W5:Y:S04]  /*272f0*/  @P1 LDG.E R20, desc[UR54][R4.64] ;  /* 0x0000003604141981 */ /* 0x000168000c1e1900 */
[----:B--2---:R1:W-:Y:S02]  /*27300*/  STL [R1+0x38], R10 ;  /* 0x0000380a01007387 */ /* 0x0043e40000100800 */
[----:B-1----:R-:W-:Y:S01]  /*27310*/  IMAD.U32 R10, RZ, RZ, UR4 ;  /* 0x00000004ff0a7e24 */ /* 0x002fe2000f8e00ff */
        /* <DEDUP_REMOVED lines=11> */
[----:B0-----:R-:W-:Y:S06]  /*273d0*/  @P3 BRA `(.L_x_2429) ;  /* 0x0000000000103947 */ /* 0x001fec0003800000 */
[----:B------:R-:W-:Y:S05]  /*273e0*/  @!P2 BRA `(.L_x_2429) ;  /* 0x00000000000ca947 */ /* 0x000fea0003800000 */
[----:B-----5:R-:W2:Y:S04]  /*273f0*/  LDG.E R10, desc[UR54][R2.64] ;  /* 0x00000036020a7981 */ /* 0x020ea8000c1e1900 */
[----:B------:R-:W2:Y:S02]  /*27400*/  LDG.E R2, desc[UR54][R2.64+0x4] ;  /* 0x0000043602027981 */ /* 0x000ea4000c1e1900 */
[----:B--2---:R-:W-:-:S07]  /*27410*/  IMAD.IADD R10, R2, 0x1, -R10 ;  /* 0x00000001020a7824 */ /* 0x004fce00078e0a0a */
.L_x_2429:
[----:B-----5:R-:W-:Y:S01]  /*27420*/  IMAD.IADD R2, R11, 0x1, R8 ;  /* 0x000000010b027824 */ /* 0x020fe200078e0208 */
[----:B------:R-:W-:Y:S02]  /*27430*/  ULDC.64 UR4, c[0x0][0xa20] ;  /* 0x0002880000047ab9 */ /* 0x000fe40000000a00 */
[----:B------:R-:W-:Y:S02]  /*27440*/  ISETP.NE.U32.AND P2, PT, RZ, UR4, PT ;  /* 0x00000004ff007c0c */ /* 0x000fe4000bf45070 */
[----:B------:R0:W-:Y:S02]  /*27450*/  STL [R1+0x14], R2 ;  /* 0x0000140201007387 */ /* 0x0001e40000100800 */
[----:B------:R-:W-:-:S13]  /*27460*/  ISETP.NE.AND.EX P2, PT, RZ, UR5, PT, P2 ;  /* 0x00000005ff007c0c */ /* 0x000fda000bf45320 */
[----:B0-----:R-:W-:Y:S05]  /*27470*/  @!P2 BRA `(.L_x_2430) ;  /* 0x000000000014a947 */ /* 0x001fea0003800000 */
[----:B------:R-:W2:Y:S02]  /*27480*/  LDL R2, [R1+0x28] ;  /* 0x0000280001027983 */ /* 0x000ea40000100800 */
[----:B--2---:R-:W-:-:S04]  /*27490*/  IADD3 R2, P0, R2, UR4, RZ ;  /* 0x0000000402027c10 */ /* 0x004fc8000ff1e0ff */
[----:B------:R-:W-:-:S05]  /*274a0*/  IADD3.X R3, R15, UR5, RZ, P0, !PT ;  /* 0x000000050f037c10 */ /* 0x000fca00087fe4ff */
[----:B------:R0:W5:Y:S01]  /*274b0*/  LDG.E R9, desc[UR54][R2.64] ;  /* 0x0000003602097981 */ /* 0x000162000c1e1900 */
[----:B------:R-:W-:Y:S05]  /*274c0*/  BRA `(.L_x_2431) ;  /* 0x0000000000107947 */ /* 0x000fea0003800000 */
.L_x_2430:
[----:B------:R-:W-:Y:S05]  /*274d0*/  @!P0 BRA `(.L_x_2431) ;  /* 0x00000000000c8947 */ /* 0x000fea0003800000 */
[----:B------:R-:W2:Y:S04]  /*274e0*/  LDG.E R9, desc[UR54][R6.64] ;  /* 0x0000003606097981 */ /* 0x000ea8000c1e1900 */
[----:B------:R-:W2:Y:S02]  /*274f0*/  LDG.E R6, desc[UR54][R6.64+0x4] ;  /* 0x0000043606067981 */ /* 0x000ea4000c1e1900 */
[----:B--2---:R-:W-:-:S07]  /*27500*/  IADD3 R9, -R9, R6, RZ ;  /* 0x0000000609097210 */ /* 0x004fce0007ffe1ff */
.L_x_2431:
[----:B0-----:R-:W2:Y:S01]  /*27510*/  @P1 LDG.E R2, desc[UR54][R4.64] ;  /* 0x0000003604021981 */ /* 0x001ea2000c1e1900 */
[----:B-----5:R-:W-:-:S03]  /*27520*/  IMAD.IADD R9, R9, 0x1, -R8 ;  /* 0x0000000109097824 */ /* 0x020fc600078e0a08 */
[----:B------:R-:W2:Y:S01]  /*27530*/  @P1 LDG.E R4, desc[UR54][R4.64+0x4] ;  /* 0x0000043604041981 */ /* 0x000ea2000c1e1900 */
[----:B------:R-:W-:Y:S01]  /*27540*/  LEA R3, R17, 0x11f, 0x7 ;  /* 0x0000011f11037811 */ /* 0x000fe200078e38ff */
[----:B------:R-:W-:Y:S01]  /*27550*/  BSSY B0, `(.L_x_2432) ;  /* 0x0000177000007945 */ /* 0x000fe20003800000 */
[----:B--2---:R-:W-:-:S04]  /*27560*/  @P1 IMAD.IADD R0, R4, 0x1, -R2 ;  /* 0x0000000104001824 */ /* 0x004fc800078e0a02 */
[----:B------:R-:W-:-:S05]  /*27570*/  IMAD.IADD R2, R9, 0x1, R0 ;  /* 0x0000000109027824 */ /* 0x000fca00078e0200 */
        /* <DEDUP_REMOVED lines=8> */
[----:B------:R-:W-:-:S05]  /*27600*/  VIMNMX R6, R4, R2, PT ;  /* 0x0000000204067248 */ /* 0x000fca0003fe0100 */
[--C-:B------:R-:W-:Y:S02]  /*27610*/  IMAD R2, R6, 0xa0, -R9.reuse ;  /* 0x000000a006027824 */ /* 0x100fe400078e0a09 */
[----:B------:R-:W-:-:S03]  /*27620*/  IMAD.MOV R9, RZ, RZ, -R9 ;  /* 0x000000ffff097224 */ /* 0x000fc600078e0a09 */
[----:B------:R-:W-:Y:S02]  /*27630*/  VIMNMX R0, R2, R0, PT ;  /* 0x0000000002007248 */ /* 0x000fe40003fe0100 */
[----:B------:R-:W-:-:S04]  /*27640*/  VIMNMX R2, RZ, R9, !PT ;  /* 0x00000009ff027248 */ /* 0x000fc80007fe0100 */
[----:B------:R-:W-:Y:S01]  /*27650*/  ISETP.GT.AND P0, PT, R0, R2, PT ;  /* 0x000000020000720c */ /* 0x000fe20003f04270 */
[----:B------:R-:W-:-:S12]  /*27660*/  IMAD.WIDE.U32 R2, R2, -0x33333333, RZ ;  /* 0xcccccccd02027825 */ /* 0x000fd800078e00ff */
[----:B------:R-:W-:-:S04]  /*27670*/  @P0 VIADD R0, R0, 0x9f ;  /* 0x0000009f00000836 */ /* 0x000fc80000000000 */
[----:B------:R-:W-:Y:S01]  /*27680*/  @P0 IMAD.HI R0, R0, 0x66666667, RZ ;  /* 0x6666666700000827 */ /* 0x000fe200078e02ff */
[----:B------:R-:W-:Y:S01]  /*27690*/  SHF.R.U32.HI R3, RZ, 0x7, R3 ;  /* 0x00000007ff037819 */ /* 0x000fe20000011603 */
[----:B------:R0:W-:Y:S03]  /*276a0*/  STL [R1+0x30], R6 ;  /* 0x0000300601007387 */ /* 0x0001e60000100800 */
[----:B------:R-:W-:Y:S02]  /*276b0*/  @P0 SHF.R.U32.HI R2, RZ, 0x1f, R0 ;  /* 0x0000001fff020819 */ /* 0x000fe40000011600 */
[----:B------:R-:W-:Y:S02]  /*276c0*/  MOV R4, R3 ;  /* 0x0000000300047202 */ /* 0x000fe40000000f00 */
[----:B------:R-:W-:-:S04]  /*276d0*/  @P0 LEA.HI.SX32 R4, R0, R2, 0x1a ;  /* 0x0000000200040211 */ /* 0x000fc800078fd2ff */
[----:B------:R-:W-:Y:S02]  /*276e0*/  ISETP.GT.AND P2, PT, R4, R3, PT ;  /* 0x000000030400720c */ /* 0x000fe40003f44270 */
[----:B------:R-:W-:-:S11]  /*276f0*/  PLOP3.LUT P0, PT, PT, PT, PT, 0x80, 0x0 ;  /* 0x000000000000781c */ /* 0x000fd60003f0f070 */
[----:B0-----:R-:W-:Y:S05]  /*27700*/  @!P2 BRA `(.L_x_2433) ;  /* 0x00000014006ca947 */ /* 0x001fea0003800000 */
[----:B------:R-:W0:Y:S01]  /*27710*/  LDC R0, c[0x0][0x428] ;  /* 0x00010a00ff007b82 */ /* 0x000e220000000800 */
[----:B------:R-:W-:Y:S01]  /*27720*/  UMOV UR4, 0xffffffff ;  /* 0xffffffff00047882 */ /* 0x000fe20000000000 */
[----:B------:R-:W-:Y:S01]  /*27730*/  IMAD.MOV.U32 R2, RZ, RZ, R18 ;  /* 0x000000ffff027224 */ /* 0x000fe200078e0012 */
        /* <DEDUP_REMOVED lines=11> */
.L_x_2638:
[----:B-1----:R-:W-:Y:S02]  /*277f0*/  ISETP.NE.AND P0, PT, R14, RZ, PT ;  /* 0x000000ff0e00720c */ /* 0x002fe40003f05270 */
[----:B------:R-:W-:-:S11]  /*27800*/  PLOP3.LUT P6, PT, PT, PT, PT, 0x8, 0x0 ;  /* 0x000000000000781c */ /* 0x000fd60003fce170 */
[----:B------:R-:W-:Y:S05]  /*27810*/  @P0 BRA `(.L_x_2435) ;  /* 0x00000000000c0947 */ /* 0x000fea0003800000 */
[----:B------:R-:W-:-:S03]  /*27820*/  UMOV UR4, 0xffffffff ;  /* 0xffffffff00047882 */ /* 0x000fc60000000000 */
[----:B------:R-:W-:Y:S05]  /*27830*/  BRA.DIV UR4, `(.L_x_2436) ;  /* 0x0000007a04fc7947 */ /* 0x000fea000b800000 */
[----:B------:R-:W-:-:S13]  /*27840*/  ELECT P6, URZ, PT ;  /* 0x00000000003f782f */ /* 0x000fda00038c0000 */
.L_x_2435:
        /* <DEDUP_REMOVED lines=12> */
.L_x_2641:
[----:B------:R-:W-:Y:S05]  /*27910*/  BSYNC B1 ;  /* 0x0000000000017941 */ /* 0x000fea0003800000 */
.L_x_2437:
        /* <DEDUP_REMOVED lines=12> */
.L_x_2642:
[----:B------:R-:W-:Y:S05]  /*279e0*/  BSYNC B2 ;  /* 0x0000000000027941 */ /* 0x000fea0003800000 */
.L_x_2441:
        /* <DEDUP_REMOVED lines=9> */
.L_x_2444:
[----:B------:R-:W-:Y:S05]  /*27a80*/  BSYNC B2 ;  /* 0x0000000000027941 */ /* 0x000fea0003800000 */
.L_x_2443:
[----:B0-----:R-:W2:Y:S01]  /*27a90*/  LDL R5, [R1+0x4] ;  /* 0x0000040001057983 */ /* 0x001ea20000100800 */
[----:B------:R-:W-:Y:S01]  /*27aa0*/  IMAD.MOV.U32 R21, RZ, RZ, RZ ;  /* 0x000000ffff157224 */ /* 0x000fe200078e00ff */
[----:B------:R-:W-:Y:S01]  /*27ab0*/  UIADD3 UR4, UP0, UR40, 0x570, URZ ;  /* 0x0000057028047890 */ /* 0x000fe2000ff1e03f */
[----:B------:R-:W-:Y:S01]  /*27ac0*/  IMAD R6, R4, 0xa0, R20 ;  /* 0x000000a004067824 */ /* 0x000fe200078e0214 */
[----:B------:R-:W-:Y:S01]  /*27ad0*/  PLOP3.LUT P0, PT, PT, PT, PT, 0x80, 0x0 ;  /* 0x000000000000781c */ /* 0x000fe20003f0f070 */
[----:B------:R-:W-:Y:S01]  /*27ae0*/  UMOV UR6, 0x0 ;  /* 0x0000000000067882 */ /* 0x000fe20000000000 */
[----:B------:R-:W-:Y:S01]  /*27af0*/  R2UR UR10, R21 ;  /* 0x00000000150a72ca */ /* 0x000fe200000e0000 */
[----:B------:R-:W-:Y:S01]  /*27b00*/  UIADD3.X UR5, URZ, UR41, URZ, UP0, !UPT ;  /* 0x000000293f057290 */ /* 0x000fe200087fe43f */
[----:B------:R-:W-:Y:S01]  /*27b10*/  IADD3 R6, R6, -0xa0, RZ ;  /* 0xffffff6006067810 */ /* 0x000fe20007ffe0ff */
[----:B------:R-:W-:Y:S01]  /*27b20*/  UMOV UR7, 0x12f00000 ;  /* 0x12f0000000077882 */ /* 0x000fe20000000000 */
[----:B--2---:R-:W-:-:S02]  /*27b30*/  IMAD R9, R5, 0x7800, R11 ;  /* 0x0000780005097824 */ /* 0x004fc400078e020b */
[----:B------:R-:W-:Y:S02]  /*27b40*/  VIADD R5, R7, 0x33490 ;  /* 0x0003349007057836 */ /* 0x000fe40000000000 */
[----:B------:R-:W-:-:S07]  /*27b50*/  VIADD R8, R9, 0x24200 ;  /* 0x0002420009087836 */ /* 0x000fce0000000000 */
.L_x_2445:
        /* <DEDUP_REMOVED lines=16> */
.L_x_2446:
        /* <DEDUP_REMOVED lines=16> */
.L_x_2447:
        /* <DEDUP_REMOVED lines=13> */
.L_x_2643:
[----:B------:R-:W-:Y:S05]  /*27e30*/  BSYNC B2 ;  /* 0x0000000000027941 */ /* 0x000fea0003800000 */
.L_x_2448:
[----:B------:R-:W-:Y:S01]  /*27e40*/  BSSY B2, `(.L_x_2450) ;  /* 0x000000b000027945 */ /* 0x000fe20003800000 */
[----:B------:R-:W-:Y:S01]  /*27e50*/  MOV R12, 0x0 ;  /* 0x00000000000c7802 */ /* 0x000fe20000000f00 */
[----:B------:R-:W-:Y:S02]  /*27e60*/  IMAD.MOV.U32 R13, RZ, RZ, 0x12f00000 ;  /* 0x12f00000ff0d7424 */ /* 0x000fe400078e00ff */
        /* <DEDUP_REMOVED lines=8> */
.L_x_2451:
[----:B------:R-:W-:Y:S05]  /*27ef0*/  BSYNC B2 ;  /* 0x0000000000027941 */ /* 0x000fea0003800000 */
.L_x_2450:
        /* <DEDUP_REMOVED lines=8> */
.L_x_2452:
        /* <DEDUP_REMOVED lines=15> */
.L_x_2453:
        /* <DEDUP_REMOVED lines=15> */
.L_x_2454:
        /* <DEDUP_REMOVED lines=10> */
.L_x_2440:
[----:B------:R-:W-:Y:S05]  /*28200*/  BSYNC B1 ;  /* 0x0000000000017941 */ /* 0x000fea0003800000 */
.L_x_2439:
        /* <DEDUP_REMOVED lines=16> */
.L_x_2471:
        /* <DEDUP_REMOVED lines=13> */
.L_x_2644:
[----:B------:R-:W-:Y:S05]  /*283e0*/  BSYNC B2 ;  /* 0x0000000000027941 */ /* 0x000fea0003800000 */
.L_x_2457:
        /* <DEDUP_REMOVED lines=9> */
.L_x_2460:
[----:B------:R-:W-:Y:S05]  /*28480*/  BSYNC B2 ;  /* 0x0000000000027941 */ /* 0x000fea0003800000 */
.L_x_2459:
        /* <DEDUP_REMOVED lines=8> */
[----:B--2---:R-:W-:Y:S01]  /*28510*/  IMAD R5, R4, 0x7800, R11 ;  /* 0x0000780004057824 */ /* 0x004fe200078e020b */
[----:B------:R-:W-:-:S03]  /*28520*/  IADD3 R4, R7, 0x33490, RZ ;  /* 0x0003349007047810 */ /* 0x000fc60007ffe0ff */
[----:B------:R-:W-:-:S09]  /*28530*/  VIADD R10, R5, 0x24200 ;  /* 0x00024200050a7836 */ /* 0x000fd20000000000 */
.L_x_2461:
        /* <DEDUP_REMOVED lines=16> */
.L_x_2462:
        /* <DEDUP_REMOVED lines=16> */
.L_x_2463:
        /* <DEDUP_REMOVED lines=13> */
.L_x_2645:
[----:B------:R-:W-:Y:S05]  /*28810*/  BSYNC B2 ;  /* 0x0000000000027941 */ /* 0x000fea0003800000 */
.L_x_2464:
[----:B------:R-:W-:Y:S01]  /*28820*/  BSSY B2, `(.L_x_2466) ;  /* 0x000000b000027945 */ /* 0x000fe20003800000 */
[----:B------:R-:W-:Y:S01]  /*28830*/  IMAD.MOV.U32 R12, RZ, RZ, 0x0 ;  /* 0x00000000ff0c7424 */ /* 0x000fe200078e00ff */
[----:B------:R-:W-:Y:S02]  /*28840*/  MOV R13, 0x12f00000 ;  /* 0x12f00000000d7802 */ /* 0x000fe40000000f00 */
        /* <DEDUP_REMOVED lines=8> */
.L_x_2467:
[----:B------:R-:W-:Y:S05]  /*288d0*/  BSYNC B2 ;  /* 0x0000000000027941 */ /* 0x000fea0003800000 */
.L_x_2466:
        /* <DEDUP_REMOVED lines=8> */
.L_x_2468:
        /* <DEDUP_REMOVED lines=15> */
.L_x_2469:
        /* <DEDUP_REMOVED lines=15> */
.L_x_2470:
        /* <DEDUP_REMOVED lines=10> */
.L_x_2456:
[----:B------:R-:W-:Y:S05]  /*28be0*/  BSYNC B1 ;  /* 0x0000000000017941 */ /* 0x000fea0003800000 */
.L_x_2455:
[----:B------:R-:W2:Y:S04]  /*28bf0*/  LDL.LU R4, [R1+0x4] ;  /* 0x0000040001047983 */ /* 0x000ea80000300800 */
[----:B------:R-:W3:Y:S01]  /*28c00*/  LDL.LU R6, [R1+0xc] ;  /* 0x00000c0001067983 */ /* 0x000ee20000300800 */
[----:B------:R-:W-:Y:S01]  /*28c10*/  IADD3 R9, R9, -0x1, RZ ;  /* 0xffffffff09097810 */ /* 0x000fe20007ffe0ff */
[----:B------:R-:W-:-:S03]  /*28c20*/  VIADD R8, R8, 0xffffff60 ;  /* 0xffffff6008087836 */ /* 0x000fc60000000000 */
[----:B------:R-:W-:Y:S01]  /*28c30*/  ISETP.GT.AND P2, PT, R9, R3, PT ;  /* 0x000000030900720c */ /* 0x000fe20003f44270 */
[----:B--2---:R-:W-:-:S05]  /*28c40*/  VIADD R4, R4, 0x1 ;  /* 0x0000000104047836 */ /* 0x004fca0000000000 */
[----:B------:R-:W-:-:S04]  /*28c50*/  ISETP.NE.AND P1, PT, R4, 0x2, PT ;  /* 0x000000020400780c */ /* 0x000fc80003f25270 */
[----:B------:R-:W-:Y:S02]  /*28c60*/  SEL R5, RZ, 0x1, P1 ;  /* 0x00000001ff057807 */ /* 0x000fe40000800000 */
[----:B------:R-:W-:Y:S02]  /*28c70*/  SEL R4, R4, RZ, P1 ;  /* 0x000000ff04047207 */ /* 0x000fe40000800000 */
[----:B---3--:R-:W-:-:S03]  /*28c80*/  LOP3.LUT R6, R6, R5, RZ, 0x3c, !PT ;  /* 0x0000000506067212 */ /* 0x008fc600078e3cff */
[----:B------:R0:W-:Y:S04]  /*28c90*/  STL [R1+0x4], R4 ;  /* 0x0000040401007387 */ /* 0x0001e80000100800 */
[----:B------:R0:W-:Y:S01]  /*28ca0*/  STL [R1+0xc], R6 ;  /* 0x00000c0601007387 */ /* 0x0001e20000100800 */
[----:B------:R-:W-:Y:S05]  /*28cb0*/  @P2 BRA `(.L_x_2471) ;  /* 0xfffffff400942947 */ /* 0x000fea000383ffff */
.L_x_2433:
[----:B------:R-:W-:Y:S05]  /*28cc0*/  BSYNC B0 ;  /* 0x0000000000007941 */ /* 0x000fea0003800000 */
.L_x_2432:
        /* <DEDUP_REMOVED lines=23> */
.L_x_2473:
        /* <DEDUP_REMOVED lines=14> */
[----:B------:R-:W-:Y:S02]  /*28f20*/  IMAD.U32 R5, RZ, RZ, UR7 ;  /* 0x00000007ff057e24 */ /* 0x000fe4000f8e00ff */
[----:B------:R-:W-:Y:S02]  /*28f30*/  IMAD.U32 R6, RZ, RZ, UR8 ;  /* 0x00000008ff067e24 */ /* 0x000fe4000f8e00ff */
[----:B------:R-:W-:-:S02]  /*28f40*/  IMAD.U32 R7, RZ, RZ, UR9 ;  /* 0x00000009ff077e24 */ /* 0x000fc4000f8e00ff */
[----:B------:R-:W-:Y:S02]  /*28f50*/  IMAD.U32 R11, RZ, RZ, UR5 ;  /* 0x00000005ff0b7e24 */ /* 0x000fe4000f8e00ff */
[----:B------:R-:W-:Y:S02]  /*28f60*/  IMAD.MOV.U32 R8, RZ, RZ, 0x70 ;  /* 0x00000070ff087424 */ /* 0x000fe400078e00ff */
[----:B------:R-:W-:Y:S02]  /*28f70*/  IMAD.MOV.U32 R12, RZ, RZ, 0x1 ;  /* 0x00000001ff0c7424 */ /* 0x000fe400078e00ff */
[----:B------:R-:W-:-:S07]  /*28f80*/  IMAD.MOV.U32 R13, RZ, RZ, RZ ;  /* 0x000000ffff0d7224 */ /* 0x000fce00078e00ff */
[----:B------:R-:W-:-:S07]  /*28f90*/  LEPC R20, `(.L_x_2475) ;  /* 0x000000001014794e */ /* 0x000fce0000000000 */
[----:B0-----:R-:W-:Y:S05]  /*28fa0*/  CALL.ABS.NOINC R2 ;  /* 0x0000000002007343 */ /* 0x001fea0003c00000 */
.L_x_2475:
[----:B------:R-:W2:Y:S01]  /*28fb0*/  LDL.LU R2, [R1+0x10] ;  /* 0x0000100001027983 */ /* 0x000ea20000300800 */
        /* <DEDUP_REMOVED lines=18> */
[----:B------:R-:W-:Y:S01]  /*290e0*/  MOV R13, RZ ;  /* 0x000000ff000d7202 */ /* 0x000fe20000000f00 */
[----:B------:R-:W-:Y:S02]  /*290f0*/  IMAD.U32 R7, RZ, RZ, UR9 ;  /* 0x00000009ff077e24 */ /* 0x000fe4000f8e00ff */
[----:B------:R-:W-:-:S02]  /*29100*/  IMAD.U32 R10, RZ, RZ, UR4 ;  /* 0x00000004ff0a7e24 */ /* 0x000fc4000f8e00ff */
[----:B------:R-:W-:Y:S02]  /*29110*/  IMAD.U32 R11, RZ, RZ, UR5 ;  /* 0x00000005ff0b7e24 */ /* 0x000fe4000f8e00ff */
[----:B------:R-:W-:Y:S02]  /*29120*/  IMAD.MOV.U32 R8, RZ, RZ, 0x70 ;  /* 0x00000070ff087424 */ /* 0x000fe400078e00ff */
[----:B------:R-:W-:-:S07]  /*29130*/  IMAD.MOV.U32 R12, RZ, RZ, 0x1 ;  /* 0x00000001ff0c7424 */ /* 0x000fce00078e00ff */
[----:B------:R-:W-:-:S07]  /*29140*/  LEPC R20, `(.L_x_2476) ;  /* 0x000000001014794e */ /* 0x000fce0000000000 */
[----:B0-----:R-:W-:Y:S05]  /*29150*/  CALL.ABS.NOINC R2 ;  /* 0x0000000002007343 */ /* 0x001fea0003c00000 */
.L_x_2476:
        /* <DEDUP_REMOVED lines=20> */
.L_x_2477:
        /* <DEDUP_REMOVED lines=19> */
.L_x_2478:
        /* <DEDUP_REMOVED lines=15> */
[----:B------:R-:W-:Y:S02]  /*294c0*/  PLOP3.LUT P3, PT, P1, PT, PT, 0x8, 0x0 ;  /* 0x000000000000781c */ /* 0x000fe40000f6e170 */
[----:B0-----:R-:W-:Y:S02]  /*294d0*/  LEA R3, R17, R0, 0x7 ;  /* 0x0000000011037211 */ /* 0x001fe400078e38ff */
[----:B------:R-:W0:Y:S05]  /*294e0*/  LDC R0, c[0x0][0x428] ;  /* 0x00010a00ff007b82 */ /* 0x000e2a0000000800 */
        /* <DEDUP_REMOVED lines=13> */
.L_x_2479:
        /* <DEDUP_REMOVED lines=13> */
.L_x_2480:
        /* <DEDUP_REMOVED lines=12> */
.L_x_2481:
        /* <DEDUP_REMOVED lines=21> */
.L_x_2648:
[----:B-1----:R-:W-:Y:S02]  /*298a0*/  ISETP.NE.AND P0, PT, R14, RZ, PT ;  /* 0x000000ff0e00720c */ /* 0x002fe40003f05270 */
[----:B------:R-:W-:-:S11]  /*298b0*/  PLOP3.LUT P6, PT, PT, PT, PT, 0x8, 0x0 ;  /* 0x000000000000781c */ /* 0x000fd60003fce170 */
[----:B------:R-:W-:Y:S05]  /*298c0*/  @P0 BRA `(.L_x_2483) ;  /* 0x0000000800540947 */ /* 0x000fea0003800000 */
[----:B------:R-:W-:-:S03]  /*298d0*/  UMOV UR4, 0xffffffff ;  /* 0xffffffff00047882 */ /* 0x000fc60000000000 */
[----:B------:R-:W-:Y:S05]  /*298e0*/  BRA.DIV UR4, `(.L_x_2484) ;  /* 0x0000005e04887947 */ /* 0x000fea000b800000 */
[----:B------:R-:W-:-:S13]  /*298f0*/  ELECT P6, URZ, PT ;  /* 0x00000000003f782f */ /* 0x000fda00038c0000 */
.L_x_2651:
        /* <DEDUP_REMOVED lines=24> */
.L_x_2486:
[----:B0-----:R-:W2:Y:S01]  /*29a80*/  LDL R4, [R1] ;  /* 0x0000000001047983 */ /* 0x001ea20000100800 */
        /* <DEDUP_REMOVED lines=11> */
.L_x_2652:
        /* <DEDUP_REMOVED lines=8> */
.L_x_2488:
[----:B------:R-:W2:Y:S01]  /*29bc0*/  LDL R5, [R1] ;  /* 0x0000000001057983 */ /* 0x000ea20000100800 */
        /* <DEDUP_REMOVED lines=31> */
.L_x_2653:
        /* <DEDUP_REMOVED lines=8> */
.L_x_2490:
        /* <DEDUP_REMOVED lines=24> */
.L_x_2485:
        /* <DEDUP_REMOVED lines=38> */
.L_x_2483:
        /* <DEDUP_REMOVED lines=8> */
[----:B------:R-:W-:-:S05]  /*2a2a0*/  LOP3.LUT R3, R3, 0xfffffffe, RZ, 0xc0, !PT ;  /* 0xfffffffe03037812 */ /* 0x000fca00078ec0ff */
[----:B------:R-:W-:-:S05]  /*2a2b0*/  IMAD.IADD R3, R6, 0x1, -R3 ;  /* 0x0000000106037824 */ /* 0x000fca00078e0a03 */
[----:B------:R-:W-:-:S04]  /*2a2c0*/  SHF.L.U32 R3, R3, 0x1f, RZ ;  /* 0x0000001f03037819 */ /* 0x000fc800000006ff */
[----:B------:R-:W2:Y:S02]  /*2a2d0*/  SYNCS.PHASECHK.TRANS64.TRYWAIT P0, [R4+URZ+0x33420], R3 ;  /* 0x03342003040075a7 */ /* 0x000ea4000800017f */
[----:B-12---:R-:W-:Y:S05]  /*2a2e0*/  @!P0 BRA `(.L_x_2492) ;  /* 0x0000005400508947 */ /* 0x006fea0003800000 */
.L_x_2654:
[----:B------:R-:W-:Y:S05]  /*2a2f0*/  BSYNC B0 ;  /* 0x0000000000007941 */ /* 0x000fea0003800000 */
.L_x_2491:
[----:B-1----:R-:W2:Y:S02]  /*2a300*/  LDL R4, [R1+0x30] ;  /* 0x0000300001047983 */ /* 0x002ea40000100800 */
[----:B--2---:R-:W-:-:S13]  /*2a310*/  ISETP.GE.AND P0, PT, R4, 0x2, PT ;  /* 0x000000020400780c */ /* 0x004fda0003f06270 */
[----:B------:R-:W-:Y:S05]  /*2a320*/  @!P0 BRA `(.L_x_2493) ;  /* 0x0000001400008947 */ /* 0x000fea0003800000 */
[----:B------:R1:W5:Y:S01]  /*2a330*/  LDL.LU R6, [R1] ;  /* 0x0000000001067983 */ /* 0x0003620000300800 */
[----:B------:R-:W-:-:S03]  /*2a340*/  VIADD R12, R4, 0xfffffffe ;  /* 0xfffffffe040c7836 */ /* 0x000fc60000000000 */
[----:B0-----:R1:W5:Y:S04]  /*2a350*/  LDL.LU R7, [R1+0x8] ;  /* 0x0000080001077983 */ /* 0x0013680000300800 */
.L_x_2517:
[----:B-----5:R-:W-:Y:S01]  /*2a360*/  IADD3 R4, R6, 0x1, RZ ;  /* 0x0000000106047810 */ /* 0x020fe20007ffe0ff */
[----:B------:R-:W-:Y:S05]  /*2a370*/  YIELD ;  /* 0x0000000000007946 */ /* 0x000fea0003800000 */
[----:B------:R-:W-:Y:S01]  /*2a380*/  ISETP.NE.AND P0, PT, R4, 0x2, PT ;  /* 0x000000020400780c */ /* 0x000fe20003f05270 */
[----:B------:R-:W-:Y:S03]  /*2a390*/  BSSY B0, `(.L_x_2494) ;  /* 0x00000ad000007945 */ /* 0x000fe60003800000 */
[----:B------:R-:W-:-:S02]  /*2a3a0*/  SEL R3, RZ, 0x1, P0 ;  /* 0x00000001ff037807 */ /* 0x000fc40000000000 */
[----:B0-----:R-:W-:Y:S02]  /*2a3b0*/  SEL R10, R4, RZ, P0 ;  /* 0x000000ff040a7207 */ /* 0x001fe40000000000 */
[----:B------:R-:W-:-:S05]  /*2a3c0*/  LOP3.LUT R9, R7, R3, RZ, 0x3c, !PT ;  /* 0x0000000307097212 */ /* 0x000fca00078e3cff */
[----:B------:R0:W-:Y:S04]  /*2a3d0*/  STL [R1+0x8], R9 ;  /* 0x0000080901007387 */ /* 0x0001e80000100800 */
[----:B------:R0:W-:Y:S01]  /*2a3e0*/  STL [R1], R10 ;  /* 0x0000000a01007387 */ /* 0x0001e20000100800 */
[----:B---3--:R-:W-:Y:S05]  /*2a3f0*/  @!P6 BRA `(.L_x_2495) ;  /* 0x000000080098e947 */ /* 0x008fea0003800000 */
[----:B------:R-:W-:Y:S01]  /*2a400*/  ULDC.64 UR4, c[0x0][0x3f8] ;  /* 0x0000fe0000047ab9 */ /* 0x000fe20000000a00 */
[----:B------:R-:W-:Y:S01]  /*2a410*/  IMAD.MOV.U32 R8, RZ, RZ, R12 ;  /* 0x000000ffff087224 */ /* 0x000fe200078e000c */
[----:B------:R-:W-:-:S04]  /*2a420*/  ISETP.NE.U32.AND P0, PT, RZ, UR4, PT ;  /* 0x00000004ff007c0c */ /* 0x000fc8000bf05070 */
[----:B------:R-:W-:-:S13]  /*2a430*/  ISETP.NE.AND.EX P0, PT, RZ, UR5, PT, P0 ;  /* 0x00000005ff007c0c */ /* 0x000fda000bf05300 */
[----:B------:R-:W-:Y:S05]  /*2a440*/  @!P0 BRA `(.L_x_2496) ;  /* 0x0000000000448947 */ /* 0x000fea0003800000 */
[----:B------:R-:W2:Y:S01]  /*2a450*/  LDC R5, c[0x0][0x41c] ;  /* 0x00010700ff057b82 */ /* 0x000ea20000000800 */
[----:B------:R-:W-:Y:S01]  /*2a460*/  ULDC.64 UR6, c[0x0][0x408] ;  /* 0x0001020000067ab9 */ /* 0x000fe20000000a00 */
[----:B--2---:R-:W-:-:S13]  /*2a470*/  ISETP.NE.AND P0, PT, R5, 0x1, PT ;  /* 0x000000010500780c */ /* 0x004fda0003f05270 */
[----:B------:R-:W2:Y:S02]  /*2a480*/  @P0 LDC.64 R2, c[0x0][0x420] ;  /* 0x00010800ff020b82 */ /* 0x000ea40000000a00 */
[----:B--2---:R-:W-:-:S04]  /*2a490*/  @P0 IMAD.HI.U32 R4, R12, R2, RZ ;  /* 0x000000020c040227 */ /* 0x004fc800078e00ff */
        /* <DEDUP_REMOVED lines=12> */
.L_x_2496:
[----:B--2---:R-:W2:Y:S01]  /*2a560*/  S2R R5, SR_CgaCtaId ;  /* 0x0000000000057919 */ /* 0x004ea20000008800 */
[----:B------:R-:W-:Y:S01]  /*2a570*/  MOV R4, 0x400 ;  /* 0x0000040000047802 */ /* 0x000fe20000000f00 */
[----:B------:R-:W-:Y:S01]  /*2a580*/  BSSY B1, `(.L_x_2497) ;  /* 0x0000009000017945 */ /* 0x000fe20003800000 */
[----:B------:R-:W3:Y:S02]  /*2a590*/  S2R R3, SR_TID.X ;  /* 0x0000000000037919 */ /* 0x000ee40000002100 */
[----:B--2---:R-:W-:Y:S02]  /*2a5a0*/  LEA R4, R5, R4, 0x18 ;  /* 0x0000000405047211 */ /* 0x004fe400078ec0ff */
[----:B---3--:R-:W-:-:S03]  /*2a5b0*/  LOP3.LUT R3, R3, 0x7f, RZ, 0xc0, !PT ;  /* 0x0000007f03037812 */ /* 0x008fc600078ec0ff */
[----:B------:R-:W-:Y:S01]  /*2a5c0*/  IMAD R5, R10, 0x8, R4 ;  /* 0x000000080a057824 */ /* 0x000fe200078e0204 */
[----:B------:R-:W-:Y:S02]  /*2a5d0*/  SHF.L.U32 R4, R9, 0x1f, RZ ;  /* 0x0000001f09047819 */ /* 0x000fe400000006ff */
[----:B------:R-:W-:Y:S02]  /*2a5e0*/  ISETP.NE.AND P2, PT, R3, RZ, PT ;  /* 0x000000ff0300720c */ /* 0x000fe40003f45270 */
[----:B------:R-:W2:Y:S02]  /*2a5f0*/  SYNCS.PHASECHK.TRANS64.TRYWAIT P0, [R5+URZ+0x33480], R4 ;  /* 0x03348004050075a7 */ /* 0x000ea4000800017f */
[----:B--2---:R-:W-:Y:S09]  /*2a600*/  @!P0 BRA `(.L_x_2498) ;  /* 0x0000005000a88947 */ /* 0x004ff20003800000 */
.L_x_2655:
[----:B------:R-:W-:Y:S05]  /*2a610*/  BSYNC B1 ;  /* 0x0000000000017941 */ /* 0x000fea0003800000 */
.L_x_2497:
[----:B------:R-:W-:Y:S04]  /*2a620*/  BSSY B1, `(.L_x_2499) ;  /* 0x0000009000017945 */ /* 0x000fe80003800000 */
[----:B------:R-:W-:Y:S05]  /*2a630*/  @P2 BRA `(.L_x_2500) ;  /* 0x00000000001c2947 */ /* 0x000fea0003800000 */
[----:B------:R-:W0:Y:S02]  /*2a640*/  S2R R3, SR_TID.X ;  /* 0x0000000000037919 */ /* 0x000e240000002100 */
[----:B0-----:R-:W-:Y:S02]  /*2a650*/  LOP3.LUT R9, R3, 0x1f, RZ, 0xc0, !PT ;  /* 0x0000001f03097812 */ /* 0x001fe400078ec0ff */
[----:B------:R-:W-:Y:S02]  /*2a660*/  MOV R3, 0x7800 ;  /* 0x0000780000037802 */ /* 0x000fe40000000f00 */
[----:B------:R-:W-:Y:S02]  /*2a670*/  ISETP.NE.AND P0, PT, R9, RZ, PT ;  /* 0x000000ff0900720c */ /* 0x000fe40003f05270 */
[----:B------:R3:W-:Y:S11]  /*2a680*/  SYNCS.ARRIVE.TRANS64 RZ, [R5+URZ+0x33470], R3 ;  /* 0x0334700305ff79a7 */ /* 0x0007f6000800003f */
[----:B---3--:R-:W-:Y:S05]  /*2a690*/  @!P0 BRA `(.L_x_2500) ;  /* 0x0000000000048947 */ /* 0x008fea0003800000 */
[----:B------:R-:W-:Y:S01]  /*2a6a0*/  BPT.TRAP 0x1 ;  /* 0x000000040000795c */ /* 0x000fe20000300000 */
.L_x_2500:
[----:B------:R-:W-:Y:S05]  /*2a6b0*/  BSYNC B1 ;  /* 0x0000000000017941 */ /* 0x000fea0003800000 */
.L_x_2499:
[----:B------:R-:W3:Y:S04]  /*2a6c0*/  LDL R3, [R1] ;  /* 0x0000000001037983 */ /* 0x000ee80000100800 */
[----:B0-----:R-:W4:Y:S01]  /*2a6d0*/  LDL R9, [R1+0x14] ;  /* 0x0000140001097983 */ /* 0x001f220000100800 */
        /* <DEDUP_REMOVED lines=10> */
[----:B---3--:R-:W-:Y:S02]  /*2a780*/  IMAD R3, R3, 0x7800, R10 ;  /* 0x0000780003037824 */ /* 0x008fe400078e020a */
[----:B----4-:R-:W-:Y:S02]  /*2a790*/  IMAD R9, R8, 0xa0, R9 ;  /* 0x000000a008097824 */ /* 0x010fe400078e0209 */
[----:B------:R-:W-:Y:S02]  /*2a7a0*/  VIADD R8, R5, 0x33470 ;  /* 0x0003347005087836 */ /* 0x000fe40000000000 */
[----:B------:R-:W-:-:S07]  /*2a7b0*/  VIADD R10, R3, 0xf200 ;  /* 0x0000f200030a7836 */ /* 0x000fce0000000000 */
.L_x_2501:
        /* <DEDUP_REMOVED lines=16> */
.L_x_2502:
        /* <DEDUP_REMOVED lines=10> */
[----:B------:R-:W-:Y:S01]  /*2a960*/  MOV R13, 0x80 ;  /* 0x00000080000d7802 */ /* 0x000fe20000000f00 */
[----:B------:R-:W-:Y:S01]  /*2a970*/  VIADD R10, R3, 0x14200 ;  /* 0x00014200030a7836 */ /* 0x000fe20000000000 */
[----:B------:R-:W-:Y:S01]  /*2a980*/  PLOP3.LUT P0, PT, PT, PT, PT, 0x80, 0x0 ;  /* 0x000000000000781c */ /* 0x000fe20003f0f070 */
[----:B------:R-:W-:Y:S01]  /*2a990*/  UMOV UR6, 0x0 ;  /* 0x0000000000067882 */ /* 0x000fe20000000000 */
[----:B------:R-:W-:Y:S01]  /*2a9a0*/  R2UR UR10, R13 ;  /* 0x000000000d0a72ca */ /* 0x000fe200000e0000 */
[----:B------:R-:W-:-:S14]  /*2a9b0*/  UMOV UR7, 0x14f00000 ;  /* 0x14f0000000077882 */ /* 0x000fdc0000000000 */
.L_x_2503:
        /* <DEDUP_REMOVED lines=13> */
.L_x_2656:
[----:B------:R-:W-:Y:S05]  /*2aa90*/  BSYNC B1 ;  /* 0x0000000000017941 */ /* 0x000fea0003800000 */
.L_x_2504:
[----:B------:R-:W-:Y:S01]  /*2aaa0*/  BSSY B1, `(.L_x_2506) ;  /* 0x000000b000017945 */ /* 0x000fe20003800000 */
[----:B------:R-:W-:Y:S02]  /*2aab0*/  IMAD.MOV.U32 R10, RZ, RZ, 0x0 ;  /* 0x00000000ff0a7424 */ /* 0x000fe400078e00ff */
[----:B------:R-:W-:Y:S01]  /*2aac0*/  IMAD.MOV.U32 R11, RZ, RZ, 0x14f00000 ;  /* 0x14f00000ff0b7424 */ /* 0x000fe200078e00ff */
[----:B------:R-:W-:Y:S06]  /*2aad0*/  @P2 BRA `(.L_x_2507) ;  /* 0x00000000001c2947 */ /* 0x000fec0003800000 */
[----:B------:R-:W3:Y:S01]  /*2aae0*/  S2R R8, SR_TID.X ;  /* 0x0000000000087919 */ /* 0x000ee20000002100 */
[----:B0-2---:R-:W-:-:S04]  /*2aaf0*/  IMAD.MOV.U32 R4, RZ, RZ, 0x7800 ;  /* 0x00007800ff047424 */ /* 0x005fc800078e00ff */
[----:B------:R4:W-:Y:S01]  /*2ab00*/  SYNCS.ARRIVE.TRANS64 RZ, [R5+URZ+0x33430], R4 ;  /* 0x0334300405ff79a7 */ /* 0x0009e2000800003f */
[----:B---3--:R-:W-:-:S04]  /*2ab10*/  LOP3.LUT R8, R8, 0x1f, RZ, 0xc0, !PT ;  /* 0x0000001f08087812 */ /* 0x008fc800078ec0ff */
[----:B------:R-:W-:-:S13]  /*2ab20*/  ISETP.NE.AND P0, PT, R8, RZ, PT ;  /* 0x000000ff0800720c */ /* 0x000fda0003f05270 */
[----:B----4-:R-:W-:Y:S05]  /*2ab30*/  @!P0 BRA `(.L_x_2507) ;  /* 0x0000000000048947 */ /* 0x010fea0003800000 */
[----:B------:R-:W-:Y:S01]  /*2ab40*/  BPT.TRAP 0x1 ;  /* 0x000000040000795c */ /* 0x000fe20000300000 */
.L_x_2507:
[----:B------:R-:W-:Y:S05]  /*2ab50*/  BSYNC B1 ;  /* 0x0000000000017941 */ /* 0x000fea0003800000 */
.L_x_2506:
[----:B------:R-:W-:Y:S01]  /*2ab60*/  R2UR UR10, R15 ;  /* 0x000000000f0a72ca */ /* 0x000fe200000e0000 */
[----:B------:R-:W-:Y:S01]  /*2ab70*/  UIADD3 UR4, UP0, UR40, 0x370, URZ ;  /* 0x0000037028047890 */ /* 0x000fe2000ff1e03f */
[----:B------:R-:W-:Y:S01]  /*2ab80*/  R2UR UR6, R10 ;  /* 0x000000000a0672ca */ /* 0x000fe200000e0000 */
[----:B0-2---:R-:W-:Y:S01]  /*2ab90*/  VIADD R5, R5, 0x33430 ;  /* 0x0003343005057836 */ /* 0x005fe20000000000 */
[----:B------:R-:W-:Y:S01]  /*2aba0*/  R2UR UR7, R11 ;  /* 0x000000000b0772ca */ /* 0x000fe200000e0000 */
[----:B------:R-:W-:Y:S01]  /*2abb0*/  UIADD3.X UR5, URZ, UR41, URZ, UP0, !UPT ;  /* 0x000000293f057290 */ /* 0x000fe200087fe43f */
[----:B------:R-:W-:Y:S02]  /*2abc0*/  PLOP3.LUT P0, PT, PT, PT, PT, 0x80, 0x0 ;  /* 0x000000000000781c */ /* 0x000fe40003f0f070 */
[----:B------:R-:W-:-:S11]  /*2abd0*/  IADD3 R4, R3, 0x24200, RZ ;  /* 0x0002420003047810 */ /* 0x000fd60007ffe0ff */
.L_x_2508:
        /* <DEDUP_REMOVED lines=15> */
.L_x_2509:
        /* <DEDUP_REMOVED lines=15> */
.L_x_2510:
        /* <DEDUP_REMOVED lines=9> */
[----:B--2---:R-:W-:Y:S05]  /*2ae50*/  @P0 BRA.U.ANY `(.L_x_2510) ;  /* 0xfffffffd00d80947 */ /* 0x004fea000393ffff */
.L_x_2495:
[----:B------:R-:W-:Y:S05]  /*2ae60*/  BSYNC B0 ;  /* 0x0000000000007941 */ /* 0x000fea0003800000 */
.L_x_2494:
[----:B------:R-:W-:-:S06]  /*2ae70*/  UISETP.NE.AND UP0, UPT, UR37, 0x3, UPT ;  /* 0x000000032500788c */ /* 0x000fcc000bf05270 */
[----:B------:R-:W-:-:S13]  /*2ae80*/  PLOP3.LUT P0, PT, PT, PT, UP0, 0x80, 0x0 ;  /* 0x000000000000781c */ /* 0x000fda0003f0f008 */
[----:B------:R-:W-:Y:S05]  /*2ae90*/  @!P0 BRA `(.L_x_2511) ;  /* 0x0000000000048947 */ /* 0x000fea0003800000 */
[----:B------:R-:W-:Y:S01]  /*2aea0*/  BPT.TRAP 0x1 ;  /* 0x000000040000795c */ /* 0x000fe20000300000 */
.L_x_2511:
[----:B------:R-:W2:Y:S01]  /*2aeb0*/  S2R R5, SR_CgaCtaId ;  /* 0x0000000000057919 */ /* 0x000ea20000008800 */
[----:B------:R-:W-:Y:S01]  /*2aec0*/  IMAD.U32 R3, RZ, RZ, UR39 ;  /* 0x00000027ff037e24 */ /* 0x000fe2000f8e00ff */
[----:B------:R-:W-:Y:S01]  /*2aed0*/  MOV R4, 0x400 ;  /* 0x0000040000047802 */ /* 0x000fe20000000f00 */
[----:B------:R-:W-:Y:S03]  /*2aee0*/  BSSY B0, `(.L_x_2512) ;  /* 0x0000008000007945 */ /* 0x000fe60003800000 */
[----:B------:R-:W-:Y:S02]  /*2aef0*/  ISETP.NE.AND P0, PT, R3, 0x3, PT ;  /* 0x000000030300780c */ /* 0x000fe40003f05270 */
[----:B------:R-:W-:-:S04]  /*2af00*/  LOP3.LUT R3, R7, 0x1, RZ, 0x3c, !PT ;  /* 0x0000000107037812 */ /* 0x000fc800078e3cff */
[----:B------:R-:W-:Y:S02]  /*2af10*/  SHF.L.U32 R3, R3, 0x1f, RZ ;  /* 0x0000001f03037819 */ /* 0x000fe400000006ff */
[----:B--2---:R-:W-:-:S05]  /*2af20*/  LEA R4, R5, R4, 0x18 ;  /* 0x0000000405047211 */ /* 0x004fca00078ec0ff */
[----:B------:R-:W-:-:S04]  /*2af30*/  IMAD R14, R6, 0x8, R4 ;  /* 0x00000008060e7824 */ /* 0x000fc800078e0204 */
[----:B------:R-:W2:Y:S02]  /*2af40*/  SYNCS.PHASECHK.TRANS64.TRYWAIT P2, [R14+URZ+0x33470], R3 ;  /* 0x033470030e0075a7 */ /* 0x000ea4000804017f */
[----:B--2---:R-:W-:Y:S05]  /*2af50*/  @!P2 BRA `(.L_x_2513) ;  /* 0x00000048007ca947 */ /* 0x004fea0003800000 */
.L_x_2657:
[----:B------:R-:W-:Y:S05]  /*2af60*/  BSYNC B0 ;  /* 0x0000000000007941 */ /* 0x000fea0003800000 */
.L_x_2512:
[----:B------:R-:W-:Y:S05]  /*2af70*/  @!P0 BRA `(.L_x_2514) ;  /* 0x0000000000048947 */ /* 0x000fea0003800000 */
[----:B------:R-:W-:Y:S01]  /*2af80*/  BPT.TRAP 0x1 ;  /* 0x000000040000795c */ /* 0x000fe20000300000 */
.L_x_2514:
[----:B--2---:R-:W-:Y:S01]  /*2af90*/  SHF.L.U32 R3, R7, 0x1f, RZ ;  /* 0x0000001f07037819 */ /* 0x004fe200000006ff */
[----:B0-----:R-:W-:-:S03]  /*2afa0*/  IMAD R10, R6, 0x7800, RZ ;  /* 0x00007800060a7824 */ /* 0x001fc600078e02ff */
[----:B------:R-:W0:Y:S02]  /*2afb0*/  SYNCS.PHASECHK.TRANS64.TRYWAIT P2, [R14+URZ+0x33460], R3 ;  /* 0x033460030e0075a7 */ /* 0x000e24000804017f */
[----:B0-----:R-:W-:Y:S05]  /*2afc0*/  @!P2 BRA `(.L_x_2515) ;  /* 0x000000480074a947 */ /* 0x001fea0003800000 */
.L_x_2658:
[----:B------:R-:W0:Y:S04]  /*2afd0*/  LDL R4, [R1+0x20] ;  /* 0x0000200001047983 */ /* 0x000e280000100800 */
[----:B------:R-:W2:Y:S01]  /*2afe0*/  LDL R11, [R1+0x1c] ;  /* 0x00001c00010b7983 */ /* 0x000ea20000100800 */
[----:B------:R-:W-:Y:S01]  /*2aff0*/  MOV R15, 0x400 ;  /* 0x00000400000f7802 */ /* 0x000fe20000000f00 */
[----:B------:R-:W-:Y:S05]  /*2b000*/  WARPSYNC.ALL ;  /* 0x0000000000007948 */ /* 0x000fea0003800000 */
[----:B------:R-:W3:Y:S02]  /*2b010*/  S2R R18, SR_CgaCtaId ;  /* 0x0000000000127919 */ /* 0x000ee40000008800 */
[----:B---3--:R-:W-:-:S02]  /*2b020*/  LEA R15, R18, R15, 0x18 ;  /* 0x0000000f120f7211 */ /* 0x008fc400078ec0ff */
[C---:B0-----:R-:W-:Y:S02]  /*2b030*/  LOP3.LUT R3, R10.reuse, R4, RZ, 0xfc, !PT ;  /* 0x000000040a037212 */ /* 0x041fe400078efcff */
[----:B--2---:R-:W-:-:S03]  /*2b040*/  LOP3.LUT R13, R10, R11, RZ, 0xfc, !PT ;  /* 0x0000000b0a0d7212 */ /* 0x004fc600078efcff */
[C---:B------:R-:W-:Y:S01]  /*2b050*/  IMAD.IADD R3, R15.reuse, 0x1, R3 ;  /* 0x000000010f037824 */ /* 0x040fe200078e0203 */
[----:B------:R-:W-:-:S04]  /*2b060*/  IADD3 R13, R15, R13, RZ ;  /* 0x0000000d0f0d7210 */ /* 0x000fc80007ffe0ff */
[----:B------:R-:W0:Y:S02]  /*2b070*/  LDSM.16.MT88.4 R4, [R3+0xf200] ;  /* 0x00f200000304783b */ /* 0x000e240000004200 */
        /* <DEDUP_REMOVED lines=97> */
.L_x_2516:
[----:B------:R3:W5:Y:S01]  /*2b690*/  LDL R6, [R1] ;  /* 0x0000000001067983 */ /* 0x0007620000100800 */
[----:B--2---:R2:W-:Y:S01]  /*2b6a0*/  SYNCS.ARRIVE.TRANS64.A1T0 RZ, [R14+URZ+0x33450], RZ ;  /* 0x033450ff0eff79a7 */ /* 0x0045e2000810003f */
[----:B------:R-:W-:Y:S01]  /*2b6b0*/  BAR.SYNC.DEFER_BLOCKING 0x2, 0x80 ;  /* 0x0082000000007b1d */ /* 0x000fe20000010000 */
[C---:B------:R-:W-:Y:S01]  /*2b6c0*/  ISETP.GT.AND P0, PT, R12.reuse, RZ, PT ;  /* 0x000000ff0c00720c */ /* 0x040fe20003f04270 */
[----:B------:R-:W-:Y:S02]  /*2b6d0*/  VIADD R12, R12, 0xffffffff ;  /* 0xffffffff0c0c7836 */ /* 0x000fe40000000000 */
[----:B--2---:R-:W-:Y:S02]  /*2b6e0*/  @!P1 VIADD R14, R14, 0x33480 ;  /* 0x000334800e0e9836 */ /* 0x004fe40000000000 */
[----:B------:R3:W5:Y:S03]  /*2b6f0*/  LDL R7, [R1+0x8] ;  /* 0x0000080001077983 */ /* 0x0007660000100800 */
[----:B------:R-:W-:-:S04]  /*2b700*/  @!P1 PRMT R14, RZ, 0x654, R14 ;  /* 0x00000654ff0e9816 */ /* 0x000fc8000000000e */
[----:B------:R3:W-:Y:S01]  /*2b710*/  @!P1 SYNCS.ARRIVE.TRANS64.RED.A1T0 RZ, [R14+URZ], RZ ;  /* 0x000000ff0eff99a7 */ /* 0x0007e2000810043f */
[----:B------:R-:W-:Y:S05]  /*2b720*/  @P0 BRA `(.L_x_2517) ;  /* 0xffffffec000c0947 */ /* 0x000fea000383ffff */
.L_x_2493:
[----:B------:R-:W-:Y:S04]  /*2b730*/  BSSY B0, `(.L_x_2518) ;  /* 0x000000e000007945 */ /* 0x000fe80003800000 */
[----:B------:R-:W-:Y:S05]  /*2b740*/  @P1 BRA `(.L_x_2519) ;  /* 0x0000000000301947 */ /* 0x000fea0003800000 */
[----:B------:R-:W2:Y:S01]  /*2b750*/  S2R R5, SR_LANEID ;  /* 0x0000000000057919 */ /* 0x000ea20000000000 */
[----:B------:R-:W-:Y:S01]  /*2b760*/  VOTEU.ANY UR4, UPT, PT ;  /* 0x0000000000047886 */ /* 0x000fe200038e0100 */
[----:B------:R-:W4:Y:S01]  /*2b770*/  LDC.64 R2, c[0x0][0xc38] ;  /* 0x00030e00ff027b82 */ /* 0x000f220000000a00 */
[----:B------:R-:W2:Y:S02]  /*2b780*/  FLO.U32 R0, UR4 ;  /* 0x0000000400007d00 */ /* 0x000ea400080e0000 */
[----:B--2---:R-:W-:-:S06]  /*2b790*/  ISETP.EQ.U32.AND P0, PT, R0, R5, PT ;  /* 0x000000050000720c */ /* 0x004fcc0003f02070 */
[----:B------:R-:W4:Y:S07]  /*2b7a0*/  POPC R5, UR4 ;  /* 0x0000000400057d09 */ /* 0x000f2e0008000000 */
[----:B----4-:R-:W2:Y:S01]  /*2b7b0*/  @P0 ATOMG.E.ADD.STRONG.GPU PT, R3, desc[UR54][R2.64], R5 ;  /* 0x00000005020309a8 */ /* 0x010ea200081ee1f6 */
[----:B------:R-:W4:Y:S02]  /*2b7c0*/  S2R R4, SR_LTMASK ;  /* 0x0000000000047919 */ /* 0x000f240000003900 */
[----:B----4-:R-:W-:-:S04]  /*2b7d0*/  LOP3.LUT R4, R4, UR4, RZ, 0xc0, !PT ;  /* 0x0000000404047c12 */ /* 0x010fc8000f8ec0ff */
[----:B0----5:R-:W0:Y:S01]  /*2b7e0*/  POPC R7, R4 ;  /* 0x0000000400077309 */ /* 0x021e220000000000 */
[----:B--2---:R-:W0:Y:S02]  /*2b7f0*/  SHFL.IDX PT, R0, R3, R0, 0x1f ;  /* 0x00001f0003007589 */ /* 0x004e2400000e0000 */
[----:B0-----:R-:W-:-:S07]  /*2b800*/  IADD3 R16, R0, UR38, R7 ;  /* 0x0000002600107c10 */ /* 0x001fce000fffe007 */
.L_x_2519:
[----:B------:R-:W-:Y:S05]  /*2b810*/  BSYNC B0 ;  /* 0x0000000000007941 */ /* 0x000fea0003800000 */
.L_x_2518:
[----:B------:R-:W-:-:S06]  /*2b820*/  UISETP.NE.AND UP0, UPT, UR37, 0x3, UPT ;  /* 0x000000032500788c */ /* 0x000fcc000bf05270 */
[----:B------:R-:W-:-:S13]  /*2b830*/  PLOP3.LUT P0, PT, PT, PT, UP0, 0x80, 0x0 ;  /* 0x000000000000781c */ /* 0x000fda0003f0f008 */
[----:B------:R-:W-:Y:S05]  /*2b840*/  @!P0 BRA `(.L_x_2520) ;  /* 0x0000000000048947 */ /* 0x000fea0003800000 */
[----:B------:R-:W-:Y:S01]  /*2b850*/  BPT.TRAP 0x1 ;  /* 0x000000040000795c */ /* 0x000fe20000300000 */
.L_x_2520:
[----:B------:R-:W2:Y:S04]  /*2b860*/  LDL R0, [R1+0x8] ;  /* 0x0000080001007983 */ /* 0x000ea80000100800 */
[----:B------:R-:W4:Y:S01]  /*2b870*/  LDL R2, [R1] ;  /* 0x0000000001027983 */ /* 0x000f220000100800 */
[----:B------:R-:W0:Y:S01]  /*2b880*/  S2R R4, SR_CgaCtaId ;  /* 0x0000000000047919 */ /* 0x000e220000008800 */
[----:B------:R-:W-:-:S04]  /*2b890*/  MOV R3, 0x400 ;  /* 0x0000040000037802 */ /* 0x000fc80000000f00 */
[----:B0-----:R-:W-:Y:S01]  /*2b8a0*/  LEA R3, R4, R3, 0x18 ;  /* 0x0000000304037211 */ /* 0x001fe200078ec0ff */
[----:B------:R-:W-:Y:S01]  /*2b8b0*/  BSSY B0, `(.L_x_2521) ;  /* 0x0000008000007945 */ /* 0x000fe20003800000 */
[----:B--2---:R-:W-:-:S04]  /*2b8c0*/  LOP3.LUT R0, R0, 0x1, RZ, 0x3c, !PT ;  /* 0x0000000100007812 */ /* 0x004fc800078e3cff */
[----:B------:R-:W-:Y:S01]  /*2b8d0*/  SHF.L.U32 R0, R0, 0x1f, RZ ;  /* 0x0000001f00007819 */ /* 0x000fe200000006ff */
[----:B----4-:R-:W-:-:S04]  /*2b8e0*/  IMAD R3, R2, 0x8, R3 ;  /* 0x0000000802037824 */ /* 0x010fc800078e0203 */
[----:B------:R-:W0:Y:S01]  /*2b8f0*/  SYNCS.PHASECHK.TRANS64.TRYWAIT P0, [R3+URZ+0x33470], R0 ;  /* 0x03347000030075a7 */ /* 0x000e22000800017f */
[----:B------:R-:W-:-:S05]  /*2b900*/  IMAD.U32 R2, RZ, RZ, UR39 ;  /* 0x00000027ff027e24 */ /* 0x000fca000f8e00ff */
[----:B------:R-:W-:Y:S01]  /*2b910*/  ISETP.NE.AND P2, PT, R2, 0x3, PT ;  /* 0x000000030200780c */ /* 0x000fe20003f45270 */
[----:B0-----:R-:W-:-:S12]  /*2b920*/  @!P0 BRA `(.L_x_2522) ;  /* 0x0000004000308947 */ /* 0x001fd80003800000 */
.L_x_2659:
[----:B------:R-:W-:Y:S05]  /*2b930*/  BSYNC B0 ;  /* 0x0000000000007941 */ /* 0x000fea0003800000 */
.L_x_2521:
[----:B------:R-:W-:Y:S05]  /*2b940*/  @!P2 BRA `(.L_x_2523) ;  /* 0x000000000004a947 */ /* 0x000fea0003800000 */
[----:B------:R-:W-:Y:S01]  /*2b950*/  BPT.TRAP 0x1 ;  /* 0x000000040000795c */ /* 0x000fe20000300000 */
.L_x_2523:
[----:B------:R-:W2:Y:S04]  /*2b960*/  LDL R5, [R1+0x8] ;  /* 0x0000080001057983 */ /* 0x000ea80000100800 */
[----:B0-----:R-:W4:Y:S04]  /*2b970*/  LDL R0, [R1] ;  /* 0x0000000001007983 */ /* 0x001f280000100800 */
[----:B------:R-:W3:Y:S04]  /*2b980*/  LDL R2, [R1+0x20] ;  /* 0x0000200001027983 */ /* 0x000ee80000100800 */
[----:B------:R-:W3:Y:S01]  /*2b990*/  LDL R4, [R1+0x1c] ;  /* 0x00001c0001047983 */ /* 0x000ee20000100800 */
[----:B-----5:R-:W0:Y:S01]  /*2b9a0*/  S2R R7, SR_CgaCtaId ;  /* 0x0000000000077919 */ /* 0x020e220000008800 */
[----:B--2---:R-:W-:-:S02]  /*2b9b0*/  SHF.L.U32 R6, R5, 0x1f, RZ ;  /* 0x0000001f05067819 */ /* 0x004fc400000006ff */
[----:B------:R-:W-:Y:S02]  /*2b9c0*/  MOV R5, 0x400 ;  /* 0x0000040000057802 */ /* 0x000fe40000000f00 */
[----:B------:R-:W2:Y:S01]  /*2b9d0*/  SYNCS.PHASECHK.TRANS64.TRYWAIT P0, [R3+URZ+0x33460], R6 ;  /* 0x03346006030075a7 */ /* 0x000ea2000800017f */
[----:B----4-:R-:W-:Y:S01]  /*2b9e0*/  IMAD R0, R0, 0x7800, RZ ;  /* 0x0000780000007824 */ /* 0x010fe200078e02ff */
[----:B0-----:R-:W-:-:S04]  /*2b9f0*/  LEA R5, R7, R5, 0x18 ;  /* 0x0000000507057211 */ /* 0x001fc800078ec0ff */
[C---:B---3--:R-:W-:Y:S02]  /*2ba00*/  LOP3.LUT R2, R0.reuse, R2, RZ, 0xfc, !PT ;  /* 0x0000000200027212 */ /* 0x048fe400078efcff */
[----:B------:R-:W-:-:S03]  /*2ba10*/  LOP3.LUT R4, R0, R4, RZ, 0xfc, !PT ;  /* 0x0000000400047212 */ /* 0x000fc600078efcff */
[C---:B------:R-:W-:Y:S01]  /*2ba20*/  IMAD.IADD R0, R5.reuse, 0x1, R2 ;  /* 0x0000000105007824 */ /* 0x040fe200078e0202 */
[----:B------:R-:W-:Y:S01]  /*2ba30*/  IADD3 R2, R5, R4, RZ ;  /* 0x0000000405027210 */ /* 0x000fe20007ffe0ff */
[----:B--2---:R-:W-:Y:S06]  /*2ba40*/  @!P0 BRA `(.L_x_2524) ;  /* 0x0000003c00fc8947 */ /* 0x004fec0003800000 */
.L_x_2660:
        /* <DEDUP_REMOVED lines=99> */
.L_x_2525:
[----:B0-----:R-:W3:Y:S01]  /*2c080*/  LDL.LU R2, [R1] ;  /* 0x0000000001027983 */ /* 0x001ee20000300800 */
[----:B--2---:R-:W-:Y:S03]  /*2c090*/  SYNCS.ARRIVE.TRANS64.A1T0 RZ, [R3+URZ+0x33450], RZ ;  /* 0x033450ff03ff79a7 */ /* 0x004fe6000810003f */
[----:B------:R-:W2:Y:S01]  /*2c0a0*/  LDL.LU R4, [R1+0x8] ;  /* 0x0000080001047983 */ /* 0x000ea20000300800 */
[----:B------:R-:W-:-:S05]  /*2c0b0*/  @!P1 VIADD R0, R3, 0x33480 ;  /* 0x0003348003009836 */ /* 0x000fca0000000000 */
[----:B------:R-:W-:Y:S01]  /*2c0c0*/  @!P1 PRMT R0, RZ, 0x654, R0 ;  /* 0x00000654ff009816 */ /* 0x000fe20000000000 */
[----:B------:R-:W-:Y:S06]  /*2c0d0*/  BAR.SYNC.DEFER_BLOCKING 0x2, 0x80 ;  /* 0x0082000000007b1d */ /* 0x000fec0000010000 */
[----:B------:R3:W-:Y:S02]  /*2c0e0*/  @!P1 SYNCS.ARRIVE.TRANS64.RED.A1T0 RZ, [R0+URZ], RZ ;  /* 0x000000ff00ff99a7 */ /* 0x0007e4000810043f */
[----:B---3--:R-:W-:-:S05]  /*2c0f0*/  VIADD R0, R2, 0x1 ;  /* 0x0000000102007836 */ /* 0x008fca0000000000 */
[----:B------:R-:W-:-:S04]  /*2c100*/  ISETP.NE.AND P0, PT, R0, 0x2, PT ;  /* 0x000000020000780c */ /* 0x000fc80003f05270 */
[----:B------:R-:W-:Y:S02]  /*2c110*/  SEL R2, RZ, 0x1, P0 ;  /* 0x00000001ff027807 */ /* 0x000fe40000000000 */
[----:B------:R-:W-:Y:S02]  /*2c120*/  SEL R0, R0, RZ, P0 ;  /* 0x000000ff00007207 */ /* 0x000fe40000000000 */
[----:B--2---:R-:W-:-:S03]  /*2c130*/  LOP3.LUT R4, R4, R2, RZ, 0x3c, !PT ;  /* 0x0000000204047212 */ /* 0x004fc600078e3cff */
[----:B------:R0:W-:Y:S04]  /*2c140*/  STL [R1], R0 ;  /* 0x0000000001007387 */ /* 0x0001e80000100800 */
[----:B------:R0:W-:Y:S02]  /*2c150*/  STL [R1+0x8], R4 ;  /* 0x0000080401007387 */ /* 0x0001e40000100800 */
.L_x_2474:
[----:B------:R-:W-:Y:S05]  /*2c160*/  BSYNC B6 ;  /* 0x0000000000067941 */ /* 0x000fea0003800000 */
.L_x_2472:
[----:B0-----:R-:W2:Y:S02]  /*2c170*/  LDL R0, [R1+0x10] ;  /* 0x0000100001007983 */ /* 0x001ea40000100800 */
[----:B--2---:R-:W-:-:S13]  /*2c180*/  LOP3.LUT P0, RZ, R0, 0x2, RZ, 0xc0, !PT ;  /* 0x0000000200ff7812 */ /* 0x004fda000780c0ff */
[----:B------:R-:W-:Y:S05]  /*2c190*/  @!P0 BRA `(.L_x_2526) ;  /* 0x0000000000208947 */ /* 0x000fea0003800000 */
[----:B------:R-:W-:Y:S05]  /*2c1a0*/  WARPSYNC.ALL ;  /* 0x0000000000007948 */ /* 0x000fea0003800000 */
[----:B------:R-:W0:Y:S08]  /*2c1b0*/  S2UR UR5, SR_CgaCtaId ;  /* 0x00000000000579c3 */ /* 0x000e300000008800 */
[----:B------:R-:W-:Y:S06]  /*2c1c0*/  BAR.SYNC.DEFER_BLOCKING 0x5, 0x180 ;  /* 0x0146000000007b1d */ /* 0x000fec0000010000 */
[----:B------:R-:W-:-:S02]  /*2c1d0*/  UMOV UR4, 0x400 ;  /* 0x0000040000047882 */ /* 0x000fc40000000000 */
[----:B0-----:R-:W-:-:S09]  /*2c1e0*/  ULEA UR4, UR5, UR4, 0x18 ;  /* 0x0000000405047291 */ /* 0x001fd2000f8ec03f */
[----:B------:R-:W0:Y:S01]  /*2c1f0*/  LDS.128 R16, [UR4+0x334d0] ;  /* 0x0334d004ff107984 */ /* 0x000e220008000c00 */
[----:B------:R-:W-:Y:S06]  /*2c200*/  BAR.ARV 0x4, 0x180 ;  /* 0x0106000000007b1d */ /* 0x000fec0000002000 */
[----:B------:R-:W-:Y:S05]  /*2c210*/  BRA `(.L_x_2527) ;  /* 0x0000000800cc7947 */ /* 0x000fea0003800000 */
.L_x_2526:
[----:B------:R-:W0:Y:S01]  /*2c220*/  S2R R0, SR_TID.X ;  /* 0x0000000000007919 */ /* 0x000e220000002100 */
[----:B------:R-:W-:Y:S01]  /*2c230*/  UMOV UR4, 0xffffffff ;  /* 0xffffffff00047882 */ /* 0x000fe20000000000 */
[----:B0-----:R-:W-:-:S04]  /*2c240*/  LOP3.LUT R8, R0, 0x1f, RZ, 0xc0, !PT ;  /* 0x0000001f00087812 */ /* 0x001fc800078ec0ff */
[----:B------:R-:W-:Y:S01]  /*2c250*/  ISETP.NE.AND P0, PT, R8, 0x1f, PT ;  /* 0x0000001f0800780c */ /* 0x000fe20003f05270 */
[----:B------:R-:W-:-:S12]  /*2c260*/  BRA.DIV UR4, `(.L_x_2528) ;  /* 0x0000003a04087947 */ /* 0x000fd8000b800000 */
[----:B------:R-:W-:Y:S01]  /*2c270*/  IMAD.IADD R5, R19, 0x1, R8 ;  /* 0x0000000113057824 */ /* 0x000fe200078e0208 */
[----:B------:R-:W-:-:S04]  /*2c280*/  ULDC UR4, c[0x0][0xc14] ;  /* 0x0003050000047ab9 */ /* 0x000fc80000000800 */
        /* <DEDUP_REMOVED lines=28> */
[----:B------:R0:W2:Y:S02]  /*2c450*/  SHFL.IDX PT, R14, R3, 0x1f, 0x1f ;  /* 0x03e01f00030e7f89 */ /* 0x0000a400000e0000 */
.L_x_2670:
[----:B------:R-:W-:Y:S02]  /*2c460*/  ULDC UR4, c[0x0][0xc10] ;  /* 0x0003040000047ab9 */ /* 0x000fe40000000800 */
[----:B------:R-:W-:-:S04]  /*2c470*/  IMAD.U32 R5, RZ, RZ, UR4 ;  /* 0x00000004ff057e24 */ /* 0x000fc8000f8e00ff */
[----:B--2---:R-:W-:-:S05]  /*2c480*/  IMAD R7, R14, R5, RZ ;  /* 0x000000050e077224 */ /* 0x004fca00078e02ff */
[----:B------:R-:W-:-:S04]  /*2c490*/  IADD3 R4, R4, R7, RZ ;  /* 0x0000000704047210 */ /* 0x000fc80007ffe0ff */
[----:B------:R-:W-:-:S13]  /*2c4a0*/  ISETP.GT.AND P6, PT, R4, R0, PT ;  /* 0x000000000400720c */ /* 0x000fda0003fc4270 */
[----:B------:R-:W-:Y:S05]  /*2c4b0*/  @P6 BRA `(.L_x_2529) ;  /* 0x00000000009c6947 */ /* 0x000fea0003800000 */
.L_x_2534:
[----:B------:R-:W2:Y:S01]  /*2c4c0*/  LDC R6, c[0x0][0xc14] ;  /* 0x00030500ff067b82 */ /* 0x000ea20000000800 */
[----:B------:R-:W-:-:S05]  /*2c4d0*/  VIADD R19, R19, 0x1f ;  /* 0x0000001f13137836 */ /* 0x000fca0000000000 */
[----:B--2---:R-:W-:-:S13]  /*2c4e0*/  ISETP.GE.AND P6, PT, R19, R6, PT ;  /* 0x000000061300720c */ /* 0x004fda0003fc6270 */
[----:B------:R-:W-:Y:S05]  /*2c4f0*/  @P6 BRA `(.L_x_2530) ;  /* 0x0000000400d06947 */ /* 0x000fea0003800000 */
[----:B------:R-:W2:Y:S01]  /*2c500*/  S2R R2, SR_TID.X ;  /* 0x0000000000027919 */ /* 0x000ea20000002100 */
[----:B------:R-:W-:Y:S01]  /*2c510*/  BSSY B0, `(.L_x_2531) ;  /* 0x0000009000007945 */ /* 0x000fe20003800000 */
[----:B--2---:R-:W-:-:S05]  /*2c520*/  LOP3.LUT R2, R2, 0x1f, RZ, 0xc0, !PT ;  /* 0x0000001f02027812 */ /* 0x004fca00078ec0ff */
[----:B------:R-:W-:Y:S02]  /*2c530*/  IMAD.IADD R5, R19, 0x1, R2 ;  /* 0x0000000113057824 */ /* 0x000fe400078e0202 */
[----:B------:R-:W-:-:S03]  /*2c540*/  IMAD.MOV.U32 R2, RZ, RZ, RZ ;  /* 0x000000ffff027224 */ /* 0x000fc600078e00ff */
[----:B------:R-:W-:-:S13]  /*2c550*/  ISETP.GE.OR P6, PT, R5, R6, !P0 ;  /* 0x000000060500720c */ /* 0x000fda00047c6670 */
[----:B------:R-:W-:Y:S05]  /*2c560*/  @P6 BRA `(.L_x_2532) ;  /* 0x00000000000c6947 */ /* 0x000fea0003800000 */
[----:B0-----:R-:W0:Y:S02]  /*2c570*/  LDC.64 R2, c[0x0][0xc58] ;  /* 0x00031600ff027b82 */ /* 0x001e240000000a00 */
[----:B0-----:R-:W-:-:S06]  /*2c580*/  IMAD.WIDE R2, R5, 0x4, R2 ;  /* 0x0000000405027825 */ /* 0x001fcc00078e0202 */
[----:B------:R2:W5:Y:S02]  /*2c590*/  LDG.E R2, desc[UR54][R2.64] ;  /* 0x0000003602027981 */ /* 0x000564000c1e1900 */
.L_x_2532:
[----:B------:R-:W-:Y:S05]  /*2c5a0*/  BSYNC B0 ;  /* 0x0000000000007941 */ /* 0x000fea0003800000 */
.L_x_2531:
[----:B------:R-:W-:-:S03]  /*2c5b0*/  UMOV UR4, 0xffffffff ;  /* 0xffffffff00047882 */ /* 0x000fc60000000000 */
[----:B------:R-:W-:Y:S05]  /*2c5c0*/  BRA.DIV UR4, `(.L_x_2533) ;  /* 0x0000003a04547947 */ /* 0x000fea000b800000 */
[----:B-----5:R-:W3:Y:S02]  /*2c5d0*/  SHFL.UP PT, R14, R2, 0x1, RZ ;  /* 0x04200000020e7989 */ /* 0x020ee400000e00ff */
[----:B---3--:R-:W-:-:S05]  /*2c5e0*/  SEL R13, R14, RZ, P1 ;  /* 0x000000ff0e0d7207 */ /* 0x008fca0000800000 */
[----:B------:R-:W-:-:S05]  /*2c5f0*/  IMAD.IADD R13, R2, 0x1, R13 ;  /* 0x00000001020d7824 */ /* 0x000fca00078e020d */
[----:B------:R-:W3:Y:S02]  /*2c600*/  SHFL.UP PT, R14, R13, 0x2, RZ ;  /* 0x044000000d0e7989 */ /* 0x000ee400000e00ff */
[----:B---3--:R-:W-:-:S05]  /*2c610*/  SEL R14, R14, RZ, P2 ;  /* 0x000000ff0e0e7207 */ /* 0x008fca0001000000 */
[----:B------:R-:W-:-:S05]  /*2c620*/  IMAD.IADD R5, R13, 0x1, R14 ;  /* 0x000000010d057824 */ /* 0x000fca00078e020e */
[----:B------:R-:W3:Y:S02]  /*2c630*/  SHFL.UP PT, R14, R5, 0x4, RZ ;  /* 0x04800000050e7989 */ /* 0x000ee400000e00ff */
[----:B---3--:R-:W-:-:S04]  /*2c640*/  SEL R6, R14, RZ, P3 ;  /* 0x000000ff0e067207 */ /* 0x008fc80001800000 */
[----:B------:R-:W-:-:S05]  /*2c650*/  IADD3 R6, R5, R6, RZ ;  /* 0x0000000605067210 */ /* 0x000fca0007ffe0ff */
[----:B------:R-:W3:Y:S02]  /*2c660*/  SHFL.UP PT, R14, R6, 0x8, RZ ;  /* 0x05000000060e7989 */ /* 0x000ee400000e00ff */
[----:B---3--:R-:W-:-:S05]  /*2c670*/  SEL R7, R14, RZ, P4 ;  /* 0x000000ff0e077207 */ /* 0x008fca0002000000 */
[----:B------:R-:W-:-:S05]  /*2c680*/  IMAD.IADD R7, R6, 0x1, R7 ;  /* 0x0000000106077824 */ /* 0x000fca00078e0207 */
[----:B------:R-:W3:Y:S02]  /*2c690*/  SHFL.UP PT, R14, R7, 0x10, RZ ;  /* 0x06000000070e7989 */ /* 0x000ee400000e00ff */
[----:B---3--:R-:W-:-:S05]  /*2c6a0*/  SEL R14, R14, RZ, P5 ;  /* 0x000000ff0e0e7207 */ /* 0x008fca0002800000 */
[----:B0-2---:R-:W-:-:S05]  /*2c6b0*/  IMAD.IADD R3, R7, 0x1, R14 ;  /* 0x0000000107037824 */ /* 0x005fca00078e020e */
[----:B------:R0:W2:Y:S02]  /*2c6c0*/  SHFL.IDX PT, R14, R3, 0x1f, 0x1f ;  /* 0x03e01f00030e7f89 */ /* 0x0000a400000e0000 */
.L_x_2678:
[----:B------:R-:W-:Y:S02]  /*2c6d0*/  ULDC UR4, c[0x0][0xc10] ;  /* 0x0003040000047ab9 */ /* 0x000fe40000000800 */
[----:B------:R-:W-:-:S04]  /*2c6e0*/  IMAD.U32 R5, RZ, RZ, UR4 ;  /* 0x00000004ff057e24 */ /* 0x000fc8000f8e00ff */
[----:B--2---:R-:W-:-:S04]  /*2c6f0*/  IMAD R7, R14, R5, RZ ;  /* 0x000000050e077224 */ /* 0x004fc800078e02ff */
[----:B------:R-:W-:-:S05]  /*2c700*/  IMAD.IADD R4, R7, 0x1, R4 ;  /* 0x0000000107047824 */ /* 0x000fca00078e0204 */
[----:B------:R-:W-:-:S13]  /*2c710*/  ISETP.GT.AND P6, PT, R4, R0, PT ;  /* 0x000000000400720c */ /* 0x000fda0003fc4270 */
[----:B------:R-:W-:Y:S05]  /*2c720*/  @!P6 BRA `(.L_x_2534) ;  /* 0xfffffffc0064e947 */ /* 0x000fea000383ffff */
.L_x_2529:
[----:B------:R-:W-:Y:S01]  /*2c730*/  IMAD.IADD R16, R4, 0x1, -R7 ;  /* 0x0000000104107824 */ /* 0x000fe200078e0a07 */
[----:B------:R-:W-:-:S03]  /*2c740*/  UMOV UR4, 0xffffffff ;  /* 0xffffffff00047882 */ /* 0x000fc60000000000 */
[----:B------:R-:W-:-:S05]  /*2c750*/  IMAD R7, R3, R5, R16 ;  /* 0x0000000503077224 */ /* 0x000fca00078e0210 */
[----:B------:R-:W-:Y:S01]  /*2c760*/  ISETP.GT.AND P6, PT, R7, R0, PT ;  /* 0x000000000700720c */ /* 0x000fe20003fc4270 */
[----:B------:R-:W-:-:S12]  /*2c770*/  BRA.DIV UR4, `(.L_x_2535) ;  /* 0x0000003a04a47947 */ /* 0x000fd8000b800000 */
[----:B------:R-:W-:-:S04]  /*2c780*/  VOTE.ANY R4, PT, !P6 ;  /* 0x0000000000047806 */ /* 0x000fc800070e0100 */
[----:B------:R-:W2:Y:S02]  /*2c790*/  POPC R6, R4 ;  /* 0x0000000400067309 */ /* 0x000ea40000000000 */
[----:B--2---:R2:W3:Y:S02]  /*2c7a0*/  SHFL.IDX PT, R17, R2, R6, 0x1f ;  /* 0x00001f0602117589 */ /* 0x0044e400000e0000 */
.L_x_2682:
[----:B------:R-:W-:Y:S02]  /*2c7b0*/  ISETP.NE.AND P0, PT, R4, RZ, PT ;  /* 0x000000ff0400720c */ /* 0x000fe40003f05270 */
[----:B------:R-:W-:-:S11]  /*2c7c0*/  MOV R4, RZ ;  /* 0x000000ff00047202 */ /* 0x000fd60000000f00 */
[----:B------:R-:W-:Y:S05]  /*2c7d0*/  @!P0 BRA `(.L_x_2536) ;  /* 0x0000000000108947 */ /* 0x000fea0003800000 */
[----:B------:R-:W-:Y:S01]  /*2c7e0*/  UMOV UR4, 0xffffffff ;  /* 0xffffffff00047882 */ /* 0x000fe20000000000 */
[----:B------:R-:W-:Y:S02]  /*2c7f0*/  VIADD R12, R6, 0xffffffff ;  /* 0xffffffff060c7836 */ /* 0x000fe40000000000 */
[----:B------:R-:W-:Y:S05]  /*2c800*/  BRA.DIV UR4, `(.L_x_2537) ;  /* 0x0000003a04c87947 */ /* 0x000fea000b800000 */
[----:B------:R4:W0:Y:S02]  /*2c810*/  SHFL.IDX PT, R4, R3, R12, 0x1f ;  /* 0x00001f0c03047589 */ /* 0x00082400000e0000 */
.L_x_2536:
[----:B0-2-4-:R-:W0:Y:S01]  /*2c820*/  LDC.64 R2, c[0x0][0xc68] ;  /* 0x00031a00ff027b82 */ /* 0x015e220000000a00 */
[----:B------:R-:W-:-:S04]  /*2c830*/  IMAD.IADD R19, R6, 0x1, R19 ;  /* 0x0000000106137824 */ /* 0x000fc800078e0213 */
[----:B0-----:R-:W-:-:S05]  /*2c840*/  IMAD.WIDE R2, R19, 0x4, R2 ;  /* 0x0000000413027825 */ /* 0x001fca00078e0202 */
[----:B------:R-:W3:Y:S01]  /*2c850*/  LDG.E R7, desc[UR54][R2.64] ;  /* 0x0000003602077981 */ /* 0x000ee2000c1e1900 */
[----:B------:R-:W-:-:S05]  /*2c860*/  IMAD R16, R4, R5, R16 ;  /* 0x0000000504107224 */ /* 0x000fca00078e0210 */
[----:B------:R-:W-:Y:S01]  /*2c870*/  IADD3 R0, R0, -R16, RZ ;  /* 0x8000001000007210 */ /* 0x000fe20007ffe0ff */
[----:B---3--:R-:W-:-:S05]  /*2c880*/  IMAD R6, R17, R7, RZ ;  /* 0x0000000711067224 */ /* 0x008fca00078e02ff */
[----:B------:R-:W-:-:S04]  /*2c890*/  IABS R8, R6 ;  /* 0x0000000600087213 */ /* 0x000fc80000000000 */
        /* <DEDUP_REMOVED lines=24> */
[----:B------:R-:W-:-:S03]  /*2ca20*/  IMAD.MOV R2, RZ, RZ, -R2 ;  /* 0x000000ffff027224 */ /* 0x000fc600078e0a02 */
[----:B------:R-:W-:Y:S01]  /*2ca30*/  IADD3 R8, -R4, RZ, RZ ;  /* 0x000000ff04087210 */ /* 0x000fe20007ffe1ff */
[----:B------:R-:W-:-:S03]  /*2ca40*/  IMAD R0, R6, R2, R0 ;  /* 0x0000000206007224 */ /* 0x000fc600078e0200 */
[----:B------:R-:W-:-:S04]  /*2ca50*/  VIADDMNMX R5, R8, R5, R7, PT ;  /* 0x0000000508057246 */ /* 0x000fc80003800107 */
        /* <DEDUP_REMOVED lines=15> */
[-C--:B------:R-:W-:Y:S01]  /*2cb50*/  @!P1 IADD3 R2, R2, -R7.reuse, RZ ;  /* 0x8000000702029210 */ /* 0x080fe20007ffe0ff */
        /* <DEDUP_REMOVED lines=12> */
[----:B------:R-:W-:Y:S01]  /*2cc20*/  IADD3 R17, R17, R0, RZ ;  /* 0x0000000011117210 */ /* 0x000fe20007ffe0ff */
[----:B------:R-:W-:Y:S06]  /*2cc30*/  BRA `(.L_x_2538) ;  /* 0x00000000001c7947 */ /* 0x000fec0003800000 */
.L_x_2530:
[----:B------:R-:W-:Y:S01]  /*2cc40*/  UMOV UR4, URZ ;  /* 0x0000003f00047c82 */ /* 0x000fe20008000000 */
[----:B------:R-:W-:Y:S01]  /*2cc50*/  UMOV UR5, URZ ;  /* 0x0000003f00057c82 */ /* 0x000fe20008000000 */
[----:B------:R-:W-:Y:S01]  /*2cc60*/  ULDC UR6, c[0x0][0xc14] ;  /* 0x0003050000067ab9 */ /* 0x000fe20000000800 */
[----:B------:R-:W-:Y:S02]  /*2cc70*/  IMAD.MOV.U32 R16, RZ, RZ, R0 ;  /* 0x000000ffff107224 */ /* 0x000fe400078e0000 */
[----:B------:R-:W-:Y:S02]  /*2cc80*/  IMAD.U32 R17, RZ, RZ, UR4 ;  /* 0x00000004ff117e24 */ /* 0x000fe4000f8e00ff */
[----:B------:R-:W-:Y:S02]  /*2cc90*/  IMAD.U32 R18, RZ, RZ, UR5 ;  /* 0x00000005ff127e24 */ /* 0x000fe4000f8e00ff */
[----:B------:R-:W-:-:S07]  /*2cca0*/  IMAD.U32 R19, RZ, RZ, UR6 ;  /* 0x00000006ff137e24 */ /* 0x000fce000f8e00ff */
.L_x_2538:
[----:B------:R-:W2:Y:S01]  /*2ccb0*/  S2R R0, SR_TID.X ;  /* 0x0000000000007919 */ /* 0x000ea20000002100 */
[----:B------:R-:W-:Y:S05]  /*2ccc0*/  WARPSYNC.ALL ;  /* 0x0000000000007948 */ /* 0x000fea0003800000 */
[----:B------:R-:W-:Y:S01]  /*2ccd0*/  BAR.SYNC.DEFER_BLOCKING 0x4, 0x180 ;  /* 0x0106000000007b1d */ /* 0x000fe20000010000 */
[----:B--2---:R-:W-:-:S04]  /*2cce0*/  LOP3.LUT R0, R0, 0x1f, RZ, 0xc0, !PT ;  /* 0x0000001f00007812 */ /* 0x004fc800078ec0ff */
[----:B------:R-:W-:-:S13]  /*2ccf0*/  ISETP.NE.AND P0, PT, R0, RZ, PT ;  /* 0x000000ff0000720c */ /* 0x000fda0003f05270 */
[----:B0-----:R-:W0:Y:S01]  /*2cd00*/  @!P0 S2R R3, SR_CgaCtaId ;  /* 0x0000000000038919 */ /* 0x001e220000008800 */
[----:B------:R-:W-:-:S04]  /*2cd10*/  @!P0 MOV R0, 0x400 ;  /* 0x0000040000008802 */ /* 0x000fc80000000f00 */
[----:B0-----:R-:W-:-:S05]  /*2cd20*/  @!P0 LEA R0, R3, R0, 0x18 ;  /* 0x0000000003008211 */ /* 0x001fca00078ec0ff */
[----:B------:R2:W-:Y:S01]  /*2cd30*/  @!P0 STS.128 [R0+0x334d0], R16 ;  /* 0x0334d01000008388 */ /* 0x0005e20000000c00 */
[----:B------:R-:W-:Y:S06]  /*2cd40*/  BAR.ARV 0x5, 0x180 ;  /* 0x0146000000007b1d */ /* 0x000fec0000002000 */
.L_x_2527:
[----:B------:R-:W-:Y:S02]  /*2cd50*/  ULDC UR4, c[0x0][0xc14] ;  /* 0x0003050000047ab9 */ /* 0x000fe40000000800 */
[----:B0-----:R-:W-:-:S13]  /*2cd60*/  ISETP.GE.AND P0, PT, R19, UR4, PT ;  /* 0x0000000413007c0c */ /* 0x001fda000bf06270 */
[----:B------:R-:W-:Y:S05]  /*2cd70*/  @!P0 BRA `(.L_x_2539) ;  /* 0xffffffa000b48947 */ /* 0x000fea000383ffff */
[----:B------:R-:W-:Y:S05]  /*2cd80*/  BSYNC B7 ;  /* 0x0000000000077941 */ /* 0x000fea0003800000 */
.L_x_2428:
[----:B--2---:R-:W2:Y:S01]  /*2cd90*/  LDL.LU R0, [R1+0x3c] ;  /* 0x00003c0001007983 */ /* 0x004ea20000300800 */
[----:B------:R-:W-:Y:S01]  /*2cda0*/  BSSY B0, `(.L_x_2540) ;  /* 0x000000b000007945 */ /* 0x000fe20003800000 */
[----:B------:R-:W3:Y:S01]  /*2cdb0*/  S2R R5, SR_CgaCtaId ;  /* 0x0000000000057919 */ /* 0x000ee20000008800 */
[----:B--2---:R-:W-:-:S05]  /*2cdc0*/  VIADD R0, R0, 0x1 ;  /* 0x0000000100007836 */ /* 0x004fca0000000000 */
[----:B0-----:R-:W-:-:S04]  /*2cdd0*/  LEA.HI R2, R0, R0, RZ, 0x1 ;  /* 0x0000000000027211 */ /* 0x001fc800078f08ff */
[----:B------:R-:W-:-:S04]  /*2cde0*/  LOP3.LUT R3, R2, 0xfffffffe, RZ, 0xc0, !PT ;  /* 0xfffffffe02037812 */ /* 0x000fc800078ec0ff */
[----:B------:R-:W-:Y:S02]  /*2cdf0*/  IADD3 R3, R0, -R3, RZ ;  /* 0x8000000300037210 */ /* 0x000fe40007ffe0ff */
[----:B------:R-:W-:Y:S02]  /*2ce00*/  MOV R0, 0x400 ;  /* 0x0000040000007802 */ /* 0x000fe40000000f00 */
[----:B------:R-:W-:Y:S02]  /*2ce10*/  SHF.L.U32 R3, R3, 0x1f, RZ ;  /* 0x0000001f03037819 */ /* 0x000fe400000006ff */
[----:B---3--:R-:W-:-:S04]  /*2ce20*/  LEA R0, R5, R0, 0x18 ;  /* 0x0000000005007211 */ /* 0x008fc800078ec0ff */
[----:B------:R-:W0:Y:S02]  /*2ce30*/  SYNCS.PHASECHK.TRANS64.TRYWAIT P0, [R0+URZ+0x33420], R3 ;  /* 0x03342003000075a7 */ /* 0x000e24000800017f */
[----:B0-----:R-:W-:Y:S05]  /*2ce40*/  @!P0 BRA `(.L_x_2541) ;  /* 0x0000003400608947 */ /* 0x001fea0003800000 */
.L_x_2685:
[----:B------:R-:W-:Y:S05]  /*2ce50*/  BSYNC B0 ;  /* 0x0000000000007941 */ /* 0x000fea0003800000 */
.L_x_2540:
[----:B------:R-:W-:-:S03]  /*2ce60*/  UMOV UR4, 0xffffffff ;  /* 0xffffffff00047882 */ /* 0x000fc60000000000 */
[----:B------:R-:W-:Y:S05]  /*2ce70*/  BRA.DIV UR4, `(.L_x_2542) ;  /* 0x0000003604687947 */ /* 0x000fea000b800000 */
[----:B------:R-:W2:Y:S02]  /*2ce80*/  S2R R2, SR_TID.X ;  /* 0x0000000000027919 */ /* 0x000ea40000002100 */
[----:B--2---:R-:W-:-:S04]  /*2ce90*/  SHF.R.U32.HI R2, RZ, 0x5, R2 ;  /* 0x00000005ff027819 */ /* 0x004fc80000011602 */
[----:B------:R-:W-:-:S05]  /*2cea0*/  LOP3.LUT R2, R2, 0x3, RZ, 0xc0, !PT ;  /* 0x0000000302027812 */ /* 0x000fca00078ec0ff */
[----:B------:R2:W3:Y:S02]  /*2ceb0*/  SHFL.IDX PT, R14, R2, RZ, 0x1f ;  /* 0x00001fff020e7589 */ /* 0x0004e400000e0000 */
.L_x_2688:
[----:B---3--:R-:W-:-:S13]  /*2cec0*/  ISETP.NE.AND P0, PT, R14, RZ, PT ;  /* 0x000000ff0e00720c */ /* 0x008fda0003f05270 */
[----:B------:R-:W-:Y:S05]  /*2ced0*/  @P0 BRA `(.L_x_2213) ;  /* 0x0000000000b00947 */ /* 0x000fea0003800000 */
[----:B------:R-:W-:-:S03]  /*2cee0*/  UMOV UR4, 0xffffffff ;  /* 0xffffffff00047882 */ /* 0x000fc60000000000 */
[----:B------:R-:W-:Y:S05]  /*2cef0*/  BRA.DIV UR4, `(.L_x_2543) ;  /* 0x00000036047c7947 */ /* 0x000fea000b800000 */
[----:B------:R-:W-:-:S13]  /*2cf00*/  ELECT P6, URZ, PT ;  /* 0x00000000003f782f */ /* 0x000fda00038c0000 */
.L_x_2691:
[----:B------:R-:W-:Y:S05]  /*2cf10*/  @!P6 BRA `(.L_x_2213) ;  /* 0x0000000000a0e947 */ /* 0x000fea0003800000 */
[----:B------:R-:W-:-:S06]  /*2cf20*/  ULOP3.LUT UR4, UR36, 0x2, URZ, 0xfc, !UPT ;  /* 0x0000000224047892 */ /* 0x000fcc000f8efc3f */
[----:B--2---:R-:W-:-:S05]  /*2cf30*/  IMAD.U32 R2, RZ, RZ, UR4 ;  /* 0x00000004ff027e24 */ /* 0x004fca000f8e00ff */
[----:B------:R-:W-:-:S13]  /*2cf40*/  ISETP.NE.AND P0, PT, R2, 0x3, PT ;  /* 0x000000030200780c */ /* 0x000fda0003f05270 */
[----:B------:R-:W-:Y:S05]  /*2cf50*/  @!P0 BRA `(.L_x_2544) ;  /* 0x0000000000048947 */ /* 0x000fea0003800000 */
[----:B------:R-:W-:Y:S01]  /*2cf60*/  BPT.TRAP 0x1 ;  /* 0x000000040000795c */ /* 0x000fe20000300000 */
.L_x_2544:
[----:B0-----:R-:W2:Y:S04]  /*2cf70*/  LDL R3, [R1] ;  /* 0x0000000001037983 */ /* 0x001ea80000100800 */
        /* <DEDUP_REMOVED lines=13> */
.L_x_2692:
[----:B------:R-:W2:Y:S02]  /*2d050*/  SYNCS.PHASECHK.TRANS64.TRYWAIT P1, [R7+URZ], R2 ;  /* 0x00000002070075a7 */ /* 0x000ea4000802017f */
[----:B--2---:R-:W-:Y:S05]  /*2d060*/  @!P1 BRA `(.L_x_2546) ;  /* 0x0000003400549947 */ /* 0x004fea0003800000 */
.L_x_2693:
[----:B------:R-:W-:Y:S05]  /*2d070*/  @!P0 BRA `(.L_x_2547) ;  /* 0x0000000000048947 */ /* 0x000fea0003800000 */
[----:B------:R-:W-:Y:S01]  /*2d080*/  BPT.TRAP 0x1 ;  /* 0x000000040000795c */ /* 0x000fe20000300000 */
.L_x_2547:
[----:B------:R-:W3:Y:S02]  /*2d090*/  LDL.LU R4, [R1] ;  /* 0x0000000001047983 */ /* 0x000ee40000300800 */
[----:B---3--:R-:W-:-:S04]  /*2d0a0*/  LEA R4, R4, R0, 0x3 ;  /* 0x0000000004047211 */ /* 0x008fc800078e18ff */
[----:B------:R-:W3:Y:S02]  /*2d0b0*/  SYNCS.PHASECHK.TRANS64.TRYWAIT P1, [R4+URZ+0x33460], R5 ;  /* 0x03346005040075a7 */ /* 0x000ee4000802017f */
[----:B---3--:R-:W-:Y:S05]  /*2d0c0*/  @!P1 BRA `(.L_x_2548) ;  /* 0x0000003400509947 */ /* 0x008fea0003800000 */
.L_x_2694:
[----:B------:R-:W-:Y:S05]  /*2d0d0*/  @!P0 BRA `(.L_x_2549) ;  /* 0x0000000000048947 */ /* 0x000fea0003800000 */
[----:B------:R-:W-:Y:S01]  /*2d0e0*/  BPT.TRAP 0x1 ;  /* 0x000000040000795c */ /* 0x000fe20000300000 */
.L_x_2549:
[----:B------:R-:W-:-:S04]  /*2d0f0*/  IMAD R3, R3, 0x8, R0 ;  /* 0x0000000803037824 */ /* 0x000fc800078e0200 */
[----:B------:R-:W4:Y:S02]  /*2d100*/  SYNCS.PHASECHK.TRANS64.TRYWAIT P1, [R3+URZ+0x33460], R2 ;  /* 0x03346002030075a7 */ /* 0x000f24000802017f */
[----:B----4-:R-:W-:Y:S05]  /*2d110*/  @!P1 BRA `(.L_x_2550) ;  /* 0x0000003400509947 */ /* 0x010fea0003800000 */
.L_x_2695:
[----:B------:R-:W-:Y:S05]  /*2d120*/  @!P0 BRA `(.L_x_2551) ;  /* 0x0000000000048947 */ /* 0x000fea0003800000 */
[----:B------:R-:W-:Y:S01]  /*2d130*/  BPT.TRAP 0x1 ;  /* 0x000000040000795c */ /* 0x000fe20000300000 */
.L_x_2551:
[----:B------:R-:W5:Y:S02]  /*2d140*/  SYNCS.PHASECHK.TRANS64.TRYWAIT P0, [R4+URZ+0x33480], R5 ;  /* 0x03348005040075a7 */ /* 0x000f64000800017f */
[----:B-----5:R-:W-:Y:S05]  /*2d150*/  @!P0 BRA `(.L_x_2552) ;  /* 0x0000003400548947 */ /* 0x020fea0003800000 */
.L_x_2553:
[----:B------:R0:W0:Y:S02]  /*2d160*/  SYNCS.PHASECHK.TRANS64.TRYWAIT P0, [R3+URZ+0x33480], R2 ;  /* 0x03348002030075a7 */ /* 0x000024000800017f */
[----:B0-----:R-:W-:Y:S05]  /*2d170*/  @!P0 NANOSLEEP.SYNCS 0x989680 ;  /* 0x009896800000895d */ /* 0x001fea0003900000 */
[----:B------:R-:W0:Y:S02]  /*2d180*/  @!P0 SYNCS.PHASECHK.TRANS64 P0, [R3+URZ+0x33480], R2 ;  /* 0x03348002030085a7 */ /* 0x000e24000800007f */
[----:B0-----:R-:W-:Y:S05]  /*2d190*/  @!P0 BRA `(.L_x_2553) ;  /* 0xfffffffc00f08947 */ /* 0x001fea000383ffff */
.L_x_2213:
[----:B------:R-:W-:Y:S05]  /*2d1a0*/  BSYNC B8 ;  /* 0x0000000000087941 */ /* 0x000fea0003800000 */
.L_x_2210:
[----:B------:R-:W-:Y:S05]  /*2d1b0*/  EXIT ;  /* 0x000000000000794d */ /* 0x000fea0003800000 */
.L_x_2231:
[----:B0-----:R0:W1:Y:S02]  /*2d1c0*/  SYNCS.PHASECHK.TRANS64.TRYWAIT P5, [R42+URZ+0x33490], R43 ;  /* 0x0334902b2a0075a7 */ /* 0x00106400080a017f */
[----:B-1----:R-:W-:Y:S05]  /*2d1d0*/  @!P5 NANOSLEEP.SYNCS 0x989680 ;  /* 0x009896800000d95d */ /* 0x002fea0003900000 */
[----:B------:R-:W1:Y:S02]  /*2d1e0*/  @!P5 SYNCS.PHASECHK.TRANS64 P5, [R42+URZ+0x33490], R43 ;  /* 0x0334902b2a00d5a7 */ /* 0x000e6400080a007f */
[----:B-1----:R-:W-:Y:S05]  /*2d1f0*/  @!P5 BRA `(.L_x_2231) ;  /* 0xfffffffc00f0d947 */ /* 0x002fea000383ffff */
[----:B------:R-:W-:Y:S05]  /*2d200*/  BRA `(.L_x_2554) ;  /* 0xfffffd6000c47947 */ /* 0x000fea000383ffff */
.L_x_2285:
[----:B-1----:R1:W3:Y:S02]  /*2d210*/  SYNCS.PHASECHK.TRANS64.TRYWAIT P5, [R42+URZ+0x33490], R43 ;  /* 0x0334902b2a0075a7 */ /* 0x0022e400080a017f */
[----:B---3--:R-:W-:Y:S05]  /*2d220*/  @!P5 NANOSLEEP.SYNCS 0x989680 ;  /* 0x009896800000d95d */ /* 0x008fea0003900000 */
[----:B------:R-:W3:Y:S02]  /*2d230*/  @!P5 SYNCS.PHASECHK.TRANS64 P5, [R42+URZ+0x33490], R43 ;  /* 0x0334902b2a00d5a7 */ /* 0x000ee400080a007f */
[----:B---3--:R-:W-:Y:S05]  /*2d240*/  @!P5 BRA `(.L_x_2285) ;  /* 0xfffffffc00f0d947 */ /* 0x008fea000383ffff */
[----:B------:R-:W-:Y:S05]  /*2d250*/  BRA `(.L_x_2555) ;  /* 0xfffffdc000347947 */ /* 0x000fea000383ffff */
.L_x_2310:
[----:B0-----:R0:W1:Y:S02]  /*2d260*/  SYNCS.PHASECHK.TRANS64.TRYWAIT P3, [R42+URZ+0x33490], R43 ;  /* 0x0334902b2a0075a7 */ /* 0x001064000806017f */
[----:B-1----:R-:W-:Y:S05]  /*2d270*/  @!P3 NANOSLEEP.SYNCS 0x989680 ;  /* 0x009896800000b95d */ /* 0x002fea0003900000 */
[----:B------:R-:W1:Y:S02]  /*2d280*/  @!P3 SYNCS.PHASECHK.TRANS64 P3, [R42+URZ+0x33490], R43 ;  /* 0x0334902b2a00b5a7 */ /* 0x000e64000806007f */
[----:B-1----:R-:W-:Y:S05]  /*2d290*/  @!P3 BRA `(.L_x_2310) ;  /* 0xfffffffc00f0b947 */ /* 0x002fea000383ffff */
[----:B------:R-:W-:Y:S05]  /*2d2a0*/  BRA `(.L_x_2556) ;  /* 0xfffffe1c00e07947 */ /* 0x000fea000383ffff */
.L_x_2316:
[----:B-1----:R1:W2:Y:S02]  /*2d2b0*/  SYNCS.PHASECHK.TRANS64.TRYWAIT P2, [R42+URZ+0x334b0], R43 ;  /* 0x0334b02b2a0075a7 */ /* 0x0022a4000804017f */
[----:B--2---:R-:W-:Y:S05]  /*2d2c0*/  @!P2 NANOSLEEP.SYNCS 0x989680 ;  /* 0x009896800000a95d */ /* 0x004fea0003900000 */
[----:B------:R-:W2:Y:S02]  /*2d2d0*/  @!P2 SYNCS.PHASECHK.TRANS64 P2, [R42+URZ+0x334b0], R43 ;  /* 0x0334b02b2a00a5a7 */ /* 0x000ea4000804007f */
[----:B--2---:R-:W-:Y:S05]  /*2d2e0*/  @!P2 BRA `(.L_x_2316) ;  /* 0xfffffffc00f0a947 */ /* 0x004fea000383ffff */
[----:B------:R-:W-:Y:S05]  /*2d2f0*/  BRA `(.L_x_2557) ;  /* 0xfffffe2000e47947 */ /* 0x000fea000383ffff */
.L_x_2324:
[----:B------:R-:W0:Y:S01]  /*2d300*/  S2R R47, SR_TID.X ;  /* 0x00000000002f7919 */ /* 0x000e220000002100 */
[----:B------:R-:W-:Y:S01]  /*2d310*/  BSSY B0, `(.L_x_2558) ;  /* 0x000000d000007945 */ /* 0x000fe20003800000 */
[----:B------:R-:W-:Y:S01]  /*2d320*/  IMAD.MOV.U32 R12, RZ, RZ, RZ ;  /* 0x000000ffff0c7224 */ /* 0x000fe200078e00ff */
[----:B------:R-:W-:Y:S01]  /*2d330*/  MOV R11, 0x1f ;  /* 0x0000001f000b7802 */ /* 0x000fe20000000f00 */
[----:B------:R-:W-:Y:S02]  /*2d340*/  IMAD.MOV.U32 R15, RZ, RZ, -0x1 ;  /* 0xffffffffff0f7424 */ /* 0x000fe400078e00ff */
[C---:B0-----:R-:W-:Y:S02]  /*2d350*/  VIADD R51, R47.reuse, 0xffffff80 ;  /* 0xffffff802f337836 */ /* 0x041fe40000000000 */
[----:B------:R-:W-:-:S05]  /*2d360*/  VIADD R47, R47, 0xffffff80 ;  /* 0xffffff802f2f7836 */ /* 0x000fca0000000000 */
[----:B------:R-:W-:-:S04]  /*2d370*/  SHF.R.S32.HI R47, RZ, 0x1f, R47 ;  /* 0x0000001fff2f7819 */ /* 0x000fc8000001142f */
[----:B------:R-:W-:-:S04]  /*2d380*/  LEA.HI R47, R47, R51, RZ, 0x7 ;  /* 0x000000332f2f7211 */ /* 0x000fc800078f38ff */
[----:B------:R-:W-:-:S05]  /*2d390*/  SHF.R.S32.HI R47, RZ, 0x7, R47 ;  /* 0x00000007ff2f7819 */ /* 0x000fca000001142f */
[----:B------:R-:W-:-:S07]  /*2d3a0*/  IMAD.MOV.U32 R13, RZ, RZ, R47 ;  /* 0x000000ffff0d7224 */ /* 0x000fce00078e002f */
[----:B-----5:R-:W-:Y:S05]  /*2d3b0*/  WARPSYNC.COLLECTIVE R15, `(.L_x_2559) ;  /* 0x000000000f087348 */ /* 0x020fea0003c00000 */
[----:B------:R0:W1:Y:S02]  /*2d3c0*/  SHFL.IDX P6, R14, R13, R12, R11 ;  /* 0x0000000c0d0e7389 */ /* 0x00006400000c000b */
[----:B01---5:R-:W-:Y:S01]  /*2d3d0*/  ENDCOLLECTIVE ;  /* 0x000000000000791b */ /* 0x023fe20003800000 */
.L_x_2559:
[----:B------:R-:W-:Y:S05]  /*2d3e0*/  BSYNC B0 ;  /* 0x0000000000007941 */ /* 0x000fea0003800000 */
.L_x_2558:
[----:B------:R-:W-:Y:S01]  /*2d3f0*/  IMAD.MOV.U32 R224, RZ, RZ, R14 ;  /* 0x000000ffffe07224 */ /* 0x000fe200078e000e */
[----:B------:R-:W-:Y:S06]  /*2d400*/  BRA `(.L_x_2560) ;  /* 0xfffffe2c00f07947 */ /* 0x000fec000383ffff */
.L_x_2336:
[----:B------:R-:W-:Y:S01]  /*2d410*/  BSSY B1, `(.L_x_2561) ;  /* 0x0000007000017945 */ /* 0x000fe20003800000 */
[----:B------:R-:W-:Y:S02]  /*2d420*/  IMAD.MOV.U32 R12, RZ, RZ, RZ ;  /* 0x000000ffff0c7224 */ /* 0x000fe400078e00ff */
[----:B------:R-:W-:Y:S02]  /*2d430*/  IMAD.MOV.U32 R11, RZ, RZ, 0x1e1f ;  /* 0x00001e1fff0b7424 */ /* 0x000fe400078e00ff */
[----:B0-----:R-:W-:-:S07]  /*2d440*/  IMAD.MOV.U32 R15, RZ, RZ, -0x1 ;  /* 0xffffffffff0f7424 */ /* 0x001fce00078e00ff */
[----:B-----5:R-:W-:Y:S05]  /*2d450*/  WARPSYNC.COLLECTIVE R15, `(.L_x_2562) ;  /* 0x000000000f087348 */ /* 0x020fea0003c00000 */
[----:B------:R0:W1:Y:S02]  /*2d460*/  SHFL.IDX P6, R14, R13, R12, R11 ;  /* 0x0000000c0d0e7389 */ /* 0x00006400000c000b */
[----:B01---5:R-:W-:Y:S01]  /*2d470*/  ENDCOLLECTIVE ;  /* 0x000000000000791b */ /* 0x023fe20003800000 */
.L_x_2562:
[----:B------:R-:W-:Y:S05]  /*2d480*/  BSYNC B1 ;  /* 0x0000000000017941 */ /* 0x000fea0003800000 */
.L_x_2561:
[----:B------:R-:W-:Y:S05]  /*2d490*/  BRA `(.L_x_2563) ;  /* 0xfffffe3800dc7947 */ /* 0x000fea000383ffff */
.L_x_2337:
[----:B------:R-:W-:Y:S01]  /*2d4a0*/  BSSY B1, `(.L_x_2564) ;  /* 0x0000008000017945 */ /* 0x000fe20003800000 */
[----:B------:R-:W-:Y:S01]  /*2d4b0*/  MOV R13, R4 ;  /* 0x00000004000d7202 */ /* 0x000fe20000000f00 */
[----:B------:R-:W-:Y:S02]  /*2d4c0*/  IMAD.MOV.U32 R12, RZ, RZ, RZ ;  /* 0x000000ffff0c7224 */ /* 0x000fe400078e00ff */
[----:B------:R-:W-:Y:S02]  /*2d4d0*/  IMAD.MOV.U32 R11, RZ, RZ, 0x1e1f ;  /* 0x00001e1fff0b7424 */ /* 0x000fe400078e00ff */
[----:B0-----:R-:W-:-:S07]  /*2d4e0*/  IMAD.MOV.U32 R15, RZ, RZ, -0x1 ;  /* 0xffffffffff0f7424 */ /* 0x001fce00078e00ff */
[----:B-----5:R-:W-:Y:S05]  /*2d4f0*/  WARPSYNC.COLLECTIVE R15, `(.L_x_2565) ;  /* 0x000000000f087348 */ /* 0x020fea0003c00000 */
[----:B------:R0:W1:Y:S02]  /*2d500*/  SHFL.IDX P6, R14, R13, R12, R11 ;  /* 0x0000000c0d0e7389 */ /* 0x00006400000c000b */
[----:B01---5:R-:W-:Y:S01]  /*2d510*/  ENDCOLLECTIVE ;  /* 0x000000000000791b */ /* 0x023fe20003800000 */
.L_x_2565:
[----:B------:R-:W-:Y:S05]  /*2d520*/  BSYNC B1 ;  /* 0x0000000000017941 */ /* 0x000fea0003800000 */
.L_x_2564:
[----:B------:R-:W-:Y:S05]  /*2d530*/  BRA `(.L_x_2566) ;  /* 0xfffffe3800bc7947 */ /* 0x000fea000383ffff */
.L_x_2338:
[----:B------:R-:W-:Y:S01]  /*2d540*/  BSSY B1, `(.L_x_2567) ;  /* 0x0000008000017945 */ /* 0x000fe20003800000 */
[----:B------:R-:W-:Y:S01]  /*2d550*/  IMAD.MOV.U32 R13, RZ, RZ, R3 ;  /* 0x000000ffff0d7224 */ /* 0x000fe200078e0003 */
[----:B------:R-:W-:Y:S01]  /*2d560*/  MOV R11, 0x1e1f ;  /* 0x00001e1f000b7802 */ /* 0x000fe20000000f00 */
[----:B------:R-:W-:Y:S02]  /*2d570*/  IMAD.MOV.U32 R12, RZ, RZ, RZ ;  /* 0x000000ffff0c7224 */ /* 0x000fe400078e00ff */
[----:B0-----:R-:W-:-:S07]  /*2d580*/  IMAD.MOV.U32 R15, RZ, RZ, -0x1 ;  /* 0xffffffffff0f7424 */ /* 0x001fce00078e00ff */
[----:B-----5:R-:W-:Y:S05]  /*2d590*/  WARPSYNC.COLLECTIVE R15, `(.L_x_2568) ;  /* 0x000000000f087348 */ /* 0x020fea0003c00000 */
[----:B------:R0:W1:Y:S02]  /*2d5a0*/  SHFL.IDX P6, R14, R13, R12, R11 ;  /* 0x0000000c0d0e7389 */ /* 0x00006400000c000b */
[----:B01---5:R-:W-:Y:S01]  /*2d5b0*/  ENDCOLLECTIVE ;  /* 0x000000000000791b */ /* 0x023fe20003800000 */
.L_x_2568:
[----:B------:R-:W-:Y:S05]  /*2d5c0*/  BSYNC B1 ;  /* 0x0000000000017941 */ /* 0x000fea0003800000 */
.L_x_2567:
[----:B------:R-:W-:Y:S05]  /*2d5d0*/  BRA `(.L_x_2569) ;  /* 0xfffffe38009c7947 */ /* 0x000fea000383ffff */
.L_x_2339:
[----:B------:R-:W-:Y:S01]  /*2d5e0*/  BSSY B1, `(.L_x_2570) ;  /* 0x0000008000017945 */ /* 0x000fe20003800000 */
[----:B------:R-:W-:Y:S02]  /*2d5f0*/  IMAD.MOV.U32 R13, RZ, RZ, R0 ;  /* 0x000000ffff0d7224 */ /* 0x000fe400078e0000 */
[----:B------:R-:W-:Y:S02]  /*2d600*/  IMAD.MOV.U32 R12, RZ, RZ, RZ ;  /* 0x000000ffff0c7224 */ /* 0x000fe400078e00ff */
[----:B------:R-:W-:Y:S02]  /*2d610*/  IMAD.MOV.U32 R11, RZ, RZ, 0x1e1f ;  /* 0x00001e1fff0b7424 */ /* 0x000fe400078e00ff */
[----:B0-----:R-:W-:-:S07]  /*2d620*/  IMAD.MOV.U32 R15, RZ, RZ, -0x1 ;  /* 0xffffffffff0f7424 */ /* 0x001fce00078e00ff */
[----:B-----5:R-:W-:Y:S05]  /*2d630*/  WARPSYNC.COLLECTIVE R15, `(.L_x_2571) ;  /* 0x000000000f087348 */ /* 0x020fea0003c00000 */
[----:B------:R0:W1:Y:S02]  /*2d640*/  SHFL.IDX P6, R14, R13, R12, R11 ;  /* 0x0000000c0d0e7389 */ /* 0x00006400000c000b */
[----:B01---5:R-:W-:Y:S01]  /*2d650*/  ENDCOLLECTIVE ;  /* 0x000000000000791b */ /* 0x023fe20003800000 */
.L_x_2571:
[----:B------:R-:W-:Y:S05]  /*2d660*/  BSYNC B1 ;  /* 0x0000000000017941 */ /* 0x000fea0003800000 */
.L_x_2570:
[----:B------:R-:W-:Y:S05]  /*2d670*/  BRA `(.L_x_2572) ;  /* 0xfffffe38007c7947 */ /* 0x000fea000383ffff */
.L_x_2341:
[----:B-1----:R1:W2:Y:S02]  /*2d680*/  SYNCS.PHASECHK.TRANS64.TRYWAIT P1, [R16+URZ+0x33400], R3 ;  /* 0x03340003100075a7 */ /* 0x0022a4000802017f */
[----:B--2---:R-:W-:Y:S05]  /*2d690*/  @!P1 NANOSLEEP.SYNCS 0x989680 ;  /* 0x009896800000995d */ /* 0x004fea0003900000 */
[----:B------:R-:W2:Y:S02]  /*2d6a0*/  @!P1 SYNCS.PHASECHK.TRANS64 P1, [R16+URZ+0x33400], R3 ;  /* 0x03340003100095a7 */ /* 0x000ea4000802007f */
[----:B--2---:R-:W-:Y:S05]  /*2d6b0*/  @!P1 BRA `(.L_x_2341) ;  /* 0xfffffffc00f09947 */ /* 0x004fea000383ffff */
[----:B------:R-:W-:Y:S05]  /*2d6c0*/  BRA `(.L_x_2573) ;  /* 0xfffffe3800887947 */ /* 0x000fea000383ffff */
.L_x_2355:
[----:B------:R-:W-:Y:S01]  /*2d6d0*/  BSSY B1, `(.L_x_2574) ;  /* 0x0000007000017945 */ /* 0x000fe20003800000 */
[----:B------:R-:W-:Y:S01]  /*2d6e0*/  MOV R12, RZ ;  /* 0x000000ff000c7202 */ /* 0x000fe20000000f00 */
[----:B------:R-:W-:Y:S02]  /*2d6f0*/  IMAD.MOV.U32 R11, RZ, RZ, 0x1e1f ;  /* 0x00001e1fff0b7424 */ /* 0x000fe400078e00ff */
[----:B------:R-:W-:-:S07]  /*2d700*/  IMAD.MOV.U32 R15, RZ, RZ, -0x1 ;  /* 0xffffffffff0f7424 */ /* 0x000fce00078e00ff */
[----:B-----5:R-:W-:Y:S05]  /*2d710*/  WARPSYNC.COLLECTIVE R15, `(.L_x_2575) ;  /* 0x000000000f087348 */ /* 0x020fea0003c00000 */
[----:B------:R0:W1:Y:S02]  /*2d720*/  SHFL.IDX P6, R14, R13, R12, R11 ;  /* 0x0000000c0d0e7389 */ /* 0x00006400000c000b */
[----:B01---5:R-:W-:Y:S01]  /*2d730*/  ENDCOLLECTIVE ;  /* 0x000000000000791b */ /* 0x023fe20003800000 */
.L_x_2575:
[----:B------:R-:W-:Y:S05]  /*2d740*/  BSYNC B1 ;  /* 0x0000000000017941 */ /* 0x000fea0003800000 */
.L_x_2574:
[----:B------:R-:W-:Y:S05]  /*2d750*/  BRA `(.L_x_2576) ;  /* 0xfffffe6c008c7947 */ /* 0x000fea000383ffff */
.L_x_2356:
[----:B------:R-:W-:Y:S01]  /*2d760*/  BSSY B1, `(.L_x_2577) ;  /* 0x0000008000017945 */ /* 0x000fe20003800000 */
[----:B------:R-:W-:Y:S01]  /*2d770*/  IMAD.MOV.U32 R13, RZ, RZ, R8 ;  /* 0x000000ffff0d7224 */ /* 0x000fe200078e0008 */
[----:B------:R-:W-:Y:S01]  /*2d780*/  MOV R15, 0xffffffff ;  /* 0xffffffff000f7802 */ /* 0x000fe20000000f00 */
[----:B------:R-:W-:Y:S02]  /*2d790*/  IMAD.MOV.U32 R12, RZ, RZ, RZ ;  /* 0x000000ffff0c7224 */ /* 0x000fe400078e00ff */
[----:B------:R-:W-:-:S07]  /*2d7a0*/  IMAD.MOV.U32 R11, RZ, RZ, 0x1e1f ;  /* 0x00001e1fff0b7424 */ /* 0x000fce00078e00ff */
[----:B-----5:R-:W-:Y:S05]  /*2d7b0*/  WARPSYNC.COLLECTIVE R15, `(.L_x_2578) ;  /* 0x000000000f087348 */ /* 0x020fea0003c00000 */
[----:B------:R0:W1:Y:S02]  /*2d7c0*/  SHFL.IDX P6, R14, R13, R12, R11 ;  /* 0x0000000c0d0e7389 */ /* 0x00006400000c000b */
[----:B01---5:R-:W-:Y:S01]  /*2d7d0*/  ENDCOLLECTIVE ;  /* 0x000000000000791b */ /* 0x023fe20003800000 */
.L_x_2578:
[----:B------:R-:W-:Y:S05]  /*2d7e0*/  BSYNC B1 ;  /* 0x0000000000017941 */ /* 0x000fea0003800000 */
.L_x_2577:
[----:B------:R-:W-:Y:S05]  /*2d7f0*/  BRA `(.L_x_2579) ;  /* 0xfffffe6c006c7947 */ /* 0x000fea000383ffff */
.L_x_2357:
        /* <DEDUP_REMOVED lines=8> */
.L_x_2581:
[----:B------:R-:W-:Y:S05]  /*2d880*/  BSYNC B1 ;  /* 0x0000000000017941 */ /* 0x000fea0003800000 */
.L_x_2580:
[----:B------:R-:W-:Y:S05]  /*2d890*/  BRA `(.L_x_2582) ;  /* 0xfffffe6c004c7947 */ /* 0x000fea000383ffff */
.L_x_2358:
[----:B------:R-:W-:Y:S01]  /*2d8a0*/  BSSY B1, `(.L_x_2583) ;  /* 0x0000008000017945 */ /* 0x000fe20003800000 */
[----:B------:R-:W-:Y:S01]  /*2d8b0*/  IMAD.MOV.U32 R13, RZ, RZ, R0 ;  /* 0x000000ffff0d7224 */ /* 0x000fe200078e0000 */
[----:B------:R-:W-:Y:S01]  /*2d8c0*/  MOV R12, RZ ;  /* 0x000000ff000c7202 */ /* 0x000fe20000000f00 */
[----:B------:R-:W-:Y:S02]  /*2d8d0*/  IMAD.MOV.U32 R11, RZ, RZ, 0x1e1f ;  /* 0x00001e1fff0b7424 */ /* 0x000fe400078e00ff */
[----:B------:R-:W-:-:S07]  /*2d8e0*/  IMAD.MOV.U32 R15, RZ, RZ, -0x1 ;  /* 0xffffffffff0f7424 */ /* 0x000fce00078e00ff */
[----:B-----5:R-:W-:Y:S05]  /*2d8f0*/  WARPSYNC.COLLECTIVE R15, `(.L_x_2584) ;  /* 0x000000000f087348 */ /* 0x020fea0003c00000 */
[----:B------:R0:W1:Y:S02]  /*2d900*/  SHFL.IDX P6, R14, R13, R12, R11 ;  /* 0x0000000c0d0e7389 */ /* 0x00006400000c000b */
[----:B01---5:R-:W-:Y:S01]  /*2d910*/  ENDCOLLECTIVE ;  /* 0x000000000000791b */ /* 0x023fe20003800000 */
.L_x_2584:
[----:B------:R-:W-:Y:S05]  /*2d920*/  BSYNC B1 ;  /* 0x0000000000017941 */ /* 0x000fea0003800000 */
.L_x_2583:
[----:B------:R-:W-:Y:S05]  /*2d930*/  BRA `(.L_x_2585) ;  /* 0xfffffe6c002c7947 */ /* 0x000fea000383ffff */
.L_x_2360:
[----:B0-----:R0:W1:Y:S02]  /*2d940*/  SYNCS.PHASECHK.TRANS64.TRYWAIT P1, [R16+URZ+0x33400], R3 ;  /* 0x03340003100075a7 */ /* 0x001064000802017f */
[----:B-1----:R-:W-:Y:S05]  /*2d950*/  @!P1 NANOSLEEP.SYNCS 0x989680 ;  /* 0x009896800000995d */ /* 0x002fea0003900000 */
[----:B------:R-:W1:Y:S02]  /*2d960*/  @!P1 SYNCS.PHASECHK.TRANS64 P1, [R16+URZ+0x33400], R3 ;  /* 0x03340003100095a7 */ /* 0x000e64000802007f */
[----:B-1----:R-:W-:Y:S05]  /*2d970*/  @!P1 BRA `(.L_x_2360) ;  /* 0xfffffffc00f09947 */ /* 0x002fea000383ffff */
[----:B------:R-:W-:Y:S05]  /*2d980*/  BRA `(.L_x_2586) ;  /* 0xfffffe6c00387947 */ /* 0x000fea000383ffff */
.L_x_2368:
[----:B-1----:R1:W2:Y:S02]  /*2d990*/  SYNCS.PHASECHK.TRANS64.TRYWAIT P2, [R3+URZ+0x33430], R0 ;  /* 0x03343000030075a7 */ /* 0x0022a4000804017f */
[----:B--2---:R-:W-:Y:S05]  /*2d9a0*/  @!P2 NANOSLEEP.SYNCS 0x989680 ;  /* 0x009896800000a95d */ /* 0x004fea0003900000 */
[----:B------:R-:W2:Y:S02]  /*2d9b0*/  @!P2 SYNCS.PHASECHK.TRANS64 P2, [R3+URZ+0x33430], R0 ;  /* 0x033430000300a5a7 */ /* 0x000ea4000804007f */
[----:B--2---:R-:W-:Y:S05]  /*2d9c0*/  @!P2 BRA `(.L_x_2368) ;  /* 0xfffffffc00f0a947 */ /* 0x004fea000383ffff */
[----:B------:R-:W-:Y:S05]  /*2d9d0*/  BRA `(.L_x_2367) ;  /* 0xfffffe9c00887947 */ /* 0x000fea000383ffff */
.L_x_2374:
[----:B-1----:R1:W2:Y:S02]  /*2d9e0*/  SYNCS.PHASECHK.TRANS64.TRYWAIT P2, [R13+URZ+0x33430], R0 ;  /* 0x033430000d0075a7 */ /* 0x0022a4000804017f */
[----:B--2---:R-:W-:Y:S05]  /*2d9f0*/  @!P2 NANOSLEEP.SYNCS 0x989680 ;  /* 0x009896800000a95d */ /* 0x004fea0003900000 */
[----:B------:R-:W2:Y:S02]  /*2da00*/  @!P2 SYNCS.PHASECHK.TRANS64 P2, [R13+URZ+0x33430], R0 ;  /* 0x033430000d00a5a7 */ /* 0x000ea4000804007f */
[----:B--2---:R-:W-:Y:S05]  /*2da10*/  @!P2 BRA `(.L_x_2374) ;  /* 0xfffffffc00f0a947 */ /* 0x004fea000383ffff */
[----:B------:R-:W-:Y:S05]  /*2da20*/  BRA `(.L_x_2373) ;  /* 0xfffffed800a47947 */ /* 0x000fea000383ffff */
.L_x_2378:
[----:B-1----:R1:W2:Y:S02]  /*2da30*/  SYNCS.PHASECHK.TRANS64.TRYWAIT P0, [R8+URZ+0x33450], R0 ;  /* 0x03345000080075a7 */ /* 0x0022a4000800017f */
[----:B--2---:R-:W-:Y:S05]  /*2da40*/  @!P0 NANOSLEEP.SYNCS 0x989680 ;  /* 0x009896800000895d */ /* 0x004fea0003900000 */
[----:B------:R-:W2:Y:S02]  /*2da50*/  @!P0 SYNCS.PHASECHK.TRANS64 P0, [R8+URZ+0x33450], R0 ;  /* 0x03345000080085a7 */ /* 0x000ea4000800007f */
[----:B--2---:R-:W-:Y:S05]  /*2da60*/  @!P0 BRA `(.L_x_2378) ;  /* 0xfffffffc00f08947 */ /* 0x004fea000383ffff */
[----:B------:R-:W-:Y:S05]  /*2da70*/  BRA `(.L_x_2375) ;  /* 0xfffffee800e07947 */ /* 0x000fea000383ffff */
.L_x_2386:
[----:B-1----:R1:W2:Y:S02]  /*2da80*/  SYNCS.PHASECHK.TRANS64.TRYWAIT P2, [R13+URZ+0x33430], R0 ;  /* 0x033430000d0075a7 */ /* 0x0022a4000804017f */
[----:B--2---:R-:W-:Y:S05]  /*2da90*/  @!P2 NANOSLEEP.SYNCS 0x989680 ;  /* 0x009896800000a95d */ /* 0x004fea0003900000 */
[----:B------:R-:W2:Y:S02]  /*2daa0*/  @!P2 SYNCS.PHASECHK.TRANS64 P2, [R13+URZ+0x33430], R0 ;  /* 0x033430000d00a5a7 */ /* 0x000ea4000804007f */
[----:B--2---:R-:W-:Y:S05]  /*2dab0*/  @!P2 BRA `(.L_x_2386) ;  /* 0xfffffffc00f0a947 */ /* 0x004fea000383ffff */
[----:B------:R-:W-:Y:S05]  /*2dac0*/  BRA `(.L_x_2385) ;  /* 0xffffff1800587947 */ /* 0x000fea000383ffff */
.L_x_2390:
[----:B-1----:R1:W2:Y:S02]  /*2dad0*/  SYNCS.PHASECHK.TRANS64.TRYWAIT P0, [R8+URZ+0x33450], R0 ;  /* 0x03345000080075a7 */ /* 0x0022a4000800017f */
[----:B--2---:R-:W-:Y:S05]  /*2dae0*/  @!P0 NANOSLEEP.SYNCS 0x989680 ;  /* 0x009896800000895d */ /* 0x004fea0003900000 */
[----:B------:R-:W2:Y:S02]  /*2daf0*/  @!P0 SYNCS.PHASECHK.TRANS64 P0, [R8+URZ+0x33450], R0 ;  /* 0x03345000080085a7 */ /* 0x000ea4000800007f */
[----:B--2---:R-:W-:Y:S05]  /*2db00*/  @!P0 BRA `(.L_x_2390) ;  /* 0xfffffffc00f08947 */ /* 0x004fea000383ffff */
[----:B------:R-:W-:Y:S05]  /*2db10*/  BRA `(.L_x_2387) ;  /* 0xffffff2800947947 */ /* 0x000fea000383ffff */
.L_x_2396:
[----:B-1----:R1:W2:Y:S02]  /*2db20*/  SYNCS.PHASECHK.TRANS64.TRYWAIT P0, [R20+URZ+0x33450], R5 ;  /* 0x03345005140075a7 */ /* 0x0022a4000800017f */
[----:B--2---:R-:W-:Y:S05]  /*2db30*/  @!P0 NANOSLEEP.SYNCS 0x989680 ;  /* 0x009896800000895d */ /* 0x004fea0003900000 */
[----:B------:R-:W2:Y:S02]  /*2db40*/  @!P0 SYNCS.PHASECHK.TRANS64 P0, [R20+URZ+0x33450], R5 ;  /* 0x03345005140085a7 */ /* 0x000ea4000800007f */
[----:B--2---:R-:W-:Y:S05]  /*2db50*/  @!P0 BRA `(.L_x_2396) ;  /* 0xfffffffc00f08947 */ /* 0x004fea000383ffff */
[----:B------:R-:W-:Y:S05]  /*2db60*/  BRA `(.L_x_2395) ;  /* 0xffffff4c00287947 */ /* 0x000fea000383ffff */
.L_x_2400:
[----:B------:R-:W-:Y:S01]  /*2db70*/  SEL R21, R11, R46, P0 ;  /* 0x0000002e0b157207 */ /* 0x000fe20000000000 */
[----:B------:R-:W-:Y:S01]  /*2db80*/  IMAD.MOV.U32 R15, RZ, RZ, -0x1 ;  /* 0xffffffffff0f7424 */ /* 0x000fe200078e00ff */
[----:B------:R-:W-:Y:S01]  /*2db90*/  SEL R24, R46, R11, P0 ;  /* 0x0000000b2e187207 */ /* 0x000fe20000000000 */
[----:B------:R-:W-:Y:S01]  /*2dba0*/  IMAD.MOV.U32 R11, RZ, RZ, 0x1c1f ;  /* 0x00001c1fff0b7424 */ /* 0x000fe200078e00ff */
[----:B------:R-:W-:Y:S02]  /*2dbb0*/  SEL R25, R12, R43, P0 ;  /* 0x0000002b0c197207 */ /* 0x000fe40000000000 */
[----:B------:R-:W-:Y:S01]  /*2dbc0*/  SEL R28, R43, R12, P0 ;  /* 0x0000000c2b1c7207 */ /* 0x000fe20000000000 */
[----:B------:R-:W-:Y:S01]  /*2dbd0*/  IMAD.MOV.U32 R12, RZ, RZ, R0 ;  /* 0x000000ffff0c7224 */ /* 0x000fe200078e0000 */
[----:B------:R-:W-:Y:S02]  /*2dbe0*/  SEL R7, R122, R27, P0 ;  /* 0x0000001b7a077207 */ /* 0x000fe40000000000 */
[----:B------:R-:W-:-:S07]  /*2dbf0*/  SEL R8, R27, R122, P0 ;  /* 0x0000007a1b087207 */ /* 0x000fce0000000000 */
[----:B01---5:R-:W-:Y:S05]  /*2dc00*/  WARPSYNC.COLLECTIVE R15, `(.L_x_2587) ;  /* 0x000000000f087348 */ /* 0x023fea0003c00000 */
[----:B------:R2:W3:Y:S02]  /*2dc10*/  SHFL.IDX P6, R14, R13, R12, R11 ;  /* 0x0000000c0d0e7389 */ /* 0x0004e400000c000b */
[----:B0123-5:R-:W-:Y:S01]  /*2dc20*/  ENDCOLLECTIVE ;  /* 0x000000000000791b */ /* 0x02ffe20003800000 */
.L_x_2587:
        /* <DEDUP_REMOVED lines=18> */
.L_x_2588:
        /* <DEDUP_REMOVED lines=19> */
.L_x_2589:
        /* <DEDUP_REMOVED lines=18> */
.L_x_2590:
[----:B------:R-:W-:Y:S02]  /*2dfa0*/  SEL R78, R65, R78, P0 ;  /* 0x0000004e414e7207 */ /* 0x000fe40000000000 */
[----:B------:R-:W-:Y:S02]  /*2dfb0*/  SEL R65, R82, R119, P0 ;  /* 0x0000007752417207 */ /* 0x000fe40000000000 */
[----:B------:R-:W-:Y:S02]  /*2dfc0*/  SEL R82, R119, R82, P0 ;  /* 0x0000005277527207 */ /* 0x000fe40000000000 */
[----:B------:R-:W-:Y:S02]  /*2dfd0*/  SEL R4, R6, R5, P0 ;  /* 0x0000000506047207 */ /* 0x000fe40000000000 */
[----:B------:R-:W-:Y:S01]  /*2dfe0*/  SEL R6, R5, R6, P0 ;  /* 0x0000000605067207 */ /* 0x000fe20000000000 */
[----:B------:R-:W-:Y:S02]  /*2dff0*/  IMAD.MOV.U32 R13, RZ, RZ, R9 ;  /* 0x000000ffff0d7224 */ /* 0x000fe400078e0009 */
[----:B------:R-:W-:-:S02]  /*2e000*/  IMAD.MOV.U32 R12, RZ, RZ, R0 ;  /* 0x000000ffff0c7224 */ /* 0x000fc400078e0000 */
[----:B------:R-:W-:-:S07]  /*2e010*/  IMAD.MOV.U32 R7, RZ, RZ, R14 ;  /* 0x000000ffff077224 */ /* 0x000fce00078e000e */
[----:B------:R-:W-:Y:S05]  /*2e020*/  WARPSYNC.COLLECTIVE R15, `(.L_x_2591) ;  /* 0x000000000f087348 */ /* 0x000fea0003c00000 */
[----:B------:R0:W1:Y:S02]  /*2e030*/  SHFL.IDX P6, R14, R13, R12, R11 ;  /* 0x0000000c0d0e7389 */ /* 0x00006400000c000b */
[----:B01----:R-:W-:Y:S01]  /*2e040*/  ENDCOLLECTIVE ;  /* 0x000000000000791b */ /* 0x003fe20003800000 */
.L_x_2591:
        /* <DEDUP_REMOVED lines=8> */
.L_x_2592:
[----:B------:R-:W-:Y:S02]  /*2e0d0*/  IMAD.MOV.U32 R13, RZ, RZ, R21 ;  /* 0x000000ffff0d7224 */ /* 0x000fe400078e0015 */
[----:B------:R-:W-:Y:S02]  /*2e0e0*/  IMAD.MOV.U32 R12, RZ, RZ, R0 ;  /* 0x000000ffff0c7224 */ /* 0x000fe400078e0000 */
[----:B------:R-:W-:-:S07]  /*2e0f0*/  IMAD.MOV.U32 R9, RZ, RZ, R14 ;  /* 0x000000ffff097224 */ /* 0x000fce00078e000e */
[----:B------:R-:W-:Y:S05]  /*2e100*/  WARPSYNC.COLLECTIVE R15, `(.L_x_2593) ;  /* 0x000000000f087348 */ /* 0x000fea0003c00000 */
[----:B------:R0:W1:Y:S02]  /*2e110*/  SHFL.IDX P6, R14, R13, R12, R11 ;  /* 0x0000000c0d0e7389 */ /* 0x00006400000c000b */
[----:B01----:R-:W-:Y:S01]  /*2e120*/  ENDCOLLECTIVE ;  /* 0x000000000000791b */ /* 0x003fe20003800000 */
.L_x_2593:
        /* <DEDUP_REMOVED lines=8> */
.L_x_2594:
[----:B------:R-:W-:Y:S02]  /*2e1b0*/  IMAD.MOV.U32 R13, RZ, RZ, R25 ;  /* 0x000000ffff0d7224 */ /* 0x000fe400078e0019 */
[----:B------:R-:W-:Y:S02]  /*2e1c0*/  IMAD.MOV.U32 R12, RZ, RZ, R0 ;  /* 0x000000ffff0c7224 */ /* 0x000fe400078e0000 */
[----:B------:R-:W-:-:S07]  /*2e1d0*/  IMAD.MOV.U32 R21, RZ, RZ, R14 ;  /* 0x000000ffff157224 */ /* 0x000fce00078e000e */
[----:B------:R-:W-:Y:S05]  /*2e1e0*/  WARPSYNC.COLLECTIVE R15, `(.L_x_2595) ;  /* 0x000000000f087348 */ /* 0x000fea0003c00000 */
[----:B------:R0:W1:Y:S02]  /*2e1f0*/  SHFL.IDX P6, R14, R13, R12, R11 ;  /* 0x0000000c0d0e7389 */ /* 0x00006400000c000b */
[----:B01----:R-:W-:Y:S01]  /*2e200*/  ENDCOLLECTIVE ;  /* 0x000000000000791b */ /* 0x003fe20003800000 */
.L_x_2595:
        /* <DEDUP_REMOVED lines=8> */
.L_x_2596:
[----:B------:R-:W-:Y:S02]  /*2e290*/  IMAD.MOV.U32 R13, RZ, RZ, R27 ;  /* 0x000000ffff0d7224 */ /* 0x000fe400078e001b */
[----:B------:R-:W-:Y:S02]  /*2e2a0*/  IMAD.MOV.U32 R12, RZ, RZ, R0 ;  /* 0x000000ffff0c7224 */ /* 0x000fe400078e0000 */
[----:B------:R-:W-:-:S07]  /*2e2b0*/  IMAD.MOV.U32 R25, RZ, RZ, R14 ;  /* 0x000000ffff197224 */ /* 0x000fce00078e000e */
[----:B------:R-:W-:Y:S05]  /*2e2c0*/  WARPSYNC.COLLECTIVE R15, `(.L_x_2597) ;  /* 0x000000000f087348 */ /* 0x000fea0003c00000 */
[----:B------:R0:W1:Y:S02]  /*2e2d0*/  SHFL.IDX P6, R14, R13, R12, R11 ;  /* 0x0000000c0d0e7389 */ /* 0x00006400000c000b */
[----:B01----:R-:W-:Y:S01]  /*2e2e0*/  ENDCOLLECTIVE ;  /* 0x000000000000791b */ /* 0x003fe20003800000 */
.L_x_2597:
        /* <DEDUP_REMOVED lines=8> */
.L_x_2598:
[----:B------:R-:W-:Y:S02]  /*2e370*/  IMAD.MOV.U32 R13, RZ, RZ, R29 ;  /* 0x000000ffff0d7224 */ /* 0x000fe400078e001d */
[----:B------:R-:W-:Y:S02]  /*2e380*/  IMAD.MOV.U32 R12, RZ, RZ, R0 ;  /* 0x000000ffff0c7224 */ /* 0x000fe400078e0000 */
[----:B------:R-:W-:-:S07]  /*2e390*/  IMAD.MOV.U32 R27, RZ, RZ, R14 ;  /* 0x000000ffff1b7224 */ /* 0x000fce00078e000e */
[----:B------:R-:W-:Y:S05]  /*2e3a0*/  WARPSYNC.COLLECTIVE R15, `(.L_x_2599) ;  /* 0x000000000f087348 */ /* 0x000fea0003c00000 */
[----:B------:R0:W1:Y:S02]  /*2e3b0*/  SHFL.IDX P6, R14, R13, R12, R11 ;  /* 0x0000000c0d0e7389 */ /* 0x00006400000c000b */
[----:B01----:R-:W-:Y:S01]  /*2e3c0*/  ENDCOLLECTIVE ;  /* 0x000000000000791b */ /* 0x003fe20003800000 */
.L_x_2599:
        /* <DEDUP_REMOVED lines=8> */
.L_x_2600:
[----:B------:R-:W-:Y:S02]  /*2e450*/  IMAD.MOV.U32 R13, RZ, RZ, R31 ;  /* 0x000000ffff0d7224 */ /* 0x000fe400078e001f */
[----:B------:R-:W-:Y:S02]  /*2e460*/  IMAD.MOV.U32 R12, RZ, RZ, R0 ;  /* 0x000000ffff0c7224 */ /* 0x000fe400078e0000 */
[----:B------:R-:W-:-:S07]  /*2e470*/  IMAD.MOV.U32 R40, RZ, RZ, R14 ;  /* 0x000000ffff287224 */ /* 0x000fce00078e000e */
[----:B------:R-:W-:Y:S05]  /*2e480*/  WARPSYNC.COLLECTIVE R15, `(.L_x_2601) ;  /* 0x000000000f087348 */ /* 0x000fea0003c00000 */
[----:B------:R0:W1:Y:S02]  /*2e490*/  SHFL.IDX P6, R14, R13, R12, R11 ;  /* 0x0000000c0d0e7389 */ /* 0x00006400000c000b */
[----:B01----:R-:W-:Y:S01]  /*2e4a0*/  ENDCOLLECTIVE ;  /* 0x000000000000791b */ /* 0x003fe20003800000 */
.L_x_2601:
[----:B------:R-:W-:Y:S02]  /*2e4b0*/  IMAD.MOV.U32 R13, RZ, RZ, R42 ;  /* 0x000000ffff0d7224 */ /* 0x000fe400078e002a */
[----:B------:R-:W-:Y:S01]  /*2e4c0*/  IMAD.MOV.U32 R12, RZ, RZ, R3 ;  /* 0x000000ffff0c7224 */ /* 0x000fe200078e0003 */
[----:B------:R-:W-:-:S07]  /*2e4d0*/  MOV R31, R14 ;  /* 0x0000000e001f7202 */ /* 0x000fce0000000f00 */
[----:B------:R-:W-:Y:S05]  /*2e4e0*/  WARPSYNC.COLLECTIVE R15, `(.L_x_2602) ;  /* 0x000000000f087348 */ /* 0x000fea0003c00000 */
[----:B------:R0:W1:Y:S02]  /*2e4f0*/  SHFL.IDX P6, R14, R13, R12, R11 ;  /* 0x0000000c0d0e7389 */ /* 0x00006400000c000b */
[----:B01----:R-:W-:Y:S01]  /*2e500*/  ENDCOLLECTIVE ;  /* 0x000000000000791b */ /* 0x003fe20003800000 */
.L_x_2602:
[----:B------:R-:W-:Y:S02]  /*2e510*/  IMAD.MOV.U32 R13, RZ, RZ, R33 ;  /* 0x000000ffff0d7224 */ /* 0x000fe400078e0021 */
[----:B------:R-:W-:Y:S02]  /*2e520*/  IMAD.MOV.U32 R12, RZ, RZ, R0 ;  /* 0x000000ffff0c7224 */ /* 0x000fe400078e0000 */
[----:B------:R-:W-:-:S07]  /*2e530*/  IMAD.MOV.U32 R42, RZ, RZ, R14 ;  /* 0x000000ffff2a7224 */ /* 0x000fce00078e000e */
[----:B------:R-:W-:Y:S05]  /*2e540*/  WARPSYNC.COLLECTIVE R15, `(.L_x_2603) ;  /* 0x000000000f087348 */ /* 0x000fea0003c00000 */
[----:B------:R0:W1:Y:S02]  /*2e550*/  SHFL.IDX P6, R14, R13, R12, R11 ;  /* 0x0000000c0d0e7389 */ /* 0x00006400000c000b */
[----:B01----:R-:W-:Y:S01]  /*2e560*/  ENDCOLLECTIVE ;  /* 0x000000000000791b */ /* 0x003fe20003800000 */
.L_x_2603:
[----:B------:R-:W-:Y:S02]  /*2e570*/  IMAD.MOV.U32 R13, RZ, RZ, R44 ;  /* 0x000000ffff0d7224 */ /* 0x000fe400078e002c */
[----:B------:R-:W-:Y:S01]  /*2e580*/  IMAD.MOV.U32 R12, RZ, RZ, R3 ;  /* 0x000000ffff0c7224 */ /* 0x000fe200078e0003 */
[----:B------:R-:W-:-:S07]  /*2e590*/  MOV R33, R14 ;  /* 0x0000000e00217202 */ /* 0x000fce0000000f00 */
[----:B------:R-:W-:Y:S05]  /*2e5a0*/  WARPSYNC.COLLECTIVE R15, `(.L_x_2604) ;  /* 0x000000000f087348 */ /* 0x000fea0003c00000 */
[----:B------:R0:W1:Y:S02]  /*2e5b0*/  SHFL.IDX P6, R14, R13, R12, R11 ;  /* 0x0000000c0d0e7389 */ /* 0x00006400000c000b */
[----:B01----:R-:W-:Y:S01]  /*2e5c0*/  ENDCOLLECTIVE ;  /* 0x000000000000791b */ /* 0x003fe20003800000 */
.L_x_2604:
[----:B------:R-:W-:Y:S02]  /*2e5d0*/  IMAD.MOV.U32 R13, RZ, RZ, R35 ;  /* 0x000000ffff0d7224 */ /* 0x000fe400078e0023 */
[----:B------:R-:W-:Y:S02]  /*2e5e0*/  IMAD.MOV.U32 R12, RZ, RZ, R0 ;  /* 0x000000ffff0c7224 */ /* 0x000fe400078e0000 */
[----:B------:R-:W-:-:S07]  /*2e5f0*/  IMAD.MOV.U32 R44, RZ, RZ, R14 ;  /* 0x000000ffff2c7224 */ /* 0x000fce00078e000e */
[----:B------:R-:W-:Y:S05]  /*2e600*/  WARPSYNC.COLLECTIVE R15, `(.L_x_2605) ;  /* 0x000000000f087348 */ /* 0x000fea0003c00000 */
[----:B------:R0:W1:Y:S02]  /*2e610*/  SHFL.IDX P6, R14, R13, R12, R11 ;  /* 0x0000000c0d0e7389 */ /* 0x00006400000c000b */
[----:B01----:R-:W-:Y:S01]  /*2e620*/  ENDCOLLECTIVE ;  /* 0x000000000000791b */ /* 0x003fe20003800000 */
.L_x_2605:
[----:B------:R-:W-:Y:S02]  /*2e630*/  IMAD.MOV.U32 R13, RZ, RZ, R46 ;  /* 0x000000ffff0d7224 */ /* 0x000fe400078e002e */
[----:B------:R-:W-:Y:S01]  /*2e640*/  IMAD.MOV.U32 R12, RZ, RZ, R3 ;  /* 0x000000ffff0c7224 */ /* 0x000fe200078e0003 */
[----:B------:R-:W-:-:S07]  /*2e650*/  MOV R35, R14 ;  /* 0x0000000e00237202 */ /* 0x000fce0000000f00 */
[----:B------:R-:W-:Y:S05]  /*2e660*/  WARPSYNC.COLLECTIVE R15, `(.L_x_2606) ;  /* 0x000000000f087348 */ /* 0x000fea0003c00000 */
[----:B------:R0:W1:Y:S02]  /*2e670*/  SHFL.IDX P6, R14, R13, R12, R11 ;  /* 0x0000000c0d0e7389 */ /* 0x00006400000c000b */
[----:B01----:R-:W-:Y:S01]  /*2e680*/  ENDCOLLECTIVE ;  /* 0x000000000000791b */ /* 0x003fe20003800000 */
.L_x_2606:
[----:B------:R-:W-:Y:S02]  /*2e690*/  IMAD.MOV.U32 R13, RZ, RZ, R37 ;  /* 0x000000ffff0d7224 */ /* 0x000fe400078e0025 */
[----:B------:R-:W-:Y:S02]  /*2e6a0*/  IMAD.MOV.U32 R12, RZ, RZ, R0 ;  /* 0x000000ffff0c7224 */ /* 0x000fe400078e0000 */
[----:B------:R-:W-:-:S07]  /*2e6b0*/  IMAD.MOV.U32 R46, RZ, RZ, R14 ;  /* 0x000000ffff2e7224 */ /* 0x000fce00078e000e */
[----:B------:R-:W-:Y:S05]  /*2e6c0*/  WARPSYNC.COLLECTIVE R15, `(.L_x_2607) ;  /* 0x000000000f087348 */ /* 0x000fea0003c00000 */
[----:B------:R0:W1:Y:S02]  /*2e6d0*/  SHFL.IDX P6, R14, R13, R12, R11 ;  /* 0x0000000c0d0e7389 */ /* 0x00006400000c000b */
[----:B01----:R-:W-:Y:S01]  /*2e6e0*/  ENDCOLLECTIVE ;  /* 0x000000000000791b */ /* 0x003fe20003800000 */
.L_x_2607:
[----:B------:R-:W-:Y:S01]  /*2e6f0*/  IMAD.MOV.U32 R13, RZ, RZ, R48 ;  /* 0x000000ffff0d7224 */ /* 0x000fe200078e0030 */
[----:B------:R-:W-:Y:S01]  /*2e700*/  SEL R48, R33, R44, P0 ;  /* 0x0000002c21307207 */ /* 0x000fe20000000000 */
[----:B------:R-:W-:Y:S01]  /*2e710*/  IMAD.MOV.U32 R12, RZ, RZ, R3 ;  /* 0x000000ffff0c7224 */ /* 0x000fe200078e0003 */
[----:B------:R-:W-:-:S07]  /*2e720*/  MOV R37, R14 ;  /* 0x0000000e00257202 */ /* 0x000fce0000000f00 */
[----:B------:R-:W-:Y:S05]  /*2e730*/  WARPSYNC.COLLECTIVE R15, `(.L_x_2608) ;  /* 0x000000000f087348 */ /* 0x000fea0003c00000 */
[----:B------:R0:W1:Y:S02]  /*2e740*/  SHFL.IDX P6, R14, R13, R12, R11 ;  /* 0x0000000c0d0e7389 */ /* 0x00006400000c000b */
[----:B01----:R-:W-:Y:S01]  /*2e750*/  ENDCOLLECTIVE ;  /* 0x000000000000791b */ /* 0x003fe20003800000 */
.L_x_2608:
[----:B------:R-:W-:Y:S02]  /*2e760*/  IMAD.MOV.U32 R13, RZ, RZ, R39 ;  /* 0x000000ffff0d7224 */ /* 0x000fe400078e0027 */
[----:B------:R-:W-:Y:S02]  /*2e770*/  IMAD.MOV.U32 R12, RZ, RZ, R0 ;  /* 0x000000ffff0c7224 */ /* 0x000fe400078e0000 */
[----:B------:R-:W-:-:S07]  /*2e780*/  IMAD.MOV.U32 R52, RZ, RZ, R14 ;  /* 0x000000ffff347224 */ /* 0x000fce00078e000e */
[----:B------:R-:W-:Y:S05]  /*2e790*/  WARPSYNC.COLLECTIVE R15, `(.L_x_2609) ;  /* 0x000000000f087348 */ /* 0x000fea0003c00000 */
[----:B------:R0:W1:Y:S02]  /*2e7a0*/  SHFL.IDX P6, R14, R13, R12, R11 ;  /* 0x0000000c0d0e7389 */ /* 0x00006400000c000b */
[----:B01----:R-:W-:Y:S01]  /*2e7b0*/  ENDCOLLECTIVE ;  /* 0x000000000000791b */ /* 0x003fe20003800000 */
.L_x_2609:
        /* <DEDUP_REMOVED lines=9> */
.L_x_2610:
[----:B------:R-:W-:Y:S02]  /*2e850*/  IMAD.MOV.U32 R13, RZ, RZ, R41 ;  /* 0x000000ffff0d7224 */ /* 0x000fe400078e0029 */
[----:B------:R-:W-:Y:S02]  /*2e860*/  IMAD.MOV.U32 R12, RZ, RZ, R0 ;  /* 0x000000ffff0c7224 */ /* 0x000fe400078e0000 */
[----:B------:R-:W-:-:S07]  /*2e870*/  IMAD.MOV.U32 R62, RZ, RZ, R14 ;  /* 0x000000ffff3e7224 */ /* 0x000fce00078e000e */
[----:B------:R-:W-:Y:S05]  /*2e880*/  WARPSYNC.COLLECTIVE R15, `(.L_x_2611) ;  /* 0x000000000f087348 */ /* 0x000fea0003c00000 */
[----:B------:R0:W1:Y:S02]  /*2e890*/  SHFL.IDX P6, R14, R13, R12, R11 ;  /* 0x0000000c0d0e7389 */ /* 0x00006400000c000b */
[----:B01----:R-:W-:Y:S01]  /*2e8a0*/  ENDCOLLECTIVE ;  /* 0x000000000000791b */ /* 0x003fe20003800000 */
.L_x_2611:
[----:B------:R-:W-:Y:S01]  /*2e8b0*/  IMAD.MOV.U32 R13, RZ, RZ, R56 ;  /* 0x000000ffff0d7224 */ /* 0x000fe200078e0038 */
[----:B------:R-:W-:Y:S01]  /*2e8c0*/  SEL R56, R37, R52, P0 ;  /* 0x0000003425387207 */ /* 0x000fe20000000000 */
[----:B------:R-:W-:Y:S01]  /*2e8d0*/  IMAD.MOV.U32 R12, RZ, RZ, R3 ;  /* 0x000000ffff0c7224 */ /* 0x000fe200078e0003 */
[----:B------:R-:W-:-:S07]  /*2e8e0*/  MOV R41, R14 ;  /* 0x0000000e00297202 */ /* 0x000fce0000000f00 */
[----:B------:R-:W-:Y:S05]  /*2e8f0*/  WARPSYNC.COLLECTIVE R15, `(.L_x_2612) ;  /* 0x000000000f087348 */ /* 0x000fea0003c00000 */
[----:B------:R0:W1:Y:S02]  /*2e900*/  SHFL.IDX P6, R14, R13, R12, R11 ;  /* 0x0000000c0d0e7389 */ /* 0x00006400000c000b */
[----:B01----:R-:W-:Y:S01]  /*2e910*/  ENDCOLLECTIVE ;  /* 0x000000000000791b */ /* 0x003fe20003800000 */
.L_x_2612:
[----:B------:R-:W-:Y:S02]  /*2e920*/  IMAD.MOV.U32 R13, RZ, RZ, R43 ;  /* 0x000000ffff0d7224 */ /* 0x000fe400078e002b */
[----:B------:R-:W-:Y:S02]  /*2e930*/  IMAD.MOV.U32 R12, RZ, RZ, R0 ;  /* 0x000000ffff0c7224 */ /* 0x000fe400078e0000 */
[----:B------:R-:W-:-:S07]  /*2e940*/  IMAD.MOV.U32 R2, RZ, RZ, R14 ;  /* 0x000000ffff027224 */ /* 0x000fce00078e000e */
[----:B------:R-:W-:Y:S05]  /*2e950*/  WARPSYNC.COLLECTIVE R15, `(.L_x_2613) ;  /* 0x000000000f087348 */ /* 0x000fea0003c00000 */
[----:B------:R0:W1:Y:S02]  /*2e960*/  SHFL.IDX P6, R14, R13, R12, R11 ;  /* 0x0000000c0d0e7389 */ /* 0x00006400000c000b */
[----:B01----:R-:W-:Y:S01]  /*2e970*/  ENDCOLLECTIVE ;  /* 0x000000000000791b */ /* 0x003fe20003800000 */
.L_x_2613:
[----:B------:R-:W-:Y:S02]  /*2e980*/  SEL R5, R41, R2, P0 ;  /* 0x0000000229057207 */ /* 0x000fe40000000000 */
[----:B------:R-:W-:Y:S01]  /*2e990*/  SEL R7, R2, R41, P0 ;  /* 0x0000002902077207 */ /* 0x000fe20000000000 */
[----:B------:R-:W-:Y:S01]  /*2e9a0*/  IMAD.MOV.U32 R13, RZ, RZ, R58 ;  /* 0x000000ffff0d7224 */ /* 0x000fe200078e003a */
[----:B------:R-:W-:Y:S01]  /*2e9b0*/  SEL R58, R52, R37, P0 ;  /* 0x00000025343a7207 */ /* 0x000fe20000000000 */
[----:B------:R-:W-:Y:S01]  /*2e9c0*/  IMAD.MOV.U32 R12, RZ, RZ, R3 ;  /* 0x000000ffff0c7224 */ /* 0x000fe200078e0003 */
[----:B------:R-:W-:-:S07]  /*2e9d0*/  MOV R43, R14 ;  /* 0x0000000e002b7202 */ /* 0x000fce0000000f00 */
[----:B------:R-:W-:Y:S05]  /*2e9e0*/  WARPSYNC.COLLECTIVE R15, `(.L_x_2614) ;  /* 0x000000000f087348 */ /* 0x000fea0003c00000 */
[----:B------:R0:W1:Y:S02]  /*2e9f0*/  SHFL.IDX P6, R14, R13, R12, R11 ;  /* 0x0000000c0d0e7389 */ /* 0x00006400000c000b */
[----:B01----:R-:W-:Y:S01]  /*2ea00*/  ENDCOLLECTIVE ;  /* 0x000000000000791b */ /* 0x003fe20003800000 */
.L_x_2614:
[----:B------:R-:W-:Y:S02]  /*2ea10*/  IMAD.MOV.U32 R13, RZ, RZ, R45 ;  /* 0x000000ffff0d7224 */ /* 0x000fe400078e002d */
[----:B------:R-:W-:Y:S02]  /*2ea20*/  IMAD.MOV.U32 R12, RZ, RZ, R0 ;  /* 0x000000ffff0c7224 */ /* 0x000fe400078e0000 */
[----:B------:R-:W-:-:S07]  /*2ea30*/  IMAD.MOV.U32 R20, RZ, RZ, R14 ;  /* 0x000000ffff147224 */ /* 0x000fce00078e000e */
[----:B------:R-:W-:Y:S05]  /*2ea40*/  WARPSYNC.COLLECTIVE R15, `(.L_x_2615) ;  /* 0x000000000f087348 */ /* 0x000fea0003c00000 */
[----:B------:R0:W1:Y:S02]  /*2ea50*/  SHFL.IDX P6, R14, R13, R12, R11 ;  /* 0x0000000c0d0e7389 */ /* 0x00006400000c000b */
[----:B01----:R-:W-:Y:S01]  /*2ea60*/  ENDCOLLECTIVE ;  /* 0x000000000000791b */ /* 0x003fe20003800000 */
.L_x_2615:
[----:B------:R-:W-:Y:S01]  /*2ea70*/  SEL R9, R43, R20, P0 ;  /* 0x000000142b097207 */ /* 0x000fe20000000000 */
        /* <DEDUP_REMOVED lines=8> */
.L_x_2616:
[----:B------:R-:W-:Y:S02]  /*2eb00*/  IMAD.MOV.U32 R13, RZ, RZ, R47 ;  /* 0x000000ffff0d7224 */ /* 0x000fe400078e002f */
[----:B------:R-:W-:Y:S02]  /*2eb10*/  IMAD.MOV.U32 R12, RZ, RZ, R0 ;  /* 0x000000ffff0c7224 */ /* 0x000fe400078e0000 */
[----:B------:R-:W-:-:S07]  /*2eb20*/  IMAD.MOV.U32 R64, RZ, RZ, R14 ;  /* 0x000000ffff407224 */ /* 0x000fce00078e000e */
[----:B------:R-:W-:Y:S05]  /*2eb30*/  WARPSYNC.COLLECTIVE R15, `(.L_x_2617) ;  /* 0x000000000f087348 */ /* 0x000fea0003c00000 */
[----:B------:R0:W1:Y:S02]  /*2eb40*/  SHFL.IDX P6, R14, R13, R12, R11 ;  /* 0x0000000c0d0e7389 */ /* 0x00006400000c000b */
[----:B01----:R-:W-:Y:S01]  /*2eb50*/  ENDCOLLECTIVE ;  /* 0x000000000000791b */ /* 0x003fe20003800000 */
.L_x_2617:
        /* <DEDUP_REMOVED lines=8> */
.L_x_2618:
[----:B------:R-:W-:Y:S02]  /*2ebe0*/  IMAD.MOV.U32 R13, RZ, RZ, R49 ;  /* 0x000000ffff0d7224 */ /* 0x000fe400078e0031 */
[----:B------:R-:W-:Y:S02]  /*2ebf0*/  IMAD.MOV.U32 R12, RZ, RZ, R0 ;  /* 0x000000ffff0c7224 */ /* 0x000fe400078e0000 */
[----:B------:R-:W-:-:S07]  /*2ec00*/  IMAD.MOV.U32 R66, RZ, RZ, R14 ;  /* 0x000000ffff427224 */ /* 0x000fce00078e000e */
[----:B------:R-:W-:Y:S05]  /*2ec10*/  WARPSYNC.COLLECTIVE R15, `(.L_x_2619) ;  /* 0x000000000f087348 */ /* 0x000fea0003c00000 */
[----:B------:R0:W1:Y:S02]  /*2ec20*/  SHFL.IDX P6, R14, R13, R12, R11 ;  /* 0x0000000c0d0e7389 */ /* 0x00006400000c000b */
[----:B01----:R-:W-:Y:S01]  /*2ec30*/  ENDCOLLECTIVE ;  /* 0x000000000000791b */ /* 0x003fe20003800000 */
.L_x_2619:
[----:B------:R-:W-:Y:S02]  /*2ec40*/  IMAD.MOV.U32 R13, RZ, RZ, R68 ;  /* 0x000000ffff0d7224 */ /* 0x000fe400078e0044 */
[----:B------:R-:W-:Y:S01]  /*2ec50*/  IMAD.MOV.U32 R12, RZ, RZ, R3 ;  /* 0x000000ffff0c7224 */ /* 0x000fe200078e0003 */
[----:B------:R-:W-:-:S07]  /*2ec60*/  MOV R49, R14 ;  /* 0x0000000e00317202 */ /* 0x000fce0000000f00 */
[----:B------:R-:W-:Y:S05]  /*2ec70*/  WARPSYNC.COLLECTIVE R15, `(.L_x_2620) ;  /* 0x000000000f087348 */ /* 0x000fea0003c00000 */
[----:B------:R0:W1:Y:S02]  /*2ec80*/  SHFL.IDX P6, R14, R13, R12, R11 ;  /* 0x0000000c0d0e7389 */ /* 0x00006400000c000b */
[----:B01----:R-:W-:Y:S01]  /*2ec90*/  ENDCOLLECTIVE ;  /* 0x000000000000791b */ /* 0x003fe20003800000 */
.L_x_2620:
[----:B------:R-:W-:Y:S02]  /*2eca0*/  IMAD.MOV.U32 R13, RZ, RZ, R51 ;  /* 0x000000ffff0d7224 */ /* 0x000fe400078e0033 */
[----:B------:R-:W-:Y:S02]  /*2ecb0*/  IMAD.MOV.U32 R12, RZ, RZ, R0 ;  /* 0x000000ffff0c7224 */ /* 0x000fe400078e0000 */
[----:B------:R-:W-:-:S07]  /*2ecc0*/  IMAD.MOV.U32 R68, RZ, RZ, R14 ;  /* 0x000000ffff447224 */ /* 0x000fce00078e000e */
[----:B------:R-:W-:Y:S05]  /*2ecd0*/  WARPSYNC.COLLECTIVE R15, `(.L_x_2621) ;  /* 0x000000000f087348 */ /* 0x000fea0003c00000 */
[----:B------:R0:W1:Y:S02]  /*2ece0*/  SHFL.IDX P6, R14, R13, R12, R11 ;  /* 0x0000000c0d0e7389 */ /* 0x00006400000c000b */
[----:B01----:R-:W-:Y:S01]  /*2ecf0*/  ENDCOLLECTIVE ;  /* 0x000000000000791b */ /* 0x003fe20003800000 */
.L_x_2621:
        /* <DEDUP_REMOVED lines=8> */
.L_x_2622:
[----:B------:R-:W-:Y:S02]  /*2ed80*/  IMAD.MOV.U32 R13, RZ, RZ, R53 ;  /* 0x000000ffff0d7224 */ /* 0x000fe400078e0035 */
[----:B------:R-:W-:Y:S02]  /*2ed90*/  IMAD.MOV.U32 R12, RZ, RZ, R0 ;  /* 0x000000ffff0c7224 */ /* 0x000fe400078e0000 */
[----:B------:R-:W-:-:S07]  /*2eda0*/  IMAD.MOV.U32 R70, RZ, RZ, R14 ;  /* 0x000000ffff467224 */ /* 0x000fce00078e000e */
[----:B------:R-:W-:Y:S05]  /*2edb0*/  WARPSYNC.COLLECTIVE R15, `(.L_x_2623) ;  /* 0x000000000f087348 */ /* 0x000fea0003c00000 */
[----:B------:R0:W1:Y:S02]  /*2edc0*/  SHFL.IDX P6, R14, R13, R12, R11 ;  /* 0x0000000c0d0e7389 */ /* 0x00006400000c000b */
[----:B01----:R-:W-:Y:S01]  /*2edd0*/  ENDCOLLECTIVE ;  /* 0x000000000000791b */ /* 0x003fe20003800000 */
.L_x_2623:
        /* <DEDUP_REMOVED lines=8> */
.L_x_2624:
[----:B------:R-:W-:Y:S02]  /*2ee60*/  IMAD.MOV.U32 R13, RZ, RZ, R57 ;  /* 0x000000ffff0d7224 */ /* 0x000fe400078e0039 */
[----:B------:R-:W-:Y:S02]  /*2ee70*/  IMAD.MOV.U32 R12, RZ, RZ, R0 ;  /* 0x000000ffff0c7224 */ /* 0x000fe400078e0000 */
[----:B------:R-:W-:-:S07]  /*2ee80*/  IMAD.MOV.U32 R72, RZ, RZ, R14 ;  /* 0x000000ffff487224 */ /* 0x000fce00078e000e */
[----:B------:R-:W-:Y:S05]  /*2ee90*/  WARPSYNC.COLLECTIVE R15, `(.L_x_2625) ;  /* 0x000000000f087348 */ /* 0x000fea0003c00000 */
[----:B------:R0:W1:Y:S02]  /*2eea0*/  SHFL.IDX P6, R14, R13, R12, R11 ;  /* 0x0000000c0d0e7389 */ /* 0x00006400000c000b */
[----:B01----:R-:W-:Y:S01]  /*2eeb0*/  ENDCOLLECTIVE ;  /* 0x000000000000791b */ /* 0x003fe20003800000 */
.L_x_2625:
[----:B------:R-:W-:Y:S02]  /*2eec0*/  IMAD.MOV.U32 R13, RZ, RZ, R74 ;  /* 0x000000ffff0d7224 */ /* 0x000fe400078e004a */
[----:B------:R-:W-:Y:S01]  /*2eed0*/  IMAD.MOV.U32 R12, RZ, RZ, R3 ;  /* 0x000000ffff0c7224 */ /* 0x000fe200078e0003 */
[----:B------:R-:W-:-:S07]  /*2eee0*/  MOV R57, R14 ;  /* 0x0000000e00397202 */ /* 0x000fce0000000f00 */
[----:B------:R-:W-:Y:S05]  /*2eef0*/  WARPSYNC.COLLECTIVE R15, `(.L_x_2626) ;  /* 0x000000000f087348 */ /* 0x000fea0003c00000 */
[----:B------:R0:W1:Y:S02]  /*2ef00*/  SHFL.IDX P6, R14, R13, R12, R11 ;  /* 0x0000000c0d0e7389 */ /* 0x00006400000c000b */
[----:B01----:R-:W-:Y:S01]  /*2ef10*/  ENDCOLLECTIVE ;  /* 0x000000000000791b */ /* 0x003fe20003800000 */
.L_x_2626:
[----:B------:R-:W-:Y:S02]  /*2ef20*/  IMAD.MOV.U32 R13, RZ, RZ, R59 ;  /* 0x000000ffff0d7224 */ /* 0x000fe400078e003b */
[----:B------:R-:W-:Y:S02]  /*2ef30*/  IMAD.MOV.U32 R12, RZ, RZ, R0 ;  /* 0x000000ffff0c7224 */ /* 0x000fe400078e0000 */
[----:B------:R-:W-:-:S07]  /*2ef40*/  IMAD.MOV.U32 R74, RZ, RZ, R14 ;  /* 0x000000ffff4a7224 */ /* 0x000fce00078e000e */
[----:B------:R-:W-:Y:S05]  /*2ef50*/  WARPSYNC.COLLECTIVE R15, `(.L_x_2627) ;  /* 0x000000000f087348 */ /* 0x000fea0003c00000 */
[----:B------:R0:W1:Y:S02]  /*2ef60*/  SHFL.IDX P6, R14, R13, R12, R11 ;  /* 0x0000000c0d0e7389 */ /* 0x00006400000c000b */
[----:B01----:R-:W-:Y:S01]  /*2ef70*/  ENDCOLLECTIVE ;  /* 0x000000000000791b */ /* 0x003fe20003800000 */
.L_x_2627:
[----:B------:R-:W-:Y:S01]  /*2ef80*/  SEL R41, R57, R74, P0 ;  /* 0x0000004a39297207 */ /* 0x000fe20000000000 */
[----:B------:R-:W-:Y:S02]  /*2ef90*/  IMAD.MOV.U32 R13, RZ, RZ, R76 ;  /* 0x000000ffff0d7224 */ /* 0x000fe400078e004c */
[----:B------:R-:W-:Y:S01]  /*2efa0*/  IMAD.MOV.U32 R12, RZ, RZ, R3 ;  /* 0x000000ffff0c7224 */ /* 0x000fe200078e0003 */
[----:B------:R-:W-:-:S07]  /*2efb0*/  MOV R59, R14 ;  /* 0x0000000e003b7202 */ /* 0x000fce0000000f00 */
[----:B------:R-:W-:Y:S05]  /*2efc0*/  WARPSYNC.COLLECTIVE R15, `(.L_x_2628) ;  /* 0x000000000f087348 */ /* 0x000fea0003c00000 */
[----:B------:R0:W1:Y:S02]  /*2efd0*/  SHFL.IDX P6, R14, R13, R12, R11 ;  /* 0x0000000c0d0e7389 */ /* 0x00006400000c000b */
[----:B01----:R-:W-:Y:S01]  /*2efe0*/  ENDCOLLECTIVE ;  /* 0x000000000000791b */ /* 0x003fe20003800000 */
.L_x_2628:
[----:B------:R-:W-:Y:S02]  /*2eff0*/  IMAD.MOV.U32 R13, RZ, RZ, R61 ;  /* 0x000000ffff0d7224 */ /* 0x000fe400078e003d */
[----:B------:R-:W-:Y:S02]  /*2f000*/  IMAD.MOV.U32 R12, RZ, RZ, R0 ;  /* 0x000000ffff0c7224 */ /* 0x000fe400078e0000 */
[----:B------:R-:W-:-:S07]  /*2f010*/  IMAD.MOV.U32 R76, RZ, RZ, R14 ;  /* 0x000000ffff4c7224 */ /* 0x000fce00078e000e */
[----:B------:R-:W-:Y:S05]  /*2f020*/  WARPSYNC.COLLECTIVE R15, `(.L_x_2629) ;  /* 0x000000000f087348 */ /* 0x000fea0003c00000 */
[----:B------:R0:W1:Y:S02]  /*2f030*/  SHFL.IDX P6, R14, R13, R12, R11 ;  /* 0x0000000c0d0e7389 */ /* 0x00006400000c000b */
[----:B01----:R-:W-:Y:S01]  /*2f040*/  ENDCOLLECTIVE ;  /* 0x000000000000791b */ /* 0x003fe20003800000 */
.L_x_2629:
        /* <DEDUP_REMOVED lines=8> */
.L_x_2630:
[----:B------:R-:W-:Y:S02]  /*2f0d0*/  IMAD.MOV.U32 R13, RZ, RZ, R63 ;  /* 0x000000ffff0d7224 */ /* 0x000fe400078e003f */
[----:B------:R-:W-:Y:S02]  /*2f0e0*/  IMAD.MOV.U32 R12, RZ, RZ, R0 ;  /* 0x000000ffff0c7224 */ /* 0x000fe400078e0000 */
[----:B------:R-:W-:-:S07]  /*2f0f0*/  IMAD.MOV.U32 R78, RZ, RZ, R14 ;  /* 0x000000ffff4e7224 */ /* 0x000fce00078e000e */
[----:B------:R-:W-:Y:S05]  /*2f100*/  WARPSYNC.COLLECTIVE R15, `(.L_x_2631) ;  /* 0x000000000f087348 */ /* 0x000fea0003c00000 */
[----:B------:R0:W1:Y:S02]  /*2f110*/  SHFL.IDX P6, R14, R13, R12, R11 ;  /* 0x0000000c0d0e7389 */ /* 0x00006400000c000b */
[----:B01----:R-:W-:Y:S01]  /*2f120*/  ENDCOLLECTIVE ;  /* 0x000000000000791b */ /* 0x003fe20003800000 */
.L_x_2631:
[----:B------:R-:W-:Y:S01]  /*2f130*/  SEL R45, R61, R78, P0 ;  /* 0x0000004e3d2d7207 */ /* 0x000fe20000000000 */
[----:B------:R-:W-:Y:S02]  /*2f140*/  IMAD.MOV.U32 R13, RZ, RZ, R80 ;  /* 0x000000ffff0d7224 */ /* 0x000fe400078e0050 */
[----:B------:R-:W-:Y:S01]  /*2f150*/  IMAD.MOV.U32 R12, RZ, RZ, R3 ;  /* 0x000000ffff0c7224 */ /* 0x000fe200078e0003 */
[----:B------:R-:W-:-:S07]  /*2f160*/  MOV R63, R14 ;  /* 0x0000000e003f7202 */ /* 0x000fce0000000f00 */
[----:B------:R-:W-:Y:S05]  /*2f170*/  WARPSYNC.COLLECTIVE R15, `(.L_x_2632) ;  /* 0x000000000f087348 */ /* 0x000fea0003c00000 */
[----:B------:R0:W1:Y:S02]  /*2f180*/  SHFL.IDX P6, R14, R13, R12, R11 ;  /* 0x0000000c0d0e7389 */ /* 0x00006400000c000b */
[----:B01----:R-:W-:Y:S01]  /*2f190*/  ENDCOLLECTIVE ;  /* 0x000000000000791b */ /* 0x003fe20003800000 */
.L_x_2632:
[----:B------:R-:W-:Y:S02]  /*2f1a0*/  IMAD.MOV.U32 R13, RZ, RZ, R65 ;  /* 0x000000ffff0d7224 */ /* 0x000fe400078e0041 */
[----:B------:R-:W-:Y:S02]  /*2f1b0*/  IMAD.MOV.U32 R12, RZ, RZ, R0 ;  /* 0x000000ffff0c7224 */ /* 0x000fe400078e0000 */
[----:B------:R-:W-:Y:S02]  /*2f1c0*/  IMAD.MOV.U32 R0, RZ, RZ, RZ ;  /* 0x000000ffff007224 */ /* 0x000fe400078e00ff */
[----:B------:R-:W-:-:S07]  /*2f1d0*/  IMAD.MOV.U32 R80, RZ, RZ, R14 ;  /* 0x000000ffff507224 */ /* 0x000fce00078e000e */
[----:B------:R-:W-:Y:S05]  /*2f1e0*/  WARPSYNC.COLLECTIVE R15, `(.L_x_2633) ;  /* 0x000000000f087348 */ /* 0x000fea0003c00000 */
[----:B------:R0:W1:Y:S02]  /*2f1f0*/  SHFL.IDX P6, R14, R13, R12, R11 ;  /* 0x0000000c0d0e7389 */ /* 0x00006400000c000b */
[----:B01----:R-:W-:Y:S01]  /*2f200*/  ENDCOLLECTIVE ;  /* 0x000000000000791b */ /* 0x003fe20003800000 */
.L_x_2633:
[----:B------:R-:W-:Y:S01]  /*2f210*/  SEL R59, R80, R63, P0 ;  /* 0x0000003f503b7207 */ /* 0x000fe20000000000 */
[----:B------:R-:W-:Y:S02]  /*2f220*/  IMAD.MOV.U32 R13, RZ, RZ, R82 ;  /* 0x000000ffff0d7224 */ /* 0x000fe400078e0052 */
[----:B------:R-:W-:Y:S01]  /*2f230*/  IMAD.MOV.U32 R12, RZ, RZ, R3 ;  /* 0x000000ffff0c7224 */ /* 0x000fe200078e0003 */
[----:B------:R-:W-:-:S07]  /*2f240*/  MOV R65, R14 ;  /* 0x0000000e00417202 */ /* 0x000fce0000000f00 */
[----:B------:R-:W-:Y:S05]  /*2f250*/  WARPSYNC.COLLECTIVE R15, `(.L_x_2634) ;  /* 0x000000000f087348 */ /* 0x000fea0003c00000 */
[----:B------:R0:W1:Y:S02]  /*2f260*/  SHFL.IDX P6, R14, R13, R12, R11 ;  /* 0x0000000c0d0e7389 */ /* 0x00006400000c000b */
[----:B01----:R-:W-:Y:S01]  /*2f270*/  ENDCOLLECTIVE ;  /* 0x000000000000791b */ /* 0x003fe20003800000 */
.L_x_2634:
[----:B------:R-:W-:Y:S02]  /*2f280*/  SEL R12, R29, R40, P0 ;  /* 0x000000281d0c7207 */ /* 0x000fe40000000000 */
[----:B------:R-:W-:Y:S02]  /*2f290*/  SEL R11, R20, R43, P0 ;  /* 0x0000002b140b7207 */ /* 0x000fe40000000000 */
[----:B------:R-:W-:Y:S02]  /*2f2a0*/  SEL R43, R74, R57, P0 ;  /* 0x000000394a2b7207 */ /* 0x000fe40000000000 */
[----:B------:R-:W-:Y:S02]  /*2f2b0*/  SEL R13, R53, R72, P0 ;  /* 0x00000048350d7207 */ /* 0x000fe40000000000 */
[----:B------:R-:W-:Y:S01]  /*2f2c0*/  SEL R15, R72, R53, P0 ;  /* 0x00000035480f7207 */ /* 0x000fe20000000000 */
[----:B------:R-:W-:Y:S01]  /*2f2d0*/  IMAD.MOV.U32 R82, RZ, RZ, R14 ;  /* 0x000000ffff527224 */ /* 0x000fe200078e000e */
[----:B------:R-:W-:-:S02]  /*2f2e0*/  SEL R14, R40, R29, P0 ;  /* 0x0000001d280e7207 */ /* 0x000fc40000000000 */
[----:B------:R-:W-:Y:S02]  /*2f2f0*/  SEL R40, R31, R42, P0 ;  /* 0x0000002a1f287207 */ /* 0x000fe40000000000 */
[----:B------:R-:W-:Y:S02]  /*2f300*/  SEL R42, R42, R31, P0 ;  /* 0x0000001f2a2a7207 */ /* 0x000fe40000000000 */
[----:B------:R-:W-:Y:S02]  /*2f310*/  SEL R29, R47, R66, P0 ;  /* 0x000000422f1d7207 */ /* 0x000fe40000000000 */
[----:B------:R-:W-:Y:S02]  /*2f320*/  SEL R31, R66, R47, P0 ;  /* 0x0000002f421f7207 */ /* 0x000fe40000000000 */
[----:B------:R-:W-:Y:S02]  /*2f330*/  SEL R47, R78, R61, P0 ;  /* 0x0000003d4e2f7207 */ /* 0x000fe40000000000 */
[----:B------:R-:W-:Y:S01]  /*2f340*/  SEL R57, R63, R80, P0 ;  /* 0x000000503f397207 */ /* 0x000fe20000000000 */
[----:B------:R-:W-:Y:S06]  /*2f350*/  BRA `(.L_x_2635) ;  /* 0xffffff5000c47947 */ /* 0x000fec000383ffff */
.L_x_2434:
[----:B------:R-:W0:Y:S01]  /*2f360*/  S2R R6, SR_TID.X ;  /* 0x0000000000067919 */ /* 0x000e220000002100 */
[----:B------:R-:W-:Y:S01]  /*2f370*/  BSSY B1, `(.L_x_2636) ;  /* 0x000000a000017945 */ /* 0x000fe20003800000 */
[----:B------:R-:W-:Y:S01]  /*2f380*/  MOV R12, RZ ;  /* 0x000000ff000c7202 */ /* 0x000fe20000000f00 */
        /* <DEDUP_REMOVED lines=8> */
.L_x_2637:
[----:B------:R-:W-:Y:S05]  /*2f410*/  BSYNC B1 ;  /* 0x0000000000017941 */ /* 0x000fea0003800000 */
.L_x_2636:
[----:B------:R-:W-:Y:S05]  /*2f420*/  BRA `(.L_x_2638) ;  /* 0xffffff8000f07947 */ /* 0x000fea000383ffff */
.L_x_2436:
[----:B------:R-:W-:Y:S01]  /*2f430*/  BSSY B1, `(.L_x_2639) ;  /* 0x0000006000017945 */ /* 0x000fe20003800000 */
[----:B------:R-:W-:-:S07]  /*2f440*/  IMAD.MOV.U32 R15, RZ, RZ, -0x1 ;  /* 0xffffffffff0f7424 */ /* 0x000fce00078e00ff */
[----:B0-----:R-:W-:Y:S05]  /*2f450*/  WARPSYNC.COLLECTIVE R15, `(.L_x_2640) ;  /* 0x000000000f0c7348 */ /* 0x001fea0003c00000 */
[----:B------:R-:W-:Y:S02]  /*2f460*/  ELECT P6, UR62, PT ;  /* 0x00000000003e782f */ /* 0x000fe400038c0000 */
[----:B------:R-:W-:Y:S01]  /*2f470*/  MOV R14, UR62 ;  /* 0x0000003e000e7c02 */ /* 0x000fe20008000f00 */
[----:B0-----:R-:W-:Y:S10]  /*2f480*/  ENDCOLLECTIVE ;  /* 0x000000000000791b */ /* 0x001ff40003800000 */
.L_x_2640:
[----:B------:R-:W-:Y:S05]  /*2f490*/  BSYNC B1 ;  /* 0x0000000000017941 */ /* 0x000fea0003800000 */
.L_x_2639:
[----:B------:R-:W-:Y:S05]  /*2f4a0*/  BRA `(.L_x_2435) ;  /* 0xffffff8000e87947 */ /* 0x000fea000383ffff */
.L_x_2438:
[----:B0-----:R0:W1:Y:S02]  /*2f4b0*/  SYNCS.PHASECHK.TRANS64.TRYWAIT P0, [R11+URZ+0x33420], R5 ;  /* 0x033420050b0075a7 */ /* 0x001064000800017f */
[----:B-1----:R-:W-:Y:S05]  /*2f4c0*/  @!P0 NANOSLEEP.SYNCS 0x989680 ;  /* 0x009896800000895d */ /* 0x002fea0003900000 */
[----:B------:R-:W1:Y:S02]  /*2f4d0*/  @!P0 SYNCS.PHASECHK.TRANS64 P0, [R11+URZ+0x33420], R5 ;  /* 0x033420050b0085a7 */ /* 0x000e64000800007f */
[----:B-1----:R-:W-:Y:S05]  /*2f4e0*/  @!P0 BRA `(.L_x_2438) ;  /* 0xfffffffc00f08947 */ /* 0x002fea000383ffff */
[----:B------:R-:W-:Y:S05]  /*2f4f0*/  BRA `(.L_x_2641) ;  /* 0xffffff8400047947 */ /* 0x000fea000383ffff */
.L_x_2442:
[----:B-1----:R1:W2:Y:S02]  /*2f500*/  SYNCS.PHASECHK.TRANS64.TRYWAIT P0, [R7+URZ+0x334a0], R10 ;  /* 0x0334a00a070075a7 */ /* 0x0022a4000800017f */
[----:B--2---:R-:W-:Y:S05]  /*2f510*/  @!P0 NANOSLEEP.SYNCS 0x989680 ;  /* 0x009896800000895d */ /* 0x004fea0003900000 */
[----:B------:R-:W2:Y:S02]  /*2f520*/  @!P0 SYNCS.PHASECHK.TRANS64 P0, [R7+URZ+0x334a0], R10 ;  /* 0x0334a00a070085a7 */ /* 0x000ea4000800007f */
[----:B--2---:R-:W-:Y:S05]  /*2f530*/  @!P0 BRA `(.L_x_2442) ;  /* 0xfffffffc00f08947 */ /* 0x004fea000383ffff */
[----:B------:R-:W-:Y:S05]  /*2f540*/  BRA `(.L_x_2642) ;  /* 0xffffff8400247947 */ /* 0x000fea000383ffff */
.L_x_2449:
[----:B0-----:R0:W2:Y:S02]  /*2f550*/  SYNCS.PHASECHK.TRANS64.TRYWAIT P0, [R7+URZ+0x334c0], R10 ;  /* 0x0334c00a070075a7 */ /* 0x0010a4000800017f */
[----:B--2---:R-:W-:Y:S05]  /*2f560*/  @!P0 NANOSLEEP.SYNCS 0x989680 ;  /* 0x009896800000895d */ /* 0x004fea0003900000 */
[----:B------:R-:W2:Y:S02]  /*2f570*/  @!P0 SYNCS.PHASECHK.TRANS64 P0, [R7+URZ+0x334c0], R10 ;  /* 0x0334c00a070085a7 */ /* 0x000ea4000800007f */
[----:B--2---:R-:W-:Y:S05]  /*2f580*/  @!P0 BRA `(.L_x_2449) ;  /* 0xfffffffc00f08947 */ /* 0x004fea000383ffff */
[----:B------:R-:W-:Y:S05]  /*2f590*/  BRA `(.L_x_2643) ;  /* 0xffffff8800247947 */ /* 0x000fea000383ffff */
.L_x_2458:
[----:B0-----:R0:W1:Y:S02]  /*2f5a0*/  SYNCS.PHASECHK.TRANS64.TRYWAIT P1, [R7+URZ+0x334a0], R6 ;  /* 0x0334a006070075a7 */ /* 0x001064000802017f */
[----:B-1----:R-:W-:Y:S05]  /*2f5b0*/  @!P1 NANOSLEEP.SYNCS 0x989680 ;  /* 0x009896800000995d */ /* 0x002fea0003900000 */
[----:B------:R-:W1:Y:S02]  /*2f5c0*/  @!P1 SYNCS.PHASECHK.TRANS64 P1, [R7+URZ+0x334a0], R6 ;  /* 0x0334a006070095a7 */ /* 0x000e64000802007f */
[----:B-1----:R-:W-:Y:S05]  /*2f5d0*/  @!P1 BRA `(.L_x_2458) ;  /* 0xfffffffc00f09947 */ /* 0x002fea000383ffff */
[----:B------:R-:W-:Y:S05]  /*2f5e0*/  BRA `(.L_x_2644) ;  /* 0xffffff8c007c7947 */ /* 0x000fea000383ffff */
.L_x_2465:
[----:B-1----:R1:W2:Y:S02]  /*2f5f0*/  SYNCS.PHASECHK.TRANS64.TRYWAIT P1, [R7+URZ+0x334c0], R6 ;  /* 0x0334c006070075a7 */ /* 0x0022a4000802017f */
[----:B--2---:R-:W-:Y:S05]  /*2f600*/  @!P1 NANOSLEEP.SYNCS 0x989680 ;  /* 0x009896800000995d */ /* 0x004fea0003900000 */
[----:B------:R-:W2:Y:S02]  /*2f610*/  @!P1 SYNCS.PHASECHK.TRANS64 P1, [R7+URZ+0x334c0], R6 ;  /* 0x0334c006070095a7 */ /* 0x000ea4000802007f */
[----:B--2---:R-:W-:Y:S05]  /*2f620*/  @!P1 BRA `(.L_x_2465) ;  /* 0xfffffffc00f09947 */ /* 0x004fea000383ffff */
[----:B------:R-:W-:Y:S05]  /*2f630*/  BRA `(.L_x_2645) ;  /* 0xffffff9000747947 */ /* 0x000fea000383ffff */
.L_x_2482:
[----:B------:R-:W0:Y:S01]  /*2f640*/  S2R R7, SR_TID.X ;  /* 0x0000000000077919 */ /* 0x000e220000002100 */
[----:B------:R-:W-:Y:S01]  /*2f650*/  BSSY B0, `(.L_x_2646) ;  /* 0x000000a000007945 */ /* 0x000fe20003800000 */
[----:B------:R-:W-:Y:S01]  /*2f660*/  IMAD.MOV.U32 R12, RZ, RZ, RZ ;  /* 0x000000ffff0c7224 */ /* 0x000fe200078e00ff */
[----:B------:R-:W-:Y:S01]  /*2f670*/  MOV R11, 0x1f ;  /* 0x0000001f000b7802 */ /* 0x000fe20000000f00 */
[----:B------:R-:W-:Y:S01]  /*2f680*/  IMAD.MOV.U32 R15, RZ, RZ, -0x1 ;  /* 0xffffffffff0f7424 */ /* 0x000fe200078e00ff */
[----:B0-----:R-:W-:-:S04]  /*2f690*/  SHF.R.U32.HI R7, RZ, 0x5, R7 ;  /* 0x00000005ff077819 */ /* 0x001fc80000011607 */
[----:B------:R-:W-:-:S05]  /*2f6a0*/  LOP3.LUT R7, R7, 0x3, RZ, 0xc0, !PT ;  /* 0x0000000307077812 */ /* 0x000fca00078ec0ff */
[----:B------:R-:W-:-:S07]  /*2f6b0*/  IMAD.MOV.U32 R13, RZ, RZ, R7 ;  /* 0x000000ffff0d7224 */ /* 0x000fce00078e0007 */
[----:B------:R-:W-:Y:S05]  /*2f6c0*/  WARPSYNC.COLLECTIVE R15, `(.L_x_2647) ;  /* 0x000000000f087348 */ /* 0x000fea0003c00000 */
[----:B------:R0:W1:Y:S02]  /*2f6d0*/  SHFL.IDX P6, R14, R13, R12, R11 ;  /* 0x0000000c0d0e7389 */ /* 0x00006400000c000b */
[----:B01----:R-:W-:Y:S01]  /*2f6e0*/  ENDCOLLECTIVE ;  /* 0x000000000000791b */ /* 0x003fe20003800000 */
.L_x_2647:
[----:B------:R-:W-:Y:S05]  /*2f6f0*/  BSYNC B0 ;  /* 0x0000000000007941 */ /* 0x000fea0003800000 */
.L_x_2646:
[----:B------:R-:W-:Y:S05]  /*2f700*/  BRA `(.L_x_2648) ;  /* 0xffffffa000647947 */ /* 0x000fea000383ffff */
.L_x_2484:
[----:B------:R-:W-:Y:S01]  /*2f710*/  BSSY B0, `(.L_x_2649) ;  /* 0x0000006000007945 */ /* 0x000fe20003800000 */
[----:B------:R-:W-:-:S07]  /*2f720*/  IMAD.MOV.U32 R15, RZ, RZ, -0x1 ;  /* 0xffffffffff0f7424 */ /* 0x000fce00078e00ff */
[----:B0-----:R-:W-:Y:S05]  /*2f730*/  WARPSYNC.COLLECTIVE R15, `(.L_x_2650) ;  /* 0x000000000f0c7348 */ /* 0x001fea0003c00000 */
[----:B------:R-:W-:Y:S02]  /*2f740*/  ELECT P6, UR62, PT ;  /* 0x00000000003e782f */ /* 0x000fe400038c0000 */
[----:B------:R-:W-:Y:S01]  /*2f750*/  MOV R14, UR62 ;  /* 0x0000003e000e7c02 */ /* 0x000fe20008000f00 */
[----:B0-----:R-:W-:Y:S10]  /*2f760*/  ENDCOLLECTIVE ;  /* 0x000000000000791b */ /* 0x001ff40003800000 */
.L_x_2650:
[----:B------:R-:W-:Y:S05]  /*2f770*/  BSYNC B0 ;  /* 0x0000000000007941 */ /* 0x000fea0003800000 */
.L_x_2649:
[----:B------:R-:W-:Y:S05]  /*2f780*/  BRA `(.L_x_2651) ;  /* 0xffffffa0005c7947 */ /* 0x000fea000383ffff */
.L_x_2487:
[----:B0-----:R0:W1:Y:S02]  /*2f790*/  SYNCS.PHASECHK.TRANS64.TRYWAIT P2, [R4+URZ+0x33480], R8 ;  /* 0x03348008040075a7 */ /* 0x001064000804017f */
[----:B-1----:R-:W-:Y:S05]  /*2f7a0*/  @!P2 NANOSLEEP.SYNCS 0x989680 ;  /* 0x009896800000a95d */ /* 0x002fea0003900000 */
[----:B------:R-:W1:Y:S02]  /*2f7b0*/  @!P2 SYNCS.PHASECHK.TRANS64 P2, [R4+URZ+0x33480], R8 ;  /* 0x033480080400a5a7 */ /* 0x000e64000804007f */
[----:B-1----:R-:W-:Y:S05]  /*2f7c0*/  @!P2 BRA `(.L_x_2487) ;  /* 0xfffffffc00f0a947 */ /* 0x002fea000383ffff */
[----:B------:R-:W-:Y:S05]  /*2f7d0*/  BRA `(.L_x_2652) ;  /* 0xffffffa000d87947 */ /* 0x000fea000383ffff */
.L_x_2489:
[----:B-1----:R1:W2:Y:S02]  /*2f7e0*/  SYNCS.PHASECHK.TRANS64.TRYWAIT P2, [R4+URZ+0x33440], R8 ;  /* 0x03344008040075a7 */ /* 0x0022a4000804017f */
[----:B--2---:R-:W-:Y:S05]  /*2f7f0*/  @!P2 NANOSLEEP.SYNCS 0x989680 ;  /* 0x009896800000a95d */ /* 0x004fea0003900000 */
[----:B------:R-:W2:Y:S02]  /*2f800*/  @!P2 SYNCS.PHASECHK.TRANS64 P2, [R4+URZ+0x33440], R8 ;  /* 0x033440080400a5a7 */ /* 0x000ea4000804007f */
[----:B--2---:R-:W-:Y:S05]  /*2f810*/  @!P2 BRA `(.L_x_2489) ;  /* 0xfffffffc00f0a947 */ /* 0x004fea000383ffff */
[----:B------:R-:W-:Y:S05]  /*2f820*/  BRA `(.L_x_2653) ;  /* 0xffffffa400647947 */ /* 0x000fea000383ffff */
.L_x_2492:
        /* <DEDUP_REMOVED lines=8> */
.L_x_2498:
[----:B--2---:R2:W3:Y:S02]  /*2f8b0*/  SYNCS.PHASECHK.TRANS64.TRYWAIT P0, [R5+URZ+0x33480], R4 ;  /* 0x03348004050075a7 */ /* 0x0044e4000800017f */
[----:B---3--:R-:W-:Y:S05]  /*2f8c0*/  @!P0 NANOSLEEP.SYNCS 0x989680 ;  /* 0x009896800000895d */ /* 0x008fea0003900000 */
[----:B------:R-:W3:Y:S02]  /*2f8d0*/  @!P0 SYNCS.PHASECHK.TRANS64 P0, [R5+URZ+0x33480], R4 ;  /* 0x03348004050085a7 */ /* 0x000ee4000800007f */
[----:B---3--:R-:W-:Y:S05]  /*2f8e0*/  @!P0 BRA `(.L_x_2498) ;  /* 0xfffffffc00f08947 */ /* 0x008fea000383ffff */
[----:B------:R-:W-:Y:S05]  /*2f8f0*/  BRA `(.L_x_2655) ;  /* 0xffffffac00447947 */ /* 0x000fea000383ffff */
.L_x_2505:
[----:B0-----:R0:W3:Y:S02]  /*2f900*/  SYNCS.PHASECHK.TRANS64.TRYWAIT P0, [R5+URZ+0x33440], R4 ;  /* 0x03344004050075a7 */ /* 0x0010e4000800017f */
[----:B---3--:R-:W-:Y:S05]  /*2f910*/  @!P0 NANOSLEEP.SYNCS 0x989680 ;  /* 0x009896800000895d */ /* 0x008fea0003900000 */
[----:B------:R-:W3:Y:S02]  /*2f920*/  @!P0 SYNCS.PHASECHK.TRANS64 P0, [R5+URZ+0x33440], R4 ;  /* 0x03344004050085a7 */ /* 0x000ee4000800007f */
[----:B---3--:R-:W-:Y:S05]  /*2f930*/  @!P0 BRA `(.L_x_2505) ;  /* 0xfffffffc00f08947 */ /* 0x008fea000383ffff */
[----:B------:R-:W-:Y:S05]  /*2f940*/  BRA `(.L_x_2656) ;  /* 0xffffffb000507947 */ /* 0x000fea000383ffff */
.L_x_2513:
[----:B--2---:R2:W3:Y:S02]  /*2f950*/  SYNCS.PHASECHK.TRANS64.TRYWAIT P2, [R14+URZ+0x33470], R3 ;  /* 0x033470030e0075a7 */ /* 0x0044e4000804017f */
[----:B---3--:R-:W-:Y:S05]  /*2f960*/  @!P2 NANOSLEEP.SYNCS 0x989680 ;  /* 0x009896800000a95d */ /* 0x008fea0003900000 */
[----:B------:R-:W3:Y:S02]  /*2f970*/  @!P2 SYNCS.PHASECHK.TRANS64 P2, [R14+URZ+0x33470], R3 ;  /* 0x033470030e00a5a7 */ /* 0x000ee4000804007f */
[----:B---3--:R-:W-:Y:S05]  /*2f980*/  @!P2 BRA `(.L_x_2513) ;  /* 0xfffffffc00f0a947 */ /* 0x008fea000383ffff */
[----:B------:R-:W-:Y:S05]  /*2f990*/  BRA `(.L_x_2657) ;  /* 0xffffffb400707947 */ /* 0x000fea000383ffff */
.L_x_2515:
[----:B0-----:R0:W2:Y:S02]  /*2f9a0*/  SYNCS.PHASECHK.TRANS64.TRYWAIT P2, [R14+URZ+0x33460], R3 ;  /* 0x033460030e0075a7 */ /* 0x0010a4000804017f */
[----:B--2---:R-:W-:Y:S05]  /*2f9b0*/  @!P2 NANOSLEEP.SYNCS 0x989680 ;  /* 0x009896800000a95d */ /* 0x004fea0003900000 */
[----:B------:R-:W2:Y:S02]  /*2f9c0*/  @!P2 SYNCS.PHASECHK.TRANS64 P2, [R14+URZ+0x33460], R3 ;  /* 0x033460030e00a5a7 */ /* 0x000ea4000804007f */
[----:B--2---:R-:W-:Y:S05]  /*2f9d0*/  @!P2 BRA `(.L_x_2515) ;  /* 0xfffffffc00f0a947 */ /* 0x004fea000383ffff */
[----:B------:R-:W-:Y:S05]  /*2f9e0*/  BRA `(.L_x_2658) ;  /* 0xffffffb400787947 */ /* 0x000fea000383ffff */
.L_x_2522:
[----:B0-----:R0:W2:Y:S02]  /*2f9f0*/  SYNCS.PHASECHK.TRANS64.TRYWAIT P0, [R3+URZ+0x33470], R0 ;  /* 0x03347000030075a7 */ /* 0x0010a4000800017f */
[----:B--2---:R-:W-:Y:S05]  /*2fa00*/  @!P0 NANOSLEEP.SYNCS 0x989680 ;  /* 0x009896800000895d */ /* 0x004fea0003900000 */
[----:B------:R-:W2:Y:S02]  /*2fa10*/  @!P0 SYNCS.PHASECHK.TRANS64 P0, [R3+URZ+0x33470], R0 ;  /* 0x03347000030085a7 */ /* 0x000ea4000800007f */
[----:B--2---:R-:W-:Y:S05]  /*2fa20*/  @!P0 BRA `(.L_x_2522) ;  /* 0xfffffffc00f08947 */ /* 0x004fea000383ffff */
[----:B------:R-:W-:Y:S05]  /*2fa30*/  BRA `(.L_x_2659) ;  /* 0xffffffbc00bc7947 */ /* 0x000fea000383ffff */
.L_x_2524:
[----:B0-----:R0:W2:Y:S02]  /*2fa40*/  SYNCS.PHASECHK.TRANS64.TRYWAIT P0, [R3+URZ+0x33460], R6 ;  /* 0x03346006030075a7 */ /* 0x0010a4000800017f */
[----:B--2---:R-:W-:Y:S05]  /*2fa50*/  @!P0 NANOSLEEP.SYNCS 0x989680 ;  /* 0x009896800000895d */ /* 0x004fea0003900000 */
[----:B------:R-:W2:Y:S02]  /*2fa60*/  @!P0 SYNCS.PHASECHK.TRANS64 P0, [R3+URZ+0x33460], R6 ;  /* 0x03346006030085a7 */ /* 0x000ea4000800007f */
[----:B--2---:R-:W-:Y:S05]  /*2fa70*/  @!P0 BRA `(.L_x_2524) ;  /* 0xfffffffc00f08947 */ /* 0x004fea000383ffff */
[----:B------:R-:W-:Y:S05]  /*2fa80*/  BRA `(.L_x_2660) ;  /* 0xffffffbc00f07947 */ /* 0x000fea000383ffff */
.L_x_2528:
[----:B------:R-:W-:Y:S01]  /*2fa90*/  BSSY B0, `(.L_x_2661) ;  /* 0x0000008000007945 */ /* 0x000fe20003800000 */
[----:B------:R-:W-:Y:S01]  /*2faa0*/  IMAD.MOV.U32 R13, RZ, RZ, R16 ;  /* 0x000000ffff0d7224 */ /* 0x000fe200078e0010 */
[----:B------:R-:W-:Y:S01]  /*2fab0*/  MOV R15, 0xffffffff ;  /* 0xffffffff000f7802 */ /* 0x000fe20000000f00 */
[----:B------:R-:W-:Y:S02]  /*2fac0*/  IMAD.MOV.U32 R12, RZ, RZ, RZ ;  /* 0x000000ffff0c7224 */ /* 0x000fe400078e00ff */
[----:B------:R-:W-:-:S07]  /*2fad0*/  IMAD.MOV.U32 R11, RZ, RZ, 0x1f ;  /* 0x0000001fff0b7424 */ /* 0x000fce00078e00ff */
[----:B-1----:R-:W-:Y:S05]  /*2fae0*/  WARPSYNC.COLLECTIVE R15, `(.L_x_2662) ;  /* 0x000000000f087348 */ /* 0x002fea0003c00000 */
[----:B------:R0:W2:Y:S02]  /*2faf0*/  SHFL.IDX P6, R14, R13, R12, R11 ;  /* 0x0000000c0d0e7389 */ /* 0x0000a400000c000b */
[----:B012---:R-:W-:Y:S01]  /*2fb00*/  ENDCOLLECTIVE ;  /* 0x000000000000791b */ /* 0x007fe20003800000 */
.L_x_2662:
[----:B------:R-:W-:Y:S05]  /*2fb10*/  BSYNC B0 ;  /* 0x0000000000007941 */ /* 0x000fea0003800000 */
.L_x_2661:
[----:B------:R-:W-:Y:S02]  /*2fb20*/  IMAD.MOV.U32 R13, RZ, RZ, R16 ;  /* 0x000000ffff0d7224 */ /* 0x000fe400078e0010 */
[----:B------:R-:W-:Y:S02]  /*2fb30*/  IMAD.MOV.U32 R12, RZ, RZ, 0x1 ;  /* 0x00000001ff0c7424 */ /* 0x000fe400078e00ff */
[----:B------:R-:W-:Y:S02]  /*2fb40*/  IMAD.MOV.U32 R11, RZ, RZ, 0x1f ;  /* 0x0000001fff0b7424 */ /* 0x000fe400078e00ff */
[----:B------:R-:W-:Y:S02]  /*2fb50*/  IMAD.MOV.U32 R15, RZ, RZ, -0x1 ;  /* 0xffffffffff0f7424 */ /* 0x000fe400078e00ff */
[----:B------:R-:W-:Y:S02]  /*2fb60*/  IMAD.IADD R5, R19, 0x1, R8 ;  /* 0x0000000113057824 */ /* 0x000fe400078e0208 */
[----:B------:R-:W-:-:S07]  /*2fb70*/  IMAD.MOV.U32 R0, RZ, RZ, R14 ;  /* 0x000000ffff007224 */ /* 0x000fce00078e000e */
[----:B------:R-:W-:Y:S05]  /*2fb80*/  WARPSYNC.COLLECTIVE R15, `(.L_x_2663) ;  /* 0x000000000f087348 */ /* 0x000fea0003c00000 */
[----:B------:R0:W1:Y:S02]  /*2fb90*/  SHFL.IDX P6, R14, R13, R12, R11 ;  /* 0x0000000c0d0e7389 */ /* 0x00006400000c000b */
[----:B01----:R-:W-:Y:S01]  /*2fba0*/  ENDCOLLECTIVE ;  /* 0x000000000000791b */ /* 0x003fe20003800000 */
.L_x_2663:
[----:B------:R-:W-:Y:S02]  /*2fbb0*/  ULDC UR4, c[0x0][0xc14] ;  /* 0x0003050000047ab9 */ /* 0x000fe40000000800 */
[----:B------:R-:W-:-:S13]  /*2fbc0*/  ISETP.GE.OR P1, PT, R5, UR4, !P0 ;  /* 0x0000000405007c0c */ /* 0x000fda000c726670 */
[----:B------:R-:W0:Y:S01]  /*2fbd0*/  @!P1 LDC.64 R2, c[0x0][0xc58] ;  /* 0x00031600ff029b82 */ /* 0x000e220000000a00 */
[----:B------:R-:W-:Y:S01]  /*2fbe0*/  IMAD.MOV.U32 R11, RZ, RZ, RZ ;  /* 0x000000ffff0b7224 */ /* 0x000fe200078e00ff */
[----:B------:R-:W-:Y:S01]  /*2fbf0*/  MOV R4, R14 ;  /* 0x0000000e00047202 */ /* 0x000fe20000000f00 */
        /* <DEDUP_REMOVED lines=13> */
.L_x_2664:
[----:B------:R-:W-:Y:S01]  /*2fcd0*/  IMAD.MOV.U32 R12, RZ, RZ, 0x2 ;  /* 0x00000002ff0c7424 */ /* 0x000fe200078e00ff */
[----:B------:R-:W-:-:S04]  /*2fce0*/  SEL R5, R14, RZ, P1 ;  /* 0x000000ff0e057207 */ /* 0x000fc80000800000 */
[----:B------:R-:W-:-:S05]  /*2fcf0*/  IADD3 R5, R2, R5, RZ ;  /* 0x0000000502057210 */ /* 0x000fca0007ffe0ff */
[----:B------:R-:W-:-:S07]  /*2fd00*/  IMAD.MOV.U32 R13, RZ, RZ, R5 ;  /* 0x000000ffff0d7224 */ /* 0x000fce00078e0005 */
[----:B------:R-:W-:Y:S05]  /*2fd10*/  WARPSYNC.COLLECTIVE R15, `(.L_x_2665) ;  /* 0x000000000f087348 */ /* 0x000fea0003c00000 */
[----:B------:R0:W1:Y:S02]  /*2fd20*/  SHFL.UP P6, R14, R13, R12, R11 ;  /* 0x0400000c0d0e7389 */ /* 0x00006400000c000b */
[----:B01----:R-:W-:Y:S01]  /*2fd30*/  ENDCOLLECTIVE ;  /* 0x000000000000791b */ /* 0x003fe20003800000 */
.L_x_2665:
[----:B------:R-:W-:Y:S01]  /*2fd40*/  IMAD.MOV.U32 R12, RZ, RZ, 0x4 ;  /* 0x00000004ff0c7424 */ /* 0x000fe200078e00ff */
[----:B------:R-:W-:-:S05]  /*2fd50*/  SEL R6, R14, RZ, P2 ;  /* 0x000000ff0e067207 */ /* 0x000fca0001000000 */
[----:B------:R-:W-:-:S04]  /*2fd60*/  IMAD.IADD R6, R5, 0x1, R6 ;  /* 0x0000000105067824 */ /* 0x000fc800078e0206 */
[----:B------:R-:W-:-:S07]  /*2fd70*/  IMAD.MOV.U32 R13, RZ, RZ, R6 ;  /* 0x000000ffff0d7224 */ /* 0x000fce00078e0006 */
[----:B------:R-:W-:Y:S05]  /*2fd80*/  WARPSYNC.COLLECTIVE R15, `(.L_x_2666) ;  /* 0x000000000f087348 */ /* 0x000fea0003c00000 */
[----:B------:R0:W1:Y:S02]  /*2fd90*/  SHFL.UP P6, R14, R13, R12, R11 ;  /* 0x0400000c0d0e7389 */ /* 0x00006400000c000b */
[----:B01----:R-:W-:Y:S01]  /*2fda0*/  ENDCOLLECTIVE ;  /* 0x000000000000791b */ /* 0x003fe20003800000 */
.L_x_2666:
[----:B------:R-:W-:Y:S01]  /*2fdb0*/  IMAD.MOV.U32 R12, RZ, RZ, 0x8 ;  /* 0x00000008ff0c7424 */ /* 0x000fe200078e00ff */
[----:B------:R-:W-:-:S04]  /*2fdc0*/  SEL R7, R14, RZ, P3 ;  /* 0x000000ff0e077207 */ /* 0x000fc80001800000 */
[----:B------:R-:W-:-:S05]  /*2fdd0*/  IADD3 R7, R6, R7, RZ ;  /* 0x0000000706077210 */ /* 0x000fca0007ffe0ff */
[----:B------:R-:W-:-:S07]  /*2fde0*/  IMAD.MOV.U32 R13, RZ, RZ, R7 ;  /* 0x000000ffff0d7224 */ /* 0x000fce00078e0007 */
[----:B------:R-:W-:Y:S05]  /*2fdf0*/  WARPSYNC.COLLECTIVE R15, `(.L_x_2667) ;  /* 0x000000000f087348 */ /* 0x000fea0003c00000 */
[----:B------:R0:W1:Y:S02]  /*2fe00*/  SHFL.UP P6, R14, R13, R12, R11 ;  /* 0x0400000c0d0e7389 */ /* 0x00006400000c000b */
[----:B01----:R-:W-:Y:S01]  /*2fe10*/  ENDCOLLECTIVE ;  /* 0x000000000000791b */ /* 0x003fe20003800000 */
.L_x_2667:
[----:B------:R-:W-:Y:S01]  /*2fe20*/  IMAD.MOV.U32 R12, RZ, RZ, 0x10 ;  /* 0x00000010ff0c7424 */ /* 0x000fe200078e00ff */
[----:B------:R-:W-:-:S05]  /*2fe30*/  SEL R14, R14, RZ, P4 ;  /* 0x000000ff0e0e7207 */ /* 0x000fca0002000000 */
[----:B------:R-:W-:-:S04]  /*2fe40*/  IMAD.IADD R5, R7, 0x1, R14 ;  /* 0x0000000107057824 */ /* 0x000fc800078e020e */
[----:B------:R-:W-:-:S07]  /*2fe50*/  IMAD.MOV.U32 R13, RZ, RZ, R5 ;  /* 0x000000ffff0d7224 */ /* 0x000fce00078e0005 */
[----:B------:R-:W-:Y:S05]  /*2fe60*/  WARPSYNC.COLLECTIVE R15, `(.L_x_2668) ;  /* 0x000000000f087348 */ /* 0x000fea0003c00000 */
[----:B------:R0:W1:Y:S02]  /*2fe70*/  SHFL.UP P6, R14, R13, R12, R11 ;  /* 0x0400000c0d0e7389 */ /* 0x00006400000c000b */
[----:B01----:R-:W-:Y:S01]  /*2fe80*/  ENDCOLLECTIVE ;  /* 0x000000000000791b */ /* 0x003fe20003800000 */
.L_x_2668:
        /* <DEDUP_REMOVED lines=8> */
.L_x_2669:
[----:B------:R-:W-:Y:S05]  /*2ff10*/  BRA `(.L_x_2670) ;  /* 0xffffffc400507947 */ /* 0x000fea000383ffff */
.L_x_2533:
[----:B------:R-:W-:Y:S01]  /*2ff20*/  BSSY B0, `(.L_x_2671) ;  /* 0x0000008000007945 */ /* 0x000fe20003800000 */
[----:B-----5:R-:W-:Y:S01]  /*2ff30*/  IMAD.MOV.U32 R13, RZ, RZ, R2 ;  /* 0x000000ffff0d7224 */ /* 0x020fe200078e0002 */
[----:B------:R-:W-:Y:S01]  /*2ff40*/  MOV R11, RZ ;  /* 0x000000ff000b7202 */ /* 0x000fe20000000f00 */
[----:B------:R-:W-:Y:S02]  /*2ff50*/  IMAD.MOV.U32 R12, RZ, RZ, 0x1 ;  /* 0x00000001ff0c7424 */ /* 0x000fe400078e00ff */
[----:B------:R-:W-:-:S07]  /*2ff60*/  IMAD.MOV.U32 R15, RZ, RZ, -0x1 ;  /* 0xffffffffff0f7424 */ /* 0x000fce00078e00ff */
[----:B012---:R-:W-:Y:S05]  /*2ff70*/  WARPSYNC.COLLECTIVE R15, `(.L_x_2672) ;  /* 0x000000000f087348 */ /* 0x007fea0003c00000 */
[----:B------:R3:W4:Y:S02]  /*2ff80*/  SHFL.UP P6, R14, R13, R12, R11 ;  /* 0x0400000c0d0e7389 */ /* 0x00072400000c000b */
[----:B01234-:R-:W-:Y:S01]  /*2ff90*/  ENDCOLLECTIVE ;  /* 0x000000000000791b */ /* 0x01ffe20003800000 */
.L_x_2672:
[----:B------:R-:W-:Y:S05]  /*2ffa0*/  BSYNC B0 ;  /* 0x0000000000007941 */ /* 0x000fea0003800000 */
.L_x_2671:
        /* <DEDUP_REMOVED lines=8> */
.L_x_2673:
[----:B------:R-:W-:Y:S01]  /*30030*/  IMAD.MOV.U32 R12, RZ, RZ, 0x4 ;  /* 0x00000004ff0c7424 */ /* 0x000fe200078e00ff */
[----:B------:R-:W-:-:S04]  /*30040*/  SEL R14, R14, RZ, P2 ;  /* 0x000000ff0e0e7207 */ /* 0x000fc80001000000 */
[----:B------:R-:W-:-:S05]  /*30050*/  IADD3 R5, R13, R14, RZ ;  /* 0x0000000e0d057210 */ /* 0x000fca0007ffe0ff */
[----:B------:R-:W-:-:S07]  /*30060*/  IMAD.MOV.U32 R13, RZ, RZ, R5 ;  /* 0x000000ffff0d7224 */ /* 0x000fce00078e0005 */
[----:B------:R-:W-:Y:S05]  /*30070*/  WARPSYNC.COLLECTIVE R15, `(.L_x_2674) ;  /* 0x000000000f087348 */ /* 0x000fea0003c00000 */
[----:B------:R0:W1:Y:S02]  /*30080*/  SHFL.UP P6, R14, R13, R12, R11 ;  /* 0x0400000c0d0e7389 */ /* 0x00006400000c000b */
[----:B01----:R-:W-:Y:S01]  /*30090*/  ENDCOLLECTIVE ;  /* 0x000000000000791b */ /* 0x003fe20003800000 */
.L_x_2674:
[----:B------:R-:W-:Y:S01]  /*300a0*/  IMAD.MOV.U32 R12, RZ, RZ, 0x8 ;  /* 0x00000008ff0c7424 */ /* 0x000fe200078e00ff */
[----:B------:R-:W-:-:S05]  /*300b0*/  SEL R6, R14, RZ, P3 ;  /* 0x000000ff0e067207 */ /* 0x000fca0001800000 */
[----:B------:R-:W-:-:S04]  /*300c0*/  IMAD.IADD R6, R5, 0x1, R6 ;  /* 0x0000000105067824 */ /* 0x000fc800078e0206 */
[----:B------:R-:W-:-:S07]  /*300d0*/  IMAD.MOV.U32 R13, RZ, RZ, R6 ;  /* 0x000000ffff0d7224 */ /* 0x000fce00078e0006 */
[----:B------:R-:W-:Y:S05]  /*300e0*/  WARPSYNC.COLLECTIVE R15, `(.L_x_2675) ;  /* 0x000000000f087348 */ /* 0x000fea0003c00000 */
[----:B------:R0:W1:Y:S02]  /*300f0*/  SHFL.UP P6, R14, R13, R12, R11 ;  /* 0x0400000c0d0e7389 */ /* 0x00006400000c000b */
[----:B01----:R-:W-:Y:S01]  /*30100*/  ENDCOLLECTIVE ;  /* 0x000000000000791b */ /* 0x003fe20003800000 */
.L_x_2675:
[----:B------:R-:W-:Y:S01]  /*30110*/  IMAD.MOV.U32 R12, RZ, RZ, 0x10 ;  /* 0x00000010ff0c7424 */ /* 0x000fe200078e00ff */
[----:B------:R-:W-:-:S04]  /*30120*/  SEL R7, R14, RZ, P4 ;  /* 0x000000ff0e077207 */ /* 0x000fc80002000000 */
[----:B------:R-:W-:-:S05]  /*30130*/  IADD3 R7, R6, R7, RZ ;  /* 0x0000000706077210 */ /* 0x000fca0007ffe0ff */
[----:B------:R-:W-:-:S07]  /*30140*/  IMAD.MOV.U32 R13, RZ, RZ, R7 ;  /* 0x000000ffff0d7224 */ /* 0x000fce00078e0007 */
[----:B------:R-:W-:Y:S05]  /*30150*/  WARPSYNC.COLLECTIVE R15, `(.L_x_2676) ;  /* 0x000000000f087348 */ /* 0x000fea0003c00000 */
[----:B------:R0:W1:Y:S02]  /*30160*/  SHFL.UP P6, R14, R13, R12, R11 ;  /* 0x0400000c0d0e7389 */ /* 0x00006400000c000b */
[----:B01----:R-:W-:Y:S01]  /*30170*/  ENDCOLLECTIVE ;  /* 0x000000000000791b */ /* 0x003fe20003800000 */
.L_x_2676:
[----:B------:R-:W-:Y:S01]  /*30180*/  IMAD.MOV.U32 R12, RZ, RZ, 0x1f ;  /* 0x0000001fff0c7424 */ /* 0x000fe200078e00ff */
[----:B------:R-:W-:Y:S02]  /*30190*/  MOV R11, 0x1f ;  /* 0x0000001f000b7802 */ /* 0x000fe40000000f00 */
[----:B------:R-:W-:-:S05]  /*301a0*/  SEL R14, R14, RZ, P5 ;  /* 0x000000ff0e0e7207 */ /* 0x000fca0002800000 */
[----:B------:R-:W-:-:S04]  /*301b0*/  IMAD.IADD R3, R7, 0x1, R14 ;  /* 0x0000000107037824 */ /* 0x000fc800078e020e */
[----:B------:R-:W-:-:S07]  /*301c0*/  IMAD.MOV.U32 R13, RZ, RZ, R3 ;  /* 0x000000ffff0d7224 */ /* 0x000fce00078e0003 */
[----:B------:R-:W-:Y:S05]  /*301d0*/  WARPSYNC.COLLECTIVE R15, `(.L_x_2677) ;  /* 0x000000000f087348 */ /* 0x000fea0003c00000 */
[----:B------:R0:W1:Y:S02]  /*301e0*/  SHFL.IDX P6, R14, R13, R12, R11 ;  /* 0x0000000c0d0e7389 */ /* 0x00006400000c000b */
[----:B01----:R-:W-:Y:S01]  /*301f0*/  ENDCOLLECTIVE ;  /* 0x000000000000791b */ /* 0x003fe20003800000 */
.L_x_2677:
[----:B------:R-:W-:Y:S05]  /*30200*/  BRA `(.L_x_2678) ;  /* 0xffffffc400307947 */ /* 0x000fea000383ffff */
.L_x_2535:
[----:B------:R-:W-:Y:S01]  /*30210*/  BSSY B0, `(.L_x_2679) ;  /* 0x0000006000007945 */ /* 0x000fe20003800000 */
[----:B------:R-:W-:Y:S01]  /*30220*/  PLOP3.LUT P6, PT, P6, PT, PT, 0x8, 0x0 ;  /* 0x000000000000781c */ /* 0x000fe200037ce170 */
[----:B------:R-:W-:-:S12]  /*30230*/  IMAD.MOV.U32 R15, RZ, RZ, -0x1 ;  /* 0xffffffffff0f7424 */ /* 0x000fd800078e00ff */
[----:B01----:R-:W-:Y:S05]  /*30240*/  WARPSYNC.COLLECTIVE R15, `(.L_x_2680) ;  /* 0x000000000f087348 */ /* 0x003fea0003c00000 */
[----:B------:R-:W-:Y:S01]  /*30250*/  VOTE.ANY R14, PT, P6 ;  /* 0x00000000000e7806 */ /* 0x000fe200030e0100 */
[----:B01----:R-:W-:Y:S06]  /*30260*/  ENDCOLLECTIVE ;  /* 0x000000000000791b */ /* 0x003fec0003800000 */
.L_x_2680:
[----:B------:R-:W-:Y:S05]  /*30270*/  BSYNC B0 ;  /* 0x0000000000007941 */ /* 0x000fea0003800000 */
.L_x_2679:
[----:B------:R-:W-:Y:S01]  /*30280*/  IMAD.MOV.U32 R4, RZ, RZ, R14 ;  /* 0x000000ffff047224 */ /* 0x000fe200078e000e */
[----:B------:R-:W-:Y:S01]  /*30290*/  MOV R15, 0xffffffff ;  /* 0xffffffff000f7802 */ /* 0x000fe20000000f00 */
[----:B------:R-:W-:Y:S02]  /*302a0*/  IMAD.MOV.U32 R13, RZ, RZ, R2 ;  /* 0x000000ffff0d7224 */ /* 0x000fe400078e0002 */
[----:B------:R-:W0:Y:S01]  /*302b0*/  POPC R6, R4 ;  /* 0x0000000400067309 */ /* 0x000e220000000000 */
[----:B------:R-:W-:Y:S02]  /*302c0*/  IMAD.MOV.U32 R11, RZ, RZ, 0x1f ;  /* 0x0000001fff0b7424 */ /* 0x000fe400078e00ff */
[----:B0-----:R-:W-:-:S07]  /*302d0*/  IMAD.MOV.U32 R12, RZ, RZ, R6 ;  /* 0x000000ffff0c7224 */ /* 0x001fce00078e0006 */
[----:B------:R-:W-:Y:S05]  /*302e0*/  WARPSYNC.COLLECTIVE R15, `(.L_x_2681) ;  /* 0x000000000f087348 */ /* 0x000fea0003c00000 */
[----:B------:R0:W1:Y:S02]  /*302f0*/  SHFL.IDX P6, R14, R13, R12, R11 ;  /* 0x0000000c0d0e7389 */ /* 0x00006400000c000b */
[----:B01----:R-:W-:Y:S01]  /*30300*/  ENDCOLLECTIVE ;  /* 0x000000000000791b */ /* 0x003fe20003800000 */
.L_x_2681:
[----:B------:R-:W-:Y:S01]  /*30310*/  IMAD.MOV.U32 R17, RZ, RZ, R14 ;  /* 0x000000ffff117224 */ /* 0x000fe200078e000e */
[----:B------:R-:W-:Y:S06]  /*30320*/  BRA `(.L_x_2682) ;  /* 0xffffffc400207947 */ /* 0x000fec000383ffff */
.L_x_2537:
[----:B------:R-:W-:Y:S01]  /*30330*/  BSSY B0, `(.L_x_2683) ;  /* 0x0000007000007945 */ /* 0x000fe20003800000 */
[----:B------:R-:W-:Y:S02]  /*30340*/  IMAD.MOV.U32 R13, RZ, RZ, R3 ;  /* 0x000000ffff0d7224 */ /* 0x000fe400078e0003 */
[----:B------:R-:W-:Y:S02]  /*30350*/  IMAD.MOV.U32 R11, RZ, RZ, 0x1f ;  /* 0x0000001fff0b7424 */ /* 0x000fe400078e00ff */
[----:B------:R-:W-:-:S07]  /*30360*/  IMAD.MOV.U32 R15, RZ, RZ, -0x1 ;  /* 0xffffffffff0f7424 */ /* 0x000fce00078e00ff */
[----:B0123--:R-:W-:Y:S05]  /*30370*/  WARPSYNC.COLLECTIVE R15, `(.L_x_2684) ;  /* 0x000000000f087348 */ /* 0x00ffea0003c00000 */
[----:B------:R4:W0:Y:S02]  /*30380*/  SHFL.IDX P6, R14, R13, R12, R11 ;  /* 0x0000000c0d0e7389 */ /* 0x00082400000c000b */
[----:B01234-:R-:W-:Y:S01]  /*30390*/  ENDCOLLECTIVE ;  /* 0x000000000000791b */ /* 0x01ffe20003800000 */
.L_x_2684:
[----:B------:R-:W-:Y:S05]  /*303a0*/  BSYNC B0 ;  /* 0x0000000000007941 */ /* 0x000fea0003800000 */
.L_x_2683:
[----:B------:R-:W-:Y:S01]  /*303b0*/  IMAD.MOV.U32 R4, RZ, RZ, R14 ;  /* 0x000000ffff047224 */ /* 0x000fe200078e000e */
[----:B------:R-:W-:Y:S06]  /*303c0*/  BRA `(.L_x_2536) ;  /* 0xffffffc400147947 */ /* 0x000fec000383ffff */
.L_x_2541:
[----:B0-----:R0:W2:Y:S02]  /*303d0*/  SYNCS.PHASECHK.TRANS64.TRYWAIT P0, [R0+URZ+0x33420], R3 ;  /* 0x03342003000075a7 */ /* 0x0010a4000800017f */
[----:B--2---:R-:W-:Y:S05]  /*303e0*/  @!P0 NANOSLEEP.SYNCS 0x989680 ;  /* 0x009896800000895d */ /* 0x004fea0003900000 */
[----:B------:R-:W2:Y:S02]  /*303f0*/  @!P0 SYNCS.PHASECHK.TRANS64 P0, [R0+URZ+0x33420], R3 ;  /* 0x03342003000085a7 */ /* 0x000ea4000800007f */
[----:B--2---:R-:W-:Y:S05]  /*30400*/  @!P0 BRA `(.L_x_2541) ;  /* 0xfffffffc00f08947 */ /* 0x004fea000383ffff */
[----:B------:R-:W-:Y:S05]  /*30410*/  BRA `(.L_x_2685) ;  /* 0xffffffc8008c7947 */ /* 0x000fea000383ffff */
.L_x_2542:
[----:B------:R-:W2:Y:S01]  /*30420*/  S2R R2, SR_TID.X ;  /* 0x0000000000027919 */ /* 0x000ea20000002100 */
[----:B------:R-:W-:Y:S01]  /*30430*/  BSSY B0, `(.L_x_2686) ;  /* 0x000000a000007945 */ /* 0x000fe20003800000 */
[----:B------:R-:W-:Y:S02]  /*30440*/  IMAD.MOV.U32 R12, RZ, RZ, RZ ;  /* 0x000000ffff0c7224 */ /* 0x000fe400078e00ff */
[----:B------:R-:W-:Y:S02]  /*30450*/  IMAD.MOV.U32 R11, RZ, RZ, 0x1f ;  /* 0x0000001fff0b7424 */ /* 0x000fe400078e00ff */
[----:B------:R-:W-:Y:S01]  /*30460*/  IMAD.MOV.U32 R15, RZ, RZ, -0x1 ;  /* 0xffffffffff0f7424 */ /* 0x000fe200078e00ff */
[----:B--2---:R-:W-:-:S04]  /*30470*/  SHF.R.U32.HI R2, RZ, 0x5, R2 ;  /* 0x00000005ff027819 */ /* 0x004fc80000011602 */
[----:B------:R-:W-:-:S04]  /*30480*/  LOP3.LUT R2, R2, 0x3, RZ, 0xc0, !PT ;  /* 0x0000000302027812 */ /* 0x000fc800078ec0ff */
[----:B------:R-:W-:-:S07]  /*30490*/  MOV R13, R2 ;  /* 0x00000002000d7202 */ /* 0x000fce0000000f00 */
[----:B01----:R-:W-:Y:S05]  /*304a0*/  WARPSYNC.COLLECTIVE R15, `(.L_x_2687) ;  /* 0x000000000f087348 */ /* 0x003fea0003c00000 */
[----:B------:R2:W3:Y:S02]  /*304b0*/  SHFL.IDX P6, R14, R13, R12, R11 ;  /* 0x0000000c0d0e7389 */ /* 0x0004e400000c000b */
[----:B0123--:R-:W-:Y:S01]  /*304c0*/  ENDCOLLECTIVE ;  /* 0x000000000000791b */ /* 0x00ffe20003800000 */
.L_x_2687:
[----:B------:R-:W-:Y:S05]  /*304d0*/  BSYNC B0 ;  /* 0x0000000000007941 */ /* 0x000fea0003800000 */
.L_x_2686:
[----:B------:R-:W-:Y:S05]  /*304e0*/  BRA `(.L_x_2688) ;  /* 0xffffffc800747947 */ /* 0x000fea000383ffff */
.L_x_2543:
[----:B------:R-:W-:Y:S01]  /*304f0*/  BSSY B0, `(.L_x_2689) ;  /* 0x0000006000007945 */ /* 0x000fe20003800000 */
[----:B------:R-:W-:-:S07]  /*30500*/  IMAD.MOV.U32 R15, RZ, RZ, -0x1 ;  /* 0xffffffffff0f7424 */ /* 0x000fce00078e00ff */
[----:B012---:R-:W-:Y:S05]  /*30510*/  WARPSYNC.COLLECTIVE R15, `(.L_x_2690) ;  /* 0x000000000f0c7348 */ /* 0x007fea0003c00000 */
[----:B------:R-:W-:Y:S02]  /*30520*/  ELECT P6, UR62, PT ;  /* 0x00000000003e782f */ /* 0x000fe400038c0000 */
[----:B------:R-:W-:Y:S01]  /*30530*/  MOV R14, UR62 ;  /* 0x0000003e000e7c02 */ /* 0x000fe20008000f00 */
[----:B012---:R-:W-:Y:S10]  /*30540*/  ENDCOLLECTIVE ;  /* 0x000000000000791b */ /* 0x007ff40003800000 */
.L_x_2690:
[----:B------:R-:W-:Y:S05]  /*30550*/  BSYNC B0 ;  /* 0x0000000000007941 */ /* 0x000fea0003800000 */
.L_x_2689:
[----:B------:R-:W-:Y:S05]  /*30560*/  BRA `(.L_x_2691) ;  /* 0xffffffc800687947 */ /* 0x000fea000383ffff */
.L_x_2545:
[----:B0-----:R0:W2:Y:S02]  /*30570*/  SYNCS.PHASECHK.TRANS64.TRYWAIT P1, [R6+URZ], R5 ;  /* 0x00000005060075a7 */ /* 0x0010a4000802017f */
[----:B--2---:R-:W-:Y:S05]  /*30580*/  @!P1 NANOSLEEP.SYNCS 0x989680 ;  /* 0x009896800000995d */ /* 0x004fea0003900000 */
[----:B------:R-:W2:Y:S02]  /*30590*/  @!P1 SYNCS.PHASECHK.TRANS64 P1, [R6+URZ], R5 ;  /* 0x00000005060095a7 */ /* 0x000ea4000802007f */
[----:B--2---:R-:W-:Y:S05]  /*305a0*/  @!P1 BRA `(.L_x_2545) ;  /* 0xfffffffc00f09947 */ /* 0x004fea000383ffff */
[----:B------:R-:W-:Y:S05]  /*305b0*/  BRA `(.L_x_2692) ;  /* 0xffffffc800a47947 */ /* 0x000fea000383ffff */
.L_x_2546:
[----:B--2---:R2:W3:Y:S02]  /*305c0*/  SYNCS.PHASECHK.TRANS64.TRYWAIT P1, [R7+URZ], R2 ;  /* 0x00000002070075a7 */ /* 0x0044e4000802017f */
[----:B---3--:R-:W-:Y:S05]  /*305d0*/  @!P1 NANOSLEEP.SYNCS 0x989680 ;  /* 0x009896800000995d */ /* 0x008fea0003900000 */
[----:B------:R-:W3:Y:S02]  /*305e0*/  @!P1 SYNCS.PHASECHK.TRANS64 P1, [R7+URZ], R2 ;  /* 0x00000002070095a7 */ /* 0x000ee4000802007f */
[----:B---3--:R-:W-:Y:S05]  /*305f0*/  @!P1 BRA `(.L_x_2546) ;  /* 0xfffffffc00f09947 */ /* 0x008fea000383ffff */
[----:B------:R-:W-:Y:S05]  /*30600*/  BRA `(.L_x_2693) ;  /* 0xffffffc800987947 */ /* 0x000fea000383ffff */
.L_x_2548:
[----:B---3--:R3:W4:Y:S02]  /*30610*/  SYNCS.PHASECHK.TRANS64.TRYWAIT P1, [R4+URZ+0x33460], R5 ;  /* 0x03346005040075a7 */ /* 0x008724000802017f */
[----:B----4-:R-:W-:Y:S05]  /*30620*/  @!P1 NANOSLEEP.SYNCS 0x989680 ;  /* 0x009896800000995d */ /* 0x010fea0003900000 */
[----:B------:R-:W4:Y:S02]  /*30630*/  @!P1 SYNCS.PHASECHK.TRANS64 P1, [R4+URZ+0x33460], R5 ;  /* 0x03346005040095a7 */ /* 0x000f24000802007f */
[----:B----4-:R-:W-:Y:S05]  /*30640*/  @!P1 BRA `(.L_x_2548) ;  /* 0xfffffffc00f09947 */ /* 0x010fea000383ffff */
[----:B------:R-:W-:Y:S05]  /*30650*/  BRA `(.L_x_2694) ;  /* 0xffffffc8009c7947 */ /* 0x000fea000383ffff */
.L_x_2550:
[----:B----4-:R4:W0:Y:S02]  /*30660*/  SYNCS.PHASECHK.TRANS64.TRYWAIT P1, [R3+URZ+0x33460], R2 ;  /* 0x03346002030075a7 */ /* 0x010824000802017f */
[----:B0-----:R-:W-:Y:S05]  /*30670*/  @!P1 NANOSLEEP.SYNCS 0x989680 ;  /* 0x009896800000995d */ /* 0x001fea0003900000 */
[----:B------:R-:W0:Y:S02]  /*30680*/  @!P1 SYNCS.PHASECHK.TRANS64 P1, [R3+URZ+0x33460], R2 ;  /* 0x03346002030095a7 */ /* 0x000e24000802007f */
[----:B0-----:R-:W-:Y:S05]  /*30690*/  @!P1 BRA `(.L_x_2550) ;  /* 0xfffffffc00f09947 */ /* 0x001fea000383ffff */
[----:B------:R-:W-:Y:S05]  /*306a0*/  BRA `(.L_x_2695) ;  /* 0xffffffc8009c7947 */ /* 0x000fea000383ffff */
.L_x_2552:
[----:B------:R0:W0:Y:S02]  /*306b0*/  SYNCS.PHASECHK.TRANS64.TRYWAIT P0, [R4+URZ+0x33480], R5 ;  /* 0x03348005040075a7 */ /* 0x000024000800017f */
[----:B0-----:R-:W-:Y:S05]  /*306c0*/  @!P0 NANOSLEEP.SYNCS 0x989680 ;  /* 0x009896800000895d */ /* 0x001fea0003900000 */
[----:B------:R-:W0:Y:S02]  /*306d0*/  @!P0 SYNCS.PHASECHK.TRANS64 P0, [R4+URZ+0x33480], R5 ;  /* 0x03348005040085a7 */ /* 0x000e24000800007f */
[----:B0-----:R-:W-:Y:S05]  /*306e0*/  @!P0 BRA `(.L_x_2552) ;  /* 0xfffffffc00f08947 */ /* 0x001fea000383ffff */
[----:B------:R-:W-:Y:S05]  /*306f0*/  BRA `(.L_x_2553) ;  /* 0xffffffc800987947 */ /* 0x000fea000383ffff */
.L_x_2696:
        /* <DEDUP_REMOVED lines=16> */
.L_x_2707:


//--------------------- .nv.global.init           --------------------------
	.section	.nv.global.init,"aw",@progbits
	.align	4
.nv.global.init:
	.type		_ZZN5flash28permute_output_fp8_VcolmajorIN4cute6TensorINS1_11ArrayEngineIN7cutlass10bfloat16_tELm96EEENS1_6LayoutINS1_5tupleIJNS8_IJNS1_1CILi2EEESA_NS9_ILi24EEEEEENS9_ILi1EEESD_EEENS8_IJNS8_IJSD_SA_NS9_ILi4EEEEEENS9_ILi0EEESH_EEEEEEEEEvRT_E9upper_map,@object
	.size		_ZZN5flash28permute_output_fp8_VcolmajorIN4cute6TensorINS1_11ArrayEngineIN7cutlass10bfloat16_tELm96EEENS1_6LayoutINS1_5tupleIJNS8_IJNS1_1CILi2EEESA_NS9_ILi24EEEEEENS9_ILi1EEESD_EEENS8_IJNS8_IJSD_SA_NS9_ILi4EEEEEENS9_ILi0EEESH_EEEEEEEEEvRT_E9upper_map,($str$25 - _ZZN5flash28permute_output_fp8_VcolmajorIN4cute6TensorINS1_11ArrayEngineIN7cutlass10bfloat16_tELm96EEENS1_6LayoutINS1_5tupleIJNS8_IJNS1_1CILi2EEESA_NS9_ILi24EEEEEENS9_ILi1EEESD_EEENS8_IJNS8_IJSD_SA_NS9_ILi4EEEEEENS9_ILi0EEESH_EEEEEEEEEvRT_E9upper_map)
_ZZN5flash28permute_output_fp8_VcolmajorIN4cute6TensorINS1_11ArrayEngineIN7cutlass10bfloat16_tELm96EEENS1_6LayoutINS1_5tupleIJNS8_IJNS1_1CILi2EEESA_NS9_ILi24EEEEEENS9_ILi1EEESD_EEENS8_IJNS8_IJSD_SA_NS9_ILi4EEEEEENS9_ILi0EEESH_EEEEEEEEEvRT_E9upper_map:
        /*0000*/ 	.byte	0x00, 0x00, 0x00, 0x00, 0x02, 0x00, 0x00, 0x00, 0x03, 0x00, 0x00, 0x00, 0x01, 0x00, 0x00, 0x00
	.type		$str$25,@object
	.size		$str$25,($str$26 - $str$25)
$str$25:
        /*0010*/ 	.byte	0x28, 0x61, 0x64, 0x64, 0x72, 0x65, 0x73, 0x73, 0x20, 0x26, 0x20, 0x6d, 0x61, 0x73, 0x6b, 0x29
        /*0020*/ 	.byte	0x20, 0x3d, 0x3d, 0x20, 0x30, 0x00
	.type		$str$26,@object
	.size		$str$26,(__unnamed_5 - $str$26)
$str$26:
        /*0026*/ 	.byte	0x2f, 0x74, 0x6d, 0x70, 0x2f, 0x6f, 0x73, 0x73, 0x5f, 0x6b, 0x65, 0x72, 0x6e, 0x65, 0x6c, 0x73
        /*0036*/ 	.byte	0x5f, 0x73, 0x72, 0x63, 0x2f, 0x66, 0x6c, 0x61, 0x73, 0x68, 0x5f, 0x61, 0x74, 0x74, 0x65, 0x6e
        /*0046*/ 	.byte	0x74, 0x69, 0x6f, 0x6e, 0x2f, 0x63, 0x73, 0x72, 0x63, 0x2f, 0x63, 0x75, 0x74, 0x6c, 0x61, 0x73
        /*0056*/ 	.byte	0x73, 0x2f, 0x69, 0x6e, 0x63, 0x6c, 0x75, 0x64, 0x65, 0x2f, 0x63, 0x75, 0x74, 0x65, 0x2f, 0x70
        /*0066*/ 	.byte	0x6f, 0x69, 0x6e, 0x74, 0x65, 0x72, 0x5f, 0x66, 0x6c, 0x61, 0x67, 0x67, 0x65, 0x64, 0x2e, 0x68
        /*0076*/ 	.byte	0x70, 0x70, 0x00
	.type		__unnamed_5,@object
	.size		__unnamed_5,(__unnamed_6 - __unnamed_5)
__unnamed_5:
        /* <DEDUP_REMOVED lines=24> */
        /*01f9*/ 	.byte	0x3e, 0x3e, 0x20, 0x26, 0x5d, 0x00
	.type		__unnamed_6,@object
	.size		__unnamed_6,(__unnamed_3 - __unnamed_6)
__unnamed_6:
        /* <DEDUP_REMOVED lines=25> */
	.type		__unnamed_3,@object
	.size		__unnamed_3,(__unnamed_4 - __unnamed_3)
__unnamed_3:
        /* <DEDUP_REMOVED lines=29> */
        /*0555*/ 	.byte	0x5d, 0x00
	.type		__unnamed_4,@object
	.size		__unnamed_4,(__unnamed_2 - __unnamed_4)
__unnamed_4:
        /* <DEDUP_REMOVED lines=29> */
        /*0727*/ 	.byte	0x3e, 0x5d, 0x00
	.type		__unnamed_2,@object
	.size		__unnamed_2,(__unnamed_1 - __unnamed_2)
__unnamed_2:
        /* <DEDUP_REMOVED lines=30> */
	.type		__unnamed_1,@object
	.size		__unnamed_1,(.L_0 - __unnamed_1)
__unnamed_1:
        /* <DEDUP_REMOVED lines=29> */
        /*0acd*/ 	.byte	0x3e, 0x20, 0x26, 0x5d, 0x00
.L_0:


//--------------------- .nv.shared._ZN7cutlass13device_kernelIN5flash11enable_sm90INS1_16FlashAttnFwdSm90INS1_25CollectiveMainloopFwdSm90ILi2EN4cute5tupleIJNS5_1CILi1EEES8_S8_EEENS6_IJNS7_ILi128EEENS7_ILi160EEENS7_ILi192EEEEEELi192ENS_12float_e4m3_tEfNS_4arch4Sm90ELb0ELb0ELb0ELb0ELb0ELb0ELb0ELb1ELb1ELb0ELb0ELb0EEENS1_21CollectiveEpilogueFwdINS6_IJSA_SC_SB_EEES9_NS_10bfloat16_tESG_Li256ELb0ELb0ELb0ELb1EEENS1_29StaticPersistentTileSchedulerILb0EEEEEEEEEvNT_6ParamsE --------------------------
	.section	.nv.shared._ZN7cutlass13device_kernelIN5flash11enable_sm90INS1_16FlashAttnFwdSm90INS1_25CollectiveMainloopFwdSm90ILi2EN4cute5tupleIJNS5_1CILi1EEES8_S8_EEENS6_IJNS7_ILi128EEENS7_ILi160EEENS7_ILi192EEEEEELi192ENS_12float_e4m3_tEfNS_4arch4Sm90ELb0ELb0ELb0ELb0ELb0ELb0ELb0ELb1ELb1ELb0ELb0ELb0EEENS1_21CollectiveEpilogueFwdINS6_IJSA_SC_SB_EEES9_NS_10bfloat16_tESG_Li256ELb0ELb0ELb0ELb1EEENS1_29StaticPersistentTileSchedulerILb0EEEEEEEEEvNT_6ParamsE,"aw",@nobits
	.sectionflags	@""
	.align	16
	.zero		1024


//--------------------- .nv.shared.reserved.0     --------------------------
	.section	.nv.shared.reserved.0,"aw",@nobits
	.weak		__nv_reservedSMEM_offset_0_alias
	.size		__nv_reservedSMEM_offset_0_alias, 0, 0
	.other		__nv_reservedSMEM_offset_0_alias,@"STO_CUDA_RESERVED_SHARED STV_DEFAULT"
__nv_reservedSMEM_offset_0_alias:
	.zero		0


//--------------------- .nv.global                --------------------------
	.section	.nv.global,"aw",@nobits
.nv.global:
	.type		_ZN66_INTERNAL_cfa2b61c_30_flash_fwd_hdim192_e4m3_sm90_cu_f3e6f9ee_33124cute1_E,@object
	.size		_ZN66_INTERNAL_cfa2b61c_30_flash_fwd_hdim192_e4m3_sm90_cu_f3e6f9ee_33124cute1_E,(_ZN66_INTERNAL_cfa2b61c_30_flash_fwd_hdim192_e4m3_sm90_cu_f3e6f9ee_33124cuda3std3__45__cpo6cbeginE - _ZN66_INTERNAL_cfa2b61c_30_flash_fwd_hdim192_e4m3_sm90_cu_f3e6f9ee_33124cute1_E)
_ZN66_INTERNAL_cfa2b61c_30_flash_fwd_hdim192_e4m3_sm90_cu_f3e6f9ee_33124cute1_E:
	.zero		1
	.type		_ZN66_INTERNAL_cfa2b61c_30_flash_fwd_hdim192_e4m3_sm90_cu_f3e6f9ee_33124cuda3std3__45__cpo6cbeginE,@object
	.size		_ZN66_INTERNAL_cfa2b61c_30_flash_fwd_hdim192_e4m3_sm90_cu_f3e6f9ee_33124cuda3std3__45__cpo6cbeginE,(_ZN66_INTERNAL_cfa2b61c_30_flash_fwd_hdim192_e4m3_sm90_cu_f3e6f9ee_33124cuda3std3__48in_placeE - _ZN66_INTERNAL_cfa2b61c_30_flash_fwd_hdim192_e4m3_sm90_cu_f3e6f9ee_33124cuda3std3__45__cpo6cbeginE)
_ZN66_INTERNAL_cfa2b61c_30_flash_fwd_hdim192_e4m3_sm90_cu_f3e6f9ee_33124cuda3std3__45__cpo6cbeginE:
	.zero		1
	.type		_ZN66_INTERNAL_cfa2b61c_30_flash_fwd_hdim192_e4m3_sm90_cu_f3e6f9ee_33124cuda3std3__48in_placeE,@object
	.size		_ZN66_INTERNAL_cfa2b61c_30_flash_fwd_hdim192_e4m3_sm90_cu_f3e6f9ee_33124cuda3std3__48in_placeE,(_ZN66_INTERNAL_cfa2b61c_30_flash_fwd_hdim192_e4m3_sm90_cu_f3e6f9ee_33124cuda3std6ranges3__45__cpo9iter_moveE - _ZN66_INTERNAL_cfa2b61c_30_flash_fwd_hdim192_e4m3_sm90_cu_f3e6f9ee_33124cuda3std3__48in_placeE)
_ZN66_INTERNAL_cfa2b61c_30_flash_fwd_hdim192_e4m3_sm90_cu_f3e6f9ee_33124cuda3std3__48in_placeE:
	.zero		1
	.type		_ZN66_INTERNAL_cfa2b61c_30_flash_fwd_hdim192_e4m3_sm90_cu_f3e6f9ee_33124cuda3std6ranges3__45__cpo9iter_moveE,@object
	.size		_ZN66_INTERNAL_cfa2b61c_30_flash_fwd_hdim192_e4m3_sm90_cu_f3e6f9ee_33124cuda3std6ranges3__45__cpo9iter_moveE,(_ZN66_INTERNAL_cfa2b61c_30_flash_fwd_hdim192_e4m3_sm90_cu_f3e6f9ee_33124cuda3std3__45__cpo5beginE - _ZN66_INTERNAL_cfa2b61c_30_flash_fwd_hdim192_e4m3_sm90_cu_f3e6f9ee_33124cuda3std6ranges3__45__cpo9iter_moveE)
_ZN66_INTERNAL_cfa2b61c_30_flash_fwd_hdim192_e4m3_sm90_cu_f3e6f9ee_33124cuda3std6ranges3__45__cpo9iter_moveE:
	.zero		1
	.type		_ZN66_INTERNAL_cfa2b61c_30_flash_fwd_hdim192_e4m3_sm90_cu_f3e6f9ee_33124cuda3std3__45__cpo5beginE,@object
	.size		_ZN66_INTERNAL_cfa2b61c_30_flash_fwd_hdim192_e4m3_sm90_cu_f3e6f9ee_33124cuda3std3__45__cpo5beginE,(_ZN66_INTERNAL_cfa2b61c_30_flash_fwd_hdim192_e4m3_sm90_cu_f3e6f9ee_33124cuda3std3__468_GLOBAL__N__cfa2b61c_30_flash_fwd_hdim192_e4m3_sm90_cu_f3e6f9ee_33126ignoreE - _ZN66_INTERNAL_cfa2b61c_30_flash_fwd_hdim192_e4m3_sm90_cu_f3e6f9ee_33124cuda3std3__45__cpo5beginE)
_ZN66_INTERNAL_cfa2b61c_30_flash_fwd_hdim192_e4m3_sm90_cu_f3e6f9ee_33124cuda3std3__45__cpo5beginE:
	.zero		1
	.type		_ZN66_INTERNAL_cfa2b61c_30_flash_fwd_hdim192_e4m3_sm90_cu_f3e6f9ee_33124cuda3std3__468_GLOBAL__N__cfa2b61c_30_flash_fwd_hdim192_e4m3_sm90_cu_f3e6f9ee_33126ignoreE,@object
	.size		_ZN66_INTERNAL_cfa2b61c_30_flash_fwd_hdim192_e4m3_sm90_cu_f3e6f9ee_33124cuda3std3__468_GLOBAL__N__cfa2b61c_30_flash_fwd_hdim192_e4m3_sm90_cu_f3e6f9ee_33126ignoreE,(_ZN66_INTERNAL_cfa2b61c_30_flash_fwd_hdim192_e4m3_sm90_cu_f3e6f9ee_33124cute7productE - _ZN66_INTERNAL_cfa2b61c_30_flash_fwd_hdim192_e4m3_sm90_cu_f3e6f9ee_33124cuda3std3__468_GLOBAL__N__cfa2b61c_30_flash_fwd_hdim192_e4m3_sm90_cu_f3e6f9ee_33126ignoreE)
_ZN66_INTERNAL_cfa2b61c_30_flash_fwd_hdim192_e4m3_sm90_cu_f3e6f9ee_33124cuda3std3__468_GLOBAL__N__cfa2b61c_30_flash_fwd_hdim192_e4m3_sm90_cu_f3e6f9ee_33126ignoreE:
	.zero		1
	.type		_ZN66_INTERNAL_cfa2b61c_30_flash_fwd_hdim192_e4m3_sm90_cu_f3e6f9ee_33124cute7productE,@object
	.size		_ZN66_INTERNAL_cfa2b61c_30_flash_fwd_hdim192_e4m3_sm90_cu_f3e6f9ee_33124cute7productE,(_ZN66_INTERNAL_cfa2b61c_30_flash_fwd_hdim192_e4m3_sm90_cu_f3e6f9ee_33124cuda3std3__45__cpo3endE - _ZN66_INTERNAL_cfa2b61c_30_flash_fwd_hdim192_e4m3_sm90_cu_f3e6f9ee_33124cute7productE)
_ZN66_INTERNAL_cfa2b61c_30_flash_fwd_hdim192_e4m3_sm90_cu_f3e6f9ee_33124cute7productE:
	.zero		1
	.type		_ZN66_INTERNAL_cfa2b61c_30_flash_fwd_hdim192_e4m3_sm90_cu_f3e6f9ee_33124cuda3std3__45__cpo3endE,@object
	.size		_ZN66_INTERNAL_cfa2b61c_30_flash_fwd_hdim192_e4m3_sm90_cu_f3e6f9ee_33124cuda3std3__45__cpo3endE,(_ZN66_INTERNAL_cfa2b61c_30_flash_fwd_hdim192_e4m3_sm90_cu_f3e6f9ee_33124cuda3std3__419piecewise_constructE - _ZN66_INTERNAL_cfa2b61c_30_flash_fwd_hdim192_e4m3_sm90_cu_f3e6f9ee_33124cuda3std3__45__cpo3endE)
_ZN66_INTERNAL_cfa2b61c_30_flash_fwd_hdim192_e4m3_sm90_cu_f3e6f9ee_33124cuda3std3__45__cpo3endE:
	.zero		1
	.type		_ZN66_INTERNAL_cfa2b61c_30_flash_fwd_hdim192_e4m3_sm90_cu_f3e6f9ee_33124cuda3std3__419piecewise_constructE,@object
	.size		_ZN66_INTERNAL_cfa2b61c_30_flash_fwd_hdim192_e4m3_sm90_cu_f3e6f9ee_33124cuda3std3__419piecewise_constructE,(_ZN66_INTERNAL_cfa2b61c_30_flash_fwd_hdim192_e4m3_sm90_cu_f3e6f9ee_33124cuda3std3__45__cpo4cendE - _ZN66_INTERNAL_cfa2b61c_30_flash_fwd_hdim192_e4m3_sm90_cu_f3e6f9ee_33124cuda3std3__419piecewise_constructE)
_ZN66_INTERNAL_cfa2b61c_30_flash_fwd_hdim192_e4m3_sm90_cu_f3e6f9ee_33124cuda3std3__419piecewise_constructE:
	.zero		1
	.type		_ZN66_INTERNAL_cfa2b61c_30_flash_fwd_hdim192_e4m3_sm90_cu_f3e6f9ee_33124cuda3std3__45__cpo4cendE,@object
	.size		_ZN66_INTERNAL_cfa2b61c_30_flash_fwd_hdim192_e4m3_sm90_cu_f3e6f9ee_33124cuda3std3__45__cpo4cendE,(_ZN66_INTERNAL_cfa2b61c_30_flash_fwd_hdim192_e4m3_sm90_cu_f3e6f9ee_33124cuda3std6ranges3__45__cpo4swapE - _ZN66_INTERNAL_cfa2b61c_30_flash_fwd_hdim192_e4m3_sm90_cu_f3e6f9ee_33124cuda3std3__45__cpo4cendE)
_ZN66_INTERNAL_cfa2b61c_30_flash_fwd_hdim192_e4m3_sm90_cu_f3e6f9ee_33124cuda3std3__45__cpo4cendE:
	.zero		1
	.type		_ZN66_INTERNAL_cfa2b61c_30_flash_fwd_hdim192_e4m3_sm90_cu_f3e6f9ee_33124cuda3std6ranges3__45__cpo4swapE,@object
	.size		_ZN66_INTERNAL_cfa2b61c_30_flash_fwd_hdim192_e4m3_sm90_cu_f3e6f9ee_33124cuda3std6ranges3__45__cpo4swapE,(.L_14 - _ZN66_INTERNAL_cfa2b61c_30_flash_fwd_hdim192_e4m3_sm90_cu_f3e6f9ee_33124cuda3std6ranges3__45__cpo4swapE)
_ZN66_INTERNAL_cfa2b61c_30_flash_fwd_hdim192_e4m3_sm90_cu_f3e6f9ee_33124cuda3std6ranges3__45__cpo4swapE:
	.zero		1
.L_14:


//--------------------- .nv.shared._ZN7cutlass13device_kernelIN5flash11enable_sm90INS1_16FlashAttnFwdSm90INS1_25CollectiveMainloopFwdSm90ILi2EN4cute5tupleIJNS5_1CILi2EEENS7_ILi1EEES9_EEENS6_IJNS7_ILi128EEENS7_ILi160EEENS7_ILi192EEEEEELi192ENS_12float_e4m3_tEfNS_4arch4Sm90ELb0ELb0ELb0ELb0ELb0ELb0ELb0ELb1ELb1ELb0ELb0ELb0EEENS1_21CollectiveEpilogueFwdINS6_IJSB_SD_SC_EEESA_NS_10bfloat16_tESH_Li256ELb0ELb0ELb0ELb1EEENS1_29StaticPersistentTileSchedulerILb0EEEEEEEEEvNT_6ParamsE --------------------------
	.section	.nv.shared._ZN7cutlass13device_kernelIN5flash11enable_sm90INS1_16FlashAttnFwdSm90INS1_25CollectiveMainloopFwdSm90ILi2EN4cute5tupleIJNS5_1CILi2EEENS7_ILi1EEES9_EEENS6_IJNS7_ILi128EEENS7_ILi160EEENS7_ILi192EEEEEELi192ENS_12float_e4m3_tEfNS_4arch4Sm90ELb0ELb0ELb0ELb0ELb0ELb0ELb0ELb1ELb1ELb0ELb0ELb0EEENS1_21CollectiveEpilogueFwdINS6_IJSB_SD_SC_EEESA_NS_10bfloat16_tESH_Li256ELb0ELb0ELb0ELb1EEENS1_29StaticPersistentTileSchedulerILb0EEEEEEEEEvNT_6ParamsE,"aw",@nobits
	.sectionflags	@""
	.align	16
	.zero		1024


//--------------------- .nv.shared._ZN7cutlass13device_kernelIN5flash11enable_sm90INS1_16FlashAttnFwdSm90INS1_25CollectiveMainloopFwdSm90ILi2EN4cute5tupleIJNS5_1CILi1EEES8_S8_EEENS6_IJNS7_ILi128EEENS7_ILi160EEENS7_ILi192EEEEEELi192ENS_12float_e4m3_tEfNS_4arch4Sm90ELb0ELb0ELb0ELb1ELb0ELb0ELb0ELb1ELb1ELb0ELb0ELb0EEENS1_21CollectiveEpilogueFwdINS6_IJSA_SC_SB_EEES9_NS_10bfloat16_tESG_Li256ELb1ELb0ELb0ELb1EEENS1_36VarlenDynamicPersistentTileSchedulerILi128ELi160ELi256ELi128ELb0ELb0ELb1ELb0ELb1ELb1EEEEEEEEEvNT_6ParamsE --------------------------
	.section	.nv.shared._ZN7cutlass13device_kernelIN5flash11enable_sm90INS1_16FlashAttnFwdSm90INS1_25CollectiveMainloopFwdSm90ILi2EN4cute5tupleIJNS5_1CILi1EEES8_S8_EEENS6_IJNS7_ILi128EEENS7_ILi160EEENS7_ILi192EEEEEELi192ENS_12float_e4m3_tEfNS_4arch4Sm90ELb0ELb0ELb0ELb1ELb0ELb0ELb0ELb1ELb1ELb0ELb0ELb0EEENS1_21CollectiveEpilogueFwdINS6_IJSA_SC_SB_EEES9_NS_10bfloat16_tESG_Li256ELb1ELb0ELb0ELb1EEENS1_36VarlenDynamicPersistentTileSchedulerILi128ELi160ELi256ELi128ELb0ELb0ELb1ELb0ELb1ELb1EEEEEEEEEvNT_6ParamsE,"aw",@nobits
	.sectionflags	@""
	.align	16
	.zero		1024


//--------------------- .nv.shared._ZN7cutlass13device_kernelIN5flash11enable_sm90INS1_16FlashAttnFwdSm90INS1_25CollectiveMainloopFwdSm90ILi2EN4cute5tupleIJNS5_1CILi1EEES8_S8_EEENS6_IJNS7_ILi128EEENS7_ILi160EEENS7_ILi192EEEEEELi192ENS_12float_e4m3_tEfNS_4arch4Sm90ELb0ELb0ELb0ELb1ELb0ELb1ELb0ELb1ELb1ELb0ELb0ELb0EEENS1_21CollectiveEpilogueFwdINS6_IJSA_SC_SB_EEES9_NS_10bfloat16_tESG_Li256ELb1ELb0ELb0ELb1EEENS1_36VarlenDynamicPersistentTileSchedulerILi128ELi160ELi256ELi128ELb0ELb0ELb1ELb0ELb1ELb1EEEEEEEEEvNT_6ParamsE --------------------------
	.section	.nv.shared._ZN7cutlass13device_kernelIN5flash11enable_sm90INS1_16FlashAttnFwdSm90INS1_25CollectiveMainloopFwdSm90ILi2EN4cute5tupleIJNS5_1CILi1EEES8_S8_EEENS6_IJNS7_ILi128EEENS7_ILi160EEENS7_ILi192EEEEEELi192ENS_12float_e4m3_tEfNS_4arch4Sm90ELb0ELb0ELb0ELb1ELb0ELb1ELb0ELb1ELb1ELb0ELb0ELb0EEENS1_21CollectiveEpilogueFwdINS6_IJSA_SC_SB_EEES9_NS_10bfloat16_tESG_Li256ELb1ELb0ELb0ELb1EEENS1_36VarlenDynamicPersistentTileSchedulerILi128ELi160ELi256ELi128ELb0ELb0ELb1ELb0ELb1ELb1EEEEEEEEEvNT_6ParamsE,"aw",@nobits
	.sectionflags	@""
	.align	16
	.zero		1024


//--------------------- .nv.shared._ZN7cutlass13device_kernelIN5flash11enable_sm90INS1_16FlashAttnFwdSm90INS1_25CollectiveMainloopFwdSm90ILi2EN4cute5tupleIJNS5_1CILi1EEES8_S8_EEENS6_IJNS7_ILi128EEENS7_ILi160EEENS7_ILi192EEEEEELi192ENS_12float_e4m3_tEfNS_4arch4Sm90ELb0ELb1ELb0ELb0ELb0ELb0ELb0ELb1ELb1ELb0ELb0ELb0EEENS1_21CollectiveEpilogueFwdINS6_IJSA_SC_SB_EEES9_NS_10bfloat16_tESG_Li256ELb0ELb0ELb0ELb1EEENS1_30DynamicPersistentTileSchedulerILi256ELi128ELb0ELb0ELb1EEEEEEEEEvNT_6ParamsE --------------------------
	.section	.nv.shared._ZN7cutlass13device_kernelIN5flash11enable_sm90INS1_16FlashAttnFwdSm90INS1_25CollectiveMainloopFwdSm90ILi2EN4cute5tupleIJNS5_1CILi1EEES8_S8_EEENS6_IJNS7_ILi128EEENS7_ILi160EEENS7_ILi192EEEEEELi192ENS_12float_e4m3_tEfNS_4arch4Sm90ELb0ELb1ELb0ELb0ELb0ELb0ELb0ELb1ELb1ELb0ELb0ELb0EEENS1_21CollectiveEpilogueFwdINS6_IJSA_SC_SB_EEES9_NS_10bfloat16_tESG_Li256ELb0ELb0ELb0ELb1EEENS1_30DynamicPersistentTileSchedulerILi256ELi128ELb0ELb0ELb1EEEEEEEEEvNT_6ParamsE,"aw",@nobits
	.sectionflags	@""
	.align	16
	.zero		1024


//--------------------- .nv.shared._ZN7cutlass13device_kernelIN5flash11enable_sm90INS1_16FlashAttnFwdSm90INS1_25CollectiveMainloopFwdSm90ILi2EN4cute5tupleIJNS5_1CILi1EEES8_S8_EEENS6_IJNS7_ILi128EEENS7_ILi160EEENS7_ILi192EEEEEELi192ENS_12float_e4m3_tEfNS_4arch4Sm90ELb0ELb1ELb0ELb1ELb0ELb0ELb0ELb1ELb1ELb0ELb0ELb0EEENS1_21CollectiveEpilogueFwdINS6_IJSA_SC_SB_EEES9_NS_10bfloat16_tESG_Li256ELb1ELb0ELb0ELb1EEENS1_36VarlenDynamicPersistentTileSchedulerILi128ELi160ELi256ELi128ELb0ELb0ELb1ELb1ELb0ELb1EEEEEEEEEvNT_6ParamsE --------------------------
	.section	.nv.shared._ZN7cutlass13device_kernelIN5flash11enable_sm90INS1_16FlashAttnFwdSm90INS1_25CollectiveMainloopFwdSm90ILi2EN4cute5tupleIJNS5_1CILi1EEES8_S8_EEENS6_IJNS7_ILi128EEENS7_ILi160EEENS7_ILi192EEEEEELi192ENS_12float_e4m3_tEfNS_4arch4Sm90ELb0ELb1ELb0ELb1ELb0ELb0ELb0ELb1ELb1ELb0ELb0ELb0EEENS1_21CollectiveEpilogueFwdINS6_IJSA_SC_SB_EEES9_NS_10bfloat16_tESG_Li256ELb1ELb0ELb0ELb1EEENS1_36VarlenDynamicPersistentTileSchedulerILi128ELi160ELi256ELi128ELb0ELb0ELb1ELb1ELb0ELb1EEEEEEEEEvNT_6ParamsE,"aw",@nobits
	.sectionflags	@""
	.align	16
	.zero		1024


//--------------------- .nv.shared._ZN7cutlass13device_kernelIN5flash11enable_sm90INS1_16FlashAttnFwdSm90INS1_25CollectiveMainloopFwdSm90ILi2EN4cute5tupleIJNS5_1CILi1EEES8_S8_EEENS6_IJNS7_ILi128EEENS7_ILi160EEENS7_ILi192EEEEEELi192ENS_12float_e4m3_tEfNS_4arch4Sm90ELb0ELb1ELb0ELb1ELb0ELb1ELb0ELb1ELb1ELb0ELb0ELb0EEENS1_21CollectiveEpilogueFwdINS6_IJSA_SC_SB_EEES9_NS_10bfloat16_tESG_Li256ELb1ELb0ELb0ELb1EEENS1_36VarlenDynamicPersistentTileSchedulerILi128ELi160ELi256ELi128ELb0ELb0ELb1ELb1ELb0ELb1EEEEEEEEEvNT_6ParamsE --------------------------
	.section	.nv.shared._ZN7cutlass13device_kernelIN5flash11enable_sm90INS1_16FlashAttnFwdSm90INS1_25CollectiveMainloopFwdSm90ILi2EN4cute5tupleIJNS5_1CILi1EEES8_S8_EEENS6_IJNS7_ILi128EEENS7_ILi160EEENS7_ILi192EEEEEELi192ENS_12float_e4m3_tEfNS_4arch4Sm90ELb0ELb1ELb0ELb1ELb0ELb1ELb0ELb1ELb1ELb0ELb0ELb0EEENS1_21CollectiveEpilogueFwdINS6_IJSA_SC_SB_EEES9_NS_10bfloat16_tESG_Li256ELb1ELb0ELb0ELb1EEENS1_36VarlenDynamicPersistentTileSchedulerILi128ELi160ELi256ELi128ELb0ELb0ELb1ELb1ELb0ELb1EEEEEEEEEvNT_6ParamsE,"aw",@nobits
	.sectionflags	@""
	.align	16
	.zero		1024


//--------------------- .nv.shared._ZN7cutlass13device_kernelIN5flash11enable_sm90INS1_16FlashAttnFwdSm90INS1_25CollectiveMainloopFwdSm90ILi2EN4cute5tupleIJNS5_1CILi1EEES8_S8_EEENS6_IJNS7_ILi128EEENS7_ILi160EEENS7_ILi192EEEEEELi192ENS_12float_e4m3_tEfNS_4arch4Sm90ELb1ELb0ELb0ELb0ELb0ELb0ELb0ELb1ELb1ELb0ELb0ELb0EEENS1_21CollectiveEpilogueFwdINS6_IJSA_SC_SB_EEES9_NS_10bfloat16_tESG_Li256ELb0ELb0ELb0ELb1EEENS1_30DynamicPersistentTileSchedulerILi256ELi128ELb0ELb0ELb1EEEEEEEEEvNT_6ParamsE --------------------------
	.section	.nv.shared._ZN7cutlass13device_kernelIN5flash11enable_sm90INS1_16FlashAttnFwdSm90INS1_25CollectiveMainloopFwdSm90ILi2EN4cute5tupleIJNS5_1CILi1EEES8_S8_EEENS6_IJNS7_ILi128EEENS7_ILi160EEENS7_ILi192EEEEEELi192ENS_12float_e4m3_tEfNS_4arch4Sm90ELb1ELb0ELb0ELb0ELb0ELb0ELb0ELb1ELb1ELb0ELb0ELb0EEENS1_21CollectiveEpilogueFwdINS6_IJSA_SC_SB_EEES9_NS_10bfloat16_tESG_Li256ELb0ELb0ELb0ELb1EEENS1_30DynamicPersistentTileSchedulerILi256ELi128ELb0ELb0ELb1EEEEEEEEEvNT_6ParamsE,"aw",@nobits
	.sectionflags	@""
	.align	16
	.zero		1024


//--------------------- .nv.shared._ZN7cutlass13device_kernelIN5flash11enable_sm90INS1_16FlashAttnFwdSm90INS1_25CollectiveMainloopFwdSm90ILi2EN4cute5tupleIJNS5_1CILi1EEES8_S8_EEENS6_IJNS7_ILi128EEENS7_ILi160EEENS7_ILi192EEEEEELi192ENS_12float_e4m3_tEfNS_4arch4Sm90ELb1ELb0ELb0ELb1ELb0ELb0ELb0ELb1ELb1ELb0ELb0ELb0EEENS1_21CollectiveEpilogueFwdINS6_IJSA_SC_SB_EEES9_NS_10bfloat16_tESG_Li256ELb1ELb0ELb0ELb1EEENS1_36VarlenDynamicPersistentTileSchedulerILi128ELi160ELi256ELi128ELb0ELb0ELb1ELb1ELb1ELb1EEEEEEEEEvNT_6ParamsE --------------------------
	.section	.nv.shared._ZN7cutlass13device_kernelIN5flash11enable_sm90INS1_16FlashAttnFwdSm90INS1_25CollectiveMainloopFwdSm90ILi2EN4cute5tupleIJNS5_1CILi1EEES8_S8_EEENS6_IJNS7_ILi128EEENS7_ILi160EEENS7_ILi192EEEEEELi192ENS_12float_e4m3_tEfNS_4arch4Sm90ELb1ELb0ELb0ELb1ELb0ELb0ELb0ELb1ELb1ELb0ELb0ELb0EEENS1_21CollectiveEpilogueFwdINS6_IJSA_SC_SB_EEES9_NS_10bfloat16_tESG_Li256ELb1ELb0ELb0ELb1EEENS1_36VarlenDynamicPersistentTileSchedulerILi128ELi160ELi256ELi128ELb0ELb0ELb1ELb1ELb1ELb1EEEEEEEEEvNT_6ParamsE,"aw",@nobits
	.sectionflags	@""
	.align	16
	.zero		1024


//--------------------- .nv.shared._ZN7cutlass13device_kernelIN5flash11enable_sm90INS1_16FlashAttnFwdSm90INS1_25CollectiveMainloopFwdSm90ILi2EN4cute5tupleIJNS5_1CILi1EEES8_S8_EEENS6_IJNS7_ILi128EEENS7_ILi160EEENS7_ILi192EEEEEELi192ENS_12float_e4m3_tEfNS_4arch4Sm90ELb1ELb0ELb0ELb1ELb0ELb1ELb0ELb1ELb1ELb0ELb0ELb0EEENS1_21CollectiveEpilogueFwdINS6_IJSA_SC_SB_EEES9_NS_10bfloat16_tESG_Li256ELb1ELb0ELb0ELb1EEENS1_36VarlenDynamicPersistentTileSchedulerILi128ELi160ELi256ELi128ELb0ELb0ELb1ELb1ELb1ELb1EEEEEEEEEvNT_6ParamsE --------------------------
	.section	.nv.shared._ZN7cutlass13device_kernelIN5flash11enable_sm90INS1_16FlashAttnFwdSm90INS1_25CollectiveMainloopFwdSm90ILi2EN4cute5tupleIJNS5_1CILi1EEES8_S8_EEENS6_IJNS7_ILi128EEENS7_ILi160EEENS7_ILi192EEEEEELi192ENS_12float_e4m3_tEfNS_4arch4Sm90ELb1ELb0ELb0ELb1ELb0ELb1ELb0ELb1ELb1ELb0ELb0ELb0EEENS1_21CollectiveEpilogueFwdINS6_IJSA_SC_SB_EEES9_NS_10bfloat16_tESG_Li256ELb1ELb0ELb0ELb1EEENS1_36VarlenDynamicPersistentTileSchedulerILi128ELi160ELi256ELi128ELb0ELb0ELb1ELb1ELb1ELb1EEEEEEEEEvNT_6ParamsE,"aw",@nobits
	.sectionflags	@""
	.align	16
	.zero		1024


//--------------------- .nv.constant0._ZN7cutlass13device_kernelIN5flash11enable_sm90INS1_16FlashAttnFwdSm90INS1_25CollectiveMainloopFwdSm90ILi2EN4cute5tupleIJNS5_1CILi1EEES8_S8_EEENS6_IJNS7_ILi128EEENS7_ILi160EEENS7_ILi192EEEEEELi192ENS_12float_e4m3_tEfNS_4arch4Sm90ELb0ELb0ELb0ELb0ELb0ELb0ELb0ELb1ELb1ELb0ELb0ELb0EEENS1_21CollectiveEpilogueFwdINS6_IJSA_SC_SB_EEES9_NS_10bfloat16_tESG_Li256ELb0ELb0ELb0ELb1EEENS1_29StaticPersistentTileSchedulerILb0EEEEEEEEEvNT_6ParamsE --------------------------
	.section	.nv.constant0._ZN7cutlass13device_kernelIN5flash11enable_sm90INS1_16FlashAttnFwdSm90INS1_25CollectiveMainloopFwdSm90ILi2EN4cute5tupleIJNS5_1CILi1EEES8_S8_EEENS6_IJNS7_ILi128EEENS7_ILi160EEENS7_ILi192EEEEEELi192ENS_12float_e4m3_tEfNS_4arch4Sm90ELb0ELb0ELb0ELb0ELb0ELb0ELb0ELb1ELb1ELb0ELb0ELb0EEENS1_21CollectiveEpilogueFwdINS6_IJSA_SC_SB_EEES9_NS_10bfloat16_tESG_Li256ELb0ELb0ELb0ELb1EEENS1_29StaticPersistentTileSchedulerILb0EEEEEEEEEvNT_6ParamsE,"a",@progbits
	.sectionflags	@""
	.align	4
.nv.constant0._ZN7cutlass13device_kernelIN5flash11enable_sm90INS1_16FlashAttnFwdSm90INS1_25CollectiveMainloopFwdSm90ILi2EN4cute5tupleIJNS5_1CILi1EEES8_S8_EEENS6_IJNS7_ILi128EEENS7_ILi160EEENS7_ILi192EEEEEELi192ENS_12float_e4m3_tEfNS_4arch4Sm90ELb0ELb0ELb0ELb0ELb0ELb0ELb0ELb1ELb1ELb0ELb0ELb0EEENS1_21CollectiveEpilogueFwdINS6_IJSA_SC_SB_EEES9_NS_10bfloat16_tESG_Li256ELb0ELb0ELb0ELb1EEENS1_29StaticPersistentTileSchedulerILb0EEEEEEEEEvNT_6ParamsE:
	.zero		3584


//--------------------- .nv.constant0._ZN7cutlass13device_kernelIN5flash11enable_sm90INS1_16FlashAttnFwdSm90INS1_25CollectiveMainloopFwdSm90ILi2EN4cute5tupleIJNS5_1CILi2EEENS7_ILi1EEES9_EEENS6_IJNS7_ILi128EEENS7_ILi160EEENS7_ILi192EEEEEELi192ENS_12float_e4m3_tEfNS_4arch4Sm90ELb0ELb0ELb0ELb0ELb0ELb0ELb0ELb1ELb1ELb0ELb0ELb0EEENS1_21CollectiveEpilogueFwdINS6_IJSB_SD_SC_EEESA_NS_10bfloat16_tESH_Li256ELb0ELb0ELb0ELb1EEENS1_29StaticPersistentTileSchedulerILb0EEEEEEEEEvNT_6ParamsE --------------------------
	.section	.nv.constant0._ZN7cutlass13device_kernelIN5flash11enable_sm90INS1_16FlashAttnFwdSm90INS1_25CollectiveMainloopFwdSm90ILi2EN4cute5tupleIJNS5_1CILi2EEENS7_ILi1EEES9_EEENS6_IJNS7_ILi128EEENS7_ILi160EEENS7_ILi192EEEEEELi192ENS_12float_e4m3_tEfNS_4arch4Sm90ELb0ELb0ELb0ELb0ELb0ELb0ELb0ELb1ELb1ELb0ELb0ELb0EEENS1_21CollectiveEpilogueFwdINS6_IJSB_SD_SC_EEESA_NS_10bfloat16_tESH_Li256ELb0ELb0ELb0ELb1EEENS1_29StaticPersistentTileSchedulerILb0EEEEEEEEEvNT_6ParamsE,"a",@progbits
	.sectionflags	@""
	.align	4
.nv.constant0._ZN7cutlass13device_kernelIN5flash11enable_sm90INS1_16FlashAttnFwdSm90INS1_25CollectiveMainloopFwdSm90ILi2EN4cute5tupleIJNS5_1CILi2EEENS7_ILi1EEES9_EEENS6_IJNS7_ILi128EEENS7_ILi160EEENS7_ILi192EEEEEELi192ENS_12float_e4m3_tEfNS_4arch4Sm90ELb0ELb0ELb0ELb0ELb0ELb0ELb0ELb1ELb1ELb0ELb0ELb0EEENS1_21CollectiveEpilogueFwdINS6_IJSB_SD_SC_EEESA_NS_10bfloat16_tESH_Li256ELb0ELb0ELb0ELb1EEENS1_29StaticPersistentTileSchedulerILb0EEEEEEEEEvNT_6ParamsE:
	.zero		3584


//--------------------- .nv.constant0._ZN7cutlass13device_kernelIN5flash11enable_sm90INS1_16FlashAttnFwdSm90INS1_25CollectiveMainloopFwdSm90ILi2EN4cute5tupleIJNS5_1CILi1EEES8_S8_EEENS6_IJNS7_ILi128EEENS7_ILi160EEENS7_ILi192EEEEEELi192ENS_12float_e4m3_tEfNS_4arch4Sm90ELb0ELb0ELb0ELb1ELb0ELb0ELb0ELb1ELb1ELb0ELb0ELb0EEENS1_21CollectiveEpilogueFwdINS6_IJSA_SC_SB_EEES9_NS_10bfloat16_tESG_Li256ELb1ELb0ELb0ELb1EEENS1_36VarlenDynamicPersistentTileSchedulerILi128ELi160ELi256ELi128ELb0ELb0ELb1ELb0ELb1ELb1EEEEEEEEEvNT_6ParamsE --------------------------
	.section	.nv.constant0._ZN7cutlass13device_kernelIN5flash11enable_sm90INS1_16FlashAttnFwdSm90INS1_25CollectiveMainloopFwdSm90ILi2EN4cute5tupleIJNS5_1CILi1EEES8_S8_EEENS6_IJNS7_ILi128EEENS7_ILi160EEENS7_ILi192EEEEEELi192ENS_12float_e4m3_tEfNS_4arch4Sm90ELb0ELb0ELb0ELb1ELb0ELb0ELb0ELb1ELb1ELb0ELb0ELb0EEENS1_21CollectiveEpilogueFwdINS6_IJSA_SC_SB_EEES9_NS_10bfloat16_tESG_Li256ELb1ELb0ELb0ELb1EEENS1_36VarlenDynamicPersistentTileSchedulerILi128ELi160ELi256ELi128ELb0ELb0ELb1ELb0ELb1ELb1EEEEEEEEEvNT_6ParamsE,"a",@progbits
	.sectionflags	@""
	.align	4
.nv.constant0._ZN7cutlass13device_kernelIN5flash11enable_sm90INS1_16FlashAttnFwdSm90INS1_25CollectiveMainloopFwdSm90ILi2EN4cute5tupleIJNS5_1CILi1EEES8_S8_EEENS6_IJNS7_ILi128EEENS7_ILi160EEENS7_ILi192EEEEEELi192ENS_12float_e4m3_tEfNS_4arch4Sm90ELb0ELb0ELb0ELb1ELb0ELb0ELb0ELb1ELb1ELb0ELb0ELb0EEENS1_21CollectiveEpilogueFwdINS6_IJSA_SC_SB_EEES9_NS_10bfloat16_tESG_Li256ELb1ELb0ELb0ELb1EEENS1_36VarlenDynamicPersistentTileSchedulerILi128ELi160ELi256ELi128ELb0ELb0ELb1ELb0ELb1ELb1EEEEEEEEEvNT_6ParamsE:
	.zero		3200


//--------------------- .nv.constant0._ZN7cutlass13device_kernelIN5flash11enable_sm90INS1_16FlashAttnFwdSm90INS1_25CollectiveMainloopFwdSm90ILi2EN4cute5tupleIJNS5_1CILi1EEES8_S8_EEENS6_IJNS7_ILi128EEENS7_ILi160EEENS7_ILi192EEEEEELi192ENS_12float_e4m3_tEfNS_4arch4Sm90ELb0ELb0ELb0ELb1ELb0ELb1ELb0ELb1ELb1ELb0ELb0ELb0EEENS1_21CollectiveEpilogueFwdINS6_IJSA_SC_SB_EEES9_NS_10bfloat16_tESG_Li256ELb1ELb0ELb0ELb1EEENS1_36VarlenDynamicPersistentTileSchedulerILi128ELi160ELi256ELi128ELb0ELb0ELb1ELb0ELb1ELb1EEEEEEEEEvNT_6ParamsE --------------------------
	.section	.nv.constant0._ZN7cutlass13device_kernelIN5flash11enable_sm90INS1_16FlashAttnFwdSm90INS1_25CollectiveMainloopFwdSm90ILi2EN4cute5tupleIJNS5_1CILi1EEES8_S8_EEENS6_IJNS7_ILi128EEENS7_ILi160EEENS7_ILi192EEEEEELi192ENS_12float_e4m3_tEfNS_4arch4Sm90ELb0ELb0ELb0ELb1ELb0ELb1ELb0ELb1ELb1ELb0ELb0ELb0EEENS1_21CollectiveEpilogueFwdINS6_IJSA_SC_SB_EEES9_NS_10bfloat16_tESG_Li256ELb1ELb0ELb0ELb1EEENS1_36VarlenDynamicPersistentTileSchedulerILi128ELi160ELi256ELi128ELb0ELb0ELb1ELb0ELb1ELb1EEEEEEEEEvNT_6ParamsE,"a",@progbits
	.sectionflags	@""
	.align	4
.nv.constant0._ZN7cutlass13device_kernelIN5flash11enable_sm90INS1_16FlashAttnFwdSm90INS1_25CollectiveMainloopFwdSm90ILi2EN4cute5tupleIJNS5_1CILi1EEES8_S8_EEENS6_IJNS7_ILi128EEENS7_ILi160EEENS7_ILi192EEEEEELi192ENS_12float_e4m3_tEfNS_4arch4Sm90ELb0ELb0ELb0ELb1ELb0ELb1ELb0ELb1ELb1ELb0ELb0ELb0EEENS1_21CollectiveEpilogueFwdINS6_IJSA_SC_SB_EEES9_NS_10bfloat16_tESG_Li256ELb1ELb0ELb0ELb1EEENS1_36VarlenDynamicPersistentTileSchedulerILi128ELi160ELi256ELi128ELb0ELb0ELb1ELb0ELb1ELb1EEEEEEEEEvNT_6ParamsE:
	.zero		3200


//--------------------- .nv.constant0._ZN7cutlass13device_kernelIN5flash11enable_sm90INS1_16FlashAttnFwdSm90INS1_25CollectiveMainloopFwdSm90ILi2EN4cute5tupleIJNS5_1CILi1EEES8_S8_EEENS6_IJNS7_ILi128EEENS7_ILi160EEENS7_ILi192EEEEEELi192ENS_12float_e4m3_tEfNS_4arch4Sm90ELb0ELb1ELb0ELb0ELb0ELb0ELb0ELb1ELb1ELb0ELb0ELb0EEENS1_21CollectiveEpilogueFwdINS6_IJSA_SC_SB_EEES9_NS_10bfloat16_tESG_Li256ELb0ELb0ELb0ELb1EEENS1_30DynamicPersistentTileSchedulerILi256ELi128ELb0ELb0ELb1EEEEEEEEEvNT_6ParamsE --------------------------
	.section	.nv.constant0._ZN7cutlass13device_kernelIN5flash11enable_sm90INS1_16FlashAttnFwdSm90INS1_25CollectiveMainloopFwdSm90ILi2EN4cute5tupleIJNS5_1CILi1EEES8_S8_EEENS6_IJNS7_ILi128EEENS7_ILi160EEENS7_ILi192EEEEEELi192ENS_12float_e4m3_tEfNS_4arch4Sm90ELb0ELb1ELb0ELb0ELb0ELb0ELb0ELb1ELb1ELb0ELb0ELb0EEENS1_21CollectiveEpilogueFwdINS6_IJSA_SC_SB_EEES9_NS_10bfloat16_tESG_Li256ELb0ELb0ELb0ELb1EEENS1_30DynamicPersistentTileSchedulerILi256ELi128ELb0ELb0ELb1EEEEEEEEEvNT_6ParamsE,"a",@progbits
	.sectionflags	@""
	.align	4
.nv.constant0._ZN7cutlass13device_kernelIN5flash11enable_sm90INS1_16FlashAttnFwdSm90INS1_25CollectiveMainloopFwdSm90ILi2EN4cute5tupleIJNS5_1CILi1EEES8_S8_EEENS6_IJNS7_ILi128EEENS7_ILi160EEENS7_ILi192EEEEEELi192ENS_12float_e4m3_tEfNS_4arch4Sm90ELb0ELb1ELb0ELb0ELb0ELb0ELb0ELb1ELb1ELb0ELb0ELb0EEENS1_21CollectiveEpilogueFwdINS6_IJSA_SC_SB_EEES9_NS_10bfloat16_tESG_Li256ELb0ELb0ELb0ELb1EEENS1_30DynamicPersistentTileSchedulerILi256ELi128ELb0ELb0ELb1EEEEEEEEEvNT_6ParamsE:
	.zero		3584


//--------------------- .nv.constant0._ZN7cutlass13device_kernelIN5flash11enable_sm90INS1_16FlashAttnFwdSm90INS1_25CollectiveMainloopFwdSm90ILi2EN4cute5tupleIJNS5_1CILi1EEES8_S8_EEENS6_IJNS7_ILi128EEENS7_ILi160EEENS7_ILi192EEEEEELi192ENS_12float_e4m3_tEfNS_4arch4Sm90ELb0ELb1ELb0ELb1ELb0ELb0ELb0ELb1ELb1ELb0ELb0ELb0EEENS1_21CollectiveEpilogueFwdINS6_IJSA_SC_SB_EEES9_NS_10bfloat16_tESG_Li256ELb1ELb0ELb0ELb1EEENS1_36VarlenDynamicPersistentTileSchedulerILi128ELi160ELi256ELi128ELb0ELb0ELb1ELb1ELb0ELb1EEEEEEEEEvNT_6ParamsE --------------------------
	.section	.nv.constant0._ZN7cutlass13device_kernelIN5flash11enable_sm90INS1_16FlashAttnFwdSm90INS1_25CollectiveMainloopFwdSm90ILi2EN4cute5tupleIJNS5_1CILi1EEES8_S8_EEENS6_IJNS7_ILi128EEENS7_ILi160EEENS7_ILi192EEEEEELi192ENS_12float_e4m3_tEfNS_4arch4Sm90ELb0ELb1ELb0ELb1ELb0ELb0ELb0ELb1ELb1ELb0ELb0ELb0EEENS1_21CollectiveEpilogueFwdINS6_IJSA_SC_SB_EEES9_NS_10bfloat16_tESG_Li256ELb1ELb0ELb0ELb1EEENS1_36VarlenDynamicPersistentTileSchedulerILi128ELi160ELi256ELi128ELb0ELb0ELb1ELb1ELb0ELb1EEEEEEEEEvNT_6ParamsE,"a",@progbits
	.sectionflags	@""
	.align	4
.nv.constant0._ZN7cutlass13device_kernelIN5flash11enable_sm90INS1_16FlashAttnFwdSm90INS1_25CollectiveMainloopFwdSm90ILi2EN4cute5tupleIJNS5_1CILi1EEES8_S8_EEENS6_IJNS7_ILi128EEENS7_ILi160EEENS7_ILi192EEEEEELi192ENS_12float_e4m3_tEfNS_4arch4Sm90ELb0ELb1ELb0ELb1ELb0ELb0ELb0ELb1ELb1ELb0ELb0ELb0EEENS1_21CollectiveEpilogueFwdINS6_IJSA_SC_SB_EEES9_NS_10bfloat16_tESG_Li256ELb1ELb0ELb0ELb1EEENS1_36VarlenDynamicPersistentTileSchedulerILi128ELi160ELi256ELi128ELb0ELb0ELb1ELb1ELb0ELb1EEEEEEEEEvNT_6ParamsE:
	.zero		3200


//--------------------- .nv.constant0._ZN7cutlass13device_kernelIN5flash11enable_sm90INS1_16FlashAttnFwdSm90INS1_25CollectiveMainloopFwdSm90ILi2EN4cute5tupleIJNS5_1CILi1EEES8_S8_EEENS6_IJNS7_ILi128EEENS7_ILi160EEENS7_ILi192EEEEEELi192ENS_12float_e4m3_tEfNS_4arch4Sm90ELb0ELb1ELb0ELb1ELb0ELb1ELb0ELb1ELb1ELb0ELb0ELb0EEENS1_21CollectiveEpilogueFwdINS6_IJSA_SC_SB_EEES9_NS_10bfloat16_tESG_Li256ELb1ELb0ELb0ELb1EEENS1_36VarlenDynamicPersistentTileSchedulerILi128ELi160ELi256ELi128ELb0ELb0ELb1ELb1ELb0ELb1EEEEEEEEEvNT_6ParamsE --------------------------
	.section	.nv.constant0._ZN7cutlass13device_kernelIN5flash11enable_sm90INS1_16FlashAttnFwdSm90INS1_25CollectiveMainloopFwdSm90ILi2EN4cute5tupleIJNS5_1CILi1EEES8_S8_EEENS6_IJNS7_ILi128EEENS7_ILi160EEENS7_ILi192EEEEEELi192ENS_12float_e4m3_tEfNS_4arch4Sm90ELb0ELb1ELb0ELb1ELb0ELb1ELb0ELb1ELb1ELb0ELb0ELb0EEENS1_21CollectiveEpilogueFwdINS6_IJSA_SC_SB_EEES9_NS_10bfloat16_tESG_Li256ELb1ELb0ELb0ELb1EEENS1_36VarlenDynamicPersistentTileSchedulerILi128ELi160ELi256ELi128ELb0ELb0ELb1ELb1ELb0ELb1EEEEEEEEEvNT_6ParamsE,"a",@progbits
	.sectionflags	@""
	.align	4
.nv.constant0._ZN7cutlass13device_kernelIN5flash11enable_sm90INS1_16FlashAttnFwdSm90INS1_25CollectiveMainloopFwdSm90ILi2EN4cute5tupleIJNS5_1CILi1EEES8_S8_EEENS6_IJNS7_ILi128EEENS7_ILi160EEENS7_ILi192EEEEEELi192ENS_12float_e4m3_tEfNS_4arch4Sm90ELb0ELb1ELb0ELb1ELb0ELb1ELb0ELb1ELb1ELb0ELb0ELb0EEENS1_21CollectiveEpilogueFwdINS6_IJSA_SC_SB_EEES9_NS_10bfloat16_tESG_Li256ELb1ELb0ELb0ELb1EEENS1_36VarlenDynamicPersistentTileSchedulerILi128ELi160ELi256ELi128ELb0ELb0ELb1ELb1ELb0ELb1EEEEEEEEEvNT_6ParamsE:
	.zero		3200


//--------------------- .nv.constant0._ZN7cutlass13device_kernelIN5flash11enable_sm90INS1_16FlashAttnFwdSm90INS1_25CollectiveMainloopFwdSm90ILi2EN4cute5tupleIJNS5_1CILi1EEES8_S8_EEENS6_IJNS7_ILi128EEENS7_ILi160EEENS7_ILi192EEEEEELi192ENS_12float_e4m3_tEfNS_4arch4Sm90ELb1ELb0ELb0ELb0ELb0ELb0ELb0ELb1ELb1ELb0ELb0ELb0EEENS1_21CollectiveEpilogueFwdINS6_IJSA_SC_SB_EEES9_NS_10bfloat16_tESG_Li256ELb0ELb0ELb0ELb1EEENS1_30DynamicPersistentTileSchedulerILi256ELi128ELb0ELb0ELb1EEEEEEEEEvNT_6ParamsE --------------------------
	.section	.nv.constant0._ZN7cutlass13device_kernelIN5flash11enable_sm90INS1_16FlashAttnFwdSm90INS1_25CollectiveMainloopFwdSm90ILi2EN4cute5tupleIJNS5_1CILi1EEES8_S8_EEENS6_IJNS7_ILi128EEENS7_ILi160EEENS7_ILi192EEEEEELi192ENS_12float_e4m3_tEfNS_4arch4Sm90ELb1ELb0ELb0ELb0ELb0ELb0ELb0ELb1ELb1ELb0ELb0ELb0EEENS1_21CollectiveEpilogueFwdINS6_IJSA_SC_SB_EEES9_NS_10bfloat16_tESG_Li256ELb0ELb0ELb0ELb1EEENS1_30DynamicPersistentTileSchedulerILi256ELi128ELb0ELb0ELb1EEEEEEEEEvNT_6ParamsE,"a",@progbits
	.sectionflags	@""
	.align	4
.nv.constant0._ZN7cutlass13device_kernelIN5flash11enable_sm90INS1_16FlashAttnFwdSm90INS1_25CollectiveMainloopFwdSm90ILi2EN4cute5tupleIJNS5_1CILi1EEES8_S8_EEENS6_IJNS7_ILi128EEENS7_ILi160EEENS7_ILi192EEEEEELi192ENS_12float_e4m3_tEfNS_4arch4Sm90ELb1ELb0ELb0ELb0ELb0ELb0ELb0ELb1ELb1ELb0ELb0ELb0EEENS1_21CollectiveEpilogueFwdINS6_IJSA_SC_SB_EEES9_NS_10bfloat16_tESG_Li256ELb0ELb0ELb0ELb1EEENS1_30DynamicPersistentTileSchedulerILi256ELi128ELb0ELb0ELb1EEEEEEEEEvNT_6ParamsE:
	.zero		3584


//--------------------- .nv.constant0._ZN7cutlass13device_kernelIN5flash11enable_sm90INS1_16FlashAttnFwdSm90INS1_25CollectiveMainloopFwdSm90ILi2EN4cute5tupleIJNS5_1CILi1EEES8_S8_EEENS6_IJNS7_ILi128EEENS7_ILi160EEENS7_ILi192EEEEEELi192ENS_12float_e4m3_tEfNS_4arch4Sm90ELb1ELb0ELb0ELb1ELb0ELb0ELb0ELb1ELb1ELb0ELb0ELb0EEENS1_21CollectiveEpilogueFwdINS6_IJSA_SC_SB_EEES9_NS_10bfloat16_tESG_Li256ELb1ELb0ELb0ELb1EEENS1_36VarlenDynamicPersistentTileSchedulerILi128ELi160ELi256ELi128ELb0ELb0ELb1ELb1ELb1ELb1EEEEEEEEEvNT_6ParamsE --------------------------
	.section	.nv.constant0._ZN7cutlass13device_kernelIN5flash11enable_sm90INS1_16FlashAttnFwdSm90INS1_25CollectiveMainloopFwdSm90ILi2EN4cute5tupleIJNS5_1CILi1EEES8_S8_EEENS6_IJNS7_ILi128EEENS7_ILi160EEENS7_ILi192EEEEEELi192ENS_12float_e4m3_tEfNS_4arch4Sm90ELb1ELb0ELb0ELb1ELb0ELb0ELb0ELb1ELb1ELb0ELb0ELb0EEENS1_21CollectiveEpilogueFwdINS6_IJSA_SC_SB_EEES9_NS_10bfloat16_tESG_Li256ELb1ELb0ELb0ELb1EEENS1_36VarlenDynamicPersistentTileSchedulerILi128ELi160ELi256ELi128ELb0ELb0ELb1ELb1ELb1ELb1EEEEEEEEEvNT_6ParamsE,"a",@progbits
	.sectionflags	@""
	.align	4
.nv.constant0._ZN7cutlass13device_kernelIN5flash11enable_sm90INS1_16FlashAttnFwdSm90INS1_25CollectiveMainloopFwdSm90ILi2EN4cute5tupleIJNS5_1CILi1EEES8_S8_EEENS6_IJNS7_ILi128EEENS7_ILi160EEENS7_ILi192EEEEEELi192ENS_12float_e4m3_tEfNS_4arch4Sm90ELb1ELb0ELb0ELb1ELb0ELb0ELb0ELb1ELb1ELb0ELb0ELb0EEENS1_21CollectiveEpilogueFwdINS6_IJSA_SC_SB_EEES9_NS_10bfloat16_tESG_Li256ELb1ELb0ELb0ELb1EEENS1_36VarlenDynamicPersistentTileSchedulerILi128ELi160ELi256ELi128ELb0ELb0ELb1ELb1ELb1ELb1EEEEEEEEEvNT_6ParamsE:
	.zero		3200


//--------------------- .nv.constant0._ZN7cutlass13device_kernelIN5flash11enable_sm90INS1_16FlashAttnFwdSm90INS1_25CollectiveMainloopFwdSm90ILi2EN4cute5tupleIJNS5_1CILi1EEES8_S8_EEENS6_IJNS7_ILi128EEENS7_ILi160EEENS7_ILi192EEEEEELi192ENS_12float_e4m3_tEfNS_4arch4Sm90ELb1ELb0ELb0ELb1ELb0ELb1ELb0ELb1ELb1ELb0ELb0ELb0EEENS1_21CollectiveEpilogueFwdINS6_IJSA_SC_SB_EEES9_NS_10bfloat16_tESG_Li256ELb1ELb0ELb0ELb1EEENS1_36VarlenDynamicPersistentTileSchedulerILi128ELi160ELi256ELi128ELb0ELb0ELb1ELb1ELb1ELb1EEEEEEEEEvNT_6ParamsE --------------------------
	.section	.nv.constant0._ZN7cutlass13device_kernelIN5flash11enable_sm90INS1_16FlashAttnFwdSm90INS1_25CollectiveMainloopFwdSm90ILi2EN4cute5tupleIJNS5_1CILi1EEES8_S8_EEENS6_IJNS7_ILi128EEENS7_ILi160EEENS7_ILi192EEEEEELi192ENS_12float_e4m3_tEfNS_4arch4Sm90ELb1ELb0ELb0ELb1ELb0ELb1ELb0ELb1ELb1ELb0ELb0ELb0EEENS1_21CollectiveEpilogueFwdINS6_IJSA_SC_SB_EEES9_NS_10bfloat16_tESG_Li256ELb1ELb0ELb0ELb1EEENS1_36VarlenDynamicPersistentTileSchedulerILi128ELi160ELi256ELi128ELb0ELb0ELb1ELb1ELb1ELb1EEEEEEEEEvNT_6ParamsE,"a",@progbits
	.sectionflags	@""
	.align	4
.nv.constant0._ZN7cutlass13device_kernelIN5flash11enable_sm90INS1_16FlashAttnFwdSm90INS1_25CollectiveMainloopFwdSm90ILi2EN4cute5tupleIJNS5_1CILi1EEES8_S8_EEENS6_IJNS7_ILi128EEENS7_ILi160EEENS7_ILi192EEEEEELi192ENS_12float_e4m3_tEfNS_4arch4Sm90ELb1ELb0ELb0ELb1ELb0ELb1ELb0ELb1ELb1ELb0ELb0ELb0EEENS1_21CollectiveEpilogueFwdINS6_IJSA_SC_SB_EEES9_NS_10bfloat16_tESG_Li256ELb1ELb0ELb0ELb1EEENS1_36VarlenDynamicPersistentTileSchedulerILi128ELi160ELi256ELi128ELb0ELb0ELb1ELb1ELb1ELb1EEEEEEEEEvNT_6ParamsE:
	.zero		3200


//--------------------- SYMBOLS --------------------------

	.type		.nv.reservedSmem.offset0,@object
	.size		.nv.reservedSmem.offset0,0x4
	.type		__assertfail,@function
